	.target	sm_90a

	.elftype	@"ET_EXEC"


//--------------------- .note.nv.tkinfo           --------------------------
	.section	.note.nv.tkinfo,"",@"SHT_NOTE"
	.sectionflags	@"SHF_NOTE_NV_TKINFO"
	.tkinfo
        /*0018*/ 	.word	0x00000002
        /*0030*/ 	.string	""
        /*0030*/ 	.string	"ptxas"
        /*0030*/ 	.string	"Cuda compilation tools, release 13.0, V13.0.88"
        /*0030*/ 	.string	"Build cuda_13.0.r13.0/compiler.36424714_0"
        /*0030*/ 	.string	"-arch sm_90a -m 64 "



//--------------------- .note.nv.cuinfo           --------------------------
	.section	.note.nv.cuinfo,"",@"SHT_NOTE"
	.sectionflags	@"SHF_NOTE_NV_CUINFO"
        /*0018*/ 	.short	0x0002
        /*001a*/ 	.short	0x005a
        /*001c*/ 	.short	0x0082
	.zero		2


//--------------------- .nv.info                  --------------------------
	.section	.nv.info,"",@"SHT_CUDA_INFO"
	.align	4


	//----- nvinfo : EIATTR_REGCOUNT
	.align		4
        /*0000*/ 	.byte	0x04, 0x2f
        /*0002*/ 	.short	(.L_21 - .L_20)
	.align		4
.L_20:
        /*0004*/ 	.word	index@(_ZN7cutlass13device_kernelIN5flash11enable_sm90INS1_16FlashAttnFwdSm90INS1_25CollectiveMainloopFwdSm90ILi2EN4cute5tupleIJNS5_1CILi1EEES8_S8_EEENS6_IJNS7_ILi128EEENS7_ILi160EEENS7_ILi192EEEEEELi192ENS_12float_e4m3_tEfNS_4arch4Sm90ELb1ELb0ELb0ELb1ELb0ELb1ELb0ELb1ELb1ELb1ELb0ELb0EEENS1_21CollectiveEpilogueFwdINS6_IJSA_SC_SB_EEES9_NS_10bfloat16_tESG_Li256ELb1ELb1ELb0ELb1EEENS1_36VarlenDynamicPersistentTileSchedulerILi128ELi160ELi256ELi128ELb0ELb1ELb1ELb1ELb1ELb1EEEEEEEEEvNT_6ParamsE)
        /*0008*/ 	.word	0x000000a8


	//----- nvinfo : EIATTR_FRAME_SIZE
	.align		4
.L_21:
        /*000c*/ 	.byte	0x04, 0x11
        /*000e*/ 	.short	(.L_23 - .L_22)
	.align		4
.L_22:
        /*0010*/ 	.word	index@(_ZN7cutlass13device_kernelIN5flash11enable_sm90INS1_16FlashAttnFwdSm90INS1_25CollectiveMainloopFwdSm90ILi2EN4cute5tupleIJNS5_1CILi1EEES8_S8_EEENS6_IJNS7_ILi128EEENS7_ILi160EEENS7_ILi192EEEEEELi192ENS_12float_e4m3_tEfNS_4arch4Sm90ELb1ELb0ELb0ELb1ELb0ELb1ELb0ELb1ELb1ELb1ELb0ELb0EEENS1_21CollectiveEpilogueFwdINS6_IJSA_SC_SB_EEES9_NS_10bfloat16_tESG_Li256ELb1ELb1ELb0ELb1EEENS1_36VarlenDynamicPersistentTileSchedulerILi128ELi160ELi256ELi128ELb0ELb1ELb1ELb1ELb1ELb1EEEEEEEEEvNT_6ParamsE)
        /*0014*/ 	.word	0x00000070


	//----- nvinfo : EIATTR_REGCOUNT
	.align		4
.L_23:
        /*0018*/ 	.byte	0x04, 0x2f
        /*001a*/ 	.short	(.L_25 - .L_24)
	.align		4
.L_24:
        /*001c*/ 	.word	index@(_ZN7cutlass13device_kernelIN5flash11enable_sm90INS1_16FlashAttnFwdSm90INS1_25CollectiveMainloopFwdSm90ILi2EN4cute5tupleIJNS5_1CILi1EEES8_S8_EEENS6_IJNS7_ILi128EEENS7_ILi160EEENS7_ILi192EEEEEELi192ENS_12float_e4m3_tEfNS_4arch4Sm90ELb1ELb0ELb0ELb1ELb0ELb0ELb0ELb1ELb1ELb1ELb0ELb0EEENS1_21CollectiveEpilogueFwdINS6_IJSA_SC_SB_EEES9_NS_10bfloat16_tESG_Li256ELb1ELb1ELb0ELb1EEENS1_36VarlenDynamicPersistentTileSchedulerILi128ELi160ELi256ELi128ELb0ELb1ELb1ELb1ELb1ELb1EEEEEEEEEvNT_6ParamsE)
        /*0020*/ 	.word	0x000000a8


	//----- nvinfo : EIATTR_FRAME_SIZE
	.align		4
.L_25:
        /*0024*/ 	.byte	0x04, 0x11
        /*0026*/ 	.short	(.L_27 - .L_26)
	.align		4
.L_26:
        /*0028*/ 	.word	index@(_ZN7cutlass13device_kernelIN5flash11enable_sm90INS1_16FlashAttnFwdSm90INS1_25CollectiveMainloopFwdSm90ILi2EN4cute5tupleIJNS5_1CILi1EEES8_S8_EEENS6_IJNS7_ILi128EEENS7_ILi160EEENS7_ILi192EEEEEELi192ENS_12float_e4m3_tEfNS_4arch4Sm90ELb1ELb0ELb0ELb1ELb0ELb0ELb0ELb1ELb1ELb1ELb0ELb0EEENS1_21CollectiveEpilogueFwdINS6_IJSA_SC_SB_EEES9_NS_10bfloat16_tESG_Li256ELb1ELb1ELb0ELb1EEENS1_36VarlenDynamicPersistentTileSchedulerILi128ELi160ELi256ELi128ELb0ELb1ELb1ELb1ELb1ELb1EEEEEEEEEvNT_6ParamsE)
        /*002c*/ 	.word	0x00000038


	//----- nvinfo : EIATTR_REGCOUNT
	.align		4
.L_27:
        /*0030*/ 	.byte	0x04, 0x2f
        /*0032*/ 	.short	(.L_29 - .L_28)
	.align		4
.L_28:
        /*0034*/ 	.word	index@(_ZN7cutlass13device_kernelIN5flash11enable_sm90INS1_16FlashAttnFwdSm90INS1_25CollectiveMainloopFwdSm90ILi2EN4cute5tupleIJNS5_1CILi1EEES8_S8_EEENS6_IJNS7_ILi128EEENS7_ILi160EEENS7_ILi192EEEEEELi192ENS_12float_e4m3_tEfNS_4arch4Sm90ELb1ELb0ELb0ELb0ELb0ELb0ELb0ELb1ELb1ELb1ELb0ELb0EEENS1_21CollectiveEpilogueFwdINS6_IJSA_SC_SB_EEES9_NS_10bfloat16_tESG_Li256ELb0ELb1ELb0ELb1EEENS1_30DynamicPersistentTileSchedulerILi256ELi128ELb0ELb1ELb1EEEEEEEEEvNT_6ParamsE)
        /*0038*/ 	.word	0x000000a8


	//----- nvinfo : EIATTR_FRAME_SIZE
	.align		4
.L_29:
        /*003c*/ 	.byte	0x04, 0x11
        /*003e*/ 	.short	(.L_31 - .L_30)
	.align		4
.L_30:
        /*0040*/ 	.word	index@(_ZN7cutlass13device_kernelIN5flash11enable_sm90INS1_16FlashAttnFwdSm90INS1_25CollectiveMainloopFwdSm90ILi2EN4cute5tupleIJNS5_1CILi1EEES8_S8_EEENS6_IJNS7_ILi128EEENS7_ILi160EEENS7_ILi192EEEEEELi192ENS_12float_e4m3_tEfNS_4arch4Sm90ELb1ELb0ELb0ELb0ELb0ELb0ELb0ELb1ELb1ELb1ELb0ELb0EEENS1_21CollectiveEpilogueFwdINS6_IJSA_SC_SB_EEES9_NS_10bfloat16_tESG_Li256ELb0ELb1ELb0ELb1EEENS1_30DynamicPersistentTileSchedulerILi256ELi128ELb0ELb1ELb1EEEEEEEEEvNT_6ParamsE)
        /*0044*/ 	.word	0x00000020


	//----- nvinfo : EIATTR_REGCOUNT
	.align		4
.L_31:
        /*0048*/ 	.byte	0x04, 0x2f
        /*004a*/ 	.short	(.L_33 - .L_32)
	.align		4
.L_32:
        /*004c*/ 	.word	index@(_ZN7cutlass13device_kernelIN5flash11enable_sm90INS1_16FlashAttnFwdSm90INS1_25CollectiveMainloopFwdSm90ILi2EN4cute5tupleIJNS5_1CILi1EEES8_S8_EEENS6_IJNS7_ILi128EEENS7_ILi160EEENS7_ILi192EEEEEELi192ENS_12float_e4m3_tEfNS_4arch4Sm90ELb0ELb1ELb0ELb1ELb0ELb1ELb0ELb1ELb1ELb1ELb0ELb0EEENS1_21CollectiveEpilogueFwdINS6_IJSA_SC_SB_EEES9_NS_10bfloat16_tESG_Li256ELb1ELb1ELb0ELb1EEENS1_36VarlenDynamicPersistentTileSchedulerILi128ELi160ELi256ELi128ELb0ELb1ELb1ELb1ELb0ELb1EEEEEEEEEvNT_6ParamsE)
        /*0050*/ 	.word	0x000000a8


	//----- nvinfo : EIATTR_FRAME_SIZE
	.align		4
.L_33:
        /*0054*/ 	.byte	0x04, 0x11
        /*0056*/ 	.short	(.L_35 - .L_34)
	.align		4
.L_34:
        /*0058*/ 	.word	index@($_ZN7cutlass13device_kernelIN5flash11enable_sm90INS1_16FlashAttnFwdSm90INS1_25CollectiveMainloopFwdSm90ILi2EN4cute5tupleIJNS5_1CILi1EEES8_S8_EEENS6_IJNS7_ILi128EEENS7_ILi160EEENS7_ILi192EEEEEELi192ENS_12float_e4m3_tEfNS_4arch4Sm90ELb0ELb1ELb0ELb1ELb0ELb1ELb0ELb1ELb1ELb1ELb0ELb0EEENS1_21CollectiveEpilogueFwdINS6_IJSA_SC_SB_EEES9_NS_10bfloat16_tESG_Li256ELb1ELb1ELb0ELb1EEENS1_36VarlenDynamicPersistentTileSchedulerILi128ELi160ELi256ELi128ELb0ELb1ELb1ELb1ELb0ELb1EEEEEEEEEvNT_6ParamsE$_ZZN5flash25CollectiveMainloopFwdSm90ILi2EN4cute5tupleIJNS1_1CILi1EEES4_S4_EEENS2_IJNS3_ILi128EEENS3_ILi160EEENS3_ILi192EEEEEELi192EN7cutlass12float_e4m3_tEfNSA_4arch4Sm90ELb0ELb1ELb0ELb1ELb0ELb1ELb0ELb1ELb1ELb1ELb0ELb0EE12store_kv_newINS_16FlashAttnFwdSm90ISE_NS_21CollectiveEpilogueFwdINS2_IJS6_S8_S7_EEES5_NSA_10bfloat16_tESD_Li256ELb1ELb1ELb0ELb1EEENS_36VarlenDynamicPersistentTileSchedulerILi128ELi160ELi256ELi128ELb0ELb1ELb1ELb1ELb0ELb1EEEE13SharedStorageEEEbRKNSE_6ParamsENSA_25PipelineTmaAsyncNoClusterILi2ENSA_16PipelineTmaAsyncILi2EEEEESV_RNSA_13PipelineStateILj2EEEiRT_RKNS_16SeqlenInfoQKNewKILb1ELb1EEENS2_IJiiiiEEEENKUliRKT_E_clISX_EEDaiS18_)
        /*005c*/ 	.word	0x00000330


	//----- nvinfo : EIATTR_FRAME_SIZE
	.align		4
.L_35:
        /*0060*/ 	.byte	0x04, 0x11
        /*0062*/ 	.short	(.L_37 - .L_36)
	.align		4
.L_36:
        /*0064*/ 	.word	index@(_ZN7cutlass13device_kernelIN5flash11enable_sm90INS1_16FlashAttnFwdSm90INS1_25CollectiveMainloopFwdSm90ILi2EN4cute5tupleIJNS5_1CILi1EEES8_S8_EEENS6_IJNS7_ILi128EEENS7_ILi160EEENS7_ILi192EEEEEELi192ENS_12float_e4m3_tEfNS_4arch4Sm90ELb0ELb1ELb0ELb1ELb0ELb1ELb0ELb1ELb1ELb1ELb0ELb0EEENS1_21CollectiveEpilogueFwdINS6_IJSA_SC_SB_EEES9_NS_10bfloat16_tESG_Li256ELb1ELb1ELb0ELb1EEENS1_36VarlenDynamicPersistentTileSchedulerILi128ELi160ELi256ELi128ELb0ELb1ELb1ELb1ELb0ELb1EEEEEEEEEvNT_6ParamsE)
        /*0068*/ 	.word	0x00000330


	//----- nvinfo : EIATTR_REGCOUNT
	.align		4
.L_37:
        /*006c*/ 	.byte	0x04, 0x2f
        /*006e*/ 	.short	(.L_39 - .L_38)
	.align		4
.L_38:
        /*0070*/ 	.word	index@(_ZN7cutlass13device_kernelIN5flash11enable_sm90INS1_16FlashAttnFwdSm90INS1_25CollectiveMainloopFwdSm90ILi2EN4cute5tupleIJNS5_1CILi1EEES8_S8_EEENS6_IJNS7_ILi128EEENS7_ILi160EEENS7_ILi192EEEEEELi192ENS_12float_e4m3_tEfNS_4arch4Sm90ELb0ELb1ELb0ELb1ELb0ELb0ELb0ELb1ELb1ELb1ELb0ELb0EEENS1_21CollectiveEpilogueFwdINS6_IJSA_SC_SB_EEES9_NS_10bfloat16_tESG_Li256ELb1ELb1ELb0ELb1EEENS1_36VarlenDynamicPersistentTileSchedulerILi128ELi160ELi256ELi128ELb0ELb1ELb1ELb1ELb0ELb1EEEEEEEEEvNT_6ParamsE)
        /*0074*/ 	.word	0x000000a8


	//----- nvinfo : EIATTR_FRAME_SIZE
	.align		4
.L_39:
        /*0078*/ 	.byte	0x04, 0x11
        /*007a*/ 	.short	(.L_41 - .L_40)
	.align		4
.L_40:
        /*007c*/ 	.word	index@(_ZN7cutlass13device_kernelIN5flash11enable_sm90INS1_16FlashAttnFwdSm90INS1_25CollectiveMainloopFwdSm90ILi2EN4cute5tupleIJNS5_1CILi1EEES8_S8_EEENS6_IJNS7_ILi128EEENS7_ILi160EEENS7_ILi192EEEEEELi192ENS_12float_e4m3_tEfNS_4arch4Sm90ELb0ELb1ELb0ELb1ELb0ELb0ELb0ELb1ELb1ELb1ELb0ELb0EEENS1_21CollectiveEpilogueFwdINS6_IJSA_SC_SB_EEES9_NS_10bfloat16_tESG_Li256ELb1ELb1ELb0ELb1EEENS1_36VarlenDynamicPersistentTileSchedulerILi128ELi160ELi256ELi128ELb0ELb1ELb1ELb1ELb0ELb1EEEEEEEEEvNT_6ParamsE)
        /*0080*/ 	.word	0x00000030


	//----- nvinfo : EIATTR_REGCOUNT
	.align		4
.L_41:
        /*0084*/ 	.byte	0x04, 0x2f
        /*0086*/ 	.short	(.L_43 - .L_42)
	.align		4
.L_42:
        /*0088*/ 	.word	index@(_ZN7cutlass13device_kernelIN5flash11enable_sm90INS1_16FlashAttnFwdSm90INS1_25CollectiveMainloopFwdSm90ILi2EN4cute5tupleIJNS5_1CILi1EEES8_S8_EEENS6_IJNS7_ILi128EEENS7_ILi160EEENS7_ILi192EEEEEELi192ENS_12float_e4m3_tEfNS_4arch4Sm90ELb0ELb1ELb0ELb0ELb0ELb0ELb0ELb1ELb1ELb1ELb0ELb0EEENS1_21CollectiveEpilogueFwdINS6_IJSA_SC_SB_EEES9_NS_10bfloat16_tESG_Li256ELb0ELb1ELb0ELb1EEENS1_30DynamicPersistentTileSchedulerILi256ELi128ELb0ELb1ELb1EEEEEEEEEvNT_6ParamsE)
        /*008c*/ 	.word	0x000000a8


	//----- nvinfo : EIATTR_FRAME_SIZE
	.align		4
.L_43:
        /*0090*/ 	.byte	0x04, 0x11
        /*0092*/ 	.short	(.L_45 - .L_44)
	.align		4
.L_44:
        /*0094*/ 	.word	index@(_ZN7cutlass13device_kernelIN5flash11enable_sm90INS1_16FlashAttnFwdSm90INS1_25CollectiveMainloopFwdSm90ILi2EN4cute5tupleIJNS5_1CILi1EEES8_S8_EEENS6_IJNS7_ILi128EEENS7_ILi160EEENS7_ILi192EEEEEELi192ENS_12float_e4m3_tEfNS_4arch4Sm90ELb0ELb1ELb0ELb0ELb0ELb0ELb0ELb1ELb1ELb1ELb0ELb0EEENS1_21CollectiveEpilogueFwdINS6_IJSA_SC_SB_EEES9_NS_10bfloat16_tESG_Li256ELb0ELb1ELb0ELb1EEENS1_30DynamicPersistentTileSchedulerILi256ELi128ELb0ELb1ELb1EEEEEEEEEvNT_6ParamsE)
        /*0098*/ 	.word	0x00000020


	//----- nvinfo : EIATTR_REGCOUNT
	.align		4
.L_45:
        /*009c*/ 	.byte	0x04, 0x2f
        /*009e*/ 	.short	(.L_47 - .L_46)
	.align		4
.L_46:
        /*00a0*/ 	.word	index@(_ZN7cutlass13device_kernelIN5flash11enable_sm90INS1_16FlashAttnFwdSm90INS1_25CollectiveMainloopFwdSm90ILi2EN4cute5tupleIJNS5_1CILi1EEES8_S8_EEENS6_IJNS7_ILi128EEENS7_ILi160EEENS7_ILi192EEEEEELi192ENS_12float_e4m3_tEfNS_4arch4Sm90ELb0ELb0ELb0ELb1ELb0ELb1ELb0ELb1ELb1ELb1ELb0ELb0EEENS1_21CollectiveEpilogueFwdINS6_IJSA_SC_SB_EEES9_NS_10bfloat16_tESG_Li256ELb1ELb1ELb0ELb1EEENS1_36VarlenDynamicPersistentTileSchedulerILi128ELi160ELi256ELi128ELb0ELb1ELb1ELb0ELb1ELb1EEEEEEEEEvNT_6ParamsE)
        /*00a4*/ 	.word	0x000000a8


	//----- nvinfo : EIATTR_FRAME_SIZE
	.align		4
.L_47:
        /*00a8*/ 	.byte	0x04, 0x11
        /*00aa*/ 	.short	(.L_49 - .L_48)
	.align		4
.L_48:
        /*00ac*/ 	.word	index@(_ZN7cutlass13device_kernelIN5flash11enable_sm90INS1_16FlashAttnFwdSm90INS1_25CollectiveMainloopFwdSm90ILi2EN4cute5tupleIJNS5_1CILi1EEES8_S8_EEENS6_IJNS7_ILi128EEENS7_ILi160EEENS7_ILi192EEEEEELi192ENS_12float_e4m3_tEfNS_4arch4Sm90ELb0ELb0ELb0ELb1ELb0ELb1ELb0ELb1ELb1ELb1ELb0ELb0EEENS1_21CollectiveEpilogueFwdINS6_IJSA_SC_SB_EEES9_NS_10bfloat16_tESG_Li256ELb1ELb1ELb0ELb1EEENS1_36VarlenDynamicPersistentTileSchedulerILi128ELi160ELi256ELi128ELb0ELb1ELb1ELb0ELb1ELb1EEEEEEEEEvNT_6ParamsE)
        /*00b0*/ 	.word	0x00000080


	//----- nvinfo : EIATTR_REGCOUNT
	.align		4
.L_49:
        /*00b4*/ 	.byte	0x04, 0x2f
        /*00b6*/ 	.short	(.L_51 - .L_50)
	.align		4
.L_50:
        /*00b8*/ 	.word	index@(_ZN7cutlass13device_kernelIN5flash11enable_sm90INS1_16FlashAttnFwdSm90INS1_25CollectiveMainloopFwdSm90ILi2EN4cute5tupleIJNS5_1CILi1EEES8_S8_EEENS6_IJNS7_ILi128EEENS7_ILi160EEENS7_ILi192EEEEEELi192ENS_12float_e4m3_tEfNS_4arch4Sm90ELb0ELb0ELb0ELb1ELb0ELb0ELb0ELb1ELb1ELb1ELb0ELb0EEENS1_21CollectiveEpilogueFwdINS6_IJSA_SC_SB_EEES9_NS_10bfloat16_tESG_Li256ELb1ELb1ELb0ELb1EEENS1_36VarlenDynamicPersistentTileSchedulerILi128ELi160ELi256ELi128ELb0ELb1ELb1ELb0ELb1ELb1EEEEEEEEEvNT_6ParamsE)
        /*00bc*/ 	.word	0x000000a8


	//----- nvinfo : EIATTR_FRAME_SIZE
	.align		4
.L_51:
        /*00c0*/ 	.byte	0x04, 0x11
        /*00c2*/ 	.short	(.L_53 - .L_52)
	.align		4
.L_52:
        /*00c4*/ 	.word	index@(_ZN7cutlass13device_kernelIN5flash11enable_sm90INS1_16FlashAttnFwdSm90INS1_25CollectiveMainloopFwdSm90ILi2EN4cute5tupleIJNS5_1CILi1EEES8_S8_EEENS6_IJNS7_ILi128EEENS7_ILi160EEENS7_ILi192EEEEEELi192ENS_12float_e4m3_tEfNS_4arch4Sm90ELb0ELb0ELb0ELb1ELb0ELb0ELb0ELb1ELb1ELb1ELb0ELb0EEENS1_21CollectiveEpilogueFwdINS6_IJSA_SC_SB_EEES9_NS_10bfloat16_tESG_Li256ELb1ELb1ELb0ELb1EEENS1_36VarlenDynamicPersistentTileSchedulerILi128ELi160ELi256ELi128ELb0ELb1ELb1ELb0ELb1ELb1EEEEEEEEEvNT_6ParamsE)
        /*00c8*/ 	.word	0x00000028


	//----- nvinfo : EIATTR_REGCOUNT
	.align		4
.L_53:
        /*00cc*/ 	.byte	0x04, 0x2f
        /*00ce*/ 	.short	(.L_55 - .L_54)
	.align		4
.L_54:
        /*00d0*/ 	.word	index@(_ZN7cutlass13device_kernelIN5flash11enable_sm90INS1_16FlashAttnFwdSm90INS1_25CollectiveMainloopFwdSm90ILi2EN4cute5tupleIJNS5_1CILi2EEENS7_ILi1EEES9_EEENS6_IJNS7_ILi128EEENS7_ILi160EEENS7_ILi192EEEEEELi192ENS_12float_e4m3_tEfNS_4arch4Sm90ELb0ELb0ELb0ELb0ELb0ELb0ELb0ELb1ELb1ELb1ELb0ELb0EEENS1_21CollectiveEpilogueFwdINS6_IJSB_SD_SC_EEESA_NS_10bfloat16_tESH_Li256ELb0ELb1ELb0ELb1EEENS1_29StaticPersistentTileSchedulerILb0EEEEEEEEEvNT_6ParamsE)
        /*00d4*/ 	.word	0x000000a8


	//----- nvinfo : EIATTR_FRAME_SIZE
	.align		4
.L_55:
        /*00d8*/ 	.byte	0x04, 0x11
        /*00da*/ 	.short	(.L_57 - .L_56)
	.align		4
.L_56:
        /*00dc*/ 	.word	index@(_ZN7cutlass13device_kernelIN5flash11enable_sm90INS1_16FlashAttnFwdSm90INS1_25CollectiveMainloopFwdSm90ILi2EN4cute5tupleIJNS5_1CILi2EEENS7_ILi1EEES9_EEENS6_IJNS7_ILi128EEENS7_ILi160EEENS7_ILi192EEEEEELi192ENS_12float_e4m3_tEfNS_4arch4Sm90ELb0ELb0ELb0ELb0ELb0ELb0ELb0ELb1ELb1ELb1ELb0ELb0EEENS1_21CollectiveEpilogueFwdINS6_IJSB_SD_SC_EEESA_NS_10bfloat16_tESH_Li256ELb0ELb1ELb0ELb1EEENS1_29StaticPersistentTileSchedulerILb0EEEEEEEEEvNT_6ParamsE)
        /*00e0*/ 	.word	0x00000020


	//----- nvinfo : EIATTR_REGCOUNT
	.align		4
.L_57:
        /*00e4*/ 	.byte	0x04, 0x2f
        /*00e6*/ 	.short	(.L_59 - .L_58)
	.align		4
.L_58:
        /*00e8*/ 	.word	index@(_ZN7cutlass13device_kernelIN5flash11enable_sm90INS1_16FlashAttnFwdSm90INS1_25CollectiveMainloopFwdSm90ILi2EN4cute5tupleIJNS5_1CILi1EEES8_S8_EEENS6_IJNS7_ILi128EEENS7_ILi160EEENS7_ILi192EEEEEELi192ENS_12float_e4m3_tEfNS_4arch4Sm90ELb0ELb0ELb0ELb0ELb0ELb0ELb0ELb1ELb1ELb1ELb0ELb0EEENS1_21CollectiveEpilogueFwdINS6_IJSA_SC_SB_EEES9_NS_10bfloat16_tESG_Li256ELb0ELb1ELb0ELb1EEENS1_29StaticPersistentTileSchedulerILb0EEEEEEEEEvNT_6ParamsE)
        /*00ec*/ 	.word	0x000000a8


	//----- nvinfo : EIATTR_FRAME_SIZE
	.align		4
.L_59:
        /*00f0*/ 	.byte	0x04, 0x11
        /*00f2*/ 	.short	(.L_61 - .L_60)
	.align		4
.L_60:
        /*00f4*/ 	.word	index@(_ZN7cutlass13device_kernelIN5flash11enable_sm90INS1_16FlashAttnFwdSm90INS1_25CollectiveMainloopFwdSm90ILi2EN4cute5tupleIJNS5_1CILi1EEES8_S8_EEENS6_IJNS7_ILi128EEENS7_ILi160EEENS7_ILi192EEEEEELi192ENS_12float_e4m3_tEfNS_4arch4Sm90ELb0ELb0ELb0ELb0ELb0ELb0ELb0ELb1ELb1ELb1ELb0ELb0EEENS1_21CollectiveEpilogueFwdINS6_IJSA_SC_SB_EEES9_NS_10bfloat16_tESG_Li256ELb0ELb1ELb0ELb1EEENS1_29StaticPersistentTileSchedulerILb0EEEEEEEEEvNT_6ParamsE)
        /*00f8*/ 	.word	0x00000018


	//----- nvinfo : EIATTR_MIN_STACK_SIZE
	.align		4
.L_61:
        /*00fc*/ 	.byte	0x04, 0x12
        /*00fe*/ 	.short	(.L_63 - .L_62)
	.align		4
.L_62:
        /*0100*/ 	.word	index@(_ZN7cutlass13device_kernelIN5flash11enable_sm90INS1_16FlashAttnFwdSm90INS1_25CollectiveMainloopFwdSm90ILi2EN4cute5tupleIJNS5_1CILi1EEES8_S8_EEENS6_IJNS7_ILi128EEENS7_ILi160EEENS7_ILi192EEEEEELi192ENS_12float_e4m3_tEfNS_4arch4Sm90ELb0ELb0ELb0ELb0ELb0ELb0ELb0ELb1ELb1ELb1ELb0ELb0EEENS1_21CollectiveEpilogueFwdINS6_IJSA_SC_SB_EEES9_NS_10bfloat16_tESG_Li256ELb0ELb1ELb0ELb1EEENS1_29StaticPersistentTileSchedulerILb0EEEEEEEEEvNT_6ParamsE)
        /*0104*/ 	.word	0x00000018


	//----- nvinfo : EIATTR_MIN_STACK_SIZE
	.align		4
.L_63:
        /*0108*/ 	.byte	0x04, 0x12
        /*010a*/ 	.short	(.L_65 - .L_64)
	.align		4
.L_64:
        /*010c*/ 	.word	index@(_ZN7cutlass13device_kernelIN5flash11enable_sm90INS1_16FlashAttnFwdSm90INS1_25CollectiveMainloopFwdSm90ILi2EN4cute5tupleIJNS5_1CILi2EEENS7_ILi1EEES9_EEENS6_IJNS7_ILi128EEENS7_ILi160EEENS7_ILi192EEEEEELi192ENS_12float_e4m3_tEfNS_4arch4Sm90ELb0ELb0ELb0ELb0ELb0ELb0ELb0ELb1ELb1ELb1ELb0ELb0EEENS1_21CollectiveEpilogueFwdINS6_IJSB_SD_SC_EEESA_NS_10bfloat16_tESH_Li256ELb0ELb1ELb0ELb1EEENS1_29StaticPersistentTileSchedulerILb0EEEEEEEEEvNT_6ParamsE)
        /*0110*/ 	.word	0x00000020


	//----- nvinfo : EIATTR_MIN_STACK_SIZE
	.align		4
.L_65:
        /*0114*/ 	.byte	0x04, 0x12
        /*0116*/ 	.short	(.L_67 - .L_66)
	.align		4
.L_66:
        /*0118*/ 	.word	index@(_ZN7cutlass13device_kernelIN5flash11enable_sm90INS1_16FlashAttnFwdSm90INS1_25CollectiveMainloopFwdSm90ILi2EN4cute5tupleIJNS5_1CILi1EEES8_S8_EEENS6_IJNS7_ILi128EEENS7_ILi160EEENS7_ILi192EEEEEELi192ENS_12float_e4m3_tEfNS_4arch4Sm90ELb0ELb0ELb0ELb1ELb0ELb0ELb0ELb1ELb1ELb1ELb0ELb0EEENS1_21CollectiveEpilogueFwdINS6_IJSA_SC_SB_EEES9_NS_10bfloat16_tESG_Li256ELb1ELb1ELb0ELb1EEENS1_36VarlenDynamicPersistentTileSchedulerILi128ELi160ELi256ELi128ELb0ELb1ELb1ELb0ELb1ELb1EEEEEEEEEvNT_6ParamsE)
        /*011c*/ 	.word	0x00000028


	//----- nvinfo : EIATTR_MIN_STACK_SIZE
	.align		4
.L_67:
        /*0120*/ 	.byte	0x04, 0x12
        /*0122*/ 	.short	(.L_69 - .L_68)
	.align		4
.L_68:
        /*0124*/ 	.word	index@(_ZN7cutlass13device_kernelIN5flash11enable_sm90INS1_16FlashAttnFwdSm90INS1_25CollectiveMainloopFwdSm90ILi2EN4cute5tupleIJNS5_1CILi1EEES8_S8_EEENS6_IJNS7_ILi128EEENS7_ILi160EEENS7_ILi192EEEEEELi192ENS_12float_e4m3_tEfNS_4arch4Sm90ELb0ELb0ELb0ELb1ELb0ELb1ELb0ELb1ELb1ELb1ELb0ELb0EEENS1_21CollectiveEpilogueFwdINS6_IJSA_SC_SB_EEES9_NS_10bfloat16_tESG_Li256ELb1ELb1ELb0ELb1EEENS1_36VarlenDynamicPersistentTileSchedulerILi128ELi160ELi256ELi128ELb0ELb1ELb1ELb0ELb1ELb1EEEEEEEEEvNT_6ParamsE)
        /*0128*/ 	.word	0x00000080


	//----- nvinfo : EIATTR_MIN_STACK_SIZE
	.align		4
.L_69:
        /*012c*/ 	.byte	0x04, 0x12
        /*012e*/ 	.short	(.L_71 - .L_70)
	.align		4
.L_70:
        /*0130*/ 	.word	index@(_ZN7cutlass13device_kernelIN5flash11enable_sm90INS1_16FlashAttnFwdSm90INS1_25CollectiveMainloopFwdSm90ILi2EN4cute5tupleIJNS5_1CILi1EEES8_S8_EEENS6_IJNS7_ILi128EEENS7_ILi160EEENS7_ILi192EEEEEELi192ENS_12float_e4m3_tEfNS_4arch4Sm90ELb0ELb1ELb0ELb0ELb0ELb0ELb0ELb1ELb1ELb1ELb0ELb0EEENS1_21CollectiveEpilogueFwdINS6_IJSA_SC_SB_EEES9_NS_10bfloat16_tESG_Li256ELb0ELb1ELb0ELb1EEENS1_30DynamicPersistentTileSchedulerILi256ELi128ELb0ELb1ELb1EEEEEEEEEvNT_6ParamsE)
        /*0134*/ 	.word	0x00000020


	//----- nvinfo : EIATTR_MIN_STACK_SIZE
	.align		4
.L_71:
        /*0138*/ 	.byte	0x04, 0x12
        /*013a*/ 	.short	(.L_73 - .L_72)
	.align		4
.L_72:
        /*013c*/ 	.word	index@(_ZN7cutlass13device_kernelIN5flash11enable_sm90INS1_16FlashAttnFwdSm90INS1_25CollectiveMainloopFwdSm90ILi2EN4cute5tupleIJNS5_1CILi1EEES8_S8_EEENS6_IJNS7_ILi128EEENS7_ILi160EEENS7_ILi192EEEEEELi192ENS_12float_e4m3_tEfNS_4arch4Sm90ELb0ELb1ELb0ELb1ELb0ELb0ELb0ELb1ELb1ELb1ELb0ELb0EEENS1_21CollectiveEpilogueFwdINS6_IJSA_SC_SB_EEES9_NS_10bfloat16_tESG_Li256ELb1ELb1ELb0ELb1EEENS1_36VarlenDynamicPersistentTileSchedulerILi128ELi160ELi256ELi128ELb0ELb1ELb1ELb1ELb0ELb1EEEEEEEEEvNT_6ParamsE)
        /*0140*/ 	.word	0x00000030


	//----- nvinfo : EIATTR_MIN_STACK_SIZE
	.align		4
.L_73:
        /*0144*/ 	.byte	0x04, 0x12
        /*0146*/ 	.short	(.L_75 - .L_74)
	.align		4
.L_74:
        /*0148*/ 	.word	index@(_ZN7cutlass13device_kernelIN5flash11enable_sm90INS1_16FlashAttnFwdSm90INS1_25CollectiveMainloopFwdSm90ILi2EN4cute5tupleIJNS5_1CILi1EEES8_S8_EEENS6_IJNS7_ILi128EEENS7_ILi160EEENS7_ILi192EEEEEELi192ENS_12float_e4m3_tEfNS_4arch4Sm90ELb0ELb1ELb0ELb1ELb0ELb1ELb0ELb1ELb1ELb1ELb0ELb0EEENS1_21CollectiveEpilogueFwdINS6_IJSA_SC_SB_EEES9_NS_10bfloat16_tESG_Li256ELb1ELb1ELb0ELb1EEENS1_36VarlenDynamicPersistentTileSchedulerILi128ELi160ELi256ELi128ELb0ELb1ELb1ELb1ELb0ELb1EEEEEEEEEvNT_6ParamsE)
        /*014c*/ 	.word	0x00000330


	//----- nvinfo : EIATTR_MIN_STACK_SIZE
	.align		4
.L_75:
        /*0150*/ 	.byte	0x04, 0x12
        /*0152*/ 	.short	(.L_77 - .L_76)
	.align		4
.L_76:
        /*0154*/ 	.word	index@(_ZN7cutlass13device_kernelIN5flash11enable_sm90INS1_16FlashAttnFwdSm90INS1_25CollectiveMainloopFwdSm90ILi2EN4cute5tupleIJNS5_1CILi1EEES8_S8_EEENS6_IJNS7_ILi128EEENS7_ILi160EEENS7_ILi192EEEEEELi192ENS_12float_e4m3_tEfNS_4arch4Sm90ELb1ELb0ELb0ELb0ELb0ELb0ELb0ELb1ELb1ELb1ELb0ELb0EEENS1_21CollectiveEpilogueFwdINS6_IJSA_SC_SB_EEES9_NS_10bfloat16_tESG_Li256ELb0ELb1ELb0ELb1EEENS1_30DynamicPersistentTileSchedulerILi256ELi128ELb0ELb1ELb1EEEEEEEEEvNT_6ParamsE)
        /*0158*/ 	.word	0x00000020


	//----- nvinfo : EIATTR_MIN_STACK_SIZE
	.align		4
.L_77:
        /*015c*/ 	.byte	0x04, 0x12
        /*015e*/ 	.short	(.L_79 - .L_78)
	.align		4
.L_78:
        /*0160*/ 	.word	index@(_ZN7cutlass13device_kernelIN5flash11enable_sm90INS1_16FlashAttnFwdSm90INS1_25CollectiveMainloopFwdSm90ILi2EN4cute5tupleIJNS5_1CILi1EEES8_S8_EEENS6_IJNS7_ILi128EEENS7_ILi160EEENS7_ILi192EEEEEELi192ENS_12float_e4m3_tEfNS_4arch4Sm90ELb1ELb0ELb0ELb1ELb0ELb0ELb0ELb1ELb1ELb1ELb0ELb0EEENS1_21CollectiveEpilogueFwdINS6_IJSA_SC_SB_EEES9_NS_10bfloat16_tESG_Li256ELb1ELb1ELb0ELb1EEENS1_36VarlenDynamicPersistentTileSchedulerILi128ELi160ELi256ELi128ELb0ELb1ELb1ELb1ELb1ELb1EEEEEEEEEvNT_6ParamsE)
        /*0164*/ 	.word	0x00000038


	//----- nvinfo : EIATTR_MIN_STACK_SIZE
	.align		4
.L_79:
        /*0168*/ 	.byte	0x04, 0x12
        /*016a*/ 	.short	(.L_81 - .L_80)
	.align		4
.L_80:
        /*016c*/ 	.word	index@(_ZN7cutlass13device_kernelIN5flash11enable_sm90INS1_16FlashAttnFwdSm90INS1_25CollectiveMainloopFwdSm90ILi2EN4cute5tupleIJNS5_1CILi1EEES8_S8_EEENS6_IJNS7_ILi128EEENS7_ILi160EEENS7_ILi192EEEEEELi192ENS_12float_e4m3_tEfNS_4arch4Sm90ELb1ELb0ELb0ELb1ELb0ELb1ELb0ELb1ELb1ELb1ELb0ELb0EEENS1_21CollectiveEpilogueFwdINS6_IJSA_SC_SB_EEES9_NS_10bfloat16_tESG_Li256ELb1ELb1ELb0ELb1EEENS1_36VarlenDynamicPersistentTileSchedulerILi128ELi160ELi256ELi128ELb0ELb1ELb1ELb1ELb1ELb1EEEEEEEEEvNT_6ParamsE)
        /*0170*/ 	.word	0x00000070
.L_81:


//--------------------- .nv.compat                --------------------------
	.section	.nv.compat,"",@"SHT_CUDA_COMPAT_INFO"
	.align	4
        /*0000*/ 	.byte	0x02, 0x09, 0x01, 0x00, 0x02, 0x02, 0x04, 0x00, 0x02, 0x05, 0x05, 0x00, 0x03, 0x07, 0x01, 0x01
        /*0010*/ 	.byte	0x02, 0x03, 0x01, 0x00, 0x02, 0x06, 0x01, 0x00, 0x04, 0x0b, 0x08, 0x00, 0x00, 0x00, 0x00, 0x00
        /*0020*/ 	.byte	0x00, 0x00, 0x00, 0x00


//--------------------- .nv.info._ZN7cutlass13device_kernelIN5flash11enable_sm90INS1_16FlashAttnFwdSm90INS1_25CollectiveMainloopFwdSm90ILi2EN4cute5tupleIJNS5_1CILi1EEES8_S8_EEENS6_IJNS7_ILi128EEENS7_ILi160EEENS7_ILi192EEEEEELi192ENS_12float_e4m3_tEfNS_4arch4Sm90ELb0ELb0ELb0ELb0ELb0ELb0ELb0ELb1ELb1ELb1ELb0ELb0EEENS1_21CollectiveEpilogueFwdINS6_IJSA_SC_SB_EEES9_NS_10bfloat16_tESG_Li256ELb0ELb1ELb0ELb1EEENS1_29StaticPersistentTileSchedulerILb0EEEEEEEEEvNT_6ParamsE --------------------------
	.section	.nv.info._ZN7cutlass13device_kernelIN5flash11enable_sm90INS1_16FlashAttnFwdSm90INS1_25CollectiveMainloopFwdSm90ILi2EN4cute5tupleIJNS5_1CILi1EEES8_S8_EEENS6_IJNS7_ILi128EEENS7_ILi160EEENS7_ILi192EEEEEELi192ENS_12float_e4m3_tEfNS_4arch4Sm90ELb0ELb0ELb0ELb0ELb0ELb0ELb0ELb1ELb1ELb1ELb0ELb0EEENS1_21CollectiveEpilogueFwdINS6_IJSA_SC_SB_EEES9_NS_10bfloat16_tESG_Li256ELb0ELb1ELb0ELb1EEENS1_29StaticPersistentTileSchedulerILb0EEEEEEEEEvNT_6ParamsE,"",@"SHT_CUDA_INFO"
	.sectionflags	@""
	.align	4


	//----- nvinfo : EIATTR_CUDA_API_VERSION
	.align		4
        /*0000*/ 	.byte	0x04, 0x37
        /*0002*/ 	.short	(.L_83 - .L_82)
.L_82:
        /*0004*/ 	.word	0x00000082


	//----- nvinfo : EIATTR_KPARAM_INFO
	.align		4
.L_83:
        /*0008*/ 	.byte	0x04, 0x17
        /*000a*/ 	.short	(.L_85 - .L_84)
.L_84:
        /*000c*/ 	.word	0x00000000
        /*0010*/ 	.short	0x0000
        /*0012*/ 	.short	0x0070
        /*0014*/ 	.byte	0x00, 0xf0, 0x01, 0x28


	//----- nvinfo : EIATTR_SPARSE_MMA_MASK
	.align		4
.L_85:
        /*0018*/ 	.byte	0x03, 0x50
        /*001a*/ 	.short	0x0000


	//----- nvinfo : EIATTR_MAXREG_COUNT
	.align		4
        /*001c*/ 	.byte	0x03, 0x1b
        /*001e*/ 	.short	0x00a8


	//----- nvinfo : EIATTR_NUM_BARRIERS
	.align		4
        /*0020*/ 	.byte	0x02, 0x4c
        /*0022*/ 	.byte	0x10
	.zero		1


	//----- nvinfo : EIATTR_EXTERNS
	.align		4
        /*0024*/ 	.byte	0x04, 0x0f
        /*0026*/ 	.short	(.L_87 - .L_86)


	//   ....[0]....
	.align		4
.L_86:
        /*0028*/ 	.word	index@(__assertfail)


	//----- nvinfo : EIATTR_ANNOTATIONS
	.align		4
.L_87:
        /*002c*/ 	.byte	0x04, 0x55
        /*002e*/ 	.short	(.L_89 - .L_88)


	//   ....[0]....
.L_88:
        /*0030*/ 	.word	0x00000001
        /*0034*/ 	.byte	0x90, 0xab, 0x00, 0x00, 0x01, 0x00, 0x00, 0x00, 0xa0, 0xab, 0x00, 0x00, 0x01, 0x00, 0x00, 0x00
        /*0044*/ 	.byte	0xe0, 0xab, 0x00, 0x00, 0x01, 0x00, 0x00, 0x00, 0xa0, 0xb2, 0x00, 0x00, 0x01, 0x00, 0x00, 0x00
        /*0054*/ 	.byte	0xe0, 0xb3, 0x00, 0x00, 0x01, 0x00, 0x00, 0x00, 0x00, 0xb4, 0x00, 0x00, 0x01, 0x00, 0x00, 0x00
        /*0064*/ 	.byte	0x10, 0xb4, 0x00, 0x00, 0x01, 0x00, 0x00, 0x00, 0x90, 0xb4, 0x00, 0x00, 0x01, 0x00, 0x00, 0x00
        /*0074*/ 	.byte	0xa0, 0xb9, 0x00, 0x00, 0x01, 0x00, 0x00, 0x00, 0x90, 0xbb, 0x00, 0x00, 0x01, 0x00, 0x00, 0x00
        /*0084*/ 	.byte	0x70, 0xc0, 0x00, 0x00, 0x01, 0x00, 0x00, 0x00, 0x70, 0xc5, 0x00, 0x00, 0x01, 0x00, 0x00, 0x00
        /*0094*/ 	.byte	0x30, 0xc6, 0x00, 0x00, 0x01, 0x00, 0x00, 0x00, 0x60, 0xc6, 0x00, 0x00, 0x01, 0x00, 0x00, 0x00
        /*00a4*/ 	.byte	0x40, 0xd1, 0x00, 0x00, 0x01, 0x00, 0x00, 0x00, 0x50, 0xd1, 0x00, 0x00, 0x01, 0x00, 0x00, 0x00
        /*00b4*/ 	.byte	0xb0, 0xd9, 0x00, 0x00, 0x01, 0x00, 0x00, 0x00, 0xc0, 0xd9, 0x00, 0x00


	//----- nvinfo : EIATTR_MERCURY_ISA_VERSION
	.align		4
.L_89:
        /*00c0*/ 	.byte	0x03, 0x5f
        /*00c2*/ 	.short	0x0101


	//----- nvinfo : EIATTR_INT_WARP_WIDE_INSTR_OFFSETS
	.align		4
        /*00c4*/ 	.byte	0x04, 0x31
        /*00c6*/ 	.short	(.L_91 - .L_90)


	//   ....[0]....
.L_90:
        /*00c8*/ 	.word	0x00000130


	//   ....[1]....
        /*00cc*/ 	.word	0x00000170


	//   ....[2]....
        /*00d0*/ 	.word	0x000001e0


	//----- nvinfo : EIATTR_COOP_GROUP_MASK_REGIDS
	.align		4
.L_91:
        /*00d4*/ 	.byte	0x04, 0x29
        /*00d6*/ 	.short	(.L_93 - .L_92)


	//   ....[0]....
.L_92:
        /*00d8*/ 	.word	0xffffffff


	//   ....[1]....
        /*00dc*/ 	.word	0xffffffff


	//   ....[2]....
        /*00e0*/ 	.word	0xffffffff


	//   ....[3]....
        /*00e4*/ 	.word	0xffffffff


	//   ....[4]....
        /*00e8*/ 	.word	0xffffffff


	//   ....[5]....
        /*00ec*/ 	.word	0xffffffff


	//   ....[6]....
        /*00f0*/ 	.word	0xffffffff


	//   ....[7]....
        /*00f4*/ 	.word	0xffffffff


	//   ....[8]....
        /*00f8*/ 	.word	0xffffffff


	//   ....[9]....
        /*00fc*/ 	.word	0xffffffff


	//   ....[10]....
        /*0100*/ 	.word	0xffffffff


	//   ....[11]....
        /*0104*/ 	.word	0xffffffff


	//   ....[12]....
        /*0108*/ 	.word	0xffffffff


	//   ....[13]....
        /*010c*/ 	.word	0xffffffff


	//   ....[14]....
        /*0110*/ 	.word	0xffffffff


	//   ....[15]....
        /*0114*/ 	.word	0xffffffff


	//   ....[16]....
        /*0118*/ 	.word	0xffffffff


	//   ....[17]....
        /*011c*/ 	.word	0xffffffff


	//   ....[18]....
        /*0120*/ 	.word	0xffffffff


	//   ....[19]....
        /*0124*/ 	.word	0xffffffff


	//   ....[20]....
        /*0128*/ 	.word	0xffffffff


	//   ....[21]....
        /*012c*/ 	.word	0xffffffff


	//   ....[22]....
        /*0130*/ 	.word	0xffffffff


	//   ....[23]....
        /*0134*/ 	.word	0xffffffff


	//   ....[24]....
        /*0138*/ 	.word	0xffffffff


	//   ....[25]....
        /*013c*/ 	.word	0xffffffff


	//   ....[26]....
        /*0140*/ 	.word	0xffffffff


	//   ....[27]....
        /*0144*/ 	.word	0xffffffff


	//   ....[28]....
        /*0148*/ 	.word	0xffffffff


	//   ....[29]....
        /*014c*/ 	.word	0xffffffff


	//   ....[30]....
        /*0150*/ 	.word	0xffffffff


	//   ....[31]....
        /*0154*/ 	.word	0xffffffff


	//   ....[32]....
        /*0158*/ 	.word	0xffffffff


	//   ....[33]....
        /*015c*/ 	.word	0xffffffff


	//   ....[34]....
        /*0160*/ 	.word	0xffffffff


	//   ....[35]....
        /*0164*/ 	.word	0xffffffff


	//   ....[36]....
        /*0168*/ 	.word	0xffffffff


	//   ....[37]....
        /*016c*/ 	.word	0xffffffff


	//   ....[38]....
        /*0170*/ 	.word	0xffffffff


	//   ....[39]....
        /*0174*/ 	.word	0xffffffff


	//   ....[40]....
        /*0178*/ 	.word	0xffffffff


	//   ....[41]....
        /*017c*/ 	.word	0xffffffff


	//   ....[42]....
        /*0180*/ 	.word	0xffffffff


	//   ....[43]....
        /*0184*/ 	.word	0xffffffff


	//   ....[44]....
        /*0188*/ 	.word	0xffffffff


	//   ....[45]....
        /*018c*/ 	.word	0xffffffff


	//   ....[46]....
        /*0190*/ 	.word	0xffffffff


	//   ....[47]....
        /*0194*/ 	.word	0xffffffff


	//   ....[48]....
        /*0198*/ 	.word	0xffffffff


	//   ....[49]....
        /*019c*/ 	.word	0xffffffff


	//   ....[50]....
        /*01a0*/ 	.word	0xffffffff


	//   ....[51]....
        /*01a4*/ 	.word	0xffffffff


	//   ....[52]....
        /*01a8*/ 	.word	0xffffffff


	//   ....[53]....
        /*01ac*/ 	.word	0xffffffff


	//   ....[54]....
        /*01b0*/ 	.word	0xffffffff


	//   ....[55]....
        /*01b4*/ 	.word	0xffffffff


	//   ....[56]....
        /*01b8*/ 	.word	0xffffffff


	//   ....[57]....
        /*01bc*/ 	.word	0xffffffff


	//   ....[58]....
        /*01c0*/ 	.word	0xffffffff


	//   ....[59]....
        /*01c4*/ 	.word	0xffffffff


	//   ....[60]....
        /*01c8*/ 	.word	0xffffffff


	//   ....[61]....
        /*01cc*/ 	.word	0xffffffff


	//   ....[62]....
        /*01d0*/ 	.word	0xffffffff


	//   ....[63]....
        /*01d4*/ 	.word	0xffffffff


	//   ....[64]....
        /*01d8*/ 	.word	0xffffffff


	//   ....[65]....
        /*01dc*/ 	.word	0xffffffff


	//   ....[66]....
        /*01e0*/ 	.word	0xffffffff


	//   ....[67]....
        /*01e4*/ 	.word	0xffffffff


	//   ....[68]....
        /*01e8*/ 	.word	0xffffffff


	//   ....[69]....
        /*01ec*/ 	.word	0xffffffff


	//   ....[70]....
        /*01f0*/ 	.word	0xffffffff


	//   ....[71]....
        /*01f4*/ 	.word	0xffffffff


	//   ....[72]....
        /*01f8*/ 	.word	0xffffffff


	//   ....[73]....
        /*01fc*/ 	.word	0xffffffff


	//   ....[74]....
        /*0200*/ 	.word	0xffffffff


	//   ....[75]....
        /*0204*/ 	.word	0xffffffff


	//   ....[76]....
        /*0208*/ 	.word	0xffffffff


	//   ....[77]....
        /*020c*/ 	.word	0xffffffff


	//   ....[78]....
        /*0210*/ 	.word	0xffffffff


	//   ....[79]....
        /*0214*/ 	.word	0xffffffff


	//   ....[80]....
        /*0218*/ 	.word	0xffffffff


	//   ....[81]....
        /*021c*/ 	.word	0xffffffff


	//   ....[82]....
        /*0220*/ 	.word	0xffffffff


	//   ....[83]....
        /*0224*/ 	.word	0xffffffff


	//   ....[84]....
        /*0228*/ 	.word	0xffffffff


	//   ....[85]....
        /*022c*/ 	.word	0xffffffff


	//   ....[86]....
        /*0230*/ 	.word	0xffffffff


	//   ....[87]....
        /*0234*/ 	.word	0xffffffff


	//   ....[88]....
        /*0238*/ 	.word	0xffffffff


	//   ....[89]....
        /*023c*/ 	.word	0xffffffff


	//   ....[90]....
        /*0240*/ 	.word	0x0500000f


	//   ....[91]....
        /*0244*/ 	.word	0x0500000f


	//   ....[92]....
        /*0248*/ 	.word	0x0500000f


	//   ....[93]....
        /*024c*/ 	.word	0x0500000f


	//   ....[94]....
        /*0250*/ 	.word	0x0500000f


	//   ....[95]....
        /*0254*/ 	.word	0x0500000f


	//   ....[96]....
        /*0258*/ 	.word	0x0500000f


	//   ....[97]....
        /*025c*/ 	.word	0x0500000f


	//   ....[98]....
        /*0260*/ 	.word	0x0500000f


	//----- nvinfo : EIATTR_COOP_GROUP_INSTR_OFFSETS
	.align		4
.L_93:
        /*0264*/ 	.byte	0x04, 0x28
        /*0266*/ 	.short	(.L_95 - .L_94)


	//   ....[0]....
.L_94:
        /*0268*/ 	.word	0x00000070


	//   ....[1]....
        /*026c*/ 	.word	0x00000140


	//   ....[2]....
        /*0270*/ 	.word	0x00000190


	//   ....[3]....
        /*0274*/ 	.word	0x000003c0


	//   ....[4]....
        /*0278*/ 	.word	0x00000520


	//   ....[5]....
        /*027c*/ 	.word	0x00000640


	//   ....[6]....
        /*0280*/ 	.word	0x000007a0


	//   ....[7]....
        /*0284*/ 	.word	0x00000f40


	//   ....[8]....
        /*0288*/ 	.word	0x00002c90


	//   ....[9]....
        /*028c*/ 	.word	0x00002d70


	//   ....[10]....
        /*0290*/ 	.word	0x000034d0


	//   ....[11]....
        /*0294*/ 	.word	0x00003580


	//   ....[12]....
        /*0298*/ 	.word	0x00005ea0


	//   ....[13]....
        /*029c*/ 	.word	0x00005eb0


	//   ....[14]....
        /*02a0*/ 	.word	0x00005ef0


	//   ....[15]....
        /*02a4*/ 	.word	0x00005f00


	//   ....[16]....
        /*02a8*/ 	.word	0x00007db0


	//   ....[17]....
        /*02ac*/ 	.word	0x00007dc0


	//   ....[18]....
        /*02b0*/ 	.word	0x00007df0


	//   ....[19]....
        /*02b4*/ 	.word	0x00007e00


	//   ....[20]....
        /*02b8*/ 	.word	0x000090f0


	//   ....[21]....
        /*02bc*/ 	.word	0x00009120


	//   ....[22]....
        /*02c0*/ 	.word	0x00009160


	//   ....[23]....
        /*02c4*/ 	.word	0x000091a0


	//   ....[24]....
        /*02c8*/ 	.word	0x000091d0


	//   ....[25]....
        /*02cc*/ 	.word	0x00009200


	//   ....[26]....
        /*02d0*/ 	.word	0x00009230


	//   ....[27]....
        /*02d4*/ 	.word	0x00009240


	//   ....[28]....
        /*02d8*/ 	.word	0x00009260


	//   ....[29]....
        /*02dc*/ 	.word	0x00009270


	//   ....[30]....
        /*02e0*/ 	.word	0x00009280


	//   ....[31]....
        /*02e4*/ 	.word	0x00009290


	//   ....[32]....
        /*02e8*/ 	.word	0x000092c0


	//   ....[33]....
        /*02ec*/ 	.word	0x000092e0


	//   ....[34]....
        /*02f0*/ 	.word	0x00009300


	//   ....[35]....
        /*02f4*/ 	.word	0x00009320


	//   ....[36]....
        /*02f8*/ 	.word	0x00009330


	//   ....[37]....
        /*02fc*/ 	.word	0x00009340


	//   ....[38]....
        /*0300*/ 	.word	0x00009350


	//   ....[39]....
        /*0304*/ 	.word	0x00009360


	//   ....[40]....
        /*0308*/ 	.word	0x00009370


	//   ....[41]....
        /*030c*/ 	.word	0x00009380


	//   ....[42]....
        /*0310*/ 	.word	0x00009390


	//   ....[43]....
        /*0314*/ 	.word	0x000093a0


	//   ....[44]....
        /*0318*/ 	.word	0x000093b0


	//   ....[45]....
        /*031c*/ 	.word	0x000093c0


	//   ....[46]....
        /*0320*/ 	.word	0x000093d0


	//   ....[47]....
        /*0324*/ 	.word	0x000093e0


	//   ....[48]....
        /*0328*/ 	.word	0x000093f0


	//   ....[49]....
        /*032c*/ 	.word	0x00009400


	//   ....[50]....
        /*0330*/ 	.word	0x00009420


	//   ....[51]....
        /*0334*/ 	.word	0x00009440


	//   ....[52]....
        /*0338*/ 	.word	0x000094c0


	//   ....[53]....
        /*033c*/ 	.word	0x00009500


	//   ....[54]....
        /*0340*/ 	.word	0x00009540


	//   ....[55]....
        /*0344*/ 	.word	0x00009580


	//   ....[56]....
        /*0348*/ 	.word	0x00009600


	//   ....[57]....
        /*034c*/ 	.word	0x00009640


	//   ....[58]....
        /*0350*/ 	.word	0x00009680


	//   ....[59]....
        /*0354*/ 	.word	0x000096c0


	//   ....[60]....
        /*0358*/ 	.word	0x00009730


	//   ....[61]....
        /*035c*/ 	.word	0x00009750


	//   ....[62]....
        /*0360*/ 	.word	0x00009770


	//   ....[63]....
        /*0364*/ 	.word	0x00009790


	//   ....[64]....
        /*0368*/ 	.word	0x000097b0


	//   ....[65]....
        /*036c*/ 	.word	0x000097d0


	//   ....[66]....
        /*0370*/ 	.word	0x000097f0


	//   ....[67]....
        /*0374*/ 	.word	0x00009810


	//   ....[68]....
        /*0378*/ 	.word	0x00009d50


	//   ....[69]....
        /*037c*/ 	.word	0x00009d80


	//   ....[70]....
        /*0380*/ 	.word	0x00009eb0


	//   ....[71]....
        /*0384*/ 	.word	0x00009ed0


	//   ....[72]....
        /*0388*/ 	.word	0x0000a3d0


	//   ....[73]....
        /*038c*/ 	.word	0x0000a410


	//   ....[74]....
        /*0390*/ 	.word	0x0000a520


	//   ....[75]....
        /*0394*/ 	.word	0x0000a540


	//   ....[76]....
        /*0398*/ 	.word	0x0000a630


	//   ....[77]....
        /*039c*/ 	.word	0x0000a650


	//   ....[78]....
        /*03a0*/ 	.word	0x0000a750


	//   ....[79]....
        /*03a4*/ 	.word	0x0000a790


	//   ....[80]....
        /*03a8*/ 	.word	0x0000b430


	//   ....[81]....
        /*03ac*/ 	.word	0x0000c100


	//   ....[82]....
        /*03b0*/ 	.word	0x0000c130


	//   ....[83]....
        /*03b4*/ 	.word	0x0000c200


	//   ....[84]....
        /*03b8*/ 	.word	0x0000c220


	//   ....[85]....
        /*03bc*/ 	.word	0x0000c2c0


	//   ....[86]....
        /*03c0*/ 	.word	0x0000c2e0


	//   ....[87]....
        /*03c4*/ 	.word	0x0000c2f0


	//   ....[88]....
        /*03c8*/ 	.word	0x0000c380


	//   ....[89]....
        /*03cc*/ 	.word	0x0000e210


	//   ....[90]....
        /*03d0*/ 	.word	0x0000e700


	//   ....[91]....
        /*03d4*/ 	.word	0x0000e8b0


	//   ....[92]....
        /*03d8*/ 	.word	0x0000e900


	//   ....[93]....
        /*03dc*/ 	.word	0x0000e9a0


	//   ....[94]....
        /*03e0*/ 	.word	0x0000eab0


	//   ....[95]....
        /*03e4*/ 	.word	0x0000eb10


	//   ....[96]....
        /*03e8*/ 	.word	0x0000ec30


	//   ....[97]....
        /*03ec*/ 	.word	0x0000ec90


	//   ....[98]....
        /*03f0*/ 	.word	0x0000ed30


	//----- nvinfo : EIATTR_REG_RECONFIG
	.align		4
.L_95:
        /*03f4*/ 	.byte	0x01, 0x54
	.zero		2


	//----- nvinfo : EIATTR_SYSCALL_OFFSETS
	.align		4
        /*03f8*/ 	.byte	0x04, 0x46
        /*03fa*/ 	.short	(.L_97 - .L_96)


	//   ....[0]....
.L_96:
        /*03fc*/ 	.word	0x00001460


	//   ....[1]....
        /*0400*/ 	.word	0x0000aee0


	//   ....[2]....
        /*0404*/ 	.word	0x0000b020


	//   ....[3]....
        /*0408*/ 	.word	0x0000b160


	//   ....[4]....
        /*040c*/ 	.word	0x0000b280


	//   ....[5]....
        /*0410*/ 	.word	0x0000bd00


	//----- nvinfo : EIATTR_MBARRIER_INSTR_OFFSETS
	.align		4
.L_97:
        /*0414*/ 	.byte	0x04, 0x39
        /*0416*/ 	.short	(.L_99 - .L_98)


	//   ....[0]....
.L_98:
        /*0418*/ 	.word	0x00000270
        /*041c*/ 	.word	0x000000ff
        /*0420*/ 	.word	0x00033400
        /*0424*/ 	.short	0x0100
        /*0426*/ 	.byte	0x08
	.zero		1


	//   ....[1]....
        /*0428*/ 	.word	0x00000280
        /*042c*/ 	.word	0x000000ff
        /*0430*/ 	.word	0x00033420
        /*0434*/ 	.short	0x0100
        /*0436*/ 	.byte	0x08
	.zero		1


	//   ....[2]....
        /*0438*/ 	.word	0x00000370
        /*043c*/ 	.word	0x000000ff
        /*0440*/ 	.word	0x00033430
        /*0444*/ 	.short	0x0100
        /*0446*/ 	.byte	0x08
	.zero		1


	//   ....[3]....
        /*0448*/ 	.word	0x00000380
        /*044c*/ 	.word	0x000000ff
        /*0450*/ 	.word	0x00033440
        /*0454*/ 	.short	0x0100
        /*0456*/ 	.byte	0x08
	.zero		1


	//   ....[4]....
        /*0458*/ 	.word	0x00000390
        /*045c*/ 	.word	0x000000ff
        /*0460*/ 	.word	0x00033438
        /*0464*/ 	.short	0x0100
        /*0466*/ 	.byte	0x08
	.zero		1


	//   ....[5]....
        /*0468*/ 	.word	0x000003a0
        /*046c*/ 	.word	0x000000ff
        /*0470*/ 	.word	0x00033448
        /*0474*/ 	.short	0x0100
        /*0476*/ 	.byte	0x08
	.zero		1


	//   ....[6]....
        /*0478*/ 	.word	0x000004d0
        /*047c*/ 	.word	0x000000ff
        /*0480*/ 	.word	0x00033450
        /*0484*/ 	.short	0x0100
        /*0486*/ 	.byte	0x08
	.zero		1


	//   ....[7]....
        /*0488*/ 	.word	0x000004e0
        /*048c*/ 	.word	0x000000ff
        /*0490*/ 	.word	0x00033460
        /*0494*/ 	.short	0x0100
        /*0496*/ 	.byte	0x08
	.zero		1


	//   ....[8]....
        /*0498*/ 	.word	0x000004f0
        /*049c*/ 	.word	0x000000ff
        /*04a0*/ 	.word	0x00033458
        /*04a4*/ 	.short	0x0100
        /*04a6*/ 	.byte	0x08
	.zero		1


	//   ....[9]....
        /*04a8*/ 	.word	0x00000500
        /*04ac*/ 	.word	0x000000ff
        /*04b0*/ 	.word	0x00033468
        /*04b4*/ 	.short	0x0100
        /*04b6*/ 	.byte	0x08
	.zero		1


	//   ....[10]....
        /*04b8*/ 	.word	0x000005f0
        /*04bc*/ 	.word	0x000000ff
        /*04c0*/ 	.word	0x00033470
        /*04c4*/ 	.short	0x0100
        /*04c6*/ 	.byte	0x06
	.zero		1


	//   ....[11]....
        /*04c8*/ 	.word	0x00000600
        /*04cc*/ 	.word	0x000000ff
        /*04d0*/ 	.word	0x00033480
        /*04d4*/ 	.short	0x0100
        /*04d6*/ 	.byte	0x06
	.zero		1


	//   ....[12]....
        /*04d8*/ 	.word	0x00000610
        /*04dc*/ 	.word	0x000000ff
        /*04e0*/ 	.word	0x00033478
        /*04e4*/ 	.short	0x0100
        /*04e6*/ 	.byte	0x06
	.zero		1


	//   ....[13]....
        /*04e8*/ 	.word	0x00000620
        /*04ec*/ 	.word	0x000000ff
        /*04f0*/ 	.word	0x00033488
        /*04f4*/ 	.short	0x0100
        /*04f6*/ 	.byte	0x06
	.zero		1


	//   ....[14]....
        /*04f8*/ 	.word	0x00000750
        /*04fc*/ 	.word	0x000000ff
        /*0500*/ 	.word	0x00033490
        /*0504*/ 	.short	0x0100
        /*0506*/ 	.byte	0x08
	.zero		1


	//   ....[15]....
        /*0508*/ 	.word	0x00000760
        /*050c*/ 	.word	0x000000ff
        /*0510*/ 	.word	0x000334a0
        /*0514*/ 	.short	0x0100
        /*0516*/ 	.byte	0x08
	.zero		1


	//   ....[16]....
        /*0518*/ 	.word	0x00000770
        /*051c*/ 	.word	0x000000ff
        /*0520*/ 	.word	0x00033498
        /*0524*/ 	.short	0x0100
        /*0526*/ 	.byte	0x08
	.zero		1


	//   ....[17]....
        /*0528*/ 	.word	0x00000780
        /*052c*/ 	.word	0x000000ff
        /*0530*/ 	.word	0x000334a8
        /*0534*/ 	.short	0x0100
        /*0536*/ 	.byte	0x08
	.zero		1


	//   ....[18]....
        /*0538*/ 	.word	0x000008b0
        /*053c*/ 	.word	0x000000ff
        /*0540*/ 	.word	0x000334b0
        /*0544*/ 	.short	0x0100
        /*0546*/ 	.byte	0x08
	.zero		1


	//   ....[19]....
        /*0548*/ 	.word	0x000008c0
        /*054c*/ 	.word	0x000000ff
        /*0550*/ 	.word	0x000334c0
        /*0554*/ 	.short	0x0100
        /*0556*/ 	.byte	0x08
	.zero		1


	//   ....[20]....
        /*0558*/ 	.word	0x000008d0
        /*055c*/ 	.word	0x000000ff
        /*0560*/ 	.word	0x000334b8
        /*0564*/ 	.short	0x0100
        /*0566*/ 	.byte	0x08
	.zero		1


	//   ....[21]....
        /*0568*/ 	.word	0x000008e0
        /*056c*/ 	.word	0x000000ff
        /*0570*/ 	.word	0x000334c8
        /*0574*/ 	.short	0x0100
        /*0576*/ 	.byte	0x08
	.zero		1


	//   ....[22]....
        /*0578*/ 	.word	0x000014c0
        /*057c*/ 	.word	0x000000ff
        /*0580*/ 	.word	0x00033400
        /*0584*/ 	.short	0x010a
        /*0586*/ 	.byte	0x27
	.zero		1


	//   ....[23]....
        /*0588*/ 	.word	0x00001540
        /*058c*/ 	.word	0x00000003
        /*0590*/ 	.word	0x00033430
        /*0594*/ 	.short	0x010a
        /*0596*/ 	.byte	0x3f
	.zero		1


	//   ....[24]....
        /*0598*/ 	.word	0x000015b0
        /*059c*/ 	.word	0x00000003
        /*05a0*/ 	.word	0x00033430
        /*05a4*/ 	.short	0x010a
        /*05a6*/ 	.byte	0x3f
	.zero		1


	//   ....[25]....
        /*05a8*/ 	.word	0x00003540
        /*05ac*/ 	.word	0x00000003
        /*05b0*/ 	.word	0x00000000
        /*05b4*/ 	.short	0x0101
        /*05b6*/ 	.byte	0x3f
	.zero		1


	//   ....[26]....
        /*05b8*/ 	.word	0x00004c10
        /*05bc*/ 	.word	0x000000ff
        /*05c0*/ 	.word	0x00033430
        /*05c4*/ 	.short	0x010a
        /*05c6*/ 	.byte	0x06
	.zero		1


	//   ....[27]....
        /*05c8*/ 	.word	0x00004c50
        /*05cc*/ 	.word	0x000000ff
        /*05d0*/ 	.word	0x00033430
        /*05d4*/ 	.short	0x010a
        /*05d6*/ 	.byte	0x06
	.zero		1


	//   ....[28]....
        /*05d8*/ 	.word	0x00005870
        /*05dc*/ 	.word	0x000000ff
        /*05e0*/ 	.word	0x00033450
        /*05e4*/ 	.short	0x010a
        /*05e6*/ 	.byte	0x06
	.zero		1


	//   ....[29]....
        /*05e8*/ 	.word	0x000058b0
        /*05ec*/ 	.word	0x000000ff
        /*05f0*/ 	.word	0x00033450
        /*05f4*/ 	.short	0x010a
        /*05f6*/ 	.byte	0x06
	.zero		1


	//   ....[30]....
        /*05f8*/ 	.word	0x00006ff0
        /*05fc*/ 	.word	0x00000003
        /*0600*/ 	.word	0x00000000
        /*0604*/ 	.short	0x0101
        /*0606*/ 	.byte	0x3f
	.zero		1


	//   ....[31]....
        /*0608*/ 	.word	0x000071a0
        /*060c*/ 	.word	0x000000ff
        /*0610*/ 	.word	0x00000000
        /*0614*/ 	.short	0x0101
        /*0616*/ 	.byte	0x06
	.zero		1


	//   ....[32]....
        /*0618*/ 	.word	0x00007a20
        /*061c*/ 	.word	0x000000ff
        /*0620*/ 	.word	0x00033450
        /*0624*/ 	.short	0x010a
        /*0626*/ 	.byte	0x04
	.zero		1


	//   ....[33]....
        /*0628*/ 	.word	0x00007a60
        /*062c*/ 	.word	0x000000ff
        /*0630*/ 	.word	0x00033450
        /*0634*/ 	.short	0x010a
        /*0636*/ 	.byte	0x04
	.zero		1


	//   ....[34]....
        /*0638*/ 	.word	0x00009180
        /*063c*/ 	.word	0x000000ff
        /*0640*/ 	.word	0x00000000
        /*0644*/ 	.short	0x0101
        /*0646*/ 	.byte	0x04
	.zero		1


	//   ....[35]....
        /*0648*/ 	.word	0x0000a3f0
        /*064c*/ 	.word	0x000000ff
        /*0650*/ 	.word	0x00000000
        /*0654*/ 	.short	0x0101
        /*0656*/ 	.byte	0x27
	.zero		1


	//   ....[36]....
        /*0658*/ 	.word	0x0000b670
        /*065c*/ 	.word	0x00000004
        /*0660*/ 	.word	0x00033480
        /*0664*/ 	.short	0x010a
        /*0666*/ 	.byte	0x3f
	.zero		1


	//   ....[37]....
        /*0668*/ 	.word	0x0000b900
        /*066c*/ 	.word	0x00000004
        /*0670*/ 	.word	0x00033440
        /*0674*/ 	.short	0x010a
        /*0676*/ 	.byte	0x3f
	.zero		1


	//   ....[38]....
        /*0678*/ 	.word	0x0000c460
        /*067c*/ 	.word	0x000000ff
        /*0680*/ 	.word	0x00033400
        /*0684*/ 	.short	0x0107
        /*0686*/ 	.byte	0x29
	.zero		1


	//   ....[39]....
        /*0688*/ 	.word	0x0000c4b0
        /*068c*/ 	.word	0x000000ff
        /*0690*/ 	.word	0x00033400
        /*0694*/ 	.short	0x0101
        /*0696*/ 	.byte	0x29
	.zero		1


	//   ....[40]....
        /*0698*/ 	.word	0x0000c4e0
        /*069c*/ 	.word	0x000000ff
        /*06a0*/ 	.word	0x00033420
        /*06a4*/ 	.short	0x010a
        /*06a6*/ 	.byte	0x29
	.zero		1


	//   ....[41]....
        /*06a8*/ 	.word	0x0000c7d0
        /*06ac*/ 	.word	0x00000007
        /*06b0*/ 	.word	0x00033480
        /*06b4*/ 	.short	0x010a
        /*06b6*/ 	.byte	0x3f
	.zero		1


	//   ....[42]....
        /*06b8*/ 	.word	0x0000cc00
        /*06bc*/ 	.word	0x00000007
        /*06c0*/ 	.word	0x00033440
        /*06c4*/ 	.short	0x010a
        /*06c6*/ 	.byte	0x3f
	.zero		1


	//   ....[43]....
        /*06c8*/ 	.word	0x0000d0b0
        /*06cc*/ 	.word	0x0000000c
        /*06d0*/ 	.word	0x00033470
        /*06d4*/ 	.short	0x010a
        /*06d6*/ 	.byte	0x3f
	.zero		1


	//   ....[44]....
        /*06d8*/ 	.word	0x0000d120
        /*06dc*/ 	.word	0x0000000c
        /*06e0*/ 	.word	0x00033460
        /*06e4*/ 	.short	0x010a
        /*06e6*/ 	.byte	0x3f
	.zero		1


	//   ....[45]....
        /*06e8*/ 	.word	0x0000d7d0
        /*06ec*/ 	.word	0x0000000c
        /*06f0*/ 	.word	0x00033450
        /*06f4*/ 	.short	0x0101
        /*06f6*/ 	.byte	0x3f
	.zero		1


	//   ....[46]....
        /*06f8*/ 	.word	0x0000d850
        /*06fc*/ 	.word	0x0000000c
        /*0700*/ 	.word	0x00000000
        /*0704*/ 	.short	0x0101
        /*0706*/ 	.byte	0x3f
	.zero		1


	//   ....[47]....
        /*0708*/ 	.word	0x0000d930
        /*070c*/ 	.word	0x00000003
        /*0710*/ 	.word	0x00033470
        /*0714*/ 	.short	0x010a
        /*0716*/ 	.byte	0x3f
	.zero		1


	//   ....[48]....
        /*0718*/ 	.word	0x0000d990
        /*071c*/ 	.word	0x00000003
        /*0720*/ 	.word	0x00033460
        /*0724*/ 	.short	0x010a
        /*0726*/ 	.byte	0x3f
	.zero		1


	//   ....[49]....
        /*0728*/ 	.word	0x0000e090
        /*072c*/ 	.word	0x00000003
        /*0730*/ 	.word	0x00033450
        /*0734*/ 	.short	0x0101
        /*0736*/ 	.byte	0x3f
	.zero		1


	//   ....[50]....
        /*0738*/ 	.word	0x0000e100
        /*073c*/ 	.word	0x00000000
        /*0740*/ 	.word	0x00000000
        /*0744*/ 	.short	0x0101
        /*0746*/ 	.byte	0x3f
	.zero		1


	//   ....[51]....
        /*0748*/ 	.word	0x0000e1c0
        /*074c*/ 	.word	0x00000007
        /*0750*/ 	.word	0x00033420
        /*0754*/ 	.short	0x010a
        /*0756*/ 	.byte	0x3f
	.zero		1


	//   ....[52]....
        /*0758*/ 	.word	0x0000e310
        /*075c*/ 	.word	0x00000005
        /*0760*/ 	.word	0x00000000
        /*0764*/ 	.short	0x010a
        /*0766*/ 	.byte	0x3f
	.zero		1


	//   ....[53]....
        /*0768*/ 	.word	0x0000e380
        /*076c*/ 	.word	0x00000003
        /*0770*/ 	.word	0x00000000
        /*0774*/ 	.short	0x010a
        /*0776*/ 	.byte	0x3f
	.zero		1


	//   ....[54]....
        /*0778*/ 	.word	0x0000e3d0
        /*077c*/ 	.word	0x00000003
        /*0780*/ 	.word	0x00033460
        /*0784*/ 	.short	0x010a
        /*0786*/ 	.byte	0x3f
	.zero		1


	//   ....[55]....
        /*0788*/ 	.word	0x0000e420
        /*078c*/ 	.word	0x00000005
        /*0790*/ 	.word	0x00033460
        /*0794*/ 	.short	0x010a
        /*0796*/ 	.byte	0x3f
	.zero		1


	//   ....[56]....
        /*0798*/ 	.word	0x0000e460
        /*079c*/ 	.word	0x00000003
        /*07a0*/ 	.word	0x00033480
        /*07a4*/ 	.short	0x010a
        /*07a6*/ 	.byte	0x3f
	.zero		1


	//   ....[57]....
        /*07a8*/ 	.word	0x0000e480
        /*07ac*/ 	.word	0x00000005
        /*07b0*/ 	.word	0x00033480
        /*07b4*/ 	.short	0x010a
        /*07b6*/ 	.byte	0x3f
	.zero		1


	//   ....[58]....
        /*07b8*/ 	.word	0x0000e4f0
        /*07bc*/ 	.word	0x00000003
        /*07c0*/ 	.word	0x00033400
        /*07c4*/ 	.short	0x010a
        /*07c6*/ 	.byte	0x3f
	.zero		1


	//   ....[59]....
        /*07c8*/ 	.word	0x0000e540
        /*07cc*/ 	.word	0x00000003
        /*07d0*/ 	.word	0x00033430
        /*07d4*/ 	.short	0x010a
        /*07d6*/ 	.byte	0x3f
	.zero		1


	//   ....[60]....
        /*07d8*/ 	.word	0x0000e5a0
        /*07dc*/ 	.word	0x00000005
        /*07e0*/ 	.word	0x00033430
        /*07e4*/ 	.short	0x010a
        /*07e6*/ 	.byte	0x3f
	.zero		1


	//   ....[61]....
        /*07e8*/ 	.word	0x0000e600
        /*07ec*/ 	.word	0x00000005
        /*07f0*/ 	.word	0x00033450
        /*07f4*/ 	.short	0x010a
        /*07f6*/ 	.byte	0x3f
	.zero		1


	//   ....[62]....
        /*07f8*/ 	.word	0x0000e660
        /*07fc*/ 	.word	0x00000007
        /*0800*/ 	.word	0x00033450
        /*0804*/ 	.short	0x010a
        /*0806*/ 	.byte	0x3f
	.zero		1


	//   ....[63]....
        /*0808*/ 	.word	0x0000e7b0
        /*080c*/ 	.word	0x00000004
        /*0810*/ 	.word	0x00033480
        /*0814*/ 	.short	0x010a
        /*0816*/ 	.byte	0x3f
	.zero		1


	//   ....[64]....
        /*0818*/ 	.word	0x0000e800
        /*081c*/ 	.word	0x00000004
        /*0820*/ 	.word	0x00033440
        /*0824*/ 	.short	0x010a
        /*0826*/ 	.byte	0x3f
	.zero		1


	//   ....[65]....
        /*0828*/ 	.word	0x0000ede0
        /*082c*/ 	.word	0x00000003
        /*0830*/ 	.word	0x00033420
        /*0834*/ 	.short	0x010a
        /*0836*/ 	.byte	0x3f
	.zero		1


	//   ....[66]....
        /*0838*/ 	.word	0x0000ee30
        /*083c*/ 	.word	0x00000007
        /*0840*/ 	.word	0x00033480
        /*0844*/ 	.short	0x010a
        /*0846*/ 	.byte	0x3f
	.zero		1


	//   ....[67]....
        /*0848*/ 	.word	0x0000ee80
        /*084c*/ 	.word	0x00000007
        /*0850*/ 	.word	0x00033440
        /*0854*/ 	.short	0x010a
        /*0856*/ 	.byte	0x3f
	.zero		1


	//   ....[68]....
        /*0858*/ 	.word	0x0000eed0
        /*085c*/ 	.word	0x0000000c
        /*0860*/ 	.word	0x00033470
        /*0864*/ 	.short	0x010a
        /*0866*/ 	.byte	0x3f
	.zero		1


	//   ....[69]....
        /*0868*/ 	.word	0x0000ef20
        /*086c*/ 	.word	0x0000000c
        /*0870*/ 	.word	0x00033460
        /*0874*/ 	.short	0x010a
        /*0876*/ 	.byte	0x3f
	.zero		1


	//   ....[70]....
        /*0878*/ 	.word	0x0000ef70
        /*087c*/ 	.word	0x00000003
        /*0880*/ 	.word	0x00033470
        /*0884*/ 	.short	0x010a
        /*0886*/ 	.byte	0x3f
	.zero		1


	//   ....[71]....
        /*0888*/ 	.word	0x0000efc0
        /*088c*/ 	.word	0x00000003
        /*0890*/ 	.word	0x00033460
        /*0894*/ 	.short	0x010a
        /*0896*/ 	.byte	0x3f
	.zero		1


	//   ....[72]....
        /*0898*/ 	.word	0x0000f010
        /*089c*/ 	.word	0x00000007
        /*08a0*/ 	.word	0x00033420
        /*08a4*/ 	.short	0x010a
        /*08a6*/ 	.byte	0x3f
	.zero		1


	//   ....[73]....
        /*08a8*/ 	.word	0x0000f060
        /*08ac*/ 	.word	0x00000005
        /*08b0*/ 	.word	0x00000000
        /*08b4*/ 	.short	0x010a
        /*08b6*/ 	.byte	0x3f
	.zero		1


	//   ....[74]....
        /*08b8*/ 	.word	0x0000f0b0
        /*08bc*/ 	.word	0x00000003
        /*08c0*/ 	.word	0x00000000
        /*08c4*/ 	.short	0x010a
        /*08c6*/ 	.byte	0x3f
	.zero		1


	//   ....[75]....
        /*08c8*/ 	.word	0x0000f100
        /*08cc*/ 	.word	0x00000003
        /*08d0*/ 	.word	0x00033460
        /*08d4*/ 	.short	0x010a
        /*08d6*/ 	.byte	0x3f
	.zero		1


	//   ....[76]....
        /*08d8*/ 	.word	0x0000f150
        /*08dc*/ 	.word	0x00000005
        /*08e0*/ 	.word	0x00033460
        /*08e4*/ 	.short	0x010a
        /*08e6*/ 	.byte	0x3f
	.zero		1


	//   ....[77]....
        /*08e8*/ 	.word	0x0000f1a0
        /*08ec*/ 	.word	0x00000003
        /*08f0*/ 	.word	0x00033480
        /*08f4*/ 	.short	0x010a
        /*08f6*/ 	.byte	0x3f
	.zero		1


	//----- nvinfo : EIATTR_NUM_MBARRIERS
	.align		4
.L_99:
        /*08f8*/ 	.byte	0x03, 0x38
        /*08fa*/ 	.short	0x0016


	//----- nvinfo : EIATTR_EXIT_INSTR_OFFSETS
	.align		4
        /*08fc*/ 	.byte	0x04, 0x1c
        /*08fe*/ 	.short	(.L_101 - .L_100)


	//   ....[0]....
.L_100:
        /*0900*/ 	.word	0x00000a30


	//   ....[1]....
        /*0904*/ 	.word	0x0000a8b0


	//   ....[2]....
        /*0908*/ 	.word	0x0000e230


	//   ....[3]....
        /*090c*/ 	.word	0x0000e4d0


	//----- nvinfo : EIATTR_MAX_THREADS
	.align		4
.L_101:
        /*0910*/ 	.byte	0x04, 0x05
        /*0912*/ 	.short	(.L_103 - .L_102)
.L_102:
        /*0914*/ 	.word	0x00000180
        /*0918*/ 	.word	0x00000001
        /*091c*/ 	.word	0x00000001


	//----- nvinfo : EIATTR_CRS_STACK_SIZE
	.align		4
.L_103:
        /*0920*/ 	.byte	0x04, 0x1e
        /*0922*/ 	.short	(.L_105 - .L_104)
.L_104:
        /*0924*/ 	.word	0x00000000


	//----- nvinfo : EIATTR_CBANK_PARAM_SIZE
	.align		4
.L_105:
        /*0928*/ 	.byte	0x03, 0x19
        /*092a*/ 	.short	0x0a70


	//----- nvinfo : EIATTR_PARAM_CBANK
	.align		4
        /*092c*/ 	.byte	0x04, 0x0a
        /*092e*/ 	.short	(.L_107 - .L_106)
	.align		4
.L_106:
        /*0930*/ 	.word	index@(.nv.constant0._ZN7cutlass13device_kernelIN5flash11enable_sm90INS1_16FlashAttnFwdSm90INS1_25CollectiveMainloopFwdSm90ILi2EN4cute5tupleIJNS5_1CILi1EEES8_S8_EEENS6_IJNS7_ILi128EEENS7_ILi160EEENS7_ILi192EEEEEELi192ENS_12float_e4m3_tEfNS_4arch4Sm90ELb0ELb0ELb0ELb0ELb0ELb0ELb0ELb1ELb1ELb1ELb0ELb0EEENS1_21CollectiveEpilogueFwdINS6_IJSA_SC_SB_EEES9_NS_10bfloat16_tESG_Li256ELb0ELb1ELb0ELb1EEENS1_29StaticPersistentTileSchedulerILb0EEEEEEEEEvNT_6ParamsE)
        /*0934*/ 	.short	0x0210
        /*0936*/ 	.short	0x0a70


	//----- nvinfo : EIATTR_SW_WAR
	.align		4
.L_107:
        /*0938*/ 	.byte	0x04, 0x36
        /*093a*/ 	.short	(.L_109 - .L_108)
.L_108:
        /*093c*/ 	.word	0x00000008
.L_109:


//--------------------- .nv.info._ZN7cutlass13device_kernelIN5flash11enable_sm90INS1_16FlashAttnFwdSm90INS1_25CollectiveMainloopFwdSm90ILi2EN4cute5tupleIJNS5_1CILi2EEENS7_ILi1EEES9_EEENS6_IJNS7_ILi128EEENS7_ILi160EEENS7_ILi192EEEEEELi192ENS_12float_e4m3_tEfNS_4arch4Sm90ELb0ELb0ELb0ELb0ELb0ELb0ELb0ELb1ELb1ELb1ELb0ELb0EEENS1_21CollectiveEpilogueFwdINS6_IJSB_SD_SC_EEESA_NS_10bfloat16_tESH_Li256ELb0ELb1ELb0ELb1EEENS1_29StaticPersistentTileSchedulerILb0EEEEEEEEEvNT_6ParamsE --------------------------
	.section	.nv.info._ZN7cutlass13device_kernelIN5flash11enable_sm90INS1_16FlashAttnFwdSm90INS1_25CollectiveMainloopFwdSm90ILi2EN4cute5tupleIJNS5_1CILi2EEENS7_ILi1EEES9_EEENS6_IJNS7_ILi128EEENS7_ILi160EEENS7_ILi192EEEEEELi192ENS_12float_e4m3_tEfNS_4arch4Sm90ELb0ELb0ELb0ELb0ELb0ELb0ELb0ELb1ELb1ELb1ELb0ELb0EEENS1_21CollectiveEpilogueFwdINS6_IJSB_SD_SC_EEESA_NS_10bfloat16_tESH_Li256ELb0ELb1ELb0ELb1EEENS1_29StaticPersistentTileSchedulerILb0EEEEEEEEEvNT_6ParamsE,"",@"SHT_CUDA_INFO"
	.sectionflags	@""
	.align	4


	//----- nvinfo : EIATTR_CUDA_API_VERSION
	.align		4
        /*0000*/ 	.byte	0x04, 0x37
        /*0002*/ 	.short	(.L_111 - .L_110)
.L_110:
        /*0004*/ 	.word	0x00000082


	//----- nvinfo : EIATTR_KPARAM_INFO
	.align		4
.L_111:
        /*0008*/ 	.byte	0x04, 0x17
        /*000a*/ 	.short	(.L_113 - .L_112)
.L_112:
        /*000c*/ 	.word	0x00000000
        /*0010*/ 	.short	0x0000
        /*0012*/ 	.short	0x0070
        /*0014*/ 	.byte	0x00, 0xf0, 0x01, 0x28


	//----- nvinfo : EIATTR_SPARSE_MMA_MASK
	.align		4
.L_113:
        /*0018*/ 	.byte	0x03, 0x50
        /*001a*/ 	.short	0x0000


	//----- nvinfo : EIATTR_MAXREG_COUNT
	.align		4
        /*001c*/ 	.byte	0x03, 0x1b
        /*001e*/ 	.short	0x00a8


	//----- nvinfo : EIATTR_NUM_BARRIERS
	.align		4
        /*0020*/ 	.byte	0x02, 0x4c
        /*0022*/ 	.byte	0x10
	.zero		1


	//----- nvinfo : EIATTR_EXTERNS
	.align		4
        /*0024*/ 	.byte	0x04, 0x0f
        /*0026*/ 	.short	(.L_115 - .L_114)


	//   ....[0]....
	.align		4
.L_114:
        /*0028*/ 	.word	index@(__assertfail)


	//----- nvinfo : EIATTR_ANNOTATIONS
	.align		4
.L_115:
        /*002c*/ 	.byte	0x04, 0x55
        /*002e*/ 	.short	(.L_117 - .L_116)


	//   ....[0]....
.L_116:
        /* <DEDUP_REMOVED lines=10> */


	//----- nvinfo : EIATTR_MERCURY_ISA_VERSION
	.align		4
.L_117:
        /*00c0*/ 	.byte	0x03, 0x5f
        /*00c2*/ 	.short	0x0101


	//----- nvinfo : EIATTR_INT_WARP_WIDE_INSTR_OFFSETS
	.align		4
        /*00c4*/ 	.byte	0x04, 0x31
        /*00c6*/ 	.short	(.L_119 - .L_118)


	//   ....[0]....
.L_118:
        /*00c8*/ 	.word	0x00000130


	//   ....[1]....
        /*00cc*/ 	.word	0x00000170


	//   ....[2]....
        /*00d0*/ 	.word	0x000001e0


	//----- nvinfo : EIATTR_COOP_GROUP_MASK_REGIDS
	.align		4
.L_119:
        /*00d4*/ 	.byte	0x04, 0x29
        /*00d6*/ 	.short	(.L_121 - .L_120)


	//   ....[0]....
.L_120:
        /*00d8*/ 	.word	0xffffffff


	//   ....[1]....
        /*00dc*/ 	.word	0xffffffff


	//   ....[2]....
        /*00e0*/ 	.word	0xffffffff


	//   ....[3]....
        /*00e4*/ 	.word	0xffffffff


	//   ....[4]....
        /*00e8*/ 	.word	0xffffffff


	//   ....[5]....
        /*00ec*/ 	.word	0xffffffff


	//   ....[6]....
        /*00f0*/ 	.word	0xffffffff


	//   ....[7]....
        /*00f4*/ 	.word	0xffffffff


	//   ....[8]....
        /*00f8*/ 	.word	0xffffffff


	//   ....[9]....
        /*00fc*/ 	.word	0xffffffff


	//   ....[10]....
        /*0100*/ 	.word	0xffffffff


	//   ....[11]....
        /*0104*/ 	.word	0xffffffff


	//   ....[12]....
        /*0108*/ 	.word	0xffffffff


	//   ....[13]....
        /*010c*/ 	.word	0xffffffff


	//   ....[14]....
        /*0110*/ 	.word	0xffffffff


	//   ....[15]....
        /*0114*/ 	.word	0xffffffff


	//   ....[16]....
        /*0118*/ 	.word	0xffffffff


	//   ....[17]....
        /*011c*/ 	.word	0xffffffff


	//   ....[18]....
        /*0120*/ 	.word	0xffffffff


	//   ....[19]....
        /*0124*/ 	.word	0xffffffff


	//   ....[20]....
        /*0128*/ 	.word	0xffffffff


	//   ....[21]....
        /*012c*/ 	.word	0xffffffff


	//   ....[22]....
        /*0130*/ 	.word	0xffffffff


	//   ....[23]....
        /*0134*/ 	.word	0xffffffff


	//   ....[24]....
        /*0138*/ 	.word	0xffffffff


	//   ....[25]....
        /*013c*/ 	.word	0xffffffff


	//   ....[26]....
        /*0140*/ 	.word	0xffffffff


	//   ....[27]....
        /*0144*/ 	.word	0xffffffff


	//   ....[28]....
        /*0148*/ 	.word	0xffffffff


	//   ....[29]....
        /*014c*/ 	.word	0xffffffff


	//   ....[30]....
        /*0150*/ 	.word	0xffffffff


	//   ....[31]....
        /*0154*/ 	.word	0xffffffff


	//   ....[32]....
        /*0158*/ 	.word	0xffffffff


	//   ....[33]....
        /*015c*/ 	.word	0xffffffff


	//   ....[34]....
        /*0160*/ 	.word	0xffffffff


	//   ....[35]....
        /*0164*/ 	.word	0xffffffff


	//   ....[36]....
        /*0168*/ 	.word	0xffffffff


	//   ....[37]....
        /*016c*/ 	.word	0xffffffff


	//   ....[38]....
        /*0170*/ 	.word	0xffffffff


	//   ....[39]....
        /*0174*/ 	.word	0xffffffff


	//   ....[40]....
        /*0178*/ 	.word	0xffffffff


	//   ....[41]....
        /*017c*/ 	.word	0xffffffff


	//   ....[42]....
        /*0180*/ 	.word	0xffffffff


	//   ....[43]....
        /*0184*/ 	.word	0xffffffff


	//   ....[44]....
        /*0188*/ 	.word	0xffffffff


	//   ....[45]....
        /*018c*/ 	.word	0xffffffff


	//   ....[46]....
        /*0190*/ 	.word	0xffffffff


	//   ....[47]....
        /*0194*/ 	.word	0xffffffff


	//   ....[48]....
        /*0198*/ 	.word	0xffffffff


	//   ....[49]....
        /*019c*/ 	.word	0xffffffff


	//   ....[50]....
        /*01a0*/ 	.word	0xffffffff


	//   ....[51]....
        /*01a4*/ 	.word	0xffffffff


	//   ....[52]....
        /*01a8*/ 	.word	0xffffffff


	//   ....[53]....
        /*01ac*/ 	.word	0xffffffff


	//   ....[54]....
        /*01b0*/ 	.word	0xffffffff


	//   ....[55]....
        /*01b4*/ 	.word	0xffffffff


	//   ....[56]....
        /*01b8*/ 	.word	0xffffffff


	//   ....[57]....
        /*01bc*/ 	.word	0xffffffff


	//   ....[58]....
        /*01c0*/ 	.word	0xffffffff


	//   ....[59]....
        /*01c4*/ 	.word	0xffffffff


	//   ....[60]....
        /*01c8*/ 	.word	0xffffffff


	//   ....[61]....
        /*01cc*/ 	.word	0xffffffff


	//   ....[62]....
        /*01d0*/ 	.word	0xffffffff


	//   ....[63]....
        /*01d4*/ 	.word	0xffffffff


	//   ....[64]....
        /*01d8*/ 	.word	0xffffffff


	//   ....[65]....
        /*01dc*/ 	.word	0xffffffff


	//   ....[66]....
        /*01e0*/ 	.word	0xffffffff


	//   ....[67]....
        /*01e4*/ 	.word	0xffffffff


	//   ....[68]....
        /*01e8*/ 	.word	0xffffffff


	//   ....[69]....
        /*01ec*/ 	.word	0xffffffff


	//   ....[70]....
        /*01f0*/ 	.word	0xffffffff


	//   ....[71]....
        /*01f4*/ 	.word	0xffffffff


	//   ....[72]....
        /*01f8*/ 	.word	0xffffffff


	//   ....[73]....
        /*01fc*/ 	.word	0xffffffff


	//   ....[74]....
        /*0200*/ 	.word	0xffffffff


	//   ....[75]....
        /*0204*/ 	.word	0xffffffff


	//   ....[76]....
        /*0208*/ 	.word	0xffffffff


	//   ....[77]....
        /*020c*/ 	.word	0xffffffff


	//   ....[78]....
        /*0210*/ 	.word	0xffffffff


	//   ....[79]....
        /*0214*/ 	.word	0xffffffff


	//   ....[80]....
        /*0218*/ 	.word	0xffffffff


	//   ....[81]....
        /*021c*/ 	.word	0xffffffff


	//   ....[82]....
        /*0220*/ 	.word	0xffffffff


	//   ....[83]....
        /*0224*/ 	.word	0xffffffff


	//   ....[84]....
        /*0228*/ 	.word	0xffffffff


	//   ....[85]....
        /*022c*/ 	.word	0xffffffff


	//   ....[86]....
        /*0230*/ 	.word	0xffffffff


	//   ....[87]....
        /*0234*/ 	.word	0xffffffff


	//   ....[88]....
        /*0238*/ 	.word	0xffffffff


	//   ....[89]....
        /*023c*/ 	.word	0xffffffff


	//   ....[90]....
        /*0240*/ 	.word	0xffffffff


	//   ....[91]....
        /*0244*/ 	.word	0x0500000f


	//   ....[92]....
        /*0248*/ 	.word	0x0500000f


	//   ....[93]....
        /*024c*/ 	.word	0x0500000f


	//   ....[94]....
        /*0250*/ 	.word	0x0500000f


	//   ....[95]....
        /*0254*/ 	.word	0x0500000f


	//   ....[96]....
        /*0258*/ 	.word	0x0500000f


	//   ....[97]....
        /*025c*/ 	.word	0x0500000f


	//   ....[98]....
        /*0260*/ 	.word	0x0500000f


	//   ....[99]....
        /*0264*/ 	.word	0x0500000f


	//----- nvinfo : EIATTR_COOP_GROUP_INSTR_OFFSETS
	.align		4
.L_121:
        /*0268*/ 	.byte	0x04, 0x28
        /*026a*/ 	.short	(.L_123 - .L_122)


	//   ....[0]....
.L_122:
        /*026c*/ 	.word	0x00000070


	//   ....[1]....
        /*0270*/ 	.word	0x00000140


	//   ....[2]....
        /*0274*/ 	.word	0x00000190


	//   ....[3]....
        /*0278*/ 	.word	0x000003d0


	//   ....[4]....
        /*027c*/ 	.word	0x000005f0


	//   ....[5]....
        /*0280*/ 	.word	0x00000820


	//   ....[6]....
        /*0284*/ 	.word	0x00000aa0


	//   ....[7]....
        /*0288*/ 	.word	0x00000de0


	//   ....[8]....
        /*028c*/ 	.word	0x00001460


	//   ....[9]....
        /*0290*/ 	.word	0x00003160


	//   ....[10]....
        /*0294*/ 	.word	0x00003260


	//   ....[11]....
        /*0298*/ 	.word	0x000039b0


	//   ....[12]....
        /*029c*/ 	.word	0x00003a30


	//   ....[13]....
        /*02a0*/ 	.word	0x00006020


	//   ....[14]....
        /*02a4*/ 	.word	0x00006030


	//   ....[15]....
        /*02a8*/ 	.word	0x00006060


	//   ....[16]....
        /*02ac*/ 	.word	0x00006070


	//   ....[17]....
        /*02b0*/ 	.word	0x00007dd0


	//   ....[18]....
        /*02b4*/ 	.word	0x00007de0


	//   ....[19]....
        /*02b8*/ 	.word	0x00007e10


	//   ....[20]....
        /*02bc*/ 	.word	0x00007e20


	//   ....[21]....
        /*02c0*/ 	.word	0x00009150


	//   ....[22]....
        /*02c4*/ 	.word	0x00009180


	//   ....[23]....
        /*02c8*/ 	.word	0x000091c0


	//   ....[24]....
        /*02cc*/ 	.word	0x000091e0


	//   ....[25]....
        /*02d0*/ 	.word	0x000091f0


	//   ....[26]....
        /*02d4*/ 	.word	0x00009200


	//   ....[27]....
        /*02d8*/ 	.word	0x00009210


	//   ....[28]....
        /*02dc*/ 	.word	0x00009220


	//   ....[29]....
        /*02e0*/ 	.word	0x00009230


	//   ....[30]....
        /*02e4*/ 	.word	0x00009240


	//   ....[31]....
        /*02e8*/ 	.word	0x00009250


	//   ....[32]....
        /*02ec*/ 	.word	0x00009260


	//   ....[33]....
        /*02f0*/ 	.word	0x000092a0


	//   ....[34]....
        /*02f4*/ 	.word	0x000092d0


	//   ....[35]....
        /*02f8*/ 	.word	0x000093a0


	//   ....[36]....
        /*02fc*/ 	.word	0x00009410


	//   ....[37]....
        /*0300*/ 	.word	0x00009450


	//   ....[38]....
        /*0304*/ 	.word	0x00009480


	//   ....[39]....
        /*0308*/ 	.word	0x000094a0


	//   ....[40]....
        /*030c*/ 	.word	0x000094c0


	//   ....[41]....
        /*0310*/ 	.word	0x000094f0


	//   ....[42]....
        /*0314*/ 	.word	0x00009510


	//   ....[43]....
        /*0318*/ 	.word	0x00009530


	//   ....[44]....
        /*031c*/ 	.word	0x00009540


	//   ....[45]....
        /*0320*/ 	.word	0x00009560


	//   ....[46]....
        /*0324*/ 	.word	0x00009580


	//   ....[47]....
        /*0328*/ 	.word	0x000095a0


	//   ....[48]....
        /*032c*/ 	.word	0x000095b0


	//   ....[49]....
        /*0330*/ 	.word	0x000095c0


	//   ....[50]....
        /*0334*/ 	.word	0x000095d0


	//   ....[51]....
        /*0338*/ 	.word	0x000095e0


	//   ....[52]....
        /*033c*/ 	.word	0x000095f0


	//   ....[53]....
        /*0340*/ 	.word	0x00009600


	//   ....[54]....
        /*0344*/ 	.word	0x00009610


	//   ....[55]....
        /*0348*/ 	.word	0x00009620


	//   ....[56]....
        /*034c*/ 	.word	0x00009630


	//   ....[57]....
        /*0350*/ 	.word	0x00009650


	//   ....[58]....
        /*0354*/ 	.word	0x00009690


	//   ....[59]....
        /*0358*/ 	.word	0x00009730


	//   ....[60]....
        /*035c*/ 	.word	0x00009750


	//   ....[61]....
        /*0360*/ 	.word	0x00009770


	//   ....[62]....
        /*0364*/ 	.word	0x00009790


	//   ....[63]....
        /*0368*/ 	.word	0x000097b0


	//   ....[64]....
        /*036c*/ 	.word	0x000097d0


	//   ....[65]....
        /*0370*/ 	.word	0x000097f0


	//   ....[66]....
        /*0374*/ 	.word	0x00009810


	//   ....[67]....
        /*0378*/ 	.word	0x00009820


	//   ....[68]....
        /*037c*/ 	.word	0x00009830


	//   ....[69]....
        /*0380*/ 	.word	0x00009db0


	//   ....[70]....
        /*0384*/ 	.word	0x00009de0


	//   ....[71]....
        /*0388*/ 	.word	0x00009ed0


	//   ....[72]....
        /*038c*/ 	.word	0x00009ef0


	//   ....[73]....
        /*0390*/ 	.word	0x0000a430


	//   ....[74]....
        /*0394*/ 	.word	0x0000a460


	//   ....[75]....
        /*0398*/ 	.word	0x0000a570


	//   ....[76]....
        /*039c*/ 	.word	0x0000a590


	//   ....[77]....
        /*03a0*/ 	.word	0x0000a680


	//   ....[78]....
        /*03a4*/ 	.word	0x0000a6a0


	//   ....[79]....
        /*03a8*/ 	.word	0x0000a7a0


	//   ....[80]....
        /*03ac*/ 	.word	0x0000a7e0


	//   ....[81]....
        /*03b0*/ 	.word	0x0000b4e0


	//   ....[82]....
        /*03b4*/ 	.word	0x0000c230


	//   ....[83]....
        /*03b8*/ 	.word	0x0000c260


	//   ....[84]....
        /*03bc*/ 	.word	0x0000c320


	//   ....[85]....
        /*03c0*/ 	.word	0x0000c330


	//   ....[86]....
        /*03c4*/ 	.word	0x0000c3c0


	//   ....[87]....
        /*03c8*/ 	.word	0x0000c3d0


	//   ....[88]....
        /*03cc*/ 	.word	0x0000c3e0


	//   ....[89]....
        /*03d0*/ 	.word	0x0000c3f0


	//   ....[90]....
        /*03d4*/ 	.word	0x0000e410


	//   ....[91]....
        /*03d8*/ 	.word	0x0000e900


	//   ....[92]....
        /*03dc*/ 	.word	0x0000eab0


	//   ....[93]....
        /*03e0*/ 	.word	0x0000eb00


	//   ....[94]....
        /*03e4*/ 	.word	0x0000eb90


	//   ....[95]....
        /*03e8*/ 	.word	0x0000ec90


	//   ....[96]....
        /*03ec*/ 	.word	0x0000ecf0


	//   ....[97]....
        /*03f0*/ 	.word	0x0000edf0


	//   ....[98]....
        /*03f4*/ 	.word	0x0000ee50


	//   ....[99]....
        /*03f8*/ 	.word	0x0000ef30


	//----- nvinfo : EIATTR_REG_RECONFIG
	.align		4
.L_123:
        /*03fc*/ 	.byte	0x01, 0x54
	.zero		2


	//----- nvinfo : EIATTR_SYSCALL_OFFSETS
	.align		4
        /*0400*/ 	.byte	0x04, 0x46
        /*0402*/ 	.short	(.L_125 - .L_124)


	//   ....[0]....
.L_124:
        /*0404*/ 	.word	0x00001980


	//   ....[1]....
        /*0408*/ 	.word	0x0000af90


	//   ....[2]....
        /*040c*/ 	.word	0x0000b0f0


	//   ....[3]....
        /*0410*/ 	.word	0x0000b230


	//   ....[4]....
        /*0414*/ 	.word	0x0000b350


	//   ....[5]....
        /*0418*/ 	.word	0x0000be30


	//----- nvinfo : EIATTR_MBARRIER_INSTR_OFFSETS
	.align		4
.L_125:
        /*041c*/ 	.byte	0x04, 0x39
        /*041e*/ 	.short	(.L_127 - .L_126)


	//   ....[0]....
.L_126:
        /*0420*/ 	.word	0x00000270
        /*0424*/ 	.word	0x000000ff
        /*0428*/ 	.word	0x00033400
        /*042c*/ 	.short	0x0100
        /*042e*/ 	.byte	0x08
	.zero		1


	//   ....[1]....
        /*0430*/ 	.word	0x00000280
        /*0434*/ 	.word	0x000000ff
        /*0438*/ 	.word	0x00033420
        /*043c*/ 	.short	0x0100
        /*043e*/ 	.byte	0x08
	.zero		1


	//   ....[2]....
        /*0440*/ 	.word	0x00000370
        /*0444*/ 	.word	0x000000ff
        /*0448*/ 	.word	0x00033430
        /*044c*/ 	.short	0x0100
        /*044e*/ 	.byte	0x08
	.zero		1


	//   ....[3]....
        /*0450*/ 	.word	0x00000380
        /*0454*/ 	.word	0x000000ff
        /*0458*/ 	.word	0x00033440
        /*045c*/ 	.short	0x0100
        /*045e*/ 	.byte	0x08
	.zero		1


	//   ....[4]....
        /*0460*/ 	.word	0x00000390
        /*0464*/ 	.word	0x000000ff
        /*0468*/ 	.word	0x00033438
        /*046c*/ 	.short	0x0100
        /*046e*/ 	.byte	0x08
	.zero		1


	//   ....[5]....
        /*0470*/ 	.word	0x000003a0
        /*0474*/ 	.word	0x000000ff
        /*0478*/ 	.word	0x00033448
        /*047c*/ 	.short	0x0100
        /*047e*/ 	.byte	0x08
	.zero		1


	//   ....[6]....
        /*0480*/ 	.word	0x000005a0
        /*0484*/ 	.word	0x000000ff
        /*0488*/ 	.word	0x00033450
        /*048c*/ 	.short	0x0100
        /*048e*/ 	.byte	0x08
	.zero		1


	//   ....[7]....
        /*0490*/ 	.word	0x000005b0
        /*0494*/ 	.word	0x000000ff
        /*0498*/ 	.word	0x00033460
        /*049c*/ 	.short	0x0100
        /*049e*/ 	.byte	0x08
	.zero		1


	//   ....[8]....
        /*04a0*/ 	.word	0x000005c0
        /*04a4*/ 	.word	0x000000ff
        /*04a8*/ 	.word	0x00033458
        /*04ac*/ 	.short	0x0100
        /*04ae*/ 	.byte	0x08
	.zero		1


	//   ....[9]....
        /*04b0*/ 	.word	0x000005d0
        /*04b4*/ 	.word	0x000000ff
        /*04b8*/ 	.word	0x00033468
        /*04bc*/ 	.short	0x0100
        /*04be*/ 	.byte	0x08
	.zero		1


	//   ....[10]....
        /*04c0*/ 	.word	0x000007d0
        /*04c4*/ 	.word	0x000000ff
        /*04c8*/ 	.word	0x00033470
        /*04cc*/ 	.short	0x0100
        /*04ce*/ 	.byte	0x08
	.zero		1


	//   ....[11]....
        /*04d0*/ 	.word	0x000007e0
        /*04d4*/ 	.word	0x000000ff
        /*04d8*/ 	.word	0x00033480
        /*04dc*/ 	.short	0x0100
        /*04de*/ 	.byte	0x08
	.zero		1


	//   ....[12]....
        /*04e0*/ 	.word	0x000007f0
        /*04e4*/ 	.word	0x000000ff
        /*04e8*/ 	.word	0x00033478
        /*04ec*/ 	.short	0x0100
        /*04ee*/ 	.byte	0x08
	.zero		1


	//   ....[13]....
        /*04f0*/ 	.word	0x00000800
        /*04f4*/ 	.word	0x000000ff
        /*04f8*/ 	.word	0x00033488
        /*04fc*/ 	.short	0x0100
        /*04fe*/ 	.byte	0x08
	.zero		1


	//   ....[14]....
        /*0500*/ 	.word	0x00000a50
        /*0504*/ 	.word	0x000000ff
        /*0508*/ 	.word	0x00033490
        /*050c*/ 	.short	0x0100
        /*050e*/ 	.byte	0x08
	.zero		1


	//   ....[15]....
        /*0510*/ 	.word	0x00000a60
        /*0514*/ 	.word	0x000000ff
        /*0518*/ 	.word	0x000334a0
        /*051c*/ 	.short	0x0100
        /*051e*/ 	.byte	0x08
	.zero		1


	//   ....[16]....
        /*0520*/ 	.word	0x00000a70
        /*0524*/ 	.word	0x000000ff
        /*0528*/ 	.word	0x00033498
        /*052c*/ 	.short	0x0100
        /*052e*/ 	.byte	0x08
	.zero		1


	//   ....[17]....
        /*0530*/ 	.word	0x00000a80
        /*0534*/ 	.word	0x000000ff
        /*0538*/ 	.word	0x000334a8
        /*053c*/ 	.short	0x0100
        /*053e*/ 	.byte	0x08
	.zero		1


	//   ....[18]....
        /*0540*/ 	.word	0x00000d30
        /*0544*/ 	.word	0x000000ff
        /*0548*/ 	.word	0x000334b0
        /*054c*/ 	.short	0x0100
        /*054e*/ 	.byte	0x08
	.zero		1


	//   ....[19]....
        /*0550*/ 	.word	0x00000d40
        /*0554*/ 	.word	0x000000ff
        /*0558*/ 	.word	0x000334c0
        /*055c*/ 	.short	0x0100
        /*055e*/ 	.byte	0x08
	.zero		1


	//   ....[20]....
        /*0560*/ 	.word	0x00000d50
        /*0564*/ 	.word	0x000000ff
        /*0568*/ 	.word	0x000334b8
        /*056c*/ 	.short	0x0100
        /*056e*/ 	.byte	0x08
	.zero		1


	//   ....[21]....
        /*0570*/ 	.word	0x00000d60
        /*0574*/ 	.word	0x000000ff
        /*0578*/ 	.word	0x000334c8
        /*057c*/ 	.short	0x0100
        /*057e*/ 	.byte	0x08
	.zero		1


	//   ....[22]....
        /*0580*/ 	.word	0x000019e0
        /*0584*/ 	.word	0x000000ff
        /*0588*/ 	.word	0x00033400
        /*058c*/ 	.short	0x010a
        /*058e*/ 	.byte	0x27
	.zero		1


	//   ....[23]....
        /*0590*/ 	.word	0x00001a60
        /*0594*/ 	.word	0x00000003
        /*0598*/ 	.word	0x00033430
        /*059c*/ 	.short	0x010a
        /*059e*/ 	.byte	0x3f
	.zero		1


	//   ....[24]....
        /*05a0*/ 	.word	0x00001aa0
        /*05a4*/ 	.word	0x00000003
        /*05a8*/ 	.word	0x00033430
        /*05ac*/ 	.short	0x010a
        /*05ae*/ 	.byte	0x3f
	.zero		1


	//   ....[25]....
        /*05b0*/ 	.word	0x00003d30
        /*05b4*/ 	.word	0x00000003
        /*05b8*/ 	.word	0x00000000
        /*05bc*/ 	.short	0x0101
        /*05be*/ 	.byte	0x3f
	.zero		1


	//   ....[26]....
        /*05c0*/ 	.word	0x00004be0
        /*05c4*/ 	.word	0x000000ff
        /*05c8*/ 	.word	0x00033430
        /*05cc*/ 	.short	0x010a
        /*05ce*/ 	.byte	0x06
	.zero		1


	//   ....[27]....
        /*05d0*/ 	.word	0x00004c20
        /*05d4*/ 	.word	0x000000ff
        /*05d8*/ 	.word	0x00033430
        /*05dc*/ 	.short	0x010a
        /*05de*/ 	.byte	0x06
	.zero		1


	//   ....[28]....
        /*05e0*/ 	.word	0x00005860
        /*05e4*/ 	.word	0x000000ff
        /*05e8*/ 	.word	0x00033450
        /*05ec*/ 	.short	0x010a
        /*05ee*/ 	.byte	0x06
	.zero		1


	//   ....[29]....
        /*05f0*/ 	.word	0x000058a0
        /*05f4*/ 	.word	0x000000ff
        /*05f8*/ 	.word	0x00033450
        /*05fc*/ 	.short	0x010a
        /*05fe*/ 	.byte	0x06
	.zero		1


	//   ....[30]....
        /*0600*/ 	.word	0x00006ed0
        /*0604*/ 	.word	0x00000003
        /*0608*/ 	.word	0x00000000
        /*060c*/ 	.short	0x0101
        /*060e*/ 	.byte	0x3f
	.zero		1


	//   ....[31]....
        /*0610*/ 	.word	0x000071c0
        /*0614*/ 	.word	0x000000ff
        /*0618*/ 	.word	0x00000000
        /*061c*/ 	.short	0x0101
        /*061e*/ 	.byte	0x06
	.zero		1


	//   ....[32]....
        /*0620*/ 	.word	0x00007a40
        /*0624*/ 	.word	0x000000ff
        /*0628*/ 	.word	0x00033450
        /*062c*/ 	.short	0x010a
        /*062e*/ 	.byte	0x04
	.zero		1


	//   ....[33]....
        /*0630*/ 	.word	0x00007a80
        /*0634*/ 	.word	0x000000ff
        /*0638*/ 	.word	0x00033450
        /*063c*/ 	.short	0x010a
        /*063e*/ 	.byte	0x04
	.zero		1


	//   ....[34]....
        /*0640*/ 	.word	0x000091d0
        /*0644*/ 	.word	0x000000ff
        /*0648*/ 	.word	0x00000000
        /*064c*/ 	.short	0x0101
        /*064e*/ 	.byte	0x04
	.zero		1


	//   ....[35]....
        /*0650*/ 	.word	0x0000a410
        /*0654*/ 	.word	0x000000ff
        /*0658*/ 	.word	0x00000000
        /*065c*/ 	.short	0x0101
        /*065e*/ 	.byte	0x04
	.zero		1


	//   ....[36]....
        /*0660*/ 	.word	0x0000a470
        /*0664*/ 	.word	0x000000ff
        /*0668*/ 	.word	0x00000000
        /*066c*/ 	.short	0x0101
        /*066e*/ 	.byte	0x27
	.zero		1


	//   ....[37]....
        /*0670*/ 	.word	0x0000b6e0
        /*0674*/ 	.word	0x00000004
        /*0678*/ 	.word	0x00033480
        /*067c*/ 	.short	0x010a
        /*067e*/ 	.byte	0x3f
	.zero		1


	//   ....[38]....
        /*0680*/ 	.word	0x0000ba10
        /*0684*/ 	.word	0x00000004
        /*0688*/ 	.word	0x00033440
        /*068c*/ 	.short	0x010a
        /*068e*/ 	.byte	0x3f
	.zero		1


	//   ....[39]....
        /*0690*/ 	.word	0x0000c530
        /*0694*/ 	.word	0x000000ff
        /*0698*/ 	.word	0x00033400
        /*069c*/ 	.short	0x0107
        /*069e*/ 	.byte	0x29
	.zero		1


	//   ....[40]....
        /*06a0*/ 	.word	0x0000c580
        /*06a4*/ 	.word	0x000000ff
        /*06a8*/ 	.word	0x00033400
        /*06ac*/ 	.short	0x0101
        /*06ae*/ 	.byte	0x29
	.zero		1


	//   ....[41]....
        /*06b0*/ 	.word	0x0000c5b0
        /*06b4*/ 	.word	0x000000ff
        /*06b8*/ 	.word	0x00033420
        /*06bc*/ 	.short	0x010a
        /*06be*/ 	.byte	0x29
	.zero		1


	//   ....[42]....
        /*06c0*/ 	.word	0x0000c860
        /*06c4*/ 	.word	0x00000006
        /*06c8*/ 	.word	0x00033480
        /*06cc*/ 	.short	0x010a
        /*06ce*/ 	.byte	0x3f
	.zero		1


	//   ....[43]....
        /*06d0*/ 	.word	0x0000cd70
        /*06d4*/ 	.word	0x00000006
        /*06d8*/ 	.word	0x00033440
        /*06dc*/ 	.short	0x010a
        /*06de*/ 	.byte	0x3f
	.zero		1


	//   ....[44]....
        /*06e0*/ 	.word	0x0000d250
        /*06e4*/ 	.word	0x0000000c
        /*06e8*/ 	.word	0x00033470
        /*06ec*/ 	.short	0x010a
        /*06ee*/ 	.byte	0x3f
	.zero		1


	//   ....[45]....
        /*06f0*/ 	.word	0x0000d2c0
        /*06f4*/ 	.word	0x0000000c
        /*06f8*/ 	.word	0x00033460
        /*06fc*/ 	.short	0x010a
        /*06fe*/ 	.byte	0x3f
	.zero		1


	//   ....[46]....
        /*0700*/ 	.word	0x0000d960
        /*0704*/ 	.word	0x0000000c
        /*0708*/ 	.word	0x00033450
        /*070c*/ 	.short	0x0101
        /*070e*/ 	.byte	0x3f
	.zero		1


	//   ....[47]....
        /*0710*/ 	.word	0x0000d9f0
        /*0714*/ 	.word	0x0000000c
        /*0718*/ 	.word	0x00000000
        /*071c*/ 	.short	0x0101
        /*071e*/ 	.byte	0x3f
	.zero		1


	//   ....[48]....
        /*0720*/ 	.word	0x0000db00
        /*0724*/ 	.word	0x00000003
        /*0728*/ 	.word	0x00033470
        /*072c*/ 	.short	0x010a
        /*072e*/ 	.byte	0x3f
	.zero		1


	//   ....[49]....
        /*0730*/ 	.word	0x0000db60
        /*0734*/ 	.word	0x00000003
        /*0738*/ 	.word	0x00033460
        /*073c*/ 	.short	0x010a
        /*073e*/ 	.byte	0x3f
	.zero		1


	//   ....[50]....
        /*0740*/ 	.word	0x0000e210
        /*0744*/ 	.word	0x00000003
        /*0748*/ 	.word	0x00033450
        /*074c*/ 	.short	0x0101
        /*074e*/ 	.byte	0x3f
	.zero		1


	//   ....[51]....
        /*0750*/ 	.word	0x0000e2a0
        /*0754*/ 	.word	0x00000003
        /*0758*/ 	.word	0x00000000
        /*075c*/ 	.short	0x0101
        /*075e*/ 	.byte	0x3f
	.zero		1


	//   ....[52]....
        /*0760*/ 	.word	0x0000e3c0
        /*0764*/ 	.word	0x00000007
        /*0768*/ 	.word	0x00033420
        /*076c*/ 	.short	0x010a
        /*076e*/ 	.byte	0x3f
	.zero		1


	//   ....[53]....
        /*0770*/ 	.word	0x0000e510
        /*0774*/ 	.word	0x00000005
        /*0778*/ 	.word	0x00000000
        /*077c*/ 	.short	0x010a
        /*077e*/ 	.byte	0x3f
	.zero		1


	//   ....[54]....
        /*0780*/ 	.word	0x0000e580
        /*0784*/ 	.word	0x00000003
        /*0788*/ 	.word	0x00000000
        /*078c*/ 	.short	0x010a
        /*078e*/ 	.byte	0x3f
	.zero		1


	//   ....[55]....
        /*0790*/ 	.word	0x0000e5d0
        /*0794*/ 	.word	0x00000003
        /*0798*/ 	.word	0x00033460
        /*079c*/ 	.short	0x010a
        /*079e*/ 	.byte	0x3f
	.zero		1


	//   ....[56]....
        /*07a0*/ 	.word	0x0000e620
        /*07a4*/ 	.word	0x00000005
        /*07a8*/ 	.word	0x00033460
        /*07ac*/ 	.short	0x010a
        /*07ae*/ 	.byte	0x3f
	.zero		1


	//   ....[57]....
        /*07b0*/ 	.word	0x0000e660
        /*07b4*/ 	.word	0x00000003
        /*07b8*/ 	.word	0x00033480
        /*07bc*/ 	.short	0x010a
        /*07be*/ 	.byte	0x3f
	.zero		1


	//   ....[58]....
        /*07c0*/ 	.word	0x0000e680
        /*07c4*/ 	.word	0x00000005
        /*07c8*/ 	.word	0x00033480
        /*07cc*/ 	.short	0x010a
        /*07ce*/ 	.byte	0x3f
	.zero		1


	//   ....[59]....
        /*07d0*/ 	.word	0x0000e6f0
        /*07d4*/ 	.word	0x00000003
        /*07d8*/ 	.word	0x00033400
        /*07dc*/ 	.short	0x010a
        /*07de*/ 	.byte	0x3f
	.zero		1


	//   ....[60]....
        /*07e0*/ 	.word	0x0000e740
        /*07e4*/ 	.word	0x00000003
        /*07e8*/ 	.word	0x00033430
        /*07ec*/ 	.short	0x010a
        /*07ee*/ 	.byte	0x3f
	.zero		1


	//   ....[61]....
        /*07f0*/ 	.word	0x0000e7a0
        /*07f4*/ 	.word	0x00000005
        /*07f8*/ 	.word	0x00033430
        /*07fc*/ 	.short	0x010a
        /*07fe*/ 	.byte	0x3f
	.zero		1


	//   ....[62]....
        /*0800*/ 	.word	0x0000e800
        /*0804*/ 	.word	0x00000005
        /*0808*/ 	.word	0x00033450
        /*080c*/ 	.short	0x010a
        /*080e*/ 	.byte	0x3f
	.zero		1


	//   ....[63]....
        /*0810*/ 	.word	0x0000e860
        /*0814*/ 	.word	0x00000007
        /*0818*/ 	.word	0x00033450
        /*081c*/ 	.short	0x010a
        /*081e*/ 	.byte	0x3f
	.zero		1


	//   ....[64]....
        /*0820*/ 	.word	0x0000e9b0
        /*0824*/ 	.word	0x00000004
        /*0828*/ 	.word	0x00033480
        /*082c*/ 	.short	0x010a
        /*082e*/ 	.byte	0x3f
	.zero		1


	//   ....[65]....
        /*0830*/ 	.word	0x0000ea00
        /*0834*/ 	.word	0x00000004
        /*0838*/ 	.word	0x00033440
        /*083c*/ 	.short	0x010a
        /*083e*/ 	.byte	0x3f
	.zero		1


	//   ....[66]....
        /*0840*/ 	.word	0x0000ef80
        /*0844*/ 	.word	0x00000002
        /*0848*/ 	.word	0x00033420
        /*084c*/ 	.short	0x010a
        /*084e*/ 	.byte	0x3f
	.zero		1


	//   ....[67]....
        /*0850*/ 	.word	0x0000efd0
        /*0854*/ 	.word	0x00000006
        /*0858*/ 	.word	0x00033480
        /*085c*/ 	.short	0x010a
        /*085e*/ 	.byte	0x3f
	.zero		1


	//   ....[68]....
        /*0860*/ 	.word	0x0000f020
        /*0864*/ 	.word	0x00000006
        /*0868*/ 	.word	0x00033440
        /*086c*/ 	.short	0x010a
        /*086e*/ 	.byte	0x3f
	.zero		1


	//   ....[69]....
        /*0870*/ 	.word	0x0000f070
        /*0874*/ 	.word	0x0000000c
        /*0878*/ 	.word	0x00033470
        /*087c*/ 	.short	0x010a
        /*087e*/ 	.byte	0x3f
	.zero		1


	//   ....[70]....
        /*0880*/ 	.word	0x0000f0c0
        /*0884*/ 	.word	0x0000000c
        /*0888*/ 	.word	0x00033460
        /*088c*/ 	.short	0x010a
        /*088e*/ 	.byte	0x3f
	.zero		1


	//   ....[71]....
        /*0890*/ 	.word	0x0000f110
        /*0894*/ 	.word	0x00000003
        /*0898*/ 	.word	0x00033470
        /*089c*/ 	.short	0x010a
        /*089e*/ 	.byte	0x3f
	.zero		1


	//   ....[72]....
        /*08a0*/ 	.word	0x0000f160
        /*08a4*/ 	.word	0x00000003
        /*08a8*/ 	.word	0x00033460
        /*08ac*/ 	.short	0x010a
        /*08ae*/ 	.byte	0x3f
	.zero		1


	//   ....[73]....
        /*08b0*/ 	.word	0x0000f1b0
        /*08b4*/ 	.word	0x00000007
        /*08b8*/ 	.word	0x00033420
        /*08bc*/ 	.short	0x010a
        /*08be*/ 	.byte	0x3f
	.zero		1


	//   ....[74]....
        /*08c0*/ 	.word	0x0000f200
        /*08c4*/ 	.word	0x00000005
        /*08c8*/ 	.word	0x00000000
        /*08cc*/ 	.short	0x010a
        /*08ce*/ 	.byte	0x3f
	.zero		1


	//   ....[75]....
        /*08d0*/ 	.word	0x0000f250
        /*08d4*/ 	.word	0x00000003
        /*08d8*/ 	.word	0x00000000
        /*08dc*/ 	.short	0x010a
        /*08de*/ 	.byte	0x3f
	.zero		1


	//   ....[76]....
        /*08e0*/ 	.word	0x0000f2a0
        /*08e4*/ 	.word	0x00000003
        /*08e8*/ 	.word	0x00033460
        /*08ec*/ 	.short	0x010a
        /*08ee*/ 	.byte	0x3f
	.zero		1


	//   ....[77]....
        /*08f0*/ 	.word	0x0000f2f0
        /*08f4*/ 	.word	0x00000005
        /*08f8*/ 	.word	0x00033460
        /*08fc*/ 	.short	0x010a
        /*08fe*/ 	.byte	0x3f
	.zero		1


	//   ....[78]....
        /*0900*/ 	.word	0x0000f340
        /*0904*/ 	.word	0x00000003
        /*0908*/ 	.word	0x00033480
        /*090c*/ 	.short	0x010a
        /*090e*/ 	.byte	0x3f
	.zero		1


	//----- nvinfo : EIATTR_NUM_MBARRIERS
	.align		4
.L_127:
        /*0910*/ 	.byte	0x03, 0x38
        /*0912*/ 	.short	0x0016


	//----- nvinfo : EIATTR_EXIT_INSTR_OFFSETS
	.align		4
        /*0914*/ 	.byte	0x04, 0x1c
        /*0916*/ 	.short	(.L_129 - .L_128)


	//   ....[0]....
.L_128:
        /*0918*/ 	.word	0x00000f50


	//   ....[1]....
        /*091c*/ 	.word	0x0000a900


	//   ....[2]....
        /*0920*/ 	.word	0x0000e430


	//   ....[3]....
        /*0924*/ 	.word	0x0000e6d0


	//----- nvinfo : EIATTR_MAX_THREADS
	.align		4
.L_129:
        /*0928*/ 	.byte	0x04, 0x05
        /*092a*/ 	.short	(.L_131 - .L_130)
.L_130:
        /*092c*/ 	.word	0x00000180
        /*0930*/ 	.word	0x00000001
        /*0934*/ 	.word	0x00000001


	//----- nvinfo : EIATTR_CRS_STACK_SIZE
	.align		4
.L_131:
        /*0938*/ 	.byte	0x04, 0x1e
        /*093a*/ 	.short	(.L_133 - .L_132)
.L_132:
        /*093c*/ 	.word	0x00000000


	//----- nvinfo : EIATTR_CBANK_PARAM_SIZE
	.align		4
.L_133:
        /*0940*/ 	.byte	0x03, 0x19
        /*0942*/ 	.short	0x0a70


	//----- nvinfo : EIATTR_PARAM_CBANK
	.align		4
        /*0944*/ 	.byte	0x04, 0x0a
        /*0946*/ 	.short	(.L_135 - .L_134)
	.align		4
.L_134:
        /*0948*/ 	.word	index@(.nv.constant0._ZN7cutlass13device_kernelIN5flash11enable_sm90INS1_16FlashAttnFwdSm90INS1_25CollectiveMainloopFwdSm90ILi2EN4cute5tupleIJNS5_1CILi2EEENS7_ILi1EEES9_EEENS6_IJNS7_ILi128EEENS7_ILi160EEENS7_ILi192EEEEEELi192ENS_12float_e4m3_tEfNS_4arch4Sm90ELb0ELb0ELb0ELb0ELb0ELb0ELb0ELb1ELb1ELb1ELb0ELb0EEENS1_21CollectiveEpilogueFwdINS6_IJSB_SD_SC_EEESA_NS_10bfloat16_tESH_Li256ELb0ELb1ELb0ELb1EEENS1_29StaticPersistentTileSchedulerILb0EEEEEEEEEvNT_6ParamsE)
        /*094c*/ 	.short	0x0210
        /*094e*/ 	.short	0x0a70


	//----- nvinfo : EIATTR_SW_WAR
	.align		4
.L_135:
        /*0950*/ 	.byte	0x04, 0x36
        /*0952*/ 	.short	(.L_137 - .L_136)
.L_136:
        /*0954*/ 	.word	0x00000008
.L_137:


//--------------------- .nv.info._ZN7cutlass13device_kernelIN5flash11enable_sm90INS1_16FlashAttnFwdSm90INS1_25CollectiveMainloopFwdSm90ILi2EN4cute5tupleIJNS5_1CILi1EEES8_S8_EEENS6_IJNS7_ILi128EEENS7_ILi160EEENS7_ILi192EEEEEELi192ENS_12float_e4m3_tEfNS_4arch4Sm90ELb0ELb0ELb0ELb1ELb0ELb0ELb0ELb1ELb1ELb1ELb0ELb0EEENS1_21CollectiveEpilogueFwdINS6_IJSA_SC_SB_EEES9_NS_10bfloat16_tESG_Li256ELb1ELb1ELb0ELb1EEENS1_36VarlenDynamicPersistentTileSchedulerILi128ELi160ELi256ELi128ELb0ELb1ELb1ELb0ELb1ELb1EEEEEEEEEvNT_6ParamsE --------------------------
	.section	.nv.info._ZN7cutlass13device_kernelIN5flash11enable_sm90INS1_16FlashAttnFwdSm90INS1_25CollectiveMainloopFwdSm90ILi2EN4cute5tupleIJNS5_1CILi1EEES8_S8_EEENS6_IJNS7_ILi128EEENS7_ILi160EEENS7_ILi192EEEEEELi192ENS_12float_e4m3_tEfNS_4arch4Sm90ELb0ELb0ELb0ELb1ELb0ELb0ELb0ELb1ELb1ELb1ELb0ELb0EEENS1_21CollectiveEpilogueFwdINS6_IJSA_SC_SB_EEES9_NS_10bfloat16_tESG_Li256ELb1ELb1ELb0ELb1EEENS1_36VarlenDynamicPersistentTileSchedulerILi128ELi160ELi256ELi128ELb0ELb1ELb1ELb0ELb1ELb1EEEEEEEEEvNT_6ParamsE,"",@"SHT_CUDA_INFO"
	.sectionflags	@""
	.align	4


	//----- nvinfo : EIATTR_CUDA_API_VERSION
	.align		4
        /*0000*/ 	.byte	0x04, 0x37
        /*0002*/ 	.short	(.L_139 - .L_138)
.L_138:
        /*0004*/ 	.word	0x00000082


	//----- nvinfo : EIATTR_KPARAM_INFO
	.align		4
.L_139:
        /*0008*/ 	.byte	0x04, 0x17
        /*000a*/ 	.short	(.L_141 - .L_140)
.L_140:
        /*000c*/ 	.word	0x00000000
        /*0010*/ 	.short	0x0000
        /*0012*/ 	.short	0x0070
        /*0014*/ 	.byte	0x00, 0xf0, 0x01, 0x2a


	//----- nvinfo : EIATTR_SPARSE_MMA_MASK
	.align		4
.L_141:
        /*0018*/ 	.byte	0x03, 0x50
        /*001a*/ 	.short	0x0000


	//----- nvinfo : EIATTR_MAXREG_COUNT
	.align		4
        /*001c*/ 	.byte	0x03, 0x1b
        /*001e*/ 	.short	0x00a8


	//----- nvinfo : EIATTR_NUM_BARRIERS
	.align		4
        /*0020*/ 	.byte	0x02, 0x4c
        /*0022*/ 	.byte	0x10
	.zero		1


	//----- nvinfo : EIATTR_EXTERNS
	.align		4
        /*0024*/ 	.byte	0x04, 0x0f
        /*0026*/ 	.short	(.L_143 - .L_142)


	//   ....[0]....
	.align		4
.L_142:
        /*0028*/ 	.word	index@(__assertfail)


	//----- nvinfo : EIATTR_ANNOTATIONS
	.align		4
.L_143:
        /*002c*/ 	.byte	0x04, 0x55
        /*002e*/ 	.short	(.L_145 - .L_144)


	//   ....[0]....
.L_144:
        /* <DEDUP_REMOVED lines=27> */


	//----- nvinfo : EIATTR_MERCURY_ISA_VERSION
	.align		4
.L_145:
        /*01d0*/ 	.byte	0x03, 0x5f
        /*01d2*/ 	.short	0x0101


	//----- nvinfo : EIATTR_UNUSED_LOAD_BYTE_OFFSET
	.align		4
        /*01d4*/ 	.byte	0x04, 0x44
        /*01d6*/ 	.short	(.L_147 - .L_146)


	//   ....[0]....
.L_146:
        /*01d8*/ 	.word	0x00000a40
        /*01dc*/ 	.word	0x0000fff0


	//   ....[1]....
        /*01e0*/ 	.word	0x00008e70
        /*01e4*/ 	.word	0x0000fff0


	//----- nvinfo : EIATTR_INT_WARP_WIDE_INSTR_OFFSETS
	.align		4
.L_147:
        /*01e8*/ 	.byte	0x04, 0x31
        /*01ea*/ 	.short	(.L_149 - .L_148)


	//   ....[0]....
.L_148:
        /*01ec*/ 	.word	0x00000130


	//   ....[1]....
        /*01f0*/ 	.word	0x00000170


	//   ....[2]....
        /*01f4*/ 	.word	0x000001e0


	//   ....[3]....
        /*01f8*/ 	.word	0x0000d2f0


	//   ....[4]....
        /*01fc*/ 	.word	0x0000d380


	//   ....[5]....
        /*0200*/ 	.word	0x000100b0


	//   ....[6]....
        /*0204*/ 	.word	0x00010140


	//----- nvinfo : EIATTR_COOP_GROUP_MASK_REGIDS
	.align		4
.L_149:
        /*0208*/ 	.byte	0x04, 0x29
        /*020a*/ 	.short	(.L_151 - .L_150)


	//   ....[0]....
.L_150:
        /*020c*/ 	.word	0xffffffff


	//   ....[1]....
        /*0210*/ 	.word	0xffffffff


	//   ....[2]....
        /*0214*/ 	.word	0xffffffff


	//   ....[3]....
        /*0218*/ 	.word	0xffffffff


	//   ....[4]....
        /*021c*/ 	.word	0xffffffff


	//   ....[5]....
        /*0220*/ 	.word	0xffffffff


	//   ....[6]....
        /*0224*/ 	.word	0xffffffff


	//   ....[7]....
        /*0228*/ 	.word	0xffffffff


	//   ....[8]....
        /*022c*/ 	.word	0xffffffff


	//   ....[9]....
        /*0230*/ 	.word	0xffffffff


	//   ....[10]....
        /*0234*/ 	.word	0xffffffff


	//   ....[11]....
        /*0238*/ 	.word	0xffffffff


	//   ....[12]....
        /*023c*/ 	.word	0xffffffff


	//   ....[13]....
        /*0240*/ 	.word	0xffffffff


	//   ....[14]....
        /*0244*/ 	.word	0xffffffff


	//   ....[15]....
        /*0248*/ 	.word	0xffffffff


	//   ....[16]....
        /*024c*/ 	.word	0xffffffff


	//   ....[17]....
        /*0250*/ 	.word	0xffffffff


	//   ....[18]....
        /*0254*/ 	.word	0xffffffff


	//   ....[19]....
        /*0258*/ 	.word	0xffffffff


	//   ....[20]....
        /*025c*/ 	.word	0xffffffff


	//   ....[21]....
        /*0260*/ 	.word	0xffffffff


	//   ....[22]....
        /*0264*/ 	.word	0xffffffff


	//   ....[23]....
        /*0268*/ 	.word	0xffffffff


	//   ....[24]....
        /*026c*/ 	.word	0xffffffff


	//   ....[25]....
        /*0270*/ 	.word	0xffffffff


	//   ....[26]....
        /*0274*/ 	.word	0xffffffff


	//   ....[27]....
        /*0278*/ 	.word	0xffffffff


	//   ....[28]....
        /*027c*/ 	.word	0xffffffff


	//   ....[29]....
        /*0280*/ 	.word	0xffffffff


	//   ....[30]....
        /*0284*/ 	.word	0xffffffff


	//   ....[31]....
        /*0288*/ 	.word	0xffffffff


	//   ....[32]....
        /*028c*/ 	.word	0xffffffff


	//   ....[33]....
        /*0290*/ 	.word	0xffffffff


	//   ....[34]....
        /*0294*/ 	.word	0xffffffff


	//   ....[35]....
        /*0298*/ 	.word	0xffffffff


	//   ....[36]....
        /*029c*/ 	.word	0xffffffff


	//   ....[37]....
        /*02a0*/ 	.word	0xffffffff


	//   ....[38]....
        /*02a4*/ 	.word	0xffffffff


	//   ....[39]....
        /*02a8*/ 	.word	0xffffffff


	//   ....[40]....
        /*02ac*/ 	.word	0xffffffff


	//   ....[41]....
        /*02b0*/ 	.word	0xffffffff


	//   ....[42]....
        /*02b4*/ 	.word	0xffffffff


	//   ....[43]....
        /*02b8*/ 	.word	0xffffffff


	//   ....[44]....
        /*02bc*/ 	.word	0xffffffff


	//   ....[45]....
        /*02c0*/ 	.word	0xffffffff


	//   ....[46]....
        /*02c4*/ 	.word	0xffffffff


	//   ....[47]....
        /*02c8*/ 	.word	0xffffffff


	//   ....[48]....
        /*02cc*/ 	.word	0xffffffff


	//   ....[49]....
        /*02d0*/ 	.word	0xffffffff


	//   ....[50]....
        /*02d4*/ 	.word	0xffffffff


	//   ....[51]....
        /*02d8*/ 	.word	0xffffffff


	//   ....[52]....
        /*02dc*/ 	.word	0xffffffff


	//   ....[53]....
        /*02e0*/ 	.word	0xffffffff


	//   ....[54]....
        /*02e4*/ 	.word	0xffffffff


	//   ....[55]....
        /*02e8*/ 	.word	0xffffffff


	//   ....[56]....
        /*02ec*/ 	.word	0xffffffff


	//   ....[57]....
        /*02f0*/ 	.word	0xffffffff


	//   ....[58]....
        /*02f4*/ 	.word	0xffffffff


	//   ....[59]....
        /*02f8*/ 	.word	0xffffffff


	//   ....[60]....
        /*02fc*/ 	.word	0xffffffff


	//   ....[61]....
        /*0300*/ 	.word	0xffffffff


	//   ....[62]....
        /*0304*/ 	.word	0xffffffff


	//   ....[63]....
        /*0308*/ 	.word	0xffffffff


	//   ....[64]....
        /*030c*/ 	.word	0xffffffff


	//   ....[65]....
        /*0310*/ 	.word	0xffffffff


	//   ....[66]....
        /*0314*/ 	.word	0xffffffff


	//   ....[67]....
        /*0318*/ 	.word	0xffffffff


	//   ....[68]....
        /*031c*/ 	.word	0xffffffff


	//   ....[69]....
        /*0320*/ 	.word	0xffffffff


	//   ....[70]....
        /*0324*/ 	.word	0xffffffff


	//   ....[71]....
        /*0328*/ 	.word	0xffffffff


	//   ....[72]....
        /*032c*/ 	.word	0xffffffff


	//   ....[73]....
        /*0330*/ 	.word	0xffffffff


	//   ....[74]....
        /*0334*/ 	.word	0xffffffff


	//   ....[75]....
        /*0338*/ 	.word	0xffffffff


	//   ....[76]....
        /*033c*/ 	.word	0xffffffff


	//   ....[77]....
        /*0340*/ 	.word	0xffffffff


	//   ....[78]....
        /*0344*/ 	.word	0xffffffff


	//   ....[79]....
        /*0348*/ 	.word	0xffffffff


	//   ....[80]....
        /*034c*/ 	.word	0xffffffff


	//   ....[81]....
        /*0350*/ 	.word	0xffffffff


	//   ....[82]....
        /*0354*/ 	.word	0xffffffff


	//   ....[83]....
        /*0358*/ 	.word	0xffffffff


	//   ....[84]....
        /*035c*/ 	.word	0xffffffff


	//   ....[85]....
        /*0360*/ 	.word	0xffffffff


	//   ....[86]....
        /*0364*/ 	.word	0xffffffff


	//   ....[87]....
        /*0368*/ 	.word	0xffffffff


	//   ....[88]....
        /*036c*/ 	.word	0xffffffff


	//   ....[89]....
        /*0370*/ 	.word	0xffffffff


	//   ....[90]....
        /*0374*/ 	.word	0xffffffff


	//   ....[91]....
        /*0378*/ 	.word	0xffffffff


	//   ....[92]....
        /*037c*/ 	.word	0xffffffff


	//   ....[93]....
        /*0380*/ 	.word	0xffffffff


	//   ....[94]....
        /*0384*/ 	.word	0xffffffff


	//   ....[95]....
        /*0388*/ 	.word	0xffffffff


	//   ....[96]....
        /*038c*/ 	.word	0xffffffff


	//   ....[97]....
        /*0390*/ 	.word	0xffffffff


	//   ....[98]....
        /*0394*/ 	.word	0xffffffff


	//   ....[99]....
        /*0398*/ 	.word	0xffffffff


	//   ....[100]....
        /*039c*/ 	.word	0xffffffff


	//   ....[101]....
        /*03a0*/ 	.word	0xffffffff


	//   ....[102]....
        /*03a4*/ 	.word	0xffffffff


	//   ....[103]....
        /*03a8*/ 	.word	0xffffffff


	//   ....[104]....
        /*03ac*/ 	.word	0xffffffff


	//   ....[105]....
        /*03b0*/ 	.word	0xffffffff


	//   ....[106]....
        /*03b4*/ 	.word	0xffffffff


	//   ....[107]....
        /*03b8*/ 	.word	0xffffffff


	//   ....[108]....
        /*03bc*/ 	.word	0xffffffff


	//   ....[109]....
        /*03c0*/ 	.word	0xffffffff


	//   ....[110]....
        /*03c4*/ 	.word	0xffffffff


	//   ....[111]....
        /*03c8*/ 	.word	0xffffffff


	//   ....[112]....
        /*03cc*/ 	.word	0xffffffff


	//   ....[113]....
        /*03d0*/ 	.word	0xffffffff


	//   ....[114]....
        /*03d4*/ 	.word	0xffffffff


	//   ....[115]....
        /*03d8*/ 	.word	0xffffffff


	//   ....[116]....
        /*03dc*/ 	.word	0xffffffff


	//   ....[117]....
        /*03e0*/ 	.word	0xffffffff


	//   ....[118]....
        /*03e4*/ 	.word	0xffffffff


	//   ....[119]....
        /*03e8*/ 	.word	0xffffffff


	//   ....[120]....
        /*03ec*/ 	.word	0xffffffff


	//   ....[121]....
        /*03f0*/ 	.word	0xffffffff


	//   ....[122]....
        /*03f4*/ 	.word	0xffffffff


	//   ....[123]....
        /*03f8*/ 	.word	0xffffffff


	//   ....[124]....
        /*03fc*/ 	.word	0xffffffff


	//   ....[125]....
        /*0400*/ 	.word	0xffffffff


	//   ....[126]....
        /*0404*/ 	.word	0xffffffff


	//   ....[127]....
        /*0408*/ 	.word	0xffffffff


	//   ....[128]....
        /*040c*/ 	.word	0xffffffff


	//   ....[129]....
        /*0410*/ 	.word	0xffffffff


	//   ....[130]....
        /*0414*/ 	.word	0xffffffff


	//   ....[131]....
        /*0418*/ 	.word	0x0500000f


	//   ....[132]....
        /*041c*/ 	.word	0x0500000f


	//   ....[133]....
        /*0420*/ 	.word	0x0500000f


	//   ....[134]....
        /*0424*/ 	.word	0x0500000f


	//   ....[135]....
        /*0428*/ 	.word	0x0500000f


	//   ....[136]....
        /*042c*/ 	.word	0x0500000f


	//   ....[137]....
        /*0430*/ 	.word	0x0500000f


	//   ....[138]....
        /*0434*/ 	.word	0x0500000f


	//   ....[139]....
        /*0438*/ 	.word	0x0500000f


	//   ....[140]....
        /*043c*/ 	.word	0x0500000f


	//----- nvinfo : EIATTR_COOP_GROUP_INSTR_OFFSETS
	.align		4
.L_151:
        /*0440*/ 	.byte	0x04, 0x28
        /*0442*/ 	.short	(.L_153 - .L_152)


	//   ....[0]....
.L_152:
        /*0444*/ 	.word	0x00000070


	//   ....[1]....
        /*0448*/ 	.word	0x00000140


	//   ....[2]....
        /*044c*/ 	.word	0x00000190


	//   ....[3]....
        /*0450*/ 	.word	0x000003c0


	//   ....[4]....
        /*0454*/ 	.word	0x00000520


	//   ....[5]....
        /*0458*/ 	.word	0x00000640


	//   ....[6]....
        /*045c*/ 	.word	0x000007a0


	//   ....[7]....
        /*0460*/ 	.word	0x00001800


	//   ....[8]....
        /*0464*/ 	.word	0x00003280


	//   ....[9]....
        /*0468*/ 	.word	0x00003320


	//   ....[10]....
        /*046c*/ 	.word	0x00003b30


	//   ....[11]....
        /*0470*/ 	.word	0x00003bc0


	//   ....[12]....
        /*0474*/ 	.word	0x00006530


	//   ....[13]....
        /*0478*/ 	.word	0x00006580


	//   ....[14]....
        /*047c*/ 	.word	0x000065a0


	//   ....[15]....
        /*0480*/ 	.word	0x000065d0


	//   ....[16]....
        /*0484*/ 	.word	0x00008520


	//   ....[17]....
        /*0488*/ 	.word	0x00008530


	//   ....[18]....
        /*048c*/ 	.word	0x00008560


	//   ....[19]....
        /*0490*/ 	.word	0x00008570


	//   ....[20]....
        /*0494*/ 	.word	0x000099f0


	//   ....[21]....
        /*0498*/ 	.word	0x00009a20


	//   ....[22]....
        /*049c*/ 	.word	0x00009a50


	//   ....[23]....
        /*04a0*/ 	.word	0x00009a80


	//   ....[24]....
        /*04a4*/ 	.word	0x00009ab0


	//   ....[25]....
        /*04a8*/ 	.word	0x00009ad0


	//   ....[26]....
        /*04ac*/ 	.word	0x00009ae0


	//   ....[27]....
        /*04b0*/ 	.word	0x00009af0


	//   ....[28]....
        /*04b4*/ 	.word	0x00009b00


	//   ....[29]....
        /*04b8*/ 	.word	0x00009b30


	//   ....[30]....
        /*04bc*/ 	.word	0x00009b40


	//   ....[31]....
        /*04c0*/ 	.word	0x00009b70


	//   ....[32]....
        /*04c4*/ 	.word	0x00009ba0


	//   ....[33]....
        /*04c8*/ 	.word	0x00009bb0


	//   ....[34]....
        /*04cc*/ 	.word	0x00009be0


	//   ....[35]....
        /*04d0*/ 	.word	0x00009bf0


	//   ....[36]....
        /*04d4*/ 	.word	0x00009c00


	//   ....[37]....
        /*04d8*/ 	.word	0x00009c30


	//   ....[38]....
        /*04dc*/ 	.word	0x00009c60


	//   ....[39]....
        /*04e0*/ 	.word	0x00009c70


	//   ....[40]....
        /*04e4*/ 	.word	0x00009c80


	//   ....[41]....
        /*04e8*/ 	.word	0x00009c90


	//   ....[42]....
        /*04ec*/ 	.word	0x00009cc0


	//   ....[43]....
        /*04f0*/ 	.word	0x00009cf0


	//   ....[44]....
        /*04f4*/ 	.word	0x00009d20


	//   ....[45]....
        /*04f8*/ 	.word	0x00009d30


	//   ....[46]....
        /*04fc*/ 	.word	0x00009d40


	//   ....[47]....
        /*0500*/ 	.word	0x00009d60


	//   ....[48]....
        /*0504*/ 	.word	0x00009da0


	//   ....[49]....
        /*0508*/ 	.word	0x00009dc0


	//   ....[50]....
        /*050c*/ 	.word	0x00009dd0


	//   ....[51]....
        /*0510*/ 	.word	0x00009de0


	//   ....[52]....
        /*0514*/ 	.word	0x00009df0


	//   ....[53]....
        /*0518*/ 	.word	0x00009e00


	//   ....[54]....
        /*051c*/ 	.word	0x00009e10


	//   ....[55]....
        /*0520*/ 	.word	0x00009e20


	//   ....[56]....
        /*0524*/ 	.word	0x00009e30


	//   ....[57]....
        /*0528*/ 	.word	0x00009e40


	//   ....[58]....
        /*052c*/ 	.word	0x00009e50


	//   ....[59]....
        /*0530*/ 	.word	0x00009e60


	//   ....[60]....
        /*0534*/ 	.word	0x00009e70


	//   ....[61]....
        /*0538*/ 	.word	0x00009e80


	//   ....[62]....
        /*053c*/ 	.word	0x00009ea0


	//   ....[63]....
        /*0540*/ 	.word	0x00009ee0


	//   ....[64]....
        /*0544*/ 	.word	0x00009ef0


	//   ....[65]....
        /*0548*/ 	.word	0x00009f10


	//   ....[66]....
        /*054c*/ 	.word	0x00009f40


	//   ....[67]....
        /*0550*/ 	.word	0x00009f50


	//   ....[68]....
        /*0554*/ 	.word	0x0000a630


	//   ....[69]....
        /*0558*/ 	.word	0x0000a670


	//   ....[70]....
        /*055c*/ 	.word	0x0000a6a0


	//   ....[71]....
        /*0560*/ 	.word	0x0000a6e0


	//   ....[72]....
        /*0564*/ 	.word	0x0000adf0


	//   ....[73]....
        /*0568*/ 	.word	0x0000ae30


	//   ....[74]....
        /*056c*/ 	.word	0x0000af30


	//   ....[75]....
        /*0570*/ 	.word	0x0000af50


	//   ....[76]....
        /*0574*/ 	.word	0x0000b050


	//   ....[77]....
        /*0578*/ 	.word	0x0000b070


	//   ....[78]....
        /*057c*/ 	.word	0x0000b180


	//   ....[79]....
        /*0580*/ 	.word	0x0000b1a0


	//   ....[80]....
        /*0584*/ 	.word	0x0000bad0


	//   ....[81]....
        /*0588*/ 	.word	0x0000baf0


	//   ....[82]....
        /*058c*/ 	.word	0x0000bbf0


	//   ....[83]....
        /*0590*/ 	.word	0x0000bc10


	//   ....[84]....
        /*0594*/ 	.word	0x0000bd10


	//   ....[85]....
        /*0598*/ 	.word	0x0000bd30


	//   ....[86]....
        /*059c*/ 	.word	0x0000be40


	//   ....[87]....
        /*05a0*/ 	.word	0x0000be60


	//   ....[88]....
        /*05a4*/ 	.word	0x0000bfe0


	//   ....[89]....
        /*05a8*/ 	.word	0x0000c1f0


	//   ....[90]....
        /*05ac*/ 	.word	0x0000c220


	//   ....[91]....
        /*05b0*/ 	.word	0x0000c250


	//   ....[92]....
        /*05b4*/ 	.word	0x0000c290


	//   ....[93]....
        /*05b8*/ 	.word	0x0000c2c0


	//   ....[94]....
        /*05bc*/ 	.word	0x0000c2f0


	//   ....[95]....
        /*05c0*/ 	.word	0x0000c480


	//   ....[96]....
        /*05c4*/ 	.word	0x0000c4b0


	//   ....[97]....
        /*05c8*/ 	.word	0x0000c4e0


	//   ....[98]....
        /*05cc*/ 	.word	0x0000c510


	//   ....[99]....
        /*05d0*/ 	.word	0x0000c540


	//   ....[100]....
        /*05d4*/ 	.word	0x0000c580


	//   ....[101]....
        /*05d8*/ 	.word	0x0000c610


	//   ....[102]....
        /*05dc*/ 	.word	0x0000c650


	//   ....[103]....
        /*05e0*/ 	.word	0x0000c6e0


	//   ....[104]....
        /*05e4*/ 	.word	0x0000daa0


	//   ....[105]....
        /*05e8*/ 	.word	0x0000e850


	//   ....[106]....
        /*05ec*/ 	.word	0x0000e880


	//   ....[107]....
        /*05f0*/ 	.word	0x0000e930


	//   ....[108]....
        /*05f4*/ 	.word	0x0000e940


	//   ....[109]....
        /*05f8*/ 	.word	0x0000e9d0


	//   ....[110]....
        /*05fc*/ 	.word	0x0000e9e0


	//   ....[111]....
        /*0600*/ 	.word	0x0000e9f0


	//   ....[112]....
        /*0604*/ 	.word	0x0000ea30


	//   ....[113]....
        /*0608*/ 	.word	0x00010c10


	//   ....[114]....
        /*060c*/ 	.word	0x00010c40


	//   ....[115]....
        /*0610*/ 	.word	0x00010c70


	//   ....[116]....
        /*0614*/ 	.word	0x00010ca0


	//   ....[117]....
        /*0618*/ 	.word	0x00010ce0


	//   ....[118]....
        /*061c*/ 	.word	0x00010cf0


	//   ....[119]....
        /*0620*/ 	.word	0x00010d20


	//   ....[120]....
        /*0624*/ 	.word	0x00010d30


	//   ....[121]....
        /*0628*/ 	.word	0x00010e70


	//   ....[122]....
        /*062c*/ 	.word	0x00010ea0


	//   ....[123]....
        /*0630*/ 	.word	0x00010ed0


	//   ....[124]....
        /*0634*/ 	.word	0x00010f00


	//   ....[125]....
        /*0638*/ 	.word	0x00010f30


	//   ....[126]....
        /*063c*/ 	.word	0x00010f70


	//   ....[127]....
        /*0640*/ 	.word	0x00010ff0


	//   ....[128]....
        /*0644*/ 	.word	0x00011030


	//   ....[129]....
        /*0648*/ 	.word	0x00011080


	//   ....[130]....
        /*064c*/ 	.word	0x00011530


	//   ....[131]....
        /*0650*/ 	.word	0x00011a20


	//   ....[132]....
        /*0654*/ 	.word	0x00011c20


	//   ....[133]....
        /*0658*/ 	.word	0x00011c70


	//   ....[134]....
        /*065c*/ 	.word	0x00011cd0


	//   ....[135]....
        /*0660*/ 	.word	0x00011dd0


	//   ....[136]....
        /*0664*/ 	.word	0x00011e30


	//   ....[137]....
        /*0668*/ 	.word	0x00011f30


	//   ....[138]....
        /*066c*/ 	.word	0x00011f90


	//   ....[139]....
        /*0670*/ 	.word	0x00012070


	//   ....[140]....
        /*0674*/ 	.word	0x000123c0


	//----- nvinfo : EIATTR_REG_RECONFIG
	.align		4
.L_153:
        /*0678*/ 	.byte	0x01, 0x54
	.zero		2


	//----- nvinfo : EIATTR_SYSCALL_OFFSETS
	.align		4
        /*067c*/ 	.byte	0x04, 0x46
        /*067e*/ 	.short	(.L_155 - .L_154)


	//   ....[0]....
.L_154:
        /*0680*/ 	.word	0x000019e0


	//   ....[1]....
        /*0684*/ 	.word	0x0000d4f0


	//   ....[2]....
        /*0688*/ 	.word	0x0000d680


	//   ....[3]....
        /*068c*/ 	.word	0x0000d7d0


	//   ....[4]....
        /*0690*/ 	.word	0x0000d910


	//   ....[5]....
        /*0694*/ 	.word	0x0000e440


	//----- nvinfo : EIATTR_MBARRIER_INSTR_OFFSETS
	.align		4
.L_155:
        /*0698*/ 	.byte	0x04, 0x39
        /*069a*/ 	.short	(.L_157 - .L_156)


	//   ....[0]....
.L_156:
        /*069c*/ 	.word	0x00000270
        /*06a0*/ 	.word	0x000000ff
        /*06a4*/ 	.word	0x00033400
        /*06a8*/ 	.short	0x0100
        /*06aa*/ 	.byte	0x08
	.zero		1


	//   ....[1]....
        /*06ac*/ 	.word	0x00000280
        /*06b0*/ 	.word	0x000000ff
        /*06b4*/ 	.word	0x00033420
        /*06b8*/ 	.short	0x0100
        /*06ba*/ 	.byte	0x08
	.zero		1


	//   ....[2]....
        /*06bc*/ 	.word	0x00000370
        /*06c0*/ 	.word	0x000000ff
        /*06c4*/ 	.word	0x00033430
        /*06c8*/ 	.short	0x0100
        /*06ca*/ 	.byte	0x08
	.zero		1


	//   ....[3]....
        /*06cc*/ 	.word	0x00000380
        /*06d0*/ 	.word	0x000000ff
        /*06d4*/ 	.word	0x00033440
        /*06d8*/ 	.short	0x0100
        /*06da*/ 	.byte	0x08
	.zero		1


	//   ....[4]....
        /*06dc*/ 	.word	0x00000390
        /*06e0*/ 	.word	0x000000ff
        /*06e4*/ 	.word	0x00033438
        /*06e8*/ 	.short	0x0100
        /*06ea*/ 	.byte	0x08
	.zero		1


	//   ....[5]....
        /*06ec*/ 	.word	0x000003a0
        /*06f0*/ 	.word	0x000000ff
        /*06f4*/ 	.word	0x00033448
        /*06f8*/ 	.short	0x0100
        /*06fa*/ 	.byte	0x08
	.zero		1


	//   ....[6]....
        /*06fc*/ 	.word	0x000004d0
        /*0700*/ 	.word	0x000000ff
        /*0704*/ 	.word	0x00033450
        /*0708*/ 	.short	0x0100
        /*070a*/ 	.byte	0x08
	.zero		1


	//   ....[7]....
        /*070c*/ 	.word	0x000004e0
        /*0710*/ 	.word	0x000000ff
        /*0714*/ 	.word	0x00033460
        /*0718*/ 	.short	0x0100
        /*071a*/ 	.byte	0x08
	.zero		1


	//   ....[8]....
        /*071c*/ 	.word	0x000004f0
        /*0720*/ 	.word	0x000000ff
        /*0724*/ 	.word	0x00033458
        /*0728*/ 	.short	0x0100
        /*072a*/ 	.byte	0x08
	.zero		1


	//   ....[9]....
        /*072c*/ 	.word	0x00000500
        /*0730*/ 	.word	0x000000ff
        /*0734*/ 	.word	0x00033468
        /*0738*/ 	.short	0x0100
        /*073a*/ 	.byte	0x08
	.zero		1


	//   ....[10]....
        /*073c*/ 	.word	0x000005f0
        /*0740*/ 	.word	0x000000ff
        /*0744*/ 	.word	0x00033470
        /*0748*/ 	.short	0x0100
        /*074a*/ 	.byte	0x06
	.zero		1


	//   ....[11]....
        /*074c*/ 	.word	0x00000600
        /*0750*/ 	.word	0x000000ff
        /*0754*/ 	.word	0x00033480
        /*0758*/ 	.short	0x0100
        /*075a*/ 	.byte	0x06
	.zero		1


	//   ....[12]....
        /*075c*/ 	.word	0x00000610
        /*0760*/ 	.word	0x000000ff
        /*0764*/ 	.word	0x00033478
        /*0768*/ 	.short	0x0100
        /*076a*/ 	.byte	0x06
	.zero		1


	//   ....[13]....
        /*076c*/ 	.word	0x00000620
        /*0770*/ 	.word	0x000000ff
        /*0774*/ 	.word	0x00033488
        /*0778*/ 	.short	0x0100
        /*077a*/ 	.byte	0x06
	.zero		1


	//   ....[14]....
        /*077c*/ 	.word	0x00000750
        /*0780*/ 	.word	0x000000ff
        /*0784*/ 	.word	0x00033490
        /*0788*/ 	.short	0x0100
        /*078a*/ 	.byte	0x08
	.zero		1


	//   ....[15]....
        /*078c*/ 	.word	0x00000760
        /*0790*/ 	.word	0x000000ff
        /*0794*/ 	.word	0x000334a0
        /*0798*/ 	.short	0x0100
        /*079a*/ 	.byte	0x08
	.zero		1


	//   ....[16]....
        /*079c*/ 	.word	0x00000770
        /*07a0*/ 	.word	0x000000ff
        /*07a4*/ 	.word	0x00033498
        /*07a8*/ 	.short	0x0100
        /*07aa*/ 	.byte	0x08
	.zero		1


	//   ....[17]....
        /*07ac*/ 	.word	0x00000780
        /*07b0*/ 	.word	0x000000ff
        /*07b4*/ 	.word	0x000334a8
        /*07b8*/ 	.short	0x0100
        /*07ba*/ 	.byte	0x08
	.zero		1


	//   ....[18]....
        /*07bc*/ 	.word	0x000008b0
        /*07c0*/ 	.word	0x000000ff
        /*07c4*/ 	.word	0x000334b0
        /*07c8*/ 	.short	0x0100
        /*07ca*/ 	.byte	0x08
	.zero		1


	//   ....[19]....
        /*07cc*/ 	.word	0x000008c0
        /*07d0*/ 	.word	0x000000ff
        /*07d4*/ 	.word	0x000334c0
        /*07d8*/ 	.short	0x0100
        /*07da*/ 	.byte	0x08
	.zero		1


	//   ....[20]....
        /*07dc*/ 	.word	0x000008d0
        /*07e0*/ 	.word	0x000000ff
        /*07e4*/ 	.word	0x000334b8
        /*07e8*/ 	.short	0x0100
        /*07ea*/ 	.byte	0x08
	.zero		1


	//   ....[21]....
        /*07ec*/ 	.word	0x000008e0
        /*07f0*/ 	.word	0x000000ff
        /*07f4*/ 	.word	0x000334c8
        /*07f8*/ 	.short	0x0100
        /*07fa*/ 	.byte	0x08
	.zero		1


	//   ....[22]....
        /*07fc*/ 	.word	0x00001a90
        /*0800*/ 	.word	0x00000000
        /*0804*/ 	.word	0x00033400
        /*0808*/ 	.short	0x010a
        /*080a*/ 	.byte	0x3f
	.zero		1


	//   ....[23]....
        /*080c*/ 	.word	0x00001b20
        /*0810*/ 	.word	0x00000004
        /*0814*/ 	.word	0x00033430
        /*0818*/ 	.short	0x010a
        /*081a*/ 	.byte	0x3f
	.zero		1


	//   ....[24]....
        /*081c*/ 	.word	0x00001b90
        /*0820*/ 	.word	0x00000004
        /*0824*/ 	.word	0x00033430
        /*0828*/ 	.short	0x010a
        /*082a*/ 	.byte	0x3f
	.zero		1


	//   ....[25]....
        /*082c*/ 	.word	0x00003b00
        /*0830*/ 	.word	0x00000004
        /*0834*/ 	.word	0x00000000
        /*0838*/ 	.short	0x0101
        /*083a*/ 	.byte	0x3f
	.zero		1


	//   ....[26]....
        /*083c*/ 	.word	0x00005230
        /*0840*/ 	.word	0x000000ff
        /*0844*/ 	.word	0x00033430
        /*0848*/ 	.short	0x010a
        /*084a*/ 	.byte	0x06
	.zero		1


	//   ....[27]....
        /*084c*/ 	.word	0x00005270
        /*0850*/ 	.word	0x000000ff
        /*0854*/ 	.word	0x00033430
        /*0858*/ 	.short	0x010a
        /*085a*/ 	.byte	0x06
	.zero		1


	//   ....[28]....
        /*085c*/ 	.word	0x00005ee0
        /*0860*/ 	.word	0x000000ff
        /*0864*/ 	.word	0x00033450
        /*0868*/ 	.short	0x010a
        /*086a*/ 	.byte	0x06
	.zero		1


	//   ....[29]....
        /*086c*/ 	.word	0x00005f20
        /*0870*/ 	.word	0x000000ff
        /*0874*/ 	.word	0x00033450
        /*0878*/ 	.short	0x010a
        /*087a*/ 	.byte	0x06
	.zero		1


	//   ....[30]....
        /*087c*/ 	.word	0x000076d0
        /*0880*/ 	.word	0x00000004
        /*0884*/ 	.word	0x00000000
        /*0888*/ 	.short	0x0101
        /*088a*/ 	.byte	0x3f
	.zero		1


	//   ....[31]....
        /*088c*/ 	.word	0x00007880
        /*0890*/ 	.word	0x00000009
        /*0894*/ 	.word	0x00000000
        /*0898*/ 	.short	0x0101
        /*089a*/ 	.byte	0x3f
	.zero		1


	//   ....[32]....
        /*089c*/ 	.word	0x00008110
        /*08a0*/ 	.word	0x0000000e
        /*08a4*/ 	.word	0x00033450
        /*08a8*/ 	.short	0x010a
        /*08aa*/ 	.byte	0x3f
	.zero		1


	//   ....[33]....
        /*08ac*/ 	.word	0x000081a0
        /*08b0*/ 	.word	0x0000000e
        /*08b4*/ 	.word	0x00033450
        /*08b8*/ 	.short	0x010a
        /*08ba*/ 	.byte	0x3f
	.zero		1


	//   ....[34]....
        /*08bc*/ 	.word	0x00008810
        /*08c0*/ 	.word	0x00000003
        /*08c4*/ 	.word	0x00000000
        /*08c8*/ 	.short	0x0101
        /*08ca*/ 	.byte	0x3f
	.zero		1


	//   ....[35]....
        /*08cc*/ 	.word	0x0000ae20
        /*08d0*/ 	.word	0x00000002
        /*08d4*/ 	.word	0x00000000
        /*08d8*/ 	.short	0x0101
        /*08da*/ 	.byte	0x3f
	.zero		1


	//   ....[36]....
        /*08dc*/ 	.word	0x0000dcf0
        /*08e0*/ 	.word	0x00000003
        /*08e4*/ 	.word	0x00033480
        /*08e8*/ 	.short	0x010a
        /*08ea*/ 	.byte	0x3f
	.zero		1


	//   ....[37]....
        /*08ec*/ 	.word	0x0000df80
        /*08f0*/ 	.word	0x00000003
        /*08f4*/ 	.word	0x00033440
        /*08f8*/ 	.short	0x010a
        /*08fa*/ 	.byte	0x3f
	.zero		1


	//   ....[38]....
        /*08fc*/ 	.word	0x0000eb40
        /*0900*/ 	.word	0x00000011
        /*0904*/ 	.word	0x00033400
        /*0908*/ 	.short	0x0107
        /*090a*/ 	.byte	0x3f
	.zero		1


	//   ....[39]....
        /*090c*/ 	.word	0x0000ec40
        /*0910*/ 	.word	0x00000011
        /*0914*/ 	.word	0x00033400
        /*0918*/ 	.short	0x0101
        /*091a*/ 	.byte	0x3f
	.zero		1


	//   ....[40]....
        /*091c*/ 	.word	0x0000ec60
        /*0920*/ 	.word	0x00000011
        /*0924*/ 	.word	0x00033420
        /*0928*/ 	.short	0x010a
        /*092a*/ 	.byte	0x3f
	.zero		1


	//   ....[41]....
        /*092c*/ 	.word	0x0000ef80
        /*0930*/ 	.word	0x00000006
        /*0934*/ 	.word	0x00033480
        /*0938*/ 	.short	0x010a
        /*093a*/ 	.byte	0x3f
	.zero		1


	//   ....[42]....
        /*093c*/ 	.word	0x0000f3b0
        /*0940*/ 	.word	0x00000006
        /*0944*/ 	.word	0x00033440
        /*0948*/ 	.short	0x010a
        /*094a*/ 	.byte	0x3f
	.zero		1


	//   ....[43]....
        /*094c*/ 	.word	0x0000f860
        /*0950*/ 	.word	0x00000003
        /*0954*/ 	.word	0x00033470
        /*0958*/ 	.short	0x010a
        /*095a*/ 	.byte	0x3f
	.zero		1


	//   ....[44]....
        /*095c*/ 	.word	0x0000f8d0
        /*0960*/ 	.word	0x00000003
        /*0964*/ 	.word	0x00033460
        /*0968*/ 	.short	0x010a
        /*096a*/ 	.byte	0x3f
	.zero		1


	//   ....[45]....
        /*096c*/ 	.word	0x0000ff90
        /*0970*/ 	.word	0x00000003
        /*0974*/ 	.word	0x00033450
        /*0978*/ 	.short	0x0101
        /*097a*/ 	.byte	0x3f
	.zero		1


	//   ....[46]....
        /*097c*/ 	.word	0x00010010
        /*0980*/ 	.word	0x00000003
        /*0984*/ 	.word	0x00000000
        /*0988*/ 	.short	0x0101
        /*098a*/ 	.byte	0x3f
	.zero		1


	//   ....[47]....
        /*098c*/ 	.word	0x00010220
        /*0990*/ 	.word	0x00000003
        /*0994*/ 	.word	0x00033470
        /*0998*/ 	.short	0x010a
        /*099a*/ 	.byte	0x3f
	.zero		1


	//   ....[48]....
        /*099c*/ 	.word	0x00010280
        /*09a0*/ 	.word	0x00000003
        /*09a4*/ 	.word	0x00033460
        /*09a8*/ 	.short	0x010a
        /*09aa*/ 	.byte	0x3f
	.zero		1


	//   ....[49]....
        /*09ac*/ 	.word	0x00010940
        /*09b0*/ 	.word	0x00000003
        /*09b4*/ 	.word	0x00033450
        /*09b8*/ 	.short	0x0101
        /*09ba*/ 	.byte	0x3f
	.zero		1


	//   ....[50]....
        /*09bc*/ 	.word	0x00010990
        /*09c0*/ 	.word	0x00000000
        /*09c4*/ 	.word	0x00000000
        /*09c8*/ 	.short	0x0101
        /*09ca*/ 	.byte	0x3f
	.zero		1


	//   ....[51]....
        /*09cc*/ 	.word	0x000114b0
        /*09d0*/ 	.word	0x00000003
        /*09d4*/ 	.word	0x00033420
        /*09d8*/ 	.short	0x010a
        /*09da*/ 	.byte	0x3f
	.zero		1


	//   ....[52]....
        /*09dc*/ 	.word	0x00011650
        /*09e0*/ 	.word	0x00000007
        /*09e4*/ 	.word	0x00000000
        /*09e8*/ 	.short	0x010a
        /*09ea*/ 	.byte	0x3f
	.zero		1


	//   ....[53]....
        /*09ec*/ 	.word	0x000116c0
        /*09f0*/ 	.word	0x00000005
        /*09f4*/ 	.word	0x00000000
        /*09f8*/ 	.short	0x010a
        /*09fa*/ 	.byte	0x3f
	.zero		1


	//   ....[54]....
        /*09fc*/ 	.word	0x00011710
        /*0a00*/ 	.word	0x00000005
        /*0a04*/ 	.word	0x00033460
        /*0a08*/ 	.short	0x010a
        /*0a0a*/ 	.byte	0x3f
	.zero		1


	//   ....[55]....
        /*0a0c*/ 	.word	0x00011760
        /*0a10*/ 	.word	0x00000003
        /*0a14*/ 	.word	0x00033460
        /*0a18*/ 	.short	0x010a
        /*0a1a*/ 	.byte	0x3f
	.zero		1


	//   ....[56]....
        /*0a1c*/ 	.word	0x000117a0
        /*0a20*/ 	.word	0x00000005
        /*0a24*/ 	.word	0x00033480
        /*0a28*/ 	.short	0x010a
        /*0a2a*/ 	.byte	0x3f
	.zero		1


	//   ....[57]....
        /*0a2c*/ 	.word	0x000117c0
        /*0a30*/ 	.word	0x00000003
        /*0a34*/ 	.word	0x00033480
        /*0a38*/ 	.short	0x010a
        /*0a3a*/ 	.byte	0x3f
	.zero		1


	//   ....[58]....
        /*0a3c*/ 	.word	0x00011820
        /*0a40*/ 	.word	0x00000000
        /*0a44*/ 	.word	0x00033400
        /*0a48*/ 	.short	0x010a
        /*0a4a*/ 	.byte	0x3f
	.zero		1


	//   ....[59]....
        /*0a4c*/ 	.word	0x00011870
        /*0a50*/ 	.word	0x00000004
        /*0a54*/ 	.word	0x00033430
        /*0a58*/ 	.short	0x010a
        /*0a5a*/ 	.byte	0x3f
	.zero		1


	//   ....[60]....
        /*0a5c*/ 	.word	0x000118d0
        /*0a60*/ 	.word	0x00000003
        /*0a64*/ 	.word	0x00033430
        /*0a68*/ 	.short	0x010a
        /*0a6a*/ 	.byte	0x3f
	.zero		1


	//   ....[61]....
        /*0a6c*/ 	.word	0x00011930
        /*0a70*/ 	.word	0x00000003
        /*0a74*/ 	.word	0x00033450
        /*0a78*/ 	.short	0x010a
        /*0a7a*/ 	.byte	0x3f
	.zero		1


	//   ....[62]....
        /*0a7c*/ 	.word	0x00011980
        /*0a80*/ 	.word	0x0000000e
        /*0a84*/ 	.word	0x00033450
        /*0a88*/ 	.short	0x010a
        /*0a8a*/ 	.byte	0x3f
	.zero		1


	//   ....[63]....
        /*0a8c*/ 	.word	0x00011ad0
        /*0a90*/ 	.word	0x00000003
        /*0a94*/ 	.word	0x00033480
        /*0a98*/ 	.short	0x010a
        /*0a9a*/ 	.byte	0x3f
	.zero		1


	//   ....[64]....
        /*0a9c*/ 	.word	0x00011b20
        /*0aa0*/ 	.word	0x00000003
        /*0aa4*/ 	.word	0x00033440
        /*0aa8*/ 	.short	0x010a
        /*0aaa*/ 	.byte	0x3f
	.zero		1


	//   ....[65]....
        /*0aac*/ 	.word	0x000120b0
        /*0ab0*/ 	.word	0x00000011
        /*0ab4*/ 	.word	0x00033420
        /*0ab8*/ 	.short	0x010a
        /*0aba*/ 	.byte	0x3f
	.zero		1


	//   ....[66]....
        /*0abc*/ 	.word	0x00012100
        /*0ac0*/ 	.word	0x00000006
        /*0ac4*/ 	.word	0x00033480
        /*0ac8*/ 	.short	0x010a
        /*0aca*/ 	.byte	0x3f
	.zero		1


	//   ....[67]....
        /*0acc*/ 	.word	0x00012150
        /*0ad0*/ 	.word	0x00000006
        /*0ad4*/ 	.word	0x00033440
        /*0ad8*/ 	.short	0x010a
        /*0ada*/ 	.byte	0x3f
	.zero		1


	//   ....[68]....
        /*0adc*/ 	.word	0x000121a0
        /*0ae0*/ 	.word	0x00000003
        /*0ae4*/ 	.word	0x00033470
        /*0ae8*/ 	.short	0x010a
        /*0aea*/ 	.byte	0x3f
	.zero		1


	//   ....[69]....
        /*0aec*/ 	.word	0x000121f0
        /*0af0*/ 	.word	0x00000003
        /*0af4*/ 	.word	0x00033460
        /*0af8*/ 	.short	0x010a
        /*0afa*/ 	.byte	0x3f
	.zero		1


	//   ....[70]....
        /*0afc*/ 	.word	0x00012240
        /*0b00*/ 	.word	0x00000003
        /*0b04*/ 	.word	0x00033470
        /*0b08*/ 	.short	0x010a
        /*0b0a*/ 	.byte	0x3f
	.zero		1


	//   ....[71]....
        /*0b0c*/ 	.word	0x00012290
        /*0b10*/ 	.word	0x00000003
        /*0b14*/ 	.word	0x00033460
        /*0b18*/ 	.short	0x010a
        /*0b1a*/ 	.byte	0x3f
	.zero		1


	//   ....[72]....
        /*0b1c*/ 	.word	0x000122e0
        /*0b20*/ 	.word	0x00000003
        /*0b24*/ 	.word	0x00033420
        /*0b28*/ 	.short	0x010a
        /*0b2a*/ 	.byte	0x3f
	.zero		1


	//   ....[73]....
        /*0b2c*/ 	.word	0x00012480
        /*0b30*/ 	.word	0x00000007
        /*0b34*/ 	.word	0x00000000
        /*0b38*/ 	.short	0x010a
        /*0b3a*/ 	.byte	0x3f
	.zero		1


	//   ....[74]....
        /*0b3c*/ 	.word	0x000124d0
        /*0b40*/ 	.word	0x00000005
        /*0b44*/ 	.word	0x00000000
        /*0b48*/ 	.short	0x010a
        /*0b4a*/ 	.byte	0x3f
	.zero		1


	//   ....[75]....
        /*0b4c*/ 	.word	0x00012520
        /*0b50*/ 	.word	0x00000005
        /*0b54*/ 	.word	0x00033460
        /*0b58*/ 	.short	0x010a
        /*0b5a*/ 	.byte	0x3f
	.zero		1


	//   ....[76]....
        /*0b5c*/ 	.word	0x00012570
        /*0b60*/ 	.word	0x00000003
        /*0b64*/ 	.word	0x00033460
        /*0b68*/ 	.short	0x010a
        /*0b6a*/ 	.byte	0x3f
	.zero		1


	//   ....[77]....
        /*0b6c*/ 	.word	0x000125c0
        /*0b70*/ 	.word	0x00000005
        /*0b74*/ 	.word	0x00033480
        /*0b78*/ 	.short	0x010a
        /*0b7a*/ 	.byte	0x3f
	.zero		1


	//----- nvinfo : EIATTR_NUM_MBARRIERS
	.align		4
.L_157:
        /*0b7c*/ 	.byte	0x03, 0x38
        /*0b7e*/ 	.short	0x0016


	//----- nvinfo : EIATTR_EXIT_INSTR_OFFSETS
	.align		4
        /*0b80*/ 	.byte	0x04, 0x1c
        /*0b82*/ 	.short	(.L_159 - .L_158)


	//   ....[0]....
.L_158:
        /*0b84*/ 	.word	0x00000a80


	//   ....[1]....
        /*0b88*/ 	.word	0x0000bf90


	//   ....[2]....
        /*0b8c*/ 	.word	0x00011810


	//----- nvinfo : EIATTR_MAX_THREADS
	.align		4
.L_159:
        /*0b90*/ 	.byte	0x04, 0x05
        /*0b92*/ 	.short	(.L_161 - .L_160)
.L_160:
        /*0b94*/ 	.word	0x00000180
        /*0b98*/ 	.word	0x00000001
        /*0b9c*/ 	.word	0x00000001


	//----- nvinfo : EIATTR_CRS_STACK_SIZE
	.align		4
.L_161:
        /*0ba0*/ 	.byte	0x04, 0x1e
        /*0ba2*/ 	.short	(.L_163 - .L_162)
.L_162:
        /*0ba4*/ 	.word	0x00000000


	//----- nvinfo : EIATTR_CBANK_PARAM_SIZE
	.align		4
.L_163:
        /*0ba8*/ 	.byte	0x03, 0x19
        /*0baa*/ 	.short	0x0af0


	//----- nvinfo : EIATTR_PARAM_CBANK
	.align		4
        /*0bac*/ 	.byte	0x04, 0x0a
        /*0bae*/ 	.short	(.L_165 - .L_164)
	.align		4
.L_164:
        /*0bb0*/ 	.word	index@(.nv.constant0._ZN7cutlass13device_kernelIN5flash11enable_sm90INS1_16FlashAttnFwdSm90INS1_25CollectiveMainloopFwdSm90ILi2EN4cute5tupleIJNS5_1CILi1EEES8_S8_EEENS6_IJNS7_ILi128EEENS7_ILi160EEENS7_ILi192EEEEEELi192ENS_12float_e4m3_tEfNS_4arch4Sm90ELb0ELb0ELb0ELb1ELb0ELb0ELb0ELb1ELb1ELb1ELb0ELb0EEENS1_21CollectiveEpilogueFwdINS6_IJSA_SC_SB_EEES9_NS_10bfloat16_tESG_Li256ELb1ELb1ELb0ELb1EEENS1_36VarlenDynamicPersistentTileSchedulerILi128ELi160ELi256ELi128ELb0ELb1ELb1ELb0ELb1ELb1EEEEEEEEEvNT_6ParamsE)
        /*0bb4*/ 	.short	0x0210
        /*0bb6*/ 	.short	0x0af0


	//----- nvinfo : EIATTR_SW_WAR
	.align		4
.L_165:
        /*0bb8*/ 	.byte	0x04, 0x36
        /*0bba*/ 	.short	(.L_167 - .L_166)
.L_166:
        /*0bbc*/ 	.word	0x00000008
.L_167:


//--------------------- .nv.info._ZN7cutlass13device_kernelIN5flash11enable_sm90INS1_16FlashAttnFwdSm90INS1_25CollectiveMainloopFwdSm90ILi2EN4cute5tupleIJNS5_1CILi1EEES8_S8_EEENS6_IJNS7_ILi128EEENS7_ILi160EEENS7_ILi192EEEEEELi192ENS_12float_e4m3_tEfNS_4arch4Sm90ELb0ELb0ELb0ELb1ELb0ELb1ELb0ELb1ELb1ELb1ELb0ELb0EEENS1_21CollectiveEpilogueFwdINS6_IJSA_SC_SB_EEES9_NS_10bfloat16_tESG_Li256ELb1ELb1ELb0ELb1EEENS1_36VarlenDynamicPersistentTileSchedulerILi128ELi160ELi256ELi128ELb0ELb1ELb1ELb0ELb1ELb1EEEEEEEEEvNT_6ParamsE --------------------------
	.section	.nv.info._ZN7cutlass13device_kernelIN5flash11enable_sm90INS1_16FlashAttnFwdSm90INS1_25CollectiveMainloopFwdSm90ILi2EN4cute5tupleIJNS5_1CILi1EEES8_S8_EEENS6_IJNS7_ILi128EEENS7_ILi160EEENS7_ILi192EEEEEELi192ENS_12float_e4m3_tEfNS_4arch4Sm90ELb0ELb0ELb0ELb1ELb0ELb1ELb0ELb1ELb1ELb1ELb0ELb0EEENS1_21CollectiveEpilogueFwdINS6_IJSA_SC_SB_EEES9_NS_10bfloat16_tESG_Li256ELb1ELb1ELb0ELb1EEENS1_36VarlenDynamicPersistentTileSchedulerILi128ELi160ELi256ELi128ELb0ELb1ELb1ELb0ELb1ELb1EEEEEEEEEvNT_6ParamsE,"",@"SHT_CUDA_INFO"
	.sectionflags	@""
	.align	4


	//----- nvinfo : EIATTR_CUDA_API_VERSION
	.align		4
        /*0000*/ 	.byte	0x04, 0x37
        /*0002*/ 	.short	(.L_169 - .L_168)
.L_168:
        /*0004*/ 	.word	0x00000082


	//----- nvinfo : EIATTR_KPARAM_INFO
	.align		4
.L_169:
        /*0008*/ 	.byte	0x04, 0x17
        /*000a*/ 	.short	(.L_171 - .L_170)
.L_170:
        /*000c*/ 	.word	0x00000000
        /*0010*/ 	.short	0x0000
        /*0012*/ 	.short	0x0070
        /*0014*/ 	.byte	0x00, 0xf0, 0x01, 0x2a


	//----- nvinfo : EIATTR_SPARSE_MMA_MASK
	.align		4
.L_171:
        /*0018*/ 	.byte	0x03, 0x50
        /*001a*/ 	.short	0x0000


	//----- nvinfo : EIATTR_MAXREG_COUNT
	.align		4
        /*001c*/ 	.byte	0x03, 0x1b
        /*001e*/ 	.short	0x00a8


	//----- nvinfo : EIATTR_NUM_BARRIERS
	.align		4
        /*0020*/ 	.byte	0x02, 0x4c
        /*0022*/ 	.byte	0x10
	.zero		1


	//----- nvinfo : EIATTR_EXTERNS
	.align		4
        /*0024*/ 	.byte	0x04, 0x0f
        /*0026*/ 	.short	(.L_173 - .L_172)


	//   ....[0]....
	.align		4
.L_172:
        /*0028*/ 	.word	index@(__assertfail)


	//----- nvinfo : EIATTR_ANNOTATIONS
	.align		4
.L_173:
        /*002c*/ 	.byte	0x04, 0x55
        /*002e*/ 	.short	(.L_175 - .L_174)


	//   ....[0]....
.L_174:
        /* <DEDUP_REMOVED lines=107> */


	//----- nvinfo : EIATTR_MERCURY_ISA_VERSION
	.align		4
.L_175:
        /*06d0*/ 	.byte	0x03, 0x5f
        /*06d2*/ 	.short	0x0101


	//----- nvinfo : EIATTR_UNUSED_LOAD_BYTE_OFFSET
	.align		4
        /*06d4*/ 	.byte	0x04, 0x44
        /*06d6*/ 	.short	(.L_177 - .L_176)


	//   ....[0]....
.L_176:
        /*06d8*/ 	.word	0x00000ae0
        /*06dc*/ 	.word	0x0000fff0


	//   ....[1]....
        /*06e0*/ 	.word	0x0001eed0
        /*06e4*/ 	.word	0x0000fff0


	//----- nvinfo : EIATTR_INT_WARP_WIDE_INSTR_OFFSETS
	.align		4
.L_177:
        /*06e8*/ 	.byte	0x04, 0x31
        /*06ea*/ 	.short	(.L_179 - .L_178)


	//   ....[0]....
.L_178:
        /*06ec*/ 	.word	0x00000190


	//   ....[1]....
        /*06f0*/ 	.word	0x000001d0


	//   ....[2]....
        /*06f4*/ 	.word	0x00000240


	//   ....[3]....
        /*06f8*/ 	.word	0x00024bf0


	//   ....[4]....
        /*06fc*/ 	.word	0x00024c80


	//   ....[5]....
        /*0700*/ 	.word	0x00027bc0


	//   ....[6]....
        /*0704*/ 	.word	0x00027c50


	//----- nvinfo : EIATTR_COOP_GROUP_MASK_REGIDS
	.align		4
.L_179:
        /*0708*/ 	.byte	0x04, 0x29
        /*070a*/ 	.short	(.L_181 - .L_180)


	//   ....[0]....
.L_180:
        /*070c*/ 	.word	0xffffffff


	//   ....[1]....
        /*0710*/ 	.word	0xffffffff


	//   ....[2]....
        /*0714*/ 	.word	0xffffffff


	//   ....[3]....
        /*0718*/ 	.word	0xffffffff


	//   ....[4]....
        /*071c*/ 	.word	0xffffffff


	//   ....[5]....
        /*0720*/ 	.word	0xffffffff


	//   ....[6]....
        /*0724*/ 	.word	0xffffffff


	//   ....[7]....
        /*0728*/ 	.word	0xffffffff


	//   ....[8]....
        /*072c*/ 	.word	0xffffffff


	//   ....[9]....
        /*0730*/ 	.word	0xffffffff


	//   ....[10]....
        /*0734*/ 	.word	0xffffffff


	//   ....[11]....
        /*0738*/ 	.word	0xffffffff


	//   ....[12]....
        /*073c*/ 	.word	0xffffffff


	//   ....[13]....
        /*0740*/ 	.word	0xffffffff


	//   ....[14]....
        /*0744*/ 	.word	0xffffffff


	//   ....[15]....
        /*0748*/ 	.word	0xffffffff


	//   ....[16]....
        /*074c*/ 	.word	0xffffffff


	//   ....[17]....
        /*0750*/ 	.word	0xffffffff


	//   ....[18]....
        /*0754*/ 	.word	0xffffffff


	//   ....[19]....
        /*0758*/ 	.word	0xffffffff


	//   ....[20]....
        /*075c*/ 	.word	0xffffffff


	//   ....[21]....
        /*0760*/ 	.word	0xffffffff


	//   ....[22]....
        /*0764*/ 	.word	0xffffffff


	//   ....[23]....
        /*0768*/ 	.word	0xffffffff


	//   ....[24]....
        /*076c*/ 	.word	0xffffffff


	//   ....[25]....
        /*0770*/ 	.word	0xffffffff


	//   ....[26]....
        /*0774*/ 	.word	0xffffffff


	//   ....[27]....
        /*0778*/ 	.word	0xffffffff


	//   ....[28]....
        /*077c*/ 	.word	0xffffffff


	//   ....[29]....
        /*0780*/ 	.word	0xffffffff


	//   ....[30]....
        /*0784*/ 	.word	0xffffffff


	//   ....[31]....
        /*0788*/ 	.word	0xffffffff


	//   ....[32]....
        /*078c*/ 	.word	0xffffffff


	//   ....[33]....
        /*0790*/ 	.word	0xffffffff


	//   ....[34]....
        /*0794*/ 	.word	0xffffffff


	//   ....[35]....
        /*0798*/ 	.word	0xffffffff


	//   ....[36]....
        /*079c*/ 	.word	0xffffffff


	//   ....[37]....
        /*07a0*/ 	.word	0xffffffff


	//   ....[38]....
        /*07a4*/ 	.word	0xffffffff


	//   ....[39]....
        /*07a8*/ 	.word	0xffffffff


	//   ....[40]....
        /*07ac*/ 	.word	0xffffffff


	//   ....[41]....
        /*07b0*/ 	.word	0xffffffff


	//   ....[42]....
        /*07b4*/ 	.word	0xffffffff


	//   ....[43]....
        /*07b8*/ 	.word	0xffffffff


	//   ....[44]....
        /*07bc*/ 	.word	0xffffffff


	//   ....[45]....
        /*07c0*/ 	.word	0xffffffff


	//   ....[46]....
        /*07c4*/ 	.word	0xffffffff


	//   ....[47]....
        /*07c8*/ 	.word	0xffffffff


	//   ....[48]....
        /*07cc*/ 	.word	0xffffffff


	//   ....[49]....
        /*07d0*/ 	.word	0xffffffff


	//   ....[50]....
        /*07d4*/ 	.word	0xffffffff


	//   ....[51]....
        /*07d8*/ 	.word	0xffffffff


	//   ....[52]....
        /*07dc*/ 	.word	0xffffffff


	//   ....[53]....
        /*07e0*/ 	.word	0xffffffff


	//   ....[54]....
        /*07e4*/ 	.word	0xffffffff


	//   ....[55]....
        /*07e8*/ 	.word	0xffffffff


	//   ....[56]....
        /*07ec*/ 	.word	0xffffffff


	//   ....[57]....
        /*07f0*/ 	.word	0xffffffff


	//   ....[58]....
        /*07f4*/ 	.word	0xffffffff


	//   ....[59]....
        /*07f8*/ 	.word	0xffffffff


	//   ....[60]....
        /*07fc*/ 	.word	0xffffffff


	//   ....[61]....
        /*0800*/ 	.word	0xffffffff


	//   ....[62]....
        /*0804*/ 	.word	0xffffffff


	//   ....[63]....
        /*0808*/ 	.word	0xffffffff


	//   ....[64]....
        /*080c*/ 	.word	0xffffffff


	//   ....[65]....
        /*0810*/ 	.word	0xffffffff


	//   ....[66]....
        /*0814*/ 	.word	0xffffffff


	//   ....[67]....
        /*0818*/ 	.word	0xffffffff


	//   ....[68]....
        /*081c*/ 	.word	0xffffffff


	//   ....[69]....
        /*0820*/ 	.word	0xffffffff


	//   ....[70]....
        /*0824*/ 	.word	0xffffffff


	//   ....[71]....
        /*0828*/ 	.word	0xffffffff


	//   ....[72]....
        /*082c*/ 	.word	0xffffffff


	//   ....[73]....
        /*0830*/ 	.word	0xffffffff


	//   ....[74]....
        /*0834*/ 	.word	0xffffffff


	//   ....[75]....
        /*0838*/ 	.word	0xffffffff


	//   ....[76]....
        /*083c*/ 	.word	0xffffffff


	//   ....[77]....
        /*0840*/ 	.word	0xffffffff


	//   ....[78]....
        /*0844*/ 	.word	0xffffffff


	//   ....[79]....
        /*0848*/ 	.word	0xffffffff


	//   ....[80]....
        /*084c*/ 	.word	0xffffffff


	//   ....[81]....
        /*0850*/ 	.word	0xffffffff


	//   ....[82]....
        /*0854*/ 	.word	0xffffffff


	//   ....[83]....
        /*0858*/ 	.word	0xffffffff


	//   ....[84]....
        /*085c*/ 	.word	0xffffffff


	//   ....[85]....
        /*0860*/ 	.word	0xffffffff


	//   ....[86]....
        /*0864*/ 	.word	0xffffffff


	//   ....[87]....
        /*0868*/ 	.word	0xffffffff


	//   ....[88]....
        /*086c*/ 	.word	0xffffffff


	//   ....[89]....
        /*0870*/ 	.word	0xffffffff


	//   ....[90]....
        /*0874*/ 	.word	0xffffffff


	//   ....[91]....
        /*0878*/ 	.word	0xffffffff


	//   ....[92]....
        /*087c*/ 	.word	0xffffffff


	//   ....[93]....
        /*0880*/ 	.word	0xffffffff


	//   ....[94]....
        /*0884*/ 	.word	0xffffffff


	//   ....[95]....
        /*0888*/ 	.word	0xffffffff


	//   ....[96]....
        /*088c*/ 	.word	0xffffffff


	//   ....[97]....
        /*0890*/ 	.word	0xffffffff


	//   ....[98]....
        /*0894*/ 	.word	0xffffffff


	//   ....[99]....
        /*0898*/ 	.word	0xffffffff


	//   ....[100]....
        /*089c*/ 	.word	0xffffffff


	//   ....[101]....
        /*08a0*/ 	.word	0xffffffff


	//   ....[102]....
        /*08a4*/ 	.word	0xffffffff


	//   ....[103]....
        /*08a8*/ 	.word	0xffffffff


	//   ....[104]....
        /*08ac*/ 	.word	0xffffffff


	//   ....[105]....
        /*08b0*/ 	.word	0xffffffff


	//   ....[106]....
        /*08b4*/ 	.word	0xffffffff


	//   ....[107]....
        /*08b8*/ 	.word	0xffffffff


	//   ....[108]....
        /*08bc*/ 	.word	0xffffffff


	//   ....[109]....
        /*08c0*/ 	.word	0xffffffff


	//   ....[110]....
        /*08c4*/ 	.word	0xffffffff


	//   ....[111]....
        /*08c8*/ 	.word	0xffffffff


	//   ....[112]....
        /*08cc*/ 	.word	0xffffffff


	//   ....[113]....
        /*08d0*/ 	.word	0xffffffff


	//   ....[114]....
        /*08d4*/ 	.word	0xffffffff


	//   ....[115]....
        /*08d8*/ 	.word	0xffffffff


	//   ....[116]....
        /*08dc*/ 	.word	0xffffffff


	//   ....[117]....
        /*08e0*/ 	.word	0xffffffff


	//   ....[118]....
        /*08e4*/ 	.word	0xffffffff


	//   ....[119]....
        /*08e8*/ 	.word	0xffffffff


	//   ....[120]....
        /*08ec*/ 	.word	0xffffffff


	//   ....[121]....
        /*08f0*/ 	.word	0xffffffff


	//   ....[122]....
        /*08f4*/ 	.word	0xffffffff


	//   ....[123]....
        /*08f8*/ 	.word	0xffffffff


	//   ....[124]....
        /*08fc*/ 	.word	0xffffffff


	//   ....[125]....
        /*0900*/ 	.word	0xffffffff


	//   ....[126]....
        /*0904*/ 	.word	0xffffffff


	//   ....[127]....
        /*0908*/ 	.word	0xffffffff


	//   ....[128]....
        /*090c*/ 	.word	0xffffffff


	//   ....[129]....
        /*0910*/ 	.word	0xffffffff


	//   ....[130]....
        /*0914*/ 	.word	0xffffffff


	//   ....[131]....
        /*0918*/ 	.word	0xffffffff


	//   ....[132]....
        /*091c*/ 	.word	0xffffffff


	//   ....[133]....
        /*0920*/ 	.word	0xffffffff


	//   ....[134]....
        /*0924*/ 	.word	0xffffffff


	//   ....[135]....
        /*0928*/ 	.word	0xffffffff


	//   ....[136]....
        /*092c*/ 	.word	0xffffffff


	//   ....[137]....
        /*0930*/ 	.word	0xffffffff


	//   ....[138]....
        /*0934*/ 	.word	0xffffffff


	//   ....[139]....
        /*0938*/ 	.word	0xffffffff


	//   ....[140]....
        /*093c*/ 	.word	0x0500000f


	//   ....[141]....
        /*0940*/ 	.word	0x0500000f


	//   ....[142]....
        /*0944*/ 	.word	0x0500000f


	//   ....[143]....
        /*0948*/ 	.word	0x0500000f


	//   ....[144]....
        /*094c*/ 	.word	0x0500000f


	//   ....[145]....
        /*0950*/ 	.word	0x0500000f


	//   ....[146]....
        /*0954*/ 	.word	0x0500000f


	//   ....[147]....
        /*0958*/ 	.word	0x0500000f


	//   ....[148]....
        /*095c*/ 	.word	0x0500000f


	//   ....[149]....
        /*0960*/ 	.word	0x0500000f


	//   ....[150]....
        /*0964*/ 	.word	0x0500000f


	//   ....[151]....
        /*0968*/ 	.word	0x0500000f


	//   ....[152]....
        /*096c*/ 	.word	0x0500000f


	//   ....[153]....
        /*0970*/ 	.word	0x0500000f


	//   ....[154]....
        /*0974*/ 	.word	0x0500000f


	//   ....[155]....
        /*0978*/ 	.word	0x0500000f


	//   ....[156]....
        /*097c*/ 	.word	0x0500000f


	//   ....[157]....
        /*0980*/ 	.word	0x0500000f


	//   ....[158]....
        /*0984*/ 	.word	0x0500000f


	//   ....[159]....
        /*0988*/ 	.word	0x0500000f


	//   ....[160]....
        /*098c*/ 	.word	0x0500000f


	//   ....[161]....
        /*0990*/ 	.word	0x0500000f


	//   ....[162]....
        /*0994*/ 	.word	0x0500000f


	//   ....[163]....
        /*0998*/ 	.word	0x0500000f


	//   ....[164]....
        /*099c*/ 	.word	0x0500000f


	//   ....[165]....
        /*09a0*/ 	.word	0x0500000f


	//   ....[166]....
        /*09a4*/ 	.word	0x0500000f


	//   ....[167]....
        /*09a8*/ 	.word	0x0500000f


	//   ....[168]....
        /*09ac*/ 	.word	0x0500000f


	//   ....[169]....
        /*09b0*/ 	.word	0x0500000f


	//   ....[170]....
        /*09b4*/ 	.word	0x0500000f


	//   ....[171]....
        /*09b8*/ 	.word	0x0500000f


	//   ....[172]....
        /*09bc*/ 	.word	0x0500000f


	//   ....[173]....
        /*09c0*/ 	.word	0x0500000f


	//   ....[174]....
        /*09c4*/ 	.word	0x0500000f


	//   ....[175]....
        /*09c8*/ 	.word	0x0500000f


	//   ....[176]....
        /*09cc*/ 	.word	0x0500000f


	//   ....[177]....
        /*09d0*/ 	.word	0x0500000f


	//   ....[178]....
        /*09d4*/ 	.word	0x0500000f


	//   ....[179]....
        /*09d8*/ 	.word	0x0500000f


	//   ....[180]....
        /*09dc*/ 	.word	0x0500000f


	//   ....[181]....
        /*09e0*/ 	.word	0x0500000f


	//   ....[182]....
        /*09e4*/ 	.word	0x0500000f


	//   ....[183]....
        /*09e8*/ 	.word	0x0500000f


	//   ....[184]....
        /*09ec*/ 	.word	0x0500000f


	//   ....[185]....
        /*09f0*/ 	.word	0x0500000f


	//   ....[186]....
        /*09f4*/ 	.word	0x0500000f


	//   ....[187]....
        /*09f8*/ 	.word	0x0500000f


	//   ....[188]....
        /*09fc*/ 	.word	0x0500000f


	//   ....[189]....
        /*0a00*/ 	.word	0x0500000f


	//   ....[190]....
        /*0a04*/ 	.word	0x0500000f


	//   ....[191]....
        /*0a08*/ 	.word	0x0500000f


	//   ....[192]....
        /*0a0c*/ 	.word	0x0500000f


	//   ....[193]....
        /*0a10*/ 	.word	0x0500000f


	//   ....[194]....
        /*0a14*/ 	.word	0x0500000f


	//   ....[195]....
        /*0a18*/ 	.word	0x0500000f


	//   ....[196]....
        /*0a1c*/ 	.word	0x0500000f


	//   ....[197]....
        /*0a20*/ 	.word	0x0500000f


	//   ....[198]....
        /*0a24*/ 	.word	0x0500000f


	//   ....[199]....
        /*0a28*/ 	.word	0x0500000f


	//   ....[200]....
        /*0a2c*/ 	.word	0x0500000f


	//   ....[201]....
        /*0a30*/ 	.word	0x0500000f


	//   ....[202]....
        /*0a34*/ 	.word	0x0500000f


	//   ....[203]....
        /*0a38*/ 	.word	0x0500000f


	//   ....[204]....
        /*0a3c*/ 	.word	0x0500000f


	//   ....[205]....
        /*0a40*/ 	.word	0x0500000f


	//   ....[206]....
        /*0a44*/ 	.word	0x0500000f


	//   ....[207]....
        /*0a48*/ 	.word	0x0500000f


	//   ....[208]....
        /*0a4c*/ 	.word	0x0500000f


	//   ....[209]....
        /*0a50*/ 	.word	0x0500000f


	//   ....[210]....
        /*0a54*/ 	.word	0x0500000f


	//   ....[211]....
        /*0a58*/ 	.word	0x0500000f


	//   ....[212]....
        /*0a5c*/ 	.word	0x0500000f


	//   ....[213]....
        /*0a60*/ 	.word	0x0500000f


	//   ....[214]....
        /*0a64*/ 	.word	0x0500000f


	//   ....[215]....
        /*0a68*/ 	.word	0x0500000f


	//   ....[216]....
        /*0a6c*/ 	.word	0x0500000f


	//   ....[217]....
        /*0a70*/ 	.word	0x0500000f


	//   ....[218]....
        /*0a74*/ 	.word	0x0500000f


	//   ....[219]....
        /*0a78*/ 	.word	0x0500000f


	//   ....[220]....
        /*0a7c*/ 	.word	0x0500000f


	//   ....[221]....
        /*0a80*/ 	.word	0x0500000f


	//   ....[222]....
        /*0a84*/ 	.word	0x0500000f


	//   ....[223]....
        /*0a88*/ 	.word	0x0500000f


	//   ....[224]....
        /*0a8c*/ 	.word	0x0500000f


	//   ....[225]....
        /*0a90*/ 	.word	0x0500000f


	//   ....[226]....
        /*0a94*/ 	.word	0x0500000f


	//   ....[227]....
        /*0a98*/ 	.word	0x0500000f


	//   ....[228]....
        /*0a9c*/ 	.word	0x0500000f


	//   ....[229]....
        /*0aa0*/ 	.word	0x0500000f


	//   ....[230]....
        /*0aa4*/ 	.word	0x0500000f


	//   ....[231]....
        /*0aa8*/ 	.word	0x0500000f


	//   ....[232]....
        /*0aac*/ 	.word	0x0500000f


	//----- nvinfo : EIATTR_COOP_GROUP_INSTR_OFFSETS
	.align		4
.L_181:
        /*0ab0*/ 	.byte	0x04, 0x28
        /*0ab2*/ 	.short	(.L_183 - .L_182)


	//   ....[0]....
.L_182:
        /*0ab4*/ 	.word	0x00000070


	//   ....[1]....
        /*0ab8*/ 	.word	0x000001a0


	//   ....[2]....
        /*0abc*/ 	.word	0x000001f0


	//   ....[3]....
        /*0ac0*/ 	.word	0x00000420


	//   ....[4]....
        /*0ac4*/ 	.word	0x00000580


	//   ....[5]....
        /*0ac8*/ 	.word	0x000006a0


	//   ....[6]....
        /*0acc*/ 	.word	0x00000800


	//   ....[7]....
        /*0ad0*/ 	.word	0x000102f0


	//   ....[8]....
        /*0ad4*/ 	.word	0x00010840


	//   ....[9]....
        /*0ad8*/ 	.word	0x00010850


	//   ....[10]....
        /*0adc*/ 	.word	0x00010860


	//   ....[11]....
        /*0ae0*/ 	.word	0x00010870


	//   ....[12]....
        /*0ae4*/ 	.word	0x00013d20


	//   ....[13]....
        /*0ae8*/ 	.word	0x00013d30


	//   ....[14]....
        /*0aec*/ 	.word	0x00013d40


	//   ....[15]....
        /*0af0*/ 	.word	0x00013d50


	//   ....[16]....
        /*0af4*/ 	.word	0x00018ee0


	//   ....[17]....
        /*0af8*/ 	.word	0x00018f30


	//   ....[18]....
        /*0afc*/ 	.word	0x00019620


	//   ....[19]....
        /*0b00*/ 	.word	0x000196a0


	//   ....[20]....
        /*0b04*/ 	.word	0x0001c310


	//   ....[21]....
        /*0b08*/ 	.word	0x0001c6e0


	//   ....[22]....
        /*0b0c*/ 	.word	0x0001c740


	//   ....[23]....
        /*0b10*/ 	.word	0x0001c760


	//   ....[24]....
        /*0b14*/ 	.word	0x0001e520


	//   ....[25]....
        /*0b18*/ 	.word	0x0001e580


	//   ....[26]....
        /*0b1c*/ 	.word	0x0001e5a0


	//   ....[27]....
        /*0b20*/ 	.word	0x0001e5c0


	//   ....[28]....
        /*0b24*/ 	.word	0x0001f7c0


	//   ....[29]....
        /*0b28*/ 	.word	0x0001f7f0


	//   ....[30]....
        /*0b2c*/ 	.word	0x0001f840


	//   ....[31]....
        /*0b30*/ 	.word	0x0001f880


	//   ....[32]....
        /*0b34*/ 	.word	0x0001f8b0


	//   ....[33]....
        /*0b38*/ 	.word	0x0001f8e0


	//   ....[34]....
        /*0b3c*/ 	.word	0x0001f910


	//   ....[35]....
        /*0b40*/ 	.word	0x0001f940


	//   ....[36]....
        /*0b44*/ 	.word	0x0001f970


	//   ....[37]....
        /*0b48*/ 	.word	0x0001f9a0


	//   ....[38]....
        /*0b4c*/ 	.word	0x0001f9d0


	//   ....[39]....
        /*0b50*/ 	.word	0x0001fa00


	//   ....[40]....
        /*0b54*/ 	.word	0x0001fa30


	//   ....[41]....
        /*0b58*/ 	.word	0x0001fa60


	//   ....[42]....
        /*0b5c*/ 	.word	0x0001fa90


	//   ....[43]....
        /*0b60*/ 	.word	0x0001fac0


	//   ....[44]....
        /*0b64*/ 	.word	0x0001faf0


	//   ....[45]....
        /*0b68*/ 	.word	0x0001fb20


	//   ....[46]....
        /*0b6c*/ 	.word	0x0001fb50


	//   ....[47]....
        /*0b70*/ 	.word	0x0001fb80


	//   ....[48]....
        /*0b74*/ 	.word	0x0001fbb0


	//   ....[49]....
        /*0b78*/ 	.word	0x0001fbe0


	//   ....[50]....
        /*0b7c*/ 	.word	0x0001fc10


	//   ....[51]....
        /*0b80*/ 	.word	0x0001fc40


	//   ....[52]....
        /*0b84*/ 	.word	0x0001fc70


	//   ....[53]....
        /*0b88*/ 	.word	0x0001fca0


	//   ....[54]....
        /*0b8c*/ 	.word	0x0001fcd0


	//   ....[55]....
        /*0b90*/ 	.word	0x0001fd00


	//   ....[56]....
        /*0b94*/ 	.word	0x0001fd30


	//   ....[57]....
        /*0b98*/ 	.word	0x0001fd60


	//   ....[58]....
        /*0b9c*/ 	.word	0x0001fd90


	//   ....[59]....
        /*0ba0*/ 	.word	0x0001fdc0


	//   ....[60]....
        /*0ba4*/ 	.word	0x0001fdf0


	//   ....[61]....
        /*0ba8*/ 	.word	0x0001fe20


	//   ....[62]....
        /*0bac*/ 	.word	0x0001fe50


	//   ....[63]....
        /*0bb0*/ 	.word	0x0001fe70


	//   ....[64]....
        /*0bb4*/ 	.word	0x0001fe80


	//   ....[65]....
        /*0bb8*/ 	.word	0x0001fe90


	//   ....[66]....
        /*0bbc*/ 	.word	0x0001fea0


	//   ....[67]....
        /*0bc0*/ 	.word	0x0001feb0


	//   ....[68]....
        /*0bc4*/ 	.word	0x0001fee0


	//   ....[69]....
        /*0bc8*/ 	.word	0x0001ff10


	//   ....[70]....
        /*0bcc*/ 	.word	0x0001ff40


	//   ....[71]....
        /*0bd0*/ 	.word	0x0001ff70


	//   ....[72]....
        /*0bd4*/ 	.word	0x0001ffa0


	//   ....[73]....
        /*0bd8*/ 	.word	0x0001ffd0


	//   ....[74]....
        /*0bdc*/ 	.word	0x00020000


	//   ....[75]....
        /*0be0*/ 	.word	0x00020010


	//   ....[76]....
        /*0be4*/ 	.word	0x00020840


	//   ....[77]....
        /*0be8*/ 	.word	0x00020940


	//   ....[78]....
        /*0bec*/ 	.word	0x00020970


	//   ....[79]....
        /*0bf0*/ 	.word	0x00020990


	//   ....[80]....
        /*0bf4*/ 	.word	0x00020f00


	//   ....[81]....
        /*0bf8*/ 	.word	0x00020f30


	//   ....[82]....
        /*0bfc*/ 	.word	0x00021060


	//   ....[83]....
        /*0c00*/ 	.word	0x00021080


	//   ....[84]....
        /*0c04*/ 	.word	0x00021180


	//   ....[85]....
        /*0c08*/ 	.word	0x000211a0


	//   ....[86]....
        /*0c0c*/ 	.word	0x000212b0


	//   ....[87]....
        /*0c10*/ 	.word	0x000212d0


	//   ....[88]....
        /*0c14*/ 	.word	0x00021bb0


	//   ....[89]....
        /*0c18*/ 	.word	0x00021bc0


	//   ....[90]....
        /*0c1c*/ 	.word	0x00021d70


	//   ....[91]....
        /*0c20*/ 	.word	0x00021d80


	//   ....[92]....
        /*0c24*/ 	.word	0x00021f20


	//   ....[93]....
        /*0c28*/ 	.word	0x00021f30


	//   ....[94]....
        /*0c2c*/ 	.word	0x000220d0


	//   ....[95]....
        /*0c30*/ 	.word	0x000220e0


	//   ....[96]....
        /*0c34*/ 	.word	0x000222e0


	//   ....[97]....
        /*0c38*/ 	.word	0x000224d0


	//   ....[98]....
        /*0c3c*/ 	.word	0x00022500


	//   ....[99]....
        /*0c40*/ 	.word	0x00022530


	//   ....[100]....
        /*0c44*/ 	.word	0x00022560


	//   ....[101]....
        /*0c48*/ 	.word	0x00022590


	//   ....[102]....
        /*0c4c*/ 	.word	0x000225c0


	//   ....[103]....
        /*0c50*/ 	.word	0x00022730


	//   ....[104]....
        /*0c54*/ 	.word	0x00022760


	//   ....[105]....
        /*0c58*/ 	.word	0x00022790


	//   ....[106]....
        /*0c5c*/ 	.word	0x000227c0


	//   ....[107]....
        /*0c60*/ 	.word	0x000227f0


	//   ....[108]....
        /*0c64*/ 	.word	0x00022820


	//   ....[109]....
        /*0c68*/ 	.word	0x000228c0


	//   ....[110]....
        /*0c6c*/ 	.word	0x000228f0


	//   ....[111]....
        /*0c70*/ 	.word	0x00022980


	//   ....[112]....
        /*0c74*/ 	.word	0x00023660


	//   ....[113]....
        /*0c78*/ 	.word	0x000253c0


	//   ....[114]....
        /*0c7c*/ 	.word	0x00026260


	//   ....[115]....
        /*0c80*/ 	.word	0x00026280


	//   ....[116]....
        /*0c84*/ 	.word	0x000262c0


	//   ....[117]....
        /*0c88*/ 	.word	0x00026340


	//   ....[118]....
        /*0c8c*/ 	.word	0x000263d0


	//   ....[119]....
        /*0c90*/ 	.word	0x000263e0


	//   ....[120]....
        /*0c94*/ 	.word	0x00026430


	//   ....[121]....
        /*0c98*/ 	.word	0x00026470


	//   ....[122]....
        /*0c9c*/ 	.word	0x00028710


	//   ....[123]....
        /*0ca0*/ 	.word	0x00028740


	//   ....[124]....
        /*0ca4*/ 	.word	0x00028780


	//   ....[125]....
        /*0ca8*/ 	.word	0x000287b0


	//   ....[126]....
        /*0cac*/ 	.word	0x000287e0


	//   ....[127]....
        /*0cb0*/ 	.word	0x00028810


	//   ....[128]....
        /*0cb4*/ 	.word	0x00028840


	//   ....[129]....
        /*0cb8*/ 	.word	0x00028870


	//   ....[130]....
        /*0cbc*/ 	.word	0x000289f0


	//   ....[131]....
        /*0cc0*/ 	.word	0x00028a20


	//   ....[132]....
        /*0cc4*/ 	.word	0x00028a50


	//   ....[133]....
        /*0cc8*/ 	.word	0x00028a80


	//   ....[134]....
        /*0ccc*/ 	.word	0x00028ab0


	//   ....[135]....
        /*0cd0*/ 	.word	0x00028ae0


	//   ....[136]....
        /*0cd4*/ 	.word	0x00028ba0


	//   ....[137]....
        /*0cd8*/ 	.word	0x00028bc0


	//   ....[138]....
        /*0cdc*/ 	.word	0x00028c30


	//   ....[139]....
        /*0ce0*/ 	.word	0x000290c0


	//   ....[140]....
        /*0ce4*/ 	.word	0x000295c0


	//   ....[141]....
        /*0ce8*/ 	.word	0x00029670


	//   ....[142]....
        /*0cec*/ 	.word	0x00029700


	//   ....[143]....
        /*0cf0*/ 	.word	0x00029750


	//   ....[144]....
        /*0cf4*/ 	.word	0x000297a0


	//   ....[145]....
        /*0cf8*/ 	.word	0x00029880


	//   ....[146]....
        /*0cfc*/ 	.word	0x00029910


	//   ....[147]....
        /*0d00*/ 	.word	0x00029960


	//   ....[148]....
        /*0d04*/ 	.word	0x000299b0


	//   ....[149]....
        /*0d08*/ 	.word	0x00029c00


	//   ....[150]....
        /*0d0c*/ 	.word	0x00029d40


	//   ....[151]....
        /*0d10*/ 	.word	0x00029e60


	//   ....[152]....
        /*0d14*/ 	.word	0x00029f90


	//   ....[153]....
        /*0d18*/ 	.word	0x0002a050


	//   ....[154]....
        /*0d1c*/ 	.word	0x0002a0d0


	//   ....[155]....
        /*0d20*/ 	.word	0x0002a130


	//   ....[156]....
        /*0d24*/ 	.word	0x0002a190


	//   ....[157]....
        /*0d28*/ 	.word	0x0002a1f0


	//   ....[158]....
        /*0d2c*/ 	.word	0x0002a270


	//   ....[159]....
        /*0d30*/ 	.word	0x0002a2d0


	//   ....[160]....
        /*0d34*/ 	.word	0x0002a350


	//   ....[161]....
        /*0d38*/ 	.word	0x0002a3b0


	//   ....[162]....
        /*0d3c*/ 	.word	0x0002a430


	//   ....[163]....
        /*0d40*/ 	.word	0x0002a490


	//   ....[164]....
        /*0d44*/ 	.word	0x0002a510


	//   ....[165]....
        /*0d48*/ 	.word	0x0002a570


	//   ....[166]....
        /*0d4c*/ 	.word	0x0002a5f0


	//   ....[167]....
        /*0d50*/ 	.word	0x0002a650


	//   ....[168]....
        /*0d54*/ 	.word	0x0002a6d0


	//   ....[169]....
        /*0d58*/ 	.word	0x0002a730


	//   ....[170]....
        /*0d5c*/ 	.word	0x0002a7b0


	//   ....[171]....
        /*0d60*/ 	.word	0x0002a810


	//   ....[172]....
        /*0d64*/ 	.word	0x0002a890


	//   ....[173]....
        /*0d68*/ 	.word	0x0002a8f0


	//   ....[174]....
        /*0d6c*/ 	.word	0x0002a970


	//   ....[175]....
        /*0d70*/ 	.word	0x0002a9d0


	//   ....[176]....
        /*0d74*/ 	.word	0x0002aa50


	//   ....[177]....
        /*0d78*/ 	.word	0x0002aab0


	//   ....[178]....
        /*0d7c*/ 	.word	0x0002ab10


	//   ....[179]....
        /*0d80*/ 	.word	0x0002ab70


	//   ....[180]....
        /*0d84*/ 	.word	0x0002abd0


	//   ....[181]....
        /*0d88*/ 	.word	0x0002ac30


	//   ....[182]....
        /*0d8c*/ 	.word	0x0002acb0


	//   ....[183]....
        /*0d90*/ 	.word	0x0002ad10


	//   ....[184]....
        /*0d94*/ 	.word	0x0002ad90


	//   ....[185]....
        /*0d98*/ 	.word	0x0002adf0


	//   ....[186]....
        /*0d9c*/ 	.word	0x0002ae70


	//   ....[187]....
        /*0da0*/ 	.word	0x0002aed0


	//   ....[188]....
        /*0da4*/ 	.word	0x0002af50


	//   ....[189]....
        /*0da8*/ 	.word	0x0002afb0


	//   ....[190]....
        /*0dac*/ 	.word	0x0002b020


	//   ....[191]....
        /*0db0*/ 	.word	0x0002b080


	//   ....[192]....
        /*0db4*/ 	.word	0x0002b0f0


	//   ....[193]....
        /*0db8*/ 	.word	0x0002b150


	//   ....[194]....
        /*0dbc*/ 	.word	0x0002b1d0


	//   ....[195]....
        /*0dc0*/ 	.word	0x0002b230


	//   ....[196]....
        /*0dc4*/ 	.word	0x0002b2a0


	//   ....[197]....
        /*0dc8*/ 	.word	0x0002b3c0


	//   ....[198]....
        /*0dcc*/ 	.word	0x0002b410


	//   ....[199]....
        /*0dd0*/ 	.word	0x0002b4a0


	//   ....[200]....
        /*0dd4*/ 	.word	0x0002b530


	//   ....[201]....
        /*0dd8*/ 	.word	0x0002b5c0


	//   ....[202]....
        /*0ddc*/ 	.word	0x0002b650


	//   ....[203]....
        /*0de0*/ 	.word	0x0002b6e0


	//   ....[204]....
        /*0de4*/ 	.word	0x0002b770


	//   ....[205]....
        /*0de8*/ 	.word	0x0002b830


	//   ....[206]....
        /*0dec*/ 	.word	0x0002bb20


	//   ....[207]....
        /*0df0*/ 	.word	0x0002bd20


	//   ....[208]....
        /*0df4*/ 	.word	0x0002bd70


	//   ....[209]....
        /*0df8*/ 	.word	0x0002bdd0


	//   ....[210]....
        /*0dfc*/ 	.word	0x0002bee0


	//   ....[211]....
        /*0e00*/ 	.word	0x0002bf40


	//   ....[212]....
        /*0e04*/ 	.word	0x0002c050


	//   ....[213]....
        /*0e08*/ 	.word	0x0002c0b0


	//   ....[214]....
        /*0e0c*/ 	.word	0x0002c190


	//   ....[215]....
        /*0e10*/ 	.word	0x0002c4b0


	//   ....[216]....
        /*0e14*/ 	.word	0x0002c550


	//   ....[217]....
        /*0e18*/ 	.word	0x0002c670


	//   ....[218]....
        /*0e1c*/ 	.word	0x0002c6f0


	//   ....[219]....
        /*0e20*/ 	.word	0x0002c770


	//   ....[220]....
        /*0e24*/ 	.word	0x0002c7f0


	//   ....[221]....
        /*0e28*/ 	.word	0x0002c870


	//   ....[222]....
        /*0e2c*/ 	.word	0x0002c900


	//   ....[223]....
        /*0e30*/ 	.word	0x0002c9a0


	//   ....[224]....
        /*0e34*/ 	.word	0x0002ca50


	//   ....[225]....
        /*0e38*/ 	.word	0x0002cad0


	//   ....[226]....
        /*0e3c*/ 	.word	0x0002cb50


	//   ....[227]....
        /*0e40*/ 	.word	0x0002cbd0


	//   ....[228]....
        /*0e44*/ 	.word	0x0002cc60


	//   ....[229]....
        /*0e48*/ 	.word	0x0002cce0


	//   ....[230]....
        /*0e4c*/ 	.word	0x0002cd80


	//   ....[231]....
        /*0e50*/ 	.word	0x0002ce10


	//   ....[232]....
        /*0e54*/ 	.word	0x0002cf40


	//----- nvinfo : EIATTR_REG_RECONFIG
	.align		4
.L_183:
        /*0e58*/ 	.byte	0x01, 0x54
	.zero		2


	//----- nvinfo : EIATTR_SYSCALL_OFFSETS
	.align		4
        /*0e5c*/ 	.byte	0x04, 0x46
        /*0e5e*/ 	.short	(.L_185 - .L_184)


	//   ....[0]....
.L_184:
        /*0e60*/ 	.word	0x00001c60


	//   ....[1]....
        /*0e64*/ 	.word	0x00001db0


	//   ....[2]....
        /*0e68*/ 	.word	0x00010480


	//   ....[3]....
        /*0e6c*/ 	.word	0x000107b0


	//   ....[4]....
        /*0e70*/ 	.word	0x00024df0


	//   ....[5]....
        /*0e74*/ 	.word	0x00024f90


	//   ....[6]....
        /*0e78*/ 	.word	0x000250f0


	//   ....[7]....
        /*0e7c*/ 	.word	0x00025240


	//   ....[8]....
        /*0e80*/ 	.word	0x00025e10


	//----- nvinfo : EIATTR_MBARRIER_INSTR_OFFSETS
	.align		4
.L_185:
        /*0e84*/ 	.byte	0x04, 0x39
        /*0e86*/ 	.short	(.L_187 - .L_186)


	//   ....[0]....
.L_186:
        /*0e88*/ 	.word	0x000002d0
        /*0e8c*/ 	.word	0x000000ff
        /*0e90*/ 	.word	0x00033400
        /*0e94*/ 	.short	0x0100
        /*0e96*/ 	.byte	0x08
	.zero		1


	//   ....[1]....
        /*0e98*/ 	.word	0x000002e0
        /*0e9c*/ 	.word	0x000000ff
        /*0ea0*/ 	.word	0x00033420
        /*0ea4*/ 	.short	0x0100
        /*0ea6*/ 	.byte	0x08
	.zero		1


	//   ....[2]....
        /*0ea8*/ 	.word	0x000003d0
        /*0eac*/ 	.word	0x000000ff
        /*0eb0*/ 	.word	0x00033430
        /*0eb4*/ 	.short	0x0100
        /*0eb6*/ 	.byte	0x08
	.zero		1


	//   ....[3]....
        /*0eb8*/ 	.word	0x000003e0
        /*0ebc*/ 	.word	0x000000ff
        /*0ec0*/ 	.word	0x00033440
        /*0ec4*/ 	.short	0x0100
        /*0ec6*/ 	.byte	0x08
	.zero		1


	//   ....[4]....
        /*0ec8*/ 	.word	0x000003f0
        /*0ecc*/ 	.word	0x000000ff
        /*0ed0*/ 	.word	0x00033438
        /*0ed4*/ 	.short	0x0100
        /*0ed6*/ 	.byte	0x08
	.zero		1


	//   ....[5]....
        /*0ed8*/ 	.word	0x00000400
        /*0edc*/ 	.word	0x000000ff
        /*0ee0*/ 	.word	0x00033448
        /*0ee4*/ 	.short	0x0100
        /*0ee6*/ 	.byte	0x08
	.zero		1


	//   ....[6]....
        /*0ee8*/ 	.word	0x00000530
        /*0eec*/ 	.word	0x000000ff
        /*0ef0*/ 	.word	0x00033450
        /*0ef4*/ 	.short	0x0100
        /*0ef6*/ 	.byte	0x08
	.zero		1


	//   ....[7]....
        /*0ef8*/ 	.word	0x00000540
        /*0efc*/ 	.word	0x000000ff
        /*0f00*/ 	.word	0x00033460
        /*0f04*/ 	.short	0x0100
        /*0f06*/ 	.byte	0x08
	.zero		1


	//   ....[8]....
        /*0f08*/ 	.word	0x00000550
        /*0f0c*/ 	.word	0x000000ff
        /*0f10*/ 	.word	0x00033458
        /*0f14*/ 	.short	0x0100
        /*0f16*/ 	.byte	0x08
	.zero		1


	//   ....[9]....
        /*0f18*/ 	.word	0x00000560
        /*0f1c*/ 	.word	0x000000ff
        /*0f20*/ 	.word	0x00033468
        /*0f24*/ 	.short	0x0100
        /*0f26*/ 	.byte	0x08
	.zero		1


	//   ....[10]....
        /*0f28*/ 	.word	0x00000650
        /*0f2c*/ 	.word	0x000000ff
        /*0f30*/ 	.word	0x00033470
        /*0f34*/ 	.short	0x0100
        /*0f36*/ 	.byte	0x06
	.zero		1


	//   ....[11]....
        /*0f38*/ 	.word	0x00000660
        /*0f3c*/ 	.word	0x000000ff
        /*0f40*/ 	.word	0x00033480
        /*0f44*/ 	.short	0x0100
        /*0f46*/ 	.byte	0x06
	.zero		1


	//   ....[12]....
        /*0f48*/ 	.word	0x00000670
        /*0f4c*/ 	.word	0x000000ff
        /*0f50*/ 	.word	0x00033478
        /*0f54*/ 	.short	0x0100
        /*0f56*/ 	.byte	0x06
	.zero		1


	//   ....[13]....
        /*0f58*/ 	.word	0x00000680
        /*0f5c*/ 	.word	0x000000ff
        /*0f60*/ 	.word	0x00033488
        /*0f64*/ 	.short	0x0100
        /*0f66*/ 	.byte	0x06
	.zero		1


	//   ....[14]....
        /*0f68*/ 	.word	0x000007b0
        /*0f6c*/ 	.word	0x000000ff
        /*0f70*/ 	.word	0x00033490
        /*0f74*/ 	.short	0x0100
        /*0f76*/ 	.byte	0x08
	.zero		1


	//   ....[15]....
        /*0f78*/ 	.word	0x000007c0
        /*0f7c*/ 	.word	0x000000ff
        /*0f80*/ 	.word	0x000334a0
        /*0f84*/ 	.short	0x0100
        /*0f86*/ 	.byte	0x08
	.zero		1


	//   ....[16]....
        /*0f88*/ 	.word	0x000007d0
        /*0f8c*/ 	.word	0x000000ff
        /*0f90*/ 	.word	0x00033498
        /*0f94*/ 	.short	0x0100
        /*0f96*/ 	.byte	0x08
	.zero		1


	//   ....[17]....
        /*0f98*/ 	.word	0x000007e0
        /*0f9c*/ 	.word	0x000000ff
        /*0fa0*/ 	.word	0x000334a8
        /*0fa4*/ 	.short	0x0100
        /*0fa6*/ 	.byte	0x08
	.zero		1


	//   ....[18]....
        /*0fa8*/ 	.word	0x00000910
        /*0fac*/ 	.word	0x000000ff
        /*0fb0*/ 	.word	0x000334b0
        /*0fb4*/ 	.short	0x0100
        /*0fb6*/ 	.byte	0x08
	.zero		1


	//   ....[19]....
        /*0fb8*/ 	.word	0x00000920
        /*0fbc*/ 	.word	0x000000ff
        /*0fc0*/ 	.word	0x000334c0
        /*0fc4*/ 	.short	0x0100
        /*0fc6*/ 	.byte	0x08
	.zero		1


	//   ....[20]....
        /*0fc8*/ 	.word	0x00000930
        /*0fcc*/ 	.word	0x000000ff
        /*0fd0*/ 	.word	0x000334b8
        /*0fd4*/ 	.short	0x0100
        /*0fd6*/ 	.byte	0x08
	.zero		1


	//   ....[21]....
        /*0fd8*/ 	.word	0x00000940
        /*0fdc*/ 	.word	0x000000ff
        /*0fe0*/ 	.word	0x000334c8
        /*0fe4*/ 	.short	0x0100
        /*0fe6*/ 	.byte	0x08
	.zero		1


	//   ....[22]....
        /*0fe8*/ 	.word	0x00003560
        /*0fec*/ 	.word	0x0000002b
        /*0ff0*/ 	.word	0x00033490
        /*0ff4*/ 	.short	0x010a
        /*0ff6*/ 	.byte	0x3f
	.zero		1


	//   ....[23]....
        /*0ff8*/ 	.word	0x000092f0
        /*0ffc*/ 	.word	0x0000002b
        /*1000*/ 	.word	0x00033490
        /*1004*/ 	.short	0x010a
        /*1006*/ 	.byte	0x3f
	.zero		1


	//   ....[24]....
        /*1008*/ 	.word	0x0000f230
        /*100c*/ 	.word	0x0000002b
        /*1010*/ 	.word	0x00033490
        /*1014*/ 	.short	0x010a
        /*1016*/ 	.byte	0x3f
	.zero		1


	//   ....[25]....
        /*1018*/ 	.word	0x0000f610
        /*101c*/ 	.word	0x0000002c
        /*1020*/ 	.word	0x00000000
        /*1024*/ 	.short	0x0101
        /*1026*/ 	.byte	0x3f
	.zero		1


	//   ....[26]....
        /*1028*/ 	.word	0x0000f650
        /*102c*/ 	.word	0x0000002b
        /*1030*/ 	.word	0x000334b0
        /*1034*/ 	.short	0x010a
        /*1036*/ 	.byte	0x3f
	.zero		1


	//   ....[27]....
        /*1038*/ 	.word	0x0000fb70
        /*103c*/ 	.word	0x0000002b
        /*1040*/ 	.word	0x00000000
        /*1044*/ 	.short	0x0101
        /*1046*/ 	.byte	0x3f
	.zero		1


	//   ....[28]....
        /*1048*/ 	.word	0x00010510
        /*104c*/ 	.word	0x00000010
        /*1050*/ 	.word	0x00033400
        /*1054*/ 	.short	0x010a
        /*1056*/ 	.byte	0x3f
	.zero		1


	//   ....[29]....
        /*1058*/ 	.word	0x00010560
        /*105c*/ 	.word	0x00000010
        /*1060*/ 	.word	0x00033400
        /*1064*/ 	.short	0x010a
        /*1066*/ 	.byte	0x3f
	.zero		1


	//   ....[30]....
        /*1068*/ 	.word	0x00010e00
        /*106c*/ 	.word	0x00000010
        /*1070*/ 	.word	0x00033400
        /*1074*/ 	.short	0x010a
        /*1076*/ 	.byte	0x3f
	.zero		1


	//   ....[31]....
        /*1078*/ 	.word	0x000141a0
        /*107c*/ 	.word	0x00000010
        /*1080*/ 	.word	0x00033400
        /*1084*/ 	.short	0x010a
        /*1086*/ 	.byte	0x3f
	.zero		1


	//   ....[32]....
        /*1088*/ 	.word	0x00017310
        /*108c*/ 	.word	0x00000000
        /*1090*/ 	.word	0x00033430
        /*1094*/ 	.short	0x010a
        /*1096*/ 	.byte	0x3f
	.zero		1


	//   ....[33]....
        /*1098*/ 	.word	0x00017390
        /*109c*/ 	.word	0x00000000
        /*10a0*/ 	.word	0x00033430
        /*10a4*/ 	.short	0x010a
        /*10a6*/ 	.byte	0x3f
	.zero		1


	//   ....[34]....
        /*10a8*/ 	.word	0x00019970
        /*10ac*/ 	.word	0x00000029
        /*10b0*/ 	.word	0x00000000
        /*10b4*/ 	.short	0x0101
        /*10b6*/ 	.byte	0x3f
	.zero		1


	//   ....[35]....
        /*10b8*/ 	.word	0x0001add0
        /*10bc*/ 	.word	0x0000000b
        /*10c0*/ 	.word	0x00033430
        /*10c4*/ 	.short	0x010a
        /*10c6*/ 	.byte	0x3f
	.zero		1


	//   ....[36]....
        /*10c8*/ 	.word	0x0001ae20
        /*10cc*/ 	.word	0x0000000b
        /*10d0*/ 	.word	0x00033430
        /*10d4*/ 	.short	0x010a
        /*10d6*/ 	.byte	0x3f
	.zero		1


	//   ....[37]....
        /*10d8*/ 	.word	0x0001bf20
        /*10dc*/ 	.word	0x0000000a
        /*10e0*/ 	.word	0x00033450
        /*10e4*/ 	.short	0x010a
        /*10e6*/ 	.byte	0x3f
	.zero		1


	//   ....[38]....
        /*10e8*/ 	.word	0x0001bf60
        /*10ec*/ 	.word	0x0000000a
        /*10f0*/ 	.word	0x00033450
        /*10f4*/ 	.short	0x010a
        /*10f6*/ 	.byte	0x3f
	.zero		1


	//   ....[39]....
        /*10f8*/ 	.word	0x0001d5c0
        /*10fc*/ 	.word	0x00000000
        /*1100*/ 	.word	0x00000000
        /*1104*/ 	.short	0x0101
        /*1106*/ 	.byte	0x3f
	.zero		1


	//   ....[40]....
        /*1108*/ 	.word	0x0001d8b0
        /*110c*/ 	.word	0x00000007
        /*1110*/ 	.word	0x00000000
        /*1114*/ 	.short	0x0101
        /*1116*/ 	.byte	0x3f
	.zero		1


	//   ....[41]....
        /*1118*/ 	.word	0x0001e180
        /*111c*/ 	.word	0x00000003
        /*1120*/ 	.word	0x00033450
        /*1124*/ 	.short	0x010a
        /*1126*/ 	.byte	0x3f
	.zero		1


	//   ....[42]....
        /*1128*/ 	.word	0x0001e200
        /*112c*/ 	.word	0x00000003
        /*1130*/ 	.word	0x00033450
        /*1134*/ 	.short	0x010a
        /*1136*/ 	.byte	0x3f
	.zero		1


	//   ....[43]....
        /*1138*/ 	.word	0x0001e840
        /*113c*/ 	.word	0x00000003
        /*1140*/ 	.word	0x00000000
        /*1144*/ 	.short	0x0101
        /*1146*/ 	.byte	0x3f
	.zero		1


	//   ....[44]....
        /*1148*/ 	.word	0x00020ee0
        /*114c*/ 	.word	0x00000000
        /*1150*/ 	.word	0x00000000
        /*1154*/ 	.short	0x0101
        /*1156*/ 	.byte	0x3f
	.zero		1


	//   ....[45]....
        /*1158*/ 	.word	0x00023750
        /*115c*/ 	.word	0x00000006
        /*1160*/ 	.word	0x00033420
        /*1164*/ 	.short	0x010a
        /*1166*/ 	.byte	0x3f
	.zero		1


	//   ....[46]....
        /*1168*/ 	.word	0x00023840
        /*116c*/ 	.word	0x00000006
        /*1170*/ 	.word	0x000334a0
        /*1174*/ 	.short	0x010a
        /*1176*/ 	.byte	0x3f
	.zero		1


	//   ....[47]....
        /*1178*/ 	.word	0x00023c90
        /*117c*/ 	.word	0x00000006
        /*1180*/ 	.word	0x000334c0
        /*1184*/ 	.short	0x010a
        /*1186*/ 	.byte	0x3f
	.zero		1


	//   ....[48]....
        /*1188*/ 	.word	0x00024230
        /*118c*/ 	.word	0x00000008
        /*1190*/ 	.word	0x000334a0
        /*1194*/ 	.short	0x010a
        /*1196*/ 	.byte	0x3f
	.zero		1


	//   ....[49]....
        /*1198*/ 	.word	0x00024670
        /*119c*/ 	.word	0x00000008
        /*11a0*/ 	.word	0x000334c0
        /*11a4*/ 	.short	0x010a
        /*11a6*/ 	.byte	0x3f
	.zero		1


	//   ....[50]....
        /*11a8*/ 	.word	0x00025680
        /*11ac*/ 	.word	0x00000002
        /*11b0*/ 	.word	0x00033480
        /*11b4*/ 	.short	0x010a
        /*11b6*/ 	.byte	0x3f
	.zero		1


	//   ....[51]....
        /*11b8*/ 	.word	0x000258f0
        /*11bc*/ 	.word	0x00000002
        /*11c0*/ 	.word	0x00033440
        /*11c4*/ 	.short	0x010a
        /*11c6*/ 	.byte	0x3f
	.zero		1


	//   ....[52]....
        /*11c8*/ 	.word	0x00026570
        /*11cc*/ 	.word	0x00000008
        /*11d0*/ 	.word	0x00033400
        /*11d4*/ 	.short	0x0107
        /*11d6*/ 	.byte	0x3f
	.zero		1


	//   ....[53]....
        /*11d8*/ 	.word	0x00026670
        /*11dc*/ 	.word	0x00000002
        /*11e0*/ 	.word	0x00033400
        /*11e4*/ 	.short	0x0101
        /*11e6*/ 	.byte	0x3f
	.zero		1


	//   ....[54]....
        /*11e8*/ 	.word	0x00026690
        /*11ec*/ 	.word	0x00000002
        /*11f0*/ 	.word	0x00033420
        /*11f4*/ 	.short	0x010a
        /*11f6*/ 	.byte	0x3f
	.zero		1


	//   ....[55]....
        /*11f8*/ 	.word	0x000269f0
        /*11fc*/ 	.word	0x00000006
        /*1200*/ 	.word	0x00033480
        /*1204*/ 	.short	0x010a
        /*1206*/ 	.byte	0x3f
	.zero		1


	//   ....[56]....
        /*1208*/ 	.word	0x00026e70
        /*120c*/ 	.word	0x00000006
        /*1210*/ 	.word	0x00033440
        /*1214*/ 	.short	0x010a
        /*1216*/ 	.byte	0x3f
	.zero		1


	//   ....[57]....
        /*1218*/ 	.word	0x00027360
        /*121c*/ 	.word	0x00000003
        /*1220*/ 	.word	0x00033470
        /*1224*/ 	.short	0x010a
        /*1226*/ 	.byte	0x3f
	.zero		1


	//   ....[58]....
        /*1228*/ 	.word	0x000273d0
        /*122c*/ 	.word	0x00000003
        /*1230*/ 	.word	0x00033460
        /*1234*/ 	.short	0x010a
        /*1236*/ 	.byte	0x3f
	.zero		1


	//   ....[59]....
        /*1238*/ 	.word	0x00027aa0
        /*123c*/ 	.word	0x00000003
        /*1240*/ 	.word	0x00033450
        /*1244*/ 	.short	0x0101
        /*1246*/ 	.byte	0x3f
	.zero		1


	//   ....[60]....
        /*1248*/ 	.word	0x00027b20
        /*124c*/ 	.word	0x00000003
        /*1250*/ 	.word	0x00000000
        /*1254*/ 	.short	0x0101
        /*1256*/ 	.byte	0x3f
	.zero		1


	//   ....[61]....
        /*1258*/ 	.word	0x00027d50
        /*125c*/ 	.word	0x00000003
        /*1260*/ 	.word	0x00033470
        /*1264*/ 	.short	0x010a
        /*1266*/ 	.byte	0x3f
	.zero		1


	//   ....[62]....
        /*1268*/ 	.word	0x00027dc0
        /*126c*/ 	.word	0x00000003
        /*1270*/ 	.word	0x00033460
        /*1274*/ 	.short	0x010a
        /*1276*/ 	.byte	0x3f
	.zero		1


	//   ....[63]....
        /*1278*/ 	.word	0x000284b0
        /*127c*/ 	.word	0x00000003
        /*1280*/ 	.word	0x00033450
        /*1284*/ 	.short	0x0101
        /*1286*/ 	.byte	0x3f
	.zero		1


	//   ....[64]....
        /*1288*/ 	.word	0x00028500
        /*128c*/ 	.word	0x00000003
        /*1290*/ 	.word	0x00000000
        /*1294*/ 	.short	0x0101
        /*1296*/ 	.byte	0x3f
	.zero		1


	//   ....[65]....
        /*1298*/ 	.word	0x00029040
        /*129c*/ 	.word	0x00000000
        /*12a0*/ 	.word	0x00033420
        /*12a4*/ 	.short	0x010a
        /*12a6*/ 	.byte	0x3f
	.zero		1


	//   ....[66]....
        /*12a8*/ 	.word	0x000291f0
        /*12ac*/ 	.word	0x00000006
        /*12b0*/ 	.word	0x00000000
        /*12b4*/ 	.short	0x010a
        /*12b6*/ 	.byte	0x3f
	.zero		1


	//   ....[67]....
        /*12b8*/ 	.word	0x00029260
        /*12bc*/ 	.word	0x00000007
        /*12c0*/ 	.word	0x00000000
        /*12c4*/ 	.short	0x010a
        /*12c6*/ 	.byte	0x3f
	.zero		1


	//   ....[68]....
        /*12c8*/ 	.word	0x000292c0
        /*12cc*/ 	.word	0x00000004
        /*12d0*/ 	.word	0x00033460
        /*12d4*/ 	.short	0x010a
        /*12d6*/ 	.byte	0x3f
	.zero		1


	//   ....[69]....
        /*12d8*/ 	.word	0x00029310
        /*12dc*/ 	.word	0x00000003
        /*12e0*/ 	.word	0x00033460
        /*12e4*/ 	.short	0x010a
        /*12e6*/ 	.byte	0x3f
	.zero		1


	//   ....[70]....
        /*12e8*/ 	.word	0x00029350
        /*12ec*/ 	.word	0x00000004
        /*12f0*/ 	.word	0x00033480
        /*12f4*/ 	.short	0x010a
        /*12f6*/ 	.byte	0x3f
	.zero		1


	//   ....[71]....
        /*12f8*/ 	.word	0x00029370
        /*12fc*/ 	.word	0x00000003
        /*1300*/ 	.word	0x00033480
        /*1304*/ 	.short	0x010a
        /*1306*/ 	.byte	0x3f
	.zero		1


	//   ....[72]....
        /*1308*/ 	.word	0x000293d0
        /*130c*/ 	.word	0x0000002b
        /*1310*/ 	.word	0x00033490
        /*1314*/ 	.short	0x010a
        /*1316*/ 	.byte	0x3f
	.zero		1


	//   ....[73]....
        /*1318*/ 	.word	0x00029420
        /*131c*/ 	.word	0x0000002b
        /*1320*/ 	.word	0x00033490
        /*1324*/ 	.short	0x010a
        /*1326*/ 	.byte	0x3f
	.zero		1


	//   ....[74]....
        /*1328*/ 	.word	0x00029470
        /*132c*/ 	.word	0x0000002b
        /*1330*/ 	.word	0x00033490
        /*1334*/ 	.short	0x010a
        /*1336*/ 	.byte	0x3f
	.zero		1


	//   ....[75]....
        /*1338*/ 	.word	0x000294c0
        /*133c*/ 	.word	0x0000002b
        /*1340*/ 	.word	0x000334b0
        /*1344*/ 	.short	0x010a
        /*1346*/ 	.byte	0x3f
	.zero		1


	//   ....[76]....
        /*1348*/ 	.word	0x000297d0
        /*134c*/ 	.word	0x00000010
        /*1350*/ 	.word	0x00033400
        /*1354*/ 	.short	0x010a
        /*1356*/ 	.byte	0x3f
	.zero		1


	//   ....[77]....
        /*1358*/ 	.word	0x000299f0
        /*135c*/ 	.word	0x00000010
        /*1360*/ 	.word	0x00033400
        /*1364*/ 	.short	0x010a
        /*1366*/ 	.byte	0x3f
	.zero		1


	//   ....[78]....
        /*1368*/ 	.word	0x00029a40
        /*136c*/ 	.word	0x00000000
        /*1370*/ 	.word	0x00033430
        /*1374*/ 	.short	0x010a
        /*1376*/ 	.byte	0x3f
	.zero		1


	//   ....[79]....
        /*1378*/ 	.word	0x00029a90
        /*137c*/ 	.word	0x0000000b
        /*1380*/ 	.word	0x00033430
        /*1384*/ 	.short	0x010a
        /*1386*/ 	.byte	0x3f
	.zero		1


	//   ....[80]....
        /*1388*/ 	.word	0x00029ae0
        /*138c*/ 	.word	0x0000000a
        /*1390*/ 	.word	0x00033450
        /*1394*/ 	.short	0x010a
        /*1396*/ 	.byte	0x3f
	.zero		1


	//   ....[81]....
        /*1398*/ 	.word	0x00029b30
        /*139c*/ 	.word	0x00000003
        /*13a0*/ 	.word	0x00033450
        /*13a4*/ 	.short	0x010a
        /*13a6*/ 	.byte	0x3f
	.zero		1


	//   ....[82]....
        /*13a8*/ 	.word	0x0002b900
        /*13ac*/ 	.word	0x00000005
        /*13b0*/ 	.word	0x00033420
        /*13b4*/ 	.short	0x010a
        /*13b6*/ 	.byte	0x3f
	.zero		1


	//   ....[83]....
        /*13b8*/ 	.word	0x0002b950
        /*13bc*/ 	.word	0x00000006
        /*13c0*/ 	.word	0x000334a0
        /*13c4*/ 	.short	0x010a
        /*13c6*/ 	.byte	0x3f
	.zero		1


	//   ....[84]....
        /*13c8*/ 	.word	0x0002b9a0
        /*13cc*/ 	.word	0x00000006
        /*13d0*/ 	.word	0x000334c0
        /*13d4*/ 	.short	0x010a
        /*13d6*/ 	.byte	0x3f
	.zero		1


	//   ....[85]....
        /*13d8*/ 	.word	0x0002b9f0
        /*13dc*/ 	.word	0x00000008
        /*13e0*/ 	.word	0x000334a0
        /*13e4*/ 	.short	0x010a
        /*13e6*/ 	.byte	0x3f
	.zero		1


	//   ....[86]....
        /*13e8*/ 	.word	0x0002ba40
        /*13ec*/ 	.word	0x00000008
        /*13f0*/ 	.word	0x000334c0
        /*13f4*/ 	.short	0x010a
        /*13f6*/ 	.byte	0x3f
	.zero		1


	//   ....[87]....
        /*13f8*/ 	.word	0x0002bbe0
        /*13fc*/ 	.word	0x00000002
        /*1400*/ 	.word	0x00033480
        /*1404*/ 	.short	0x010a
        /*1406*/ 	.byte	0x3f
	.zero		1


	//   ....[88]....
        /*1408*/ 	.word	0x0002bc30
        /*140c*/ 	.word	0x00000002
        /*1410*/ 	.word	0x00033440
        /*1414*/ 	.short	0x010a
        /*1416*/ 	.byte	0x3f
	.zero		1


	//   ....[89]....
        /*1418*/ 	.word	0x0002c220
        /*141c*/ 	.word	0x00000002
        /*1420*/ 	.word	0x00033420
        /*1424*/ 	.short	0x010a
        /*1426*/ 	.byte	0x3f
	.zero		1


	//   ....[90]....
        /*1428*/ 	.word	0x0002c270
        /*142c*/ 	.word	0x00000006
        /*1430*/ 	.word	0x00033480
        /*1434*/ 	.short	0x010a
        /*1436*/ 	.byte	0x3f
	.zero		1


	//   ....[91]....
        /*1438*/ 	.word	0x0002c2c0
        /*143c*/ 	.word	0x00000006
        /*1440*/ 	.word	0x00033440
        /*1444*/ 	.short	0x010a
        /*1446*/ 	.byte	0x3f
	.zero		1


	//   ....[92]....
        /*1448*/ 	.word	0x0002c310
        /*144c*/ 	.word	0x00000003
        /*1450*/ 	.word	0x00033470
        /*1454*/ 	.short	0x010a
        /*1456*/ 	.byte	0x3f
	.zero		1


	//   ....[93]....
        /*1458*/ 	.word	0x0002c360
        /*145c*/ 	.word	0x00000003
        /*1460*/ 	.word	0x00033460
        /*1464*/ 	.short	0x010a
        /*1466*/ 	.byte	0x3f
	.zero		1


	//   ....[94]....
        /*1468*/ 	.word	0x0002c3b0
        /*146c*/ 	.word	0x00000003
        /*1470*/ 	.word	0x00033470
        /*1474*/ 	.short	0x010a
        /*1476*/ 	.byte	0x3f
	.zero		1


	//   ....[95]....
        /*1478*/ 	.word	0x0002c400
        /*147c*/ 	.word	0x00000003
        /*1480*/ 	.word	0x00033460
        /*1484*/ 	.short	0x010a
        /*1486*/ 	.byte	0x3f
	.zero		1


	//   ....[96]....
        /*1488*/ 	.word	0x0002ce60
        /*148c*/ 	.word	0x00000000
        /*1490*/ 	.word	0x00033420
        /*1494*/ 	.short	0x010a
        /*1496*/ 	.byte	0x3f
	.zero		1


	//   ....[97]....
        /*1498*/ 	.word	0x0002d000
        /*149c*/ 	.word	0x00000006
        /*14a0*/ 	.word	0x00000000
        /*14a4*/ 	.short	0x010a
        /*14a6*/ 	.byte	0x3f
	.zero		1


	//   ....[98]....
        /*14a8*/ 	.word	0x0002d050
        /*14ac*/ 	.word	0x00000007
        /*14b0*/ 	.word	0x00000000
        /*14b4*/ 	.short	0x010a
        /*14b6*/ 	.byte	0x3f
	.zero		1


	//   ....[99]....
        /*14b8*/ 	.word	0x0002d0a0
        /*14bc*/ 	.word	0x00000004
        /*14c0*/ 	.word	0x00033460
        /*14c4*/ 	.short	0x010a
        /*14c6*/ 	.byte	0x3f
	.zero		1


	//   ....[100]....
        /*14c8*/ 	.word	0x0002d0f0
        /*14cc*/ 	.word	0x00000003
        /*14d0*/ 	.word	0x00033460
        /*14d4*/ 	.short	0x010a
        /*14d6*/ 	.byte	0x3f
	.zero		1


	//   ....[101]....
        /*14d8*/ 	.word	0x0002d140
        /*14dc*/ 	.word	0x00000004
        /*14e0*/ 	.word	0x00033480
        /*14e4*/ 	.short	0x010a
        /*14e6*/ 	.byte	0x3f
	.zero		1


	//----- nvinfo : EIATTR_NUM_MBARRIERS
	.align		4
.L_187:
        /*14e8*/ 	.byte	0x03, 0x38
        /*14ea*/ 	.short	0x0016


	//----- nvinfo : EIATTR_EXIT_INSTR_OFFSETS
	.align		4
        /*14ec*/ 	.byte	0x04, 0x1c
        /*14ee*/ 	.short	(.L_189 - .L_188)


	//   ....[0]....
.L_188:
        /*14f0*/ 	.word	0x000293c0


	//----- nvinfo : EIATTR_MAX_THREADS
	.align		4
.L_189:
        /*14f4*/ 	.byte	0x04, 0x05
        /*14f6*/ 	.short	(.L_191 - .L_190)
.L_190:
        /*14f8*/ 	.word	0x00000180
        /*14fc*/ 	.word	0x00000001
        /*1500*/ 	.word	0x00000001


	//----- nvinfo : EIATTR_CRS_STACK_SIZE
	.align		4
.L_191:
        /*1504*/ 	.byte	0x04, 0x1e
        /*1506*/ 	.short	(.L_193 - .L_192)
.L_192:
        /*1508*/ 	.word	0x00000000


	//----- nvinfo : EIATTR_CBANK_PARAM_SIZE
	.align		4
.L_193:
        /*150c*/ 	.byte	0x03, 0x19
        /*150e*/ 	.short	0x0af0


	//----- nvinfo : EIATTR_PARAM_CBANK
	.align		4
        /*1510*/ 	.byte	0x04, 0x0a
        /*1512*/ 	.short	(.L_195 - .L_194)
	.align		4
.L_194:
        /*1514*/ 	.word	index@(.nv.constant0._ZN7cutlass13device_kernelIN5flash11enable_sm90INS1_16FlashAttnFwdSm90INS1_25CollectiveMainloopFwdSm90ILi2EN4cute5tupleIJNS5_1CILi1EEES8_S8_EEENS6_IJNS7_ILi128EEENS7_ILi160EEENS7_ILi192EEEEEELi192ENS_12float_e4m3_tEfNS_4arch4Sm90ELb0ELb0ELb0ELb1ELb0ELb1ELb0ELb1ELb1ELb1ELb0ELb0EEENS1_21CollectiveEpilogueFwdINS6_IJSA_SC_SB_EEES9_NS_10bfloat16_tESG_Li256ELb1ELb1ELb0ELb1EEENS1_36VarlenDynamicPersistentTileSchedulerILi128ELi160ELi256ELi128ELb0ELb1ELb1ELb0ELb1ELb1EEEEEEEEEvNT_6ParamsE)
        /*1518*/ 	.short	0x0210
        /*151a*/ 	.short	0x0af0


	//----- nvinfo : EIATTR_SW_WAR
	.align		4
.L_195:
        /*151c*/ 	.byte	0x04, 0x36
        /*151e*/ 	.short	(.L_197 - .L_196)
.L_196:
        /*1520*/ 	.word	0x00000008
.L_197:


//--------------------- .nv.info._ZN7cutlass13device_kernelIN5flash11enable_sm90INS1_16FlashAttnFwdSm90INS1_25CollectiveMainloopFwdSm90ILi2EN4cute5tupleIJNS5_1CILi1EEES8_S8_EEENS6_IJNS7_ILi128EEENS7_ILi160EEENS7_ILi192EEEEEELi192ENS_12float_e4m3_tEfNS_4arch4Sm90ELb0ELb1ELb0ELb0ELb0ELb0ELb0ELb1ELb1ELb1ELb0ELb0EEENS1_21CollectiveEpilogueFwdINS6_IJSA_SC_SB_EEES9_NS_10bfloat16_tESG_Li256ELb0ELb1ELb0ELb1EEENS1_30DynamicPersistentTileSchedulerILi256ELi128ELb0ELb1ELb1EEEEEEEEEvNT_6ParamsE --------------------------
	.section	.nv.info._ZN7cutlass13device_kernelIN5flash11enable_sm90INS1_16FlashAttnFwdSm90INS1_25CollectiveMainloopFwdSm90ILi2EN4cute5tupleIJNS5_1CILi1EEES8_S8_EEENS6_IJNS7_ILi128EEENS7_ILi160EEENS7_ILi192EEEEEELi192ENS_12float_e4m3_tEfNS_4arch4Sm90ELb0ELb1ELb0ELb0ELb0ELb0ELb0ELb1ELb1ELb1ELb0ELb0EEENS1_21CollectiveEpilogueFwdINS6_IJSA_SC_SB_EEES9_NS_10bfloat16_tESG_Li256ELb0ELb1ELb0ELb1EEENS1_30DynamicPersistentTileSchedulerILi256ELi128ELb0ELb1ELb1EEEEEEEEEvNT_6ParamsE,"",@"SHT_CUDA_INFO"
	.sectionflags	@""
	.align	4


	//----- nvinfo : EIATTR_CUDA_API_VERSION
	.align		4
        /*0000*/ 	.byte	0x04, 0x37
        /*0002*/ 	.short	(.L_199 - .L_198)
.L_198:
        /*0004*/ 	.word	0x00000082


	//----- nvinfo : EIATTR_KPARAM_INFO
	.align		4
.L_199:
        /*0008*/ 	.byte	0x04, 0x17
        /*000a*/ 	.short	(.L_201 - .L_200)
.L_200:
        /*000c*/ 	.word	0x00000000
        /*0010*/ 	.short	0x0000
        /*0012*/ 	.short	0x0070
        /*0014*/ 	.byte	0x00, 0xf0, 0x01, 0x2a


	//----- nvinfo : EIATTR_SPARSE_MMA_MASK
	.align		4
.L_201:
        /*0018*/ 	.byte	0x03, 0x50
        /*001a*/ 	.short	0x0000


	//----- nvinfo : EIATTR_MAXREG_COUNT
	.align		4
        /*001c*/ 	.byte	0x03, 0x1b
        /*001e*/ 	.short	0x00a8


	//----- nvinfo : EIATTR_NUM_BARRIERS
	.align		4
        /*0020*/ 	.byte	0x02, 0x4c
        /*0022*/ 	.byte	0x10
	.zero		1


	//----- nvinfo : EIATTR_EXTERNS
	.align		4
        /*0024*/ 	.byte	0x04, 0x0f
        /*0026*/ 	.short	(.L_203 - .L_202)


	//   ....[0]....
	.align		4
.L_202:
        /*0028*/ 	.word	index@(__assertfail)


	//----- nvinfo : EIATTR_ANNOTATIONS
	.align		4
.L_203:
        /*002c*/ 	.byte	0x04, 0x55
        /*002e*/ 	.short	(.L_205 - .L_204)


	//   ....[0]....
.L_204:
        /* <DEDUP_REMOVED lines=19> */


	//----- nvinfo : EIATTR_MERCURY_ISA_VERSION
	.align		4
.L_205:
        /*0150*/ 	.byte	0x03, 0x5f
        /*0152*/ 	.short	0x0101


	//----- nvinfo : EIATTR_INT_WARP_WIDE_INSTR_OFFSETS
	.align		4
        /*0154*/ 	.byte	0x04, 0x31
        /*0156*/ 	.short	(.L_207 - .L_206)


	//   ....[0]....
.L_206:
        /*0158*/ 	.word	0x00000130


	//   ....[1]....
        /*015c*/ 	.word	0x00000170


	//   ....[2]....
        /*0160*/ 	.word	0x000001e0


	//   ....[3]....
        /*0164*/ 	.word	0x000171c0


	//   ....[4]....
        /*0168*/ 	.word	0x00017250


	//   ....[5]....
        /*016c*/ 	.word	0x00019ea0


	//   ....[6]....
        /*0170*/ 	.word	0x00019f30


	//----- nvinfo : EIATTR_COOP_GROUP_MASK_REGIDS
	.align		4
.L_207:
        /*0174*/ 	.byte	0x04, 0x29
        /*0176*/ 	.short	(.L_209 - .L_208)


	//   ....[0]....
.L_208:
        /*0178*/ 	.word	0xffffffff


	//   ....[1]....
        /*017c*/ 	.word	0xffffffff


	//   ....[2]....
        /*0180*/ 	.word	0xffffffff


	//   ....[3]....
        /*0184*/ 	.word	0xffffffff


	//   ....[4]....
        /*0188*/ 	.word	0xffffffff


	//   ....[5]....
        /*018c*/ 	.word	0xffffffff


	//   ....[6]....
        /*0190*/ 	.word	0xffffffff


	//   ....[7]....
        /*0194*/ 	.word	0xffffffff


	//   ....[8]....
        /*0198*/ 	.word	0xffffffff


	//   ....[9]....
        /*019c*/ 	.word	0xffffffff


	//   ....[10]....
        /*01a0*/ 	.word	0xffffffff


	//   ....[11]....
        /*01a4*/ 	.word	0xffffffff


	//   ....[12]....
        /*01a8*/ 	.word	0xffffffff


	//   ....[13]....
        /*01ac*/ 	.word	0xffffffff


	//   ....[14]....
        /*01b0*/ 	.word	0xffffffff


	//   ....[15]....
        /*01b4*/ 	.word	0xffffffff


	//   ....[16]....
        /*01b8*/ 	.word	0xffffffff


	//   ....[17]....
        /*01bc*/ 	.word	0xffffffff


	//   ....[18]....
        /*01c0*/ 	.word	0xffffffff


	//   ....[19]....
        /*01c4*/ 	.word	0xffffffff


	//   ....[20]....
        /*01c8*/ 	.word	0xffffffff


	//   ....[21]....
        /*01cc*/ 	.word	0xffffffff


	//   ....[22]....
        /*01d0*/ 	.word	0xffffffff


	//   ....[23]....
        /*01d4*/ 	.word	0xffffffff


	//   ....[24]....
        /*01d8*/ 	.word	0xffffffff


	//   ....[25]....
        /*01dc*/ 	.word	0xffffffff


	//   ....[26]....
        /*01e0*/ 	.word	0xffffffff


	//   ....[27]....
        /*01e4*/ 	.word	0xffffffff


	//   ....[28]....
        /*01e8*/ 	.word	0xffffffff


	//   ....[29]....
        /*01ec*/ 	.word	0xffffffff


	//   ....[30]....
        /*01f0*/ 	.word	0xffffffff


	//   ....[31]....
        /*01f4*/ 	.word	0xffffffff


	//   ....[32]....
        /*01f8*/ 	.word	0xffffffff


	//   ....[33]....
        /*01fc*/ 	.word	0xffffffff


	//   ....[34]....
        /*0200*/ 	.word	0xffffffff


	//   ....[35]....
        /*0204*/ 	.word	0xffffffff


	//   ....[36]....
        /*0208*/ 	.word	0xffffffff


	//   ....[37]....
        /*020c*/ 	.word	0xffffffff


	//   ....[38]....
        /*0210*/ 	.word	0xffffffff


	//   ....[39]....
        /*0214*/ 	.word	0xffffffff


	//   ....[40]....
        /*0218*/ 	.word	0xffffffff


	//   ....[41]....
        /*021c*/ 	.word	0xffffffff


	//   ....[42]....
        /*0220*/ 	.word	0xffffffff


	//   ....[43]....
        /*0224*/ 	.word	0xffffffff


	//   ....[44]....
        /*0228*/ 	.word	0xffffffff


	//   ....[45]....
        /*022c*/ 	.word	0xffffffff


	//   ....[46]....
        /*0230*/ 	.word	0xffffffff


	//   ....[47]....
        /*0234*/ 	.word	0xffffffff


	//   ....[48]....
        /*0238*/ 	.word	0xffffffff


	//   ....[49]....
        /*023c*/ 	.word	0xffffffff


	//   ....[50]....
        /*0240*/ 	.word	0xffffffff


	//   ....[51]....
        /*0244*/ 	.word	0xffffffff


	//   ....[52]....
        /*0248*/ 	.word	0xffffffff


	//   ....[53]....
        /*024c*/ 	.word	0xffffffff


	//   ....[54]....
        /*0250*/ 	.word	0xffffffff


	//   ....[55]....
        /*0254*/ 	.word	0xffffffff


	//   ....[56]....
        /*0258*/ 	.word	0xffffffff


	//   ....[57]....
        /*025c*/ 	.word	0xffffffff


	//   ....[58]....
        /*0260*/ 	.word	0xffffffff


	//   ....[59]....
        /*0264*/ 	.word	0xffffffff


	//   ....[60]....
        /*0268*/ 	.word	0xffffffff


	//   ....[61]....
        /*026c*/ 	.word	0xffffffff


	//   ....[62]....
        /*0270*/ 	.word	0xffffffff


	//   ....[63]....
        /*0274*/ 	.word	0xffffffff


	//   ....[64]....
        /*0278*/ 	.word	0xffffffff


	//   ....[65]....
        /*027c*/ 	.word	0xffffffff


	//   ....[66]....
        /*0280*/ 	.word	0xffffffff


	//   ....[67]....
        /*0284*/ 	.word	0xffffffff


	//   ....[68]....
        /*0288*/ 	.word	0xffffffff


	//   ....[69]....
        /*028c*/ 	.word	0xffffffff


	//   ....[70]....
        /*0290*/ 	.word	0xffffffff


	//   ....[71]....
        /*0294*/ 	.word	0xffffffff


	//   ....[72]....
        /*0298*/ 	.word	0xffffffff


	//   ....[73]....
        /*029c*/ 	.word	0xffffffff


	//   ....[74]....
        /*02a0*/ 	.word	0xffffffff


	//   ....[75]....
        /*02a4*/ 	.word	0xffffffff


	//   ....[76]....
        /*02a8*/ 	.word	0xffffffff


	//   ....[77]....
        /*02ac*/ 	.word	0xffffffff


	//   ....[78]....
        /*02b0*/ 	.word	0xffffffff


	//   ....[79]....
        /*02b4*/ 	.word	0xffffffff


	//   ....[80]....
        /*02b8*/ 	.word	0xffffffff


	//   ....[81]....
        /*02bc*/ 	.word	0xffffffff


	//   ....[82]....
        /*02c0*/ 	.word	0xffffffff


	//   ....[83]....
        /*02c4*/ 	.word	0xffffffff


	//   ....[84]....
        /*02c8*/ 	.word	0xffffffff


	//   ....[85]....
        /*02cc*/ 	.word	0xffffffff


	//   ....[86]....
        /*02d0*/ 	.word	0xffffffff


	//   ....[87]....
        /*02d4*/ 	.word	0xffffffff


	//   ....[88]....
        /*02d8*/ 	.word	0xffffffff


	//   ....[89]....
        /*02dc*/ 	.word	0xffffffff


	//   ....[90]....
        /*02e0*/ 	.word	0xffffffff


	//   ....[91]....
        /*02e4*/ 	.word	0xffffffff


	//   ....[92]....
        /*02e8*/ 	.word	0xffffffff


	//   ....[93]....
        /*02ec*/ 	.word	0xffffffff


	//   ....[94]....
        /*02f0*/ 	.word	0xffffffff


	//   ....[95]....
        /*02f4*/ 	.word	0xffffffff


	//   ....[96]....
        /*02f8*/ 	.word	0xffffffff


	//   ....[97]....
        /*02fc*/ 	.word	0xffffffff


	//   ....[98]....
        /*0300*/ 	.word	0xffffffff


	//   ....[99]....
        /*0304*/ 	.word	0xffffffff


	//   ....[100]....
        /*0308*/ 	.word	0xffffffff


	//   ....[101]....
        /*030c*/ 	.word	0xffffffff


	//   ....[102]....
        /*0310*/ 	.word	0xffffffff


	//   ....[103]....
        /*0314*/ 	.word	0xffffffff


	//   ....[104]....
        /*0318*/ 	.word	0xffffffff


	//   ....[105]....
        /*031c*/ 	.word	0xffffffff


	//   ....[106]....
        /*0320*/ 	.word	0xffffffff


	//   ....[107]....
        /*0324*/ 	.word	0xffffffff


	//   ....[108]....
        /*0328*/ 	.word	0xffffffff


	//   ....[109]....
        /*032c*/ 	.word	0xffffffff


	//   ....[110]....
        /*0330*/ 	.word	0xffffffff


	//   ....[111]....
        /*0334*/ 	.word	0xffffffff


	//   ....[112]....
        /*0338*/ 	.word	0xffffffff


	//   ....[113]....
        /*033c*/ 	.word	0xffffffff


	//   ....[114]....
        /*0340*/ 	.word	0x0500000f


	//   ....[115]....
        /*0344*/ 	.word	0x0500000f


	//   ....[116]....
        /*0348*/ 	.word	0x0500000f


	//   ....[117]....
        /*034c*/ 	.word	0x0500000f


	//   ....[118]....
        /*0350*/ 	.word	0x0500000f


	//   ....[119]....
        /*0354*/ 	.word	0x0500000f


	//   ....[120]....
        /*0358*/ 	.word	0x0500000f


	//   ....[121]....
        /*035c*/ 	.word	0x0500000f


	//   ....[122]....
        /*0360*/ 	.word	0x0500000f


	//   ....[123]....
        /*0364*/ 	.word	0x0500000f


	//----- nvinfo : EIATTR_COOP_GROUP_INSTR_OFFSETS
	.align		4
.L_209:
        /*0368*/ 	.byte	0x04, 0x28
        /*036a*/ 	.short	(.L_211 - .L_210)


	//   ....[0]....
.L_210:
        /*036c*/ 	.word	0x00000070


	//   ....[1]....
        /*0370*/ 	.word	0x00000140


	//   ....[2]....
        /*0374*/ 	.word	0x00000190


	//   ....[3]....
        /*0378*/ 	.word	0x000003c0


	//   ....[4]....
        /*037c*/ 	.word	0x00000520


	//   ....[5]....
        /*0380*/ 	.word	0x00000640


	//   ....[6]....
        /*0384*/ 	.word	0x000007a0


	//   ....[7]....
        /*0388*/ 	.word	0x00001bc0


	//   ....[8]....
        /*038c*/ 	.word	0x00002c00


	//   ....[9]....
        /*0390*/ 	.word	0x00002ed0


	//   ....[10]....
        /*0394*/ 	.word	0x000043f0


	//   ....[11]....
        /*0398*/ 	.word	0x00004500


	//   ....[12]....
        /*039c*/ 	.word	0x00004fc0


	//   ....[13]....
        /*03a0*/ 	.word	0x00005020


	//   ....[14]....
        /*03a4*/ 	.word	0x000073b0


	//   ....[15]....
        /*03a8*/ 	.word	0x000083b0


	//   ....[16]....
        /*03ac*/ 	.word	0x00008bc0


	//   ....[17]....
        /*03b0*/ 	.word	0x00008cd0


	//   ....[18]....
        /*03b4*/ 	.word	0x00009820


	//   ....[19]....
        /*03b8*/ 	.word	0x00009890


	//   ....[20]....
        /*03bc*/ 	.word	0x0000c450


	//   ....[21]....
        /*03c0*/ 	.word	0x0000c460


	//   ....[22]....
        /*03c4*/ 	.word	0x0000c4a0


	//   ....[23]....
        /*03c8*/ 	.word	0x0000c4b0


	//   ....[24]....
        /*03cc*/ 	.word	0x0000f080


	//   ....[25]....
        /*03d0*/ 	.word	0x0000f2a0


	//   ....[26]....
        /*03d4*/ 	.word	0x000108e0


	//   ....[27]....
        /*03d8*/ 	.word	0x000109f0


	//   ....[28]....
        /*03dc*/ 	.word	0x00011530


	//   ....[29]....
        /*03e0*/ 	.word	0x000115c0


	//   ....[30]....
        /*03e4*/ 	.word	0x00012f20


	//   ....[31]....
        /*03e8*/ 	.word	0x00012f30


	//   ....[32]....
        /*03ec*/ 	.word	0x00012f60


	//   ....[33]....
        /*03f0*/ 	.word	0x00012f70


	//   ....[34]....
        /*03f4*/ 	.word	0x000147f0


	//   ....[35]....
        /*03f8*/ 	.word	0x00014820


	//   ....[36]....
        /*03fc*/ 	.word	0x00014860


	//   ....[37]....
        /*0400*/ 	.word	0x00014890


	//   ....[38]....
        /*0404*/ 	.word	0x000148d0


	//   ....[39]....
        /*0408*/ 	.word	0x00014900


	//   ....[40]....
        /*040c*/ 	.word	0x00014930


	//   ....[41]....
        /*0410*/ 	.word	0x00014960


	//   ....[42]....
        /*0414*/ 	.word	0x00014990


	//   ....[43]....
        /*0418*/ 	.word	0x000149c0


	//   ....[44]....
        /*041c*/ 	.word	0x000149f0


	//   ....[45]....
        /*0420*/ 	.word	0x00014a30


	//   ....[46]....
        /*0424*/ 	.word	0x00014a60


	//   ....[47]....
        /*0428*/ 	.word	0x00014a90


	//   ....[48]....
        /*042c*/ 	.word	0x00014aa0


	//   ....[49]....
        /*0430*/ 	.word	0x00014ab0


	//   ....[50]....
        /*0434*/ 	.word	0x00014ad0


	//   ....[51]....
        /*0438*/ 	.word	0x00014ae0


	//   ....[52]....
        /*043c*/ 	.word	0x00014af0


	//   ....[53]....
        /*0440*/ 	.word	0x00014b20


	//   ....[54]....
        /*0444*/ 	.word	0x00014b50


	//   ....[55]....
        /*0448*/ 	.word	0x00014b60


	//   ....[56]....
        /*044c*/ 	.word	0x00014b70


	//   ....[57]....
        /*0450*/ 	.word	0x00014b80


	//   ....[58]....
        /*0454*/ 	.word	0x00014b90


	//   ....[59]....
        /*0458*/ 	.word	0x00014bb0


	//   ....[60]....
        /*045c*/ 	.word	0x00014bc0


	//   ....[61]....
        /*0460*/ 	.word	0x00014bd0


	//   ....[62]....
        /*0464*/ 	.word	0x00014be0


	//   ....[63]....
        /*0468*/ 	.word	0x00014bf0


	//   ....[64]....
        /*046c*/ 	.word	0x00014c00


	//   ....[65]....
        /*0470*/ 	.word	0x00014c10


	//   ....[66]....
        /*0474*/ 	.word	0x00014c20


	//   ....[67]....
        /*0478*/ 	.word	0x00014c30


	//   ....[68]....
        /*047c*/ 	.word	0x00014c40


	//   ....[69]....
        /*0480*/ 	.word	0x00014c50


	//   ....[70]....
        /*0484*/ 	.word	0x00014c60


	//   ....[71]....
        /*0488*/ 	.word	0x00014c70


	//   ....[72]....
        /*048c*/ 	.word	0x00014c80


	//   ....[73]....
        /*0490*/ 	.word	0x00014c90


	//   ....[74]....
        /*0494*/ 	.word	0x00014ca0


	//   ....[75]....
        /*0498*/ 	.word	0x00014cb0


	//   ....[76]....
        /*049c*/ 	.word	0x00014cc0


	//   ....[77]....
        /*04a0*/ 	.word	0x00014cd0


	//   ....[78]....
        /*04a4*/ 	.word	0x00014ce0


	//   ....[79]....
        /*04a8*/ 	.word	0x00014d00


	//   ....[80]....
        /*04ac*/ 	.word	0x00014d10


	//   ....[81]....
        /*04b0*/ 	.word	0x00014d20


	//   ....[82]....
        /*04b4*/ 	.word	0x00015030


	//   ....[83]....
        /*04b8*/ 	.word	0x00015060


	//   ....[84]....
        /*04bc*/ 	.word	0x00015090


	//   ....[85]....
        /*04c0*/ 	.word	0x000150c0


	//   ....[86]....
        /*04c4*/ 	.word	0x000155d0


	//   ....[87]....
        /*04c8*/ 	.word	0x000155f0


	//   ....[88]....
        /*04cc*/ 	.word	0x00015700


	//   ....[89]....
        /*04d0*/ 	.word	0x00015720


	//   ....[90]....
        /*04d4*/ 	.word	0x00015820


	//   ....[91]....
        /*04d8*/ 	.word	0x00015840


	//   ....[92]....
        /*04dc*/ 	.word	0x00015950


	//   ....[93]....
        /*04e0*/ 	.word	0x00015970


	//   ....[94]....
        /*04e4*/ 	.word	0x00016050


	//   ....[95]....
        /*04e8*/ 	.word	0x00016060


	//   ....[96]....
        /*04ec*/ 	.word	0x00016170


	//   ....[97]....
        /*04f0*/ 	.word	0x00016190


	//   ....[98]....
        /*04f4*/ 	.word	0x00016290


	//   ....[99]....
        /*04f8*/ 	.word	0x000162b0


	//   ....[100]....
        /*04fc*/ 	.word	0x000163c0


	//   ....[101]....
        /*0500*/ 	.word	0x000163e0


	//   ....[102]....
        /*0504*/ 	.word	0x000165a0


	//   ....[103]....
        /*0508*/ 	.word	0x00017960


	//   ....[104]....
        /*050c*/ 	.word	0x000185f0


	//   ....[105]....
        /*0510*/ 	.word	0x00018620


	//   ....[106]....
        /*0514*/ 	.word	0x000186f0


	//   ....[107]....
        /*0518*/ 	.word	0x00018710


	//   ....[108]....
        /*051c*/ 	.word	0x000187b0


	//   ....[109]....
        /*0520*/ 	.word	0x000187d0


	//   ....[110]....
        /*0524*/ 	.word	0x000187e0


	//   ....[111]....
        /*0528*/ 	.word	0x00018870


	//   ....[112]....
        /*052c*/ 	.word	0x0001a920


	//   ....[113]....
        /*0530*/ 	.word	0x0001aac0


	//   ....[114]....
        /*0534*/ 	.word	0x0001b160


	//   ....[115]....
        /*0538*/ 	.word	0x0001b310


	//   ....[116]....
        /*053c*/ 	.word	0x0001b360


	//   ....[117]....
        /*0540*/ 	.word	0x0001b400


	//   ....[118]....
        /*0544*/ 	.word	0x0001b510


	//   ....[119]....
        /*0548*/ 	.word	0x0001b570


	//   ....[120]....
        /*054c*/ 	.word	0x0001b690


	//   ....[121]....
        /*0550*/ 	.word	0x0001b6f0


	//   ....[122]....
        /*0554*/ 	.word	0x0001b790


	//   ....[123]....
        /*0558*/ 	.word	0x0001bb40


	//----- nvinfo : EIATTR_REG_RECONFIG
	.align		4
.L_211:
        /*055c*/ 	.byte	0x01, 0x54
	.zero		2


	//----- nvinfo : EIATTR_SYSCALL_OFFSETS
	.align		4
        /*0560*/ 	.byte	0x04, 0x46
        /*0562*/ 	.short	(.L_213 - .L_212)


	//   ....[0]....
.L_212:
        /*0564*/ 	.word	0x00001d80


	//   ....[1]....
        /*0568*/ 	.word	0x000173c0


	//   ....[2]....
        /*056c*/ 	.word	0x00017530


	//   ....[3]....
        /*0570*/ 	.word	0x00017680


	//   ....[4]....
        /*0574*/ 	.word	0x000177c0


	//   ....[5]....
        /*0578*/ 	.word	0x000181f0


	//----- nvinfo : EIATTR_MBARRIER_INSTR_OFFSETS
	.align		4
.L_213:
        /*057c*/ 	.byte	0x04, 0x39
        /*057e*/ 	.short	(.L_215 - .L_214)


	//   ....[0]....
.L_214:
        /*0580*/ 	.word	0x00000270
        /*0584*/ 	.word	0x000000ff
        /*0588*/ 	.word	0x00033400
        /*058c*/ 	.short	0x0100
        /*058e*/ 	.byte	0x08
	.zero		1


	//   ....[1]....
        /*0590*/ 	.word	0x00000280
        /*0594*/ 	.word	0x000000ff
        /*0598*/ 	.word	0x00033420
        /*059c*/ 	.short	0x0100
        /*059e*/ 	.byte	0x08
	.zero		1


	//   ....[2]....
        /*05a0*/ 	.word	0x00000370
        /*05a4*/ 	.word	0x000000ff
        /*05a8*/ 	.word	0x00033430
        /*05ac*/ 	.short	0x0100
        /*05ae*/ 	.byte	0x08
	.zero		1


	//   ....[3]....
        /*05b0*/ 	.word	0x00000380
        /*05b4*/ 	.word	0x000000ff
        /*05b8*/ 	.word	0x00033440
        /*05bc*/ 	.short	0x0100
        /*05be*/ 	.byte	0x08
	.zero		1


	//   ....[4]....
        /*05c0*/ 	.word	0x00000390
        /*05c4*/ 	.word	0x000000ff
        /*05c8*/ 	.word	0x00033438
        /*05cc*/ 	.short	0x0100
        /*05ce*/ 	.byte	0x08
	.zero		1


	//   ....[5]....
        /*05d0*/ 	.word	0x000003a0
        /*05d4*/ 	.word	0x000000ff
        /*05d8*/ 	.word	0x00033448
        /*05dc*/ 	.short	0x0100
        /*05de*/ 	.byte	0x08
	.zero		1


	//   ....[6]....
        /*05e0*/ 	.word	0x000004d0
        /*05e4*/ 	.word	0x000000ff
        /*05e8*/ 	.word	0x00033450
        /*05ec*/ 	.short	0x0100
        /*05ee*/ 	.byte	0x08
	.zero		1


	//   ....[7]....
        /*05f0*/ 	.word	0x000004e0
        /*05f4*/ 	.word	0x000000ff
        /*05f8*/ 	.word	0x00033460
        /*05fc*/ 	.short	0x0100
        /*05fe*/ 	.byte	0x08
	.zero		1


	//   ....[8]....
        /*0600*/ 	.word	0x000004f0
        /*0604*/ 	.word	0x000000ff
        /*0608*/ 	.word	0x00033458
        /*060c*/ 	.short	0x0100
        /*060e*/ 	.byte	0x08
	.zero		1


	//   ....[9]....
        /*0610*/ 	.word	0x00000500
        /*0614*/ 	.word	0x000000ff
        /*0618*/ 	.word	0x00033468
        /*061c*/ 	.short	0x0100
        /*061e*/ 	.byte	0x08
	.zero		1


	//   ....[10]....
        /*0620*/ 	.word	0x000005f0
        /*0624*/ 	.word	0x000000ff
        /*0628*/ 	.word	0x00033470
        /*062c*/ 	.short	0x0100
        /*062e*/ 	.byte	0x06
	.zero		1


	//   ....[11]....
        /*0630*/ 	.word	0x00000600
        /*0634*/ 	.word	0x000000ff
        /*0638*/ 	.word	0x00033480
        /*063c*/ 	.short	0x0100
        /*063e*/ 	.byte	0x06
	.zero		1


	//   ....[12]....
        /*0640*/ 	.word	0x00000610
        /*0644*/ 	.word	0x000000ff
        /*0648*/ 	.word	0x00033478
        /*064c*/ 	.short	0x0100
        /*064e*/ 	.byte	0x06
	.zero		1


	//   ....[13]....
        /*0650*/ 	.word	0x00000620
        /*0654*/ 	.word	0x000000ff
        /*0658*/ 	.word	0x00033488
        /*065c*/ 	.short	0x0100
        /*065e*/ 	.byte	0x06
	.zero		1


	//   ....[14]....
        /*0660*/ 	.word	0x00000750
        /*0664*/ 	.word	0x000000ff
        /*0668*/ 	.word	0x00033490
        /*066c*/ 	.short	0x0100
        /*066e*/ 	.byte	0x08
	.zero		1


	//   ....[15]....
        /*0670*/ 	.word	0x00000760
        /*0674*/ 	.word	0x000000ff
        /*0678*/ 	.word	0x000334a0
        /*067c*/ 	.short	0x0100
        /*067e*/ 	.byte	0x08
	.zero		1


	//   ....[16]....
        /*0680*/ 	.word	0x00000770
        /*0684*/ 	.word	0x000000ff
        /*0688*/ 	.word	0x00033498
        /*068c*/ 	.short	0x0100
        /*068e*/ 	.byte	0x08
	.zero		1


	//   ....[17]....
        /*0690*/ 	.word	0x00000780
        /*0694*/ 	.word	0x000000ff
        /*0698*/ 	.word	0x000334a8
        /*069c*/ 	.short	0x0100
        /*069e*/ 	.byte	0x08
	.zero		1


	//   ....[18]....
        /*06a0*/ 	.word	0x000008b0
        /*06a4*/ 	.word	0x000000ff
        /*06a8*/ 	.word	0x000334b0
        /*06ac*/ 	.short	0x0100
        /*06ae*/ 	.byte	0x08
	.zero		1


	//   ....[19]....
        /*06b0*/ 	.word	0x000008c0
        /*06b4*/ 	.word	0x000000ff
        /*06b8*/ 	.word	0x000334c0
        /*06bc*/ 	.short	0x0100
        /*06be*/ 	.byte	0x08
	.zero		1


	//   ....[20]....
        /*06c0*/ 	.word	0x000008d0
        /*06c4*/ 	.word	0x000000ff
        /*06c8*/ 	.word	0x000334b8
        /*06cc*/ 	.short	0x0100
        /*06ce*/ 	.byte	0x08
	.zero		1


	//   ....[21]....
        /*06d0*/ 	.word	0x000008e0
        /*06d4*/ 	.word	0x000000ff
        /*06d8*/ 	.word	0x000334c8
        /*06dc*/ 	.short	0x0100
        /*06de*/ 	.byte	0x08
	.zero		1


	//   ....[22]....
        /*06e0*/ 	.word	0x00001e00
        /*06e4*/ 	.word	0x000000ff
        /*06e8*/ 	.word	0x00033400
        /*06ec*/ 	.short	0x010a
        /*06ee*/ 	.byte	0x29
	.zero		1


	//   ....[23]....
        /*06f0*/ 	.word	0x00001e80
        /*06f4*/ 	.word	0x00000003
        /*06f8*/ 	.word	0x00033430
        /*06fc*/ 	.short	0x010a
        /*06fe*/ 	.byte	0x3f
	.zero		1


	//   ....[24]....
        /*0700*/ 	.word	0x00001f00
        /*0704*/ 	.word	0x00000003
        /*0708*/ 	.word	0x00033430
        /*070c*/ 	.short	0x010a
        /*070e*/ 	.byte	0x3f
	.zero		1


	//   ....[25]....
        /*0710*/ 	.word	0x00002cd0
        /*0714*/ 	.word	0x00000000
        /*0718*/ 	.word	0x00000000
        /*071c*/ 	.short	0x0101
        /*071e*/ 	.byte	0x3f
	.zero		1


	//   ....[26]....
        /*0720*/ 	.word	0x000063d0
        /*0724*/ 	.word	0x000000ff
        /*0728*/ 	.word	0x00033430
        /*072c*/ 	.short	0x010a
        /*072e*/ 	.byte	0x06
	.zero		1


	//   ....[27]....
        /*0730*/ 	.word	0x00006410
        /*0734*/ 	.word	0x000000ff
        /*0738*/ 	.word	0x00033430
        /*073c*/ 	.short	0x010a
        /*073e*/ 	.byte	0x06
	.zero		1


	//   ....[28]....
        /*0740*/ 	.word	0x00007000
        /*0744*/ 	.word	0x000000ff
        /*0748*/ 	.word	0x00033450
        /*074c*/ 	.short	0x010a
        /*074e*/ 	.byte	0x06
	.zero		1


	//   ....[29]....
        /*0750*/ 	.word	0x00007040
        /*0754*/ 	.word	0x000000ff
        /*0758*/ 	.word	0x00033450
        /*075c*/ 	.short	0x010a
        /*075e*/ 	.byte	0x06
	.zero		1


	//   ....[30]....
        /*0760*/ 	.word	0x000073e0
        /*0764*/ 	.word	0x00000009
        /*0768*/ 	.word	0x00000000
        /*076c*/ 	.short	0x0101
        /*076e*/ 	.byte	0x3f
	.zero		1


	//   ....[31]....
        /*0770*/ 	.word	0x0000a5e0
        /*0774*/ 	.word	0x000000ff
        /*0778*/ 	.word	0x00000000
        /*077c*/ 	.short	0x0101
        /*077e*/ 	.byte	0x06
	.zero		1


	//   ....[32]....
        /*0780*/ 	.word	0x0000b1c0
        /*0784*/ 	.word	0x000000ff
        /*0788*/ 	.word	0x00033430
        /*078c*/ 	.short	0x010a
        /*078e*/ 	.byte	0x06
	.zero		1


	//   ....[33]....
        /*0790*/ 	.word	0x0000b200
        /*0794*/ 	.word	0x000000ff
        /*0798*/ 	.word	0x00033430
        /*079c*/ 	.short	0x010a
        /*079e*/ 	.byte	0x06
	.zero		1


	//   ....[34]....
        /*07a0*/ 	.word	0x0000be20
        /*07a4*/ 	.word	0x000000ff
        /*07a8*/ 	.word	0x00033450
        /*07ac*/ 	.short	0x010a
        /*07ae*/ 	.byte	0x06
	.zero		1


	//   ....[35]....
        /*07b0*/ 	.word	0x0000be60
        /*07b4*/ 	.word	0x000000ff
        /*07b8*/ 	.word	0x00033450
        /*07bc*/ 	.short	0x010a
        /*07be*/ 	.byte	0x06
	.zero		1


	//   ....[36]....
        /*07c0*/ 	.word	0x0000d570
        /*07c4*/ 	.word	0x00000005
        /*07c8*/ 	.word	0x00000000
        /*07cc*/ 	.short	0x0101
        /*07ce*/ 	.byte	0x3f
	.zero		1


	//   ....[37]....
        /*07d0*/ 	.word	0x0000d750
        /*07d4*/ 	.word	0x000000ff
        /*07d8*/ 	.word	0x00000000
        /*07dc*/ 	.short	0x0101
        /*07de*/ 	.byte	0x06
	.zero		1


	//   ....[38]....
        /*07e0*/ 	.word	0x0000e0d0
        /*07e4*/ 	.word	0x000000ff
        /*07e8*/ 	.word	0x00033430
        /*07ec*/ 	.short	0x010a
        /*07ee*/ 	.byte	0x06
	.zero		1


	//   ....[39]....
        /*07f0*/ 	.word	0x0000e110
        /*07f4*/ 	.word	0x000000ff
        /*07f8*/ 	.word	0x00033430
        /*07fc*/ 	.short	0x010a
        /*07fe*/ 	.byte	0x06
	.zero		1


	//   ....[40]....
        /*0800*/ 	.word	0x0000ed30
        /*0804*/ 	.word	0x000000ff
        /*0808*/ 	.word	0x00033450
        /*080c*/ 	.short	0x010a
        /*080e*/ 	.byte	0x06
	.zero		1


	//   ....[41]....
        /*0810*/ 	.word	0x0000ed70
        /*0814*/ 	.word	0x000000ff
        /*0818*/ 	.word	0x00033450
        /*081c*/ 	.short	0x010a
        /*081e*/ 	.byte	0x06
	.zero		1


	//   ....[42]....
        /*0820*/ 	.word	0x0000f0b0
        /*0824*/ 	.word	0x00000000
        /*0828*/ 	.word	0x00000000
        /*082c*/ 	.short	0x0101
        /*082e*/ 	.byte	0x3f
	.zero		1


	//   ....[43]....
        /*0830*/ 	.word	0x00012300
        /*0834*/ 	.word	0x000000ff
        /*0838*/ 	.word	0x00000000
        /*083c*/ 	.short	0x0101
        /*083e*/ 	.byte	0x06
	.zero		1


	//   ....[44]....
        /*0840*/ 	.word	0x00012b80
        /*0844*/ 	.word	0x000000ff
        /*0848*/ 	.word	0x00033450
        /*084c*/ 	.short	0x010a
        /*084e*/ 	.byte	0x09
	.zero		1


	//   ....[45]....
        /*0850*/ 	.word	0x00012bc0
        /*0854*/ 	.word	0x000000ff
        /*0858*/ 	.word	0x00033450
        /*085c*/ 	.short	0x010a
        /*085e*/ 	.byte	0x09
	.zero		1


	//   ....[46]....
        /*0860*/ 	.word	0x00013300
        /*0864*/ 	.word	0x000000ff
        /*0868*/ 	.word	0x00000000
        /*086c*/ 	.short	0x0101
        /*086e*/ 	.byte	0x04
	.zero		1


	//   ....[47]....
        /*0870*/ 	.word	0x000155c0
        /*0874*/ 	.word	0x00000025
        /*0878*/ 	.word	0x00000000
        /*087c*/ 	.short	0x0101
        /*087e*/ 	.byte	0x3f
	.zero		1


	//   ....[48]....
        /*0880*/ 	.word	0x00017bb0
        /*0884*/ 	.word	0x00000004
        /*0888*/ 	.word	0x00033480
        /*088c*/ 	.short	0x010a
        /*088e*/ 	.byte	0x3f
	.zero		1


	//   ....[49]....
        /*0890*/ 	.word	0x00017e10
        /*0894*/ 	.word	0x00000004
        /*0898*/ 	.word	0x00033440
        /*089c*/ 	.short	0x010a
        /*089e*/ 	.byte	0x3f
	.zero		1


	//   ....[50]....
        /*08a0*/ 	.word	0x00018950
        /*08a4*/ 	.word	0x00000012
        /*08a8*/ 	.word	0x00033400
        /*08ac*/ 	.short	0x0107
        /*08ae*/ 	.byte	0x3f
	.zero		1


	//   ....[51]....
        /*08b0*/ 	.word	0x00018a50
        /*08b4*/ 	.word	0x00000012
        /*08b8*/ 	.word	0x00033400
        /*08bc*/ 	.short	0x0101
        /*08be*/ 	.byte	0x3f
	.zero		1


	//   ....[52]....
        /*08c0*/ 	.word	0x00018a70
        /*08c4*/ 	.word	0x00000012
        /*08c8*/ 	.word	0x00033420
        /*08cc*/ 	.short	0x010a
        /*08ce*/ 	.byte	0x3f
	.zero		1


	//   ....[53]....
        /*08d0*/ 	.word	0x00018d80
        /*08d4*/ 	.word	0x00000006
        /*08d8*/ 	.word	0x00033480
        /*08dc*/ 	.short	0x010a
        /*08de*/ 	.byte	0x3f
	.zero		1


	//   ....[54]....
        /*08e0*/ 	.word	0x000191a0
        /*08e4*/ 	.word	0x00000006
        /*08e8*/ 	.word	0x00033440
        /*08ec*/ 	.short	0x010a
        /*08ee*/ 	.byte	0x3f
	.zero		1


	//   ....[55]....
        /*08f0*/ 	.word	0x00019650
        /*08f4*/ 	.word	0x00000003
        /*08f8*/ 	.word	0x00033470
        /*08fc*/ 	.short	0x010a
        /*08fe*/ 	.byte	0x3f
	.zero		1


	//   ....[56]....
        /*0900*/ 	.word	0x000196c0
        /*0904*/ 	.word	0x00000003
        /*0908*/ 	.word	0x00033460
        /*090c*/ 	.short	0x010a
        /*090e*/ 	.byte	0x3f
	.zero		1


	//   ....[57]....
        /*0910*/ 	.word	0x00019d80
        /*0914*/ 	.word	0x00000003
        /*0918*/ 	.word	0x00033450
        /*091c*/ 	.short	0x0101
        /*091e*/ 	.byte	0x3f
	.zero		1


	//   ....[58]....
        /*0920*/ 	.word	0x00019e00
        /*0924*/ 	.word	0x00000003
        /*0928*/ 	.word	0x00000000
        /*092c*/ 	.short	0x0101
        /*092e*/ 	.byte	0x3f
	.zero		1


	//   ....[59]....
        /*0930*/ 	.word	0x0001a020
        /*0934*/ 	.word	0x00000003
        /*0938*/ 	.word	0x00033470
        /*093c*/ 	.short	0x010a
        /*093e*/ 	.byte	0x3f
	.zero		1


	//   ....[60]....
        /*0940*/ 	.word	0x0001a090
        /*0944*/ 	.word	0x00000003
        /*0948*/ 	.word	0x00033460
        /*094c*/ 	.short	0x010a
        /*094e*/ 	.byte	0x3f
	.zero		1


	//   ....[61]....
        /*0950*/ 	.word	0x0001a760
        /*0954*/ 	.word	0x00000003
        /*0958*/ 	.word	0x00033450
        /*095c*/ 	.short	0x0101
        /*095e*/ 	.byte	0x3f
	.zero		1


	//   ....[62]....
        /*0960*/ 	.word	0x0001a7d0
        /*0964*/ 	.word	0x00000000
        /*0968*/ 	.word	0x00000000
        /*096c*/ 	.short	0x0101
        /*096e*/ 	.byte	0x3f
	.zero		1


	//   ....[63]....
        /*0970*/ 	.word	0x0001aa40
        /*0974*/ 	.word	0x00000000
        /*0978*/ 	.word	0x00033420
        /*097c*/ 	.short	0x010a
        /*097e*/ 	.byte	0x3f
	.zero		1


	//   ....[64]....
        /*0980*/ 	.word	0x0001ac30
        /*0984*/ 	.word	0x00000006
        /*0988*/ 	.word	0x00000000
        /*098c*/ 	.short	0x010a
        /*098e*/ 	.byte	0x3f
	.zero		1


	//   ....[65]....
        /*0990*/ 	.word	0x0001ac60
        /*0994*/ 	.word	0x00000007
        /*0998*/ 	.word	0x00000000
        /*099c*/ 	.short	0x010a
        /*099e*/ 	.byte	0x3f
	.zero		1


	//   ....[66]....
        /*09a0*/ 	.word	0x0001acb0
        /*09a4*/ 	.word	0x00000004
        /*09a8*/ 	.word	0x00033460
        /*09ac*/ 	.short	0x010a
        /*09ae*/ 	.byte	0x3f
	.zero		1


	//   ....[67]....
        /*09b0*/ 	.word	0x0001ad00
        /*09b4*/ 	.word	0x00000003
        /*09b8*/ 	.word	0x00033460
        /*09bc*/ 	.short	0x010a
        /*09be*/ 	.byte	0x3f
	.zero		1


	//   ....[68]....
        /*09c0*/ 	.word	0x0001ad40
        /*09c4*/ 	.word	0x00000004
        /*09c8*/ 	.word	0x00033480
        /*09cc*/ 	.short	0x010a
        /*09ce*/ 	.byte	0x3f
	.zero		1


	//   ....[69]....
        /*09d0*/ 	.word	0x0001ad60
        /*09d4*/ 	.word	0x00000003
        /*09d8*/ 	.word	0x00033480
        /*09dc*/ 	.short	0x010a
        /*09de*/ 	.byte	0x3f
	.zero		1


	//   ....[70]....
        /*09e0*/ 	.word	0x0001add0
        /*09e4*/ 	.word	0x00000003
        /*09e8*/ 	.word	0x00033400
        /*09ec*/ 	.short	0x010a
        /*09ee*/ 	.byte	0x3f
	.zero		1


	//   ....[71]....
        /*09f0*/ 	.word	0x0001ae20
        /*09f4*/ 	.word	0x00000003
        /*09f8*/ 	.word	0x00033430
        /*09fc*/ 	.short	0x010a
        /*09fe*/ 	.byte	0x3f
	.zero		1


	//   ....[72]....
        /*0a00*/ 	.word	0x0001ae80
        /*0a04*/ 	.word	0x00000008
        /*0a08*/ 	.word	0x00033430
        /*0a0c*/ 	.short	0x010a
        /*0a0e*/ 	.byte	0x3f
	.zero		1


	//   ....[73]....
        /*0a10*/ 	.word	0x0001aee0
        /*0a14*/ 	.word	0x00000008
        /*0a18*/ 	.word	0x00033450
        /*0a1c*/ 	.short	0x010a
        /*0a1e*/ 	.byte	0x3f
	.zero		1


	//   ....[74]....
        /*0a20*/ 	.word	0x0001af40
        /*0a24*/ 	.word	0x00000003
        /*0a28*/ 	.word	0x00033430
        /*0a2c*/ 	.short	0x010a
        /*0a2e*/ 	.byte	0x3f
	.zero		1


	//   ....[75]....
        /*0a30*/ 	.word	0x0001afa0
        /*0a34*/ 	.word	0x00000003
        /*0a38*/ 	.word	0x00033450
        /*0a3c*/ 	.short	0x010a
        /*0a3e*/ 	.byte	0x3f
	.zero		1


	//   ....[76]....
        /*0a40*/ 	.word	0x0001b000
        /*0a44*/ 	.word	0x00000003
        /*0a48*/ 	.word	0x00033430
        /*0a4c*/ 	.short	0x010a
        /*0a4e*/ 	.byte	0x3f
	.zero		1


	//   ....[77]....
        /*0a50*/ 	.word	0x0001b060
        /*0a54*/ 	.word	0x00000003
        /*0a58*/ 	.word	0x00033450
        /*0a5c*/ 	.short	0x010a
        /*0a5e*/ 	.byte	0x3f
	.zero		1


	//   ....[78]....
        /*0a60*/ 	.word	0x0001b0c0
        /*0a64*/ 	.word	0x00000007
        /*0a68*/ 	.word	0x00033450
        /*0a6c*/ 	.short	0x010a
        /*0a6e*/ 	.byte	0x3f
	.zero		1


	//   ....[79]....
        /*0a70*/ 	.word	0x0001b210
        /*0a74*/ 	.word	0x00000004
        /*0a78*/ 	.word	0x00033480
        /*0a7c*/ 	.short	0x010a
        /*0a7e*/ 	.byte	0x3f
	.zero		1


	//   ....[80]....
        /*0a80*/ 	.word	0x0001b260
        /*0a84*/ 	.word	0x00000004
        /*0a88*/ 	.word	0x00033440
        /*0a8c*/ 	.short	0x010a
        /*0a8e*/ 	.byte	0x3f
	.zero		1


	//   ....[81]....
        /*0a90*/ 	.word	0x0001b830
        /*0a94*/ 	.word	0x00000012
        /*0a98*/ 	.word	0x00033420
        /*0a9c*/ 	.short	0x010a
        /*0a9e*/ 	.byte	0x3f
	.zero		1


	//   ....[82]....
        /*0aa0*/ 	.word	0x0001b880
        /*0aa4*/ 	.word	0x00000006
        /*0aa8*/ 	.word	0x00033480
        /*0aac*/ 	.short	0x010a
        /*0aae*/ 	.byte	0x3f
	.zero		1


	//   ....[83]....
        /*0ab0*/ 	.word	0x0001b8d0
        /*0ab4*/ 	.word	0x00000006
        /*0ab8*/ 	.word	0x00033440
        /*0abc*/ 	.short	0x010a
        /*0abe*/ 	.byte	0x3f
	.zero		1


	//   ....[84]....
        /*0ac0*/ 	.word	0x0001b920
        /*0ac4*/ 	.word	0x00000003
        /*0ac8*/ 	.word	0x00033470
        /*0acc*/ 	.short	0x010a
        /*0ace*/ 	.byte	0x3f
	.zero		1


	//   ....[85]....
        /*0ad0*/ 	.word	0x0001b970
        /*0ad4*/ 	.word	0x00000003
        /*0ad8*/ 	.word	0x00033460
        /*0adc*/ 	.short	0x010a
        /*0ade*/ 	.byte	0x3f
	.zero		1


	//   ....[86]....
        /*0ae0*/ 	.word	0x0001b9c0
        /*0ae4*/ 	.word	0x00000003
        /*0ae8*/ 	.word	0x00033470
        /*0aec*/ 	.short	0x010a
        /*0aee*/ 	.byte	0x3f
	.zero		1


	//   ....[87]....
        /*0af0*/ 	.word	0x0001ba10
        /*0af4*/ 	.word	0x00000003
        /*0af8*/ 	.word	0x00033460
        /*0afc*/ 	.short	0x010a
        /*0afe*/ 	.byte	0x3f
	.zero		1


	//   ....[88]....
        /*0b00*/ 	.word	0x0001ba60
        /*0b04*/ 	.word	0x00000000
        /*0b08*/ 	.word	0x00033420
        /*0b0c*/ 	.short	0x010a
        /*0b0e*/ 	.byte	0x3f
	.zero		1


	//   ....[89]....
        /*0b10*/ 	.word	0x0001bc00
        /*0b14*/ 	.word	0x00000006
        /*0b18*/ 	.word	0x00000000
        /*0b1c*/ 	.short	0x010a
        /*0b1e*/ 	.byte	0x3f
	.zero		1


	//   ....[90]....
        /*0b20*/ 	.word	0x0001bc50
        /*0b24*/ 	.word	0x00000007
        /*0b28*/ 	.word	0x00000000
        /*0b2c*/ 	.short	0x010a
        /*0b2e*/ 	.byte	0x3f
	.zero		1


	//   ....[91]....
        /*0b30*/ 	.word	0x0001bca0
        /*0b34*/ 	.word	0x00000004
        /*0b38*/ 	.word	0x00033460
        /*0b3c*/ 	.short	0x010a
        /*0b3e*/ 	.byte	0x3f
	.zero		1


	//   ....[92]....
        /*0b40*/ 	.word	0x0001bcf0
        /*0b44*/ 	.word	0x00000003
        /*0b48*/ 	.word	0x00033460
        /*0b4c*/ 	.short	0x010a
        /*0b4e*/ 	.byte	0x3f
	.zero		1


	//   ....[93]....
        /*0b50*/ 	.word	0x0001bd40
        /*0b54*/ 	.word	0x00000004
        /*0b58*/ 	.word	0x00033480
        /*0b5c*/ 	.short	0x010a
        /*0b5e*/ 	.byte	0x3f
	.zero		1


	//----- nvinfo : EIATTR_NUM_MBARRIERS
	.align		4
.L_215:
        /*0b60*/ 	.byte	0x03, 0x38
        /*0b62*/ 	.short	0x0016


	//----- nvinfo : EIATTR_EXIT_INSTR_OFFSETS
	.align		4
        /*0b64*/ 	.byte	0x04, 0x1c
        /*0b66*/ 	.short	(.L_217 - .L_216)


	//   ....[0]....
.L_216:
        /*0b68*/ 	.word	0x00000a40


	//   ....[1]....
        /*0b6c*/ 	.word	0x00016520


	//   ....[2]....
        /*0b70*/ 	.word	0x0001adb0


	//----- nvinfo : EIATTR_MAX_THREADS
	.align		4
.L_217:
        /*0b74*/ 	.byte	0x04, 0x05
        /*0b76*/ 	.short	(.L_219 - .L_218)
.L_218:
        /*0b78*/ 	.word	0x00000180
        /*0b7c*/ 	.word	0x00000001
        /*0b80*/ 	.word	0x00000001


	//----- nvinfo : EIATTR_CRS_STACK_SIZE
	.align		4
.L_219:
        /*0b84*/ 	.byte	0x04, 0x1e
        /*0b86*/ 	.short	(.L_221 - .L_220)
.L_220:
        /*0b88*/ 	.word	0x00000000


	//----- nvinfo : EIATTR_CBANK_PARAM_SIZE
	.align		4
.L_221:
        /*0b8c*/ 	.byte	0x03, 0x19
        /*0b8e*/ 	.short	0x0af0


	//----- nvinfo : EIATTR_PARAM_CBANK
	.align		4
        /*0b90*/ 	.byte	0x04, 0x0a
        /*0b92*/ 	.short	(.L_223 - .L_222)
	.align		4
.L_222:
        /*0b94*/ 	.word	index@(.nv.constant0._ZN7cutlass13device_kernelIN5flash11enable_sm90INS1_16FlashAttnFwdSm90INS1_25CollectiveMainloopFwdSm90ILi2EN4cute5tupleIJNS5_1CILi1EEES8_S8_EEENS6_IJNS7_ILi128EEENS7_ILi160EEENS7_ILi192EEEEEELi192ENS_12float_e4m3_tEfNS_4arch4Sm90ELb0ELb1ELb0ELb0ELb0ELb0ELb0ELb1ELb1ELb1ELb0ELb0EEENS1_21CollectiveEpilogueFwdINS6_IJSA_SC_SB_EEES9_NS_10bfloat16_tESG_Li256ELb0ELb1ELb0ELb1EEENS1_30DynamicPersistentTileSchedulerILi256ELi128ELb0ELb1ELb1EEEEEEEEEvNT_6ParamsE)
        /*0b98*/ 	.short	0x0210
        /*0b9a*/ 	.short	0x0af0


	//----- nvinfo : EIATTR_SW_WAR
	.align		4
.L_223:
        /*0b9c*/ 	.byte	0x04, 0x36
        /*0b9e*/ 	.short	(.L_225 - .L_224)
.L_224:
        /*0ba0*/ 	.word	0x00000008
.L_225:


//--------------------- .nv.info._ZN7cutlass13device_kernelIN5flash11enable_sm90INS1_16FlashAttnFwdSm90INS1_25CollectiveMainloopFwdSm90ILi2EN4cute5tupleIJNS5_1CILi1EEES8_S8_EEENS6_IJNS7_ILi128EEENS7_ILi160EEENS7_ILi192EEEEEELi192ENS_12float_e4m3_tEfNS_4arch4Sm90ELb0ELb1ELb0ELb1ELb0ELb0ELb0ELb1ELb1ELb1ELb0ELb0EEENS1_21CollectiveEpilogueFwdINS6_IJSA_SC_SB_EEES9_NS_10bfloat16_tESG_Li256ELb1ELb1ELb0ELb1EEENS1_36VarlenDynamicPersistentTileSchedulerILi128ELi160ELi256ELi128ELb0ELb1ELb1ELb1ELb0ELb1EEEEEEEEEvNT_6ParamsE --------------------------
	.section	.nv.info._ZN7cutlass13device_kernelIN5flash11enable_sm90INS1_16FlashAttnFwdSm90INS1_25CollectiveMainloopFwdSm90ILi2EN4cute5tupleIJNS5_1CILi1EEES8_S8_EEENS6_IJNS7_ILi128EEENS7_ILi160EEENS7_ILi192EEEEEELi192ENS_12float_e4m3_tEfNS_4arch4Sm90ELb0ELb1ELb0ELb1ELb0ELb0ELb0ELb1ELb1ELb1ELb0ELb0EEENS1_21CollectiveEpilogueFwdINS6_IJSA_SC_SB_EEES9_NS_10bfloat16_tESG_Li256ELb1ELb1ELb0ELb1EEENS1_36VarlenDynamicPersistentTileSchedulerILi128ELi160ELi256ELi128ELb0ELb1ELb1ELb1ELb0ELb1EEEEEEEEEvNT_6ParamsE,"",@"SHT_CUDA_INFO"
	.sectionflags	@""
	.align	4


	//----- nvinfo : EIATTR_CUDA_API_VERSION
	.align		4
        /*0000*/ 	.byte	0x04, 0x37
        /*0002*/ 	.short	(.L_227 - .L_226)
.L_226:
        /*0004*/ 	.word	0x00000082


	//----- nvinfo : EIATTR_KPARAM_INFO
	.align		4
.L_227:
        /*0008*/ 	.byte	0x04, 0x17
        /*000a*/ 	.short	(.L_229 - .L_228)
.L_228:
        /*000c*/ 	.word	0x00000000
        /*0010*/ 	.short	0x0000
        /*0012*/ 	.short	0x0070
        /*0014*/ 	.byte	0x00, 0xf0, 0x01, 0x2a


	//----- nvinfo : EIATTR_SPARSE_MMA_MASK
	.align		4
.L_229:
        /*0018*/ 	.byte	0x03, 0x50
        /*001a*/ 	.short	0x0000


	//----- nvinfo : EIATTR_MAXREG_COUNT
	.align		4
        /*001c*/ 	.byte	0x03, 0x1b
        /*001e*/ 	.short	0x00a8


	//----- nvinfo : EIATTR_NUM_BARRIERS
	.align		4
        /*0020*/ 	.byte	0x02, 0x4c
        /*0022*/ 	.byte	0x10
	.zero		1


	//----- nvinfo : EIATTR_EXTERNS
	.align		4
        /*0024*/ 	.byte	0x04, 0x0f
        /*0026*/ 	.short	(.L_231 - .L_230)


	//   ....[0]....
	.align		4
.L_230:
        /*0028*/ 	.word	index@(__assertfail)


	//----- nvinfo : EIATTR_ANNOTATIONS
	.align		4
.L_231:
        /*002c*/ 	.byte	0x04, 0x55
        /*002e*/ 	.short	(.L_233 - .L_232)


	//   ....[0]....
.L_232:
        /* <DEDUP_REMOVED lines=29> */


	//----- nvinfo : EIATTR_MERCURY_ISA_VERSION
	.align		4
.L_233:
        /*01f0*/ 	.byte	0x03, 0x5f
        /*01f2*/ 	.short	0x0101


	//----- nvinfo : EIATTR_UNUSED_LOAD_BYTE_OFFSET
	.align		4
        /*01f4*/ 	.byte	0x04, 0x44
        /*01f6*/ 	.short	(.L_235 - .L_234)


	//   ....[0]....
.L_234:
        /*01f8*/ 	.word	0x00000a40
        /*01fc*/ 	.word	0x0000fff0


	//   ....[1]....
        /*0200*/ 	.word	0x00013a40
        /*0204*/ 	.word	0x0000fff0


	//----- nvinfo : EIATTR_INT_WARP_WIDE_INSTR_OFFSETS
	.align		4
.L_235:
        /*0208*/ 	.byte	0x04, 0x31
        /*020a*/ 	.short	(.L_237 - .L_236)


	//   ....[0]....
.L_236:
        /*020c*/ 	.word	0x00000130


	//   ....[1]....
        /*0210*/ 	.word	0x00000170


	//   ....[2]....
        /*0214*/ 	.word	0x000001e0


	//   ....[3]....
        /*0218*/ 	.word	0x00018530


	//   ....[4]....
        /*021c*/ 	.word	0x000185c0


	//   ....[5]....
        /*0220*/ 	.word	0x0001b2e0


	//   ....[6]....
        /*0224*/ 	.word	0x0001b370


	//----- nvinfo : EIATTR_COOP_GROUP_MASK_REGIDS
	.align		4
.L_237:
        /*0228*/ 	.byte	0x04, 0x29
        /*022a*/ 	.short	(.L_239 - .L_238)


	//   ....[0]....
.L_238:
        /*022c*/ 	.word	0xffffffff


	//   ....[1]....
        /*0230*/ 	.word	0xffffffff


	//   ....[2]....
        /*0234*/ 	.word	0xffffffff


	//   ....[3]....
        /*0238*/ 	.word	0xffffffff


	//   ....[4]....
        /*023c*/ 	.word	0xffffffff


	//   ....[5]....
        /*0240*/ 	.word	0xffffffff


	//   ....[6]....
        /*0244*/ 	.word	0xffffffff


	//   ....[7]....
        /*0248*/ 	.word	0xffffffff


	//   ....[8]....
        /*024c*/ 	.word	0xffffffff


	//   ....[9]....
        /*0250*/ 	.word	0xffffffff


	//   ....[10]....
        /*0254*/ 	.word	0xffffffff


	//   ....[11]....
        /*0258*/ 	.word	0xffffffff


	//   ....[12]....
        /*025c*/ 	.word	0xffffffff


	//   ....[13]....
        /*0260*/ 	.word	0xffffffff


	//   ....[14]....
        /*0264*/ 	.word	0xffffffff


	//   ....[15]....
        /*0268*/ 	.word	0xffffffff


	//   ....[16]....
        /*026c*/ 	.word	0xffffffff


	//   ....[17]....
        /*0270*/ 	.word	0xffffffff


	//   ....[18]....
        /*0274*/ 	.word	0xffffffff


	//   ....[19]....
        /*0278*/ 	.word	0xffffffff


	//   ....[20]....
        /*027c*/ 	.word	0xffffffff


	//   ....[21]....
        /*0280*/ 	.word	0xffffffff


	//   ....[22]....
        /*0284*/ 	.word	0xffffffff


	//   ....[23]....
        /*0288*/ 	.word	0xffffffff


	//   ....[24]....
        /*028c*/ 	.word	0xffffffff


	//   ....[25]....
        /*0290*/ 	.word	0xffffffff


	//   ....[26]....
        /*0294*/ 	.word	0xffffffff


	//   ....[27]....
        /*0298*/ 	.word	0xffffffff


	//   ....[28]....
        /*029c*/ 	.word	0xffffffff


	//   ....[29]....
        /*02a0*/ 	.word	0xffffffff


	//   ....[30]....
        /*02a4*/ 	.word	0xffffffff


	//   ....[31]....
        /*02a8*/ 	.word	0xffffffff


	//   ....[32]....
        /*02ac*/ 	.word	0xffffffff


	//   ....[33]....
        /*02b0*/ 	.word	0xffffffff


	//   ....[34]....
        /*02b4*/ 	.word	0xffffffff


	//   ....[35]....
        /*02b8*/ 	.word	0xffffffff


	//   ....[36]....
        /*02bc*/ 	.word	0xffffffff


	//   ....[37]....
        /*02c0*/ 	.word	0xffffffff


	//   ....[38]....
        /*02c4*/ 	.word	0xffffffff


	//   ....[39]....
        /*02c8*/ 	.word	0xffffffff


	//   ....[40]....
        /*02cc*/ 	.word	0xffffffff


	//   ....[41]....
        /*02d0*/ 	.word	0xffffffff


	//   ....[42]....
        /*02d4*/ 	.word	0xffffffff


	//   ....[43]....
        /*02d8*/ 	.word	0xffffffff


	//   ....[44]....
        /*02dc*/ 	.word	0xffffffff


	//   ....[45]....
        /*02e0*/ 	.word	0xffffffff


	//   ....[46]....
        /*02e4*/ 	.word	0xffffffff


	//   ....[47]....
        /*02e8*/ 	.word	0xffffffff


	//   ....[48]....
        /*02ec*/ 	.word	0xffffffff


	//   ....[49]....
        /*02f0*/ 	.word	0xffffffff


	//   ....[50]....
        /*02f4*/ 	.word	0xffffffff


	//   ....[51]....
        /*02f8*/ 	.word	0xffffffff


	//   ....[52]....
        /*02fc*/ 	.word	0xffffffff


	//   ....[53]....
        /*0300*/ 	.word	0xffffffff


	//   ....[54]....
        /*0304*/ 	.word	0xffffffff


	//   ....[55]....
        /*0308*/ 	.word	0xffffffff


	//   ....[56]....
        /*030c*/ 	.word	0xffffffff


	//   ....[57]....
        /*0310*/ 	.word	0xffffffff


	//   ....[58]....
        /*0314*/ 	.word	0xffffffff


	//   ....[59]....
        /*0318*/ 	.word	0xffffffff


	//   ....[60]....
        /*031c*/ 	.word	0xffffffff


	//   ....[61]....
        /*0320*/ 	.word	0xffffffff


	//   ....[62]....
        /*0324*/ 	.word	0xffffffff


	//   ....[63]....
        /*0328*/ 	.word	0xffffffff


	//   ....[64]....
        /*032c*/ 	.word	0xffffffff


	//   ....[65]....
        /*0330*/ 	.word	0xffffffff


	//   ....[66]....
        /*0334*/ 	.word	0xffffffff


	//   ....[67]....
        /*0338*/ 	.word	0xffffffff


	//   ....[68]....
        /*033c*/ 	.word	0xffffffff


	//   ....[69]....
        /*0340*/ 	.word	0xffffffff


	//   ....[70]....
        /*0344*/ 	.word	0xffffffff


	//   ....[71]....
        /*0348*/ 	.word	0xffffffff


	//   ....[72]....
        /*034c*/ 	.word	0xffffffff


	//   ....[73]....
        /*0350*/ 	.word	0xffffffff


	//   ....[74]....
        /*0354*/ 	.word	0xffffffff


	//   ....[75]....
        /*0358*/ 	.word	0xffffffff


	//   ....[76]....
        /*035c*/ 	.word	0xffffffff


	//   ....[77]....
        /*0360*/ 	.word	0xffffffff


	//   ....[78]....
        /*0364*/ 	.word	0xffffffff


	//   ....[79]....
        /*0368*/ 	.word	0xffffffff


	//   ....[80]....
        /*036c*/ 	.word	0xffffffff


	//   ....[81]....
        /*0370*/ 	.word	0xffffffff


	//   ....[82]....
        /*0374*/ 	.word	0xffffffff


	//   ....[83]....
        /*0378*/ 	.word	0xffffffff


	//   ....[84]....
        /*037c*/ 	.word	0xffffffff


	//   ....[85]....
        /*0380*/ 	.word	0xffffffff


	//   ....[86]....
        /*0384*/ 	.word	0xffffffff


	//   ....[87]....
        /*0388*/ 	.word	0xffffffff


	//   ....[88]....
        /*038c*/ 	.word	0xffffffff


	//   ....[89]....
        /*0390*/ 	.word	0xffffffff


	//   ....[90]....
        /*0394*/ 	.word	0xffffffff


	//   ....[91]....
        /*0398*/ 	.word	0xffffffff


	//   ....[92]....
        /*039c*/ 	.word	0xffffffff


	//   ....[93]....
        /*03a0*/ 	.word	0xffffffff


	//   ....[94]....
        /*03a4*/ 	.word	0xffffffff


	//   ....[95]....
        /*03a8*/ 	.word	0xffffffff


	//   ....[96]....
        /*03ac*/ 	.word	0xffffffff


	//   ....[97]....
        /*03b0*/ 	.word	0xffffffff


	//   ....[98]....
        /*03b4*/ 	.word	0xffffffff


	//   ....[99]....
        /*03b8*/ 	.word	0xffffffff


	//   ....[100]....
        /*03bc*/ 	.word	0xffffffff


	//   ....[101]....
        /*03c0*/ 	.word	0xffffffff


	//   ....[102]....
        /*03c4*/ 	.word	0xffffffff


	//   ....[103]....
        /*03c8*/ 	.word	0xffffffff


	//   ....[104]....
        /*03cc*/ 	.word	0xffffffff


	//   ....[105]....
        /*03d0*/ 	.word	0xffffffff


	//   ....[106]....
        /*03d4*/ 	.word	0xffffffff


	//   ....[107]....
        /*03d8*/ 	.word	0xffffffff


	//   ....[108]....
        /*03dc*/ 	.word	0xffffffff


	//   ....[109]....
        /*03e0*/ 	.word	0xffffffff


	//   ....[110]....
        /*03e4*/ 	.word	0xffffffff


	//   ....[111]....
        /*03e8*/ 	.word	0xffffffff


	//   ....[112]....
        /*03ec*/ 	.word	0xffffffff


	//   ....[113]....
        /*03f0*/ 	.word	0xffffffff


	//   ....[114]....
        /*03f4*/ 	.word	0xffffffff


	//   ....[115]....
        /*03f8*/ 	.word	0xffffffff


	//   ....[116]....
        /*03fc*/ 	.word	0xffffffff


	//   ....[117]....
        /*0400*/ 	.word	0xffffffff


	//   ....[118]....
        /*0404*/ 	.word	0xffffffff


	//   ....[119]....
        /*0408*/ 	.word	0xffffffff


	//   ....[120]....
        /*040c*/ 	.word	0xffffffff


	//   ....[121]....
        /*0410*/ 	.word	0xffffffff


	//   ....[122]....
        /*0414*/ 	.word	0xffffffff


	//   ....[123]....
        /*0418*/ 	.word	0xffffffff


	//   ....[124]....
        /*041c*/ 	.word	0xffffffff


	//   ....[125]....
        /*0420*/ 	.word	0xffffffff


	//   ....[126]....
        /*0424*/ 	.word	0xffffffff


	//   ....[127]....
        /*0428*/ 	.word	0xffffffff


	//   ....[128]....
        /*042c*/ 	.word	0xffffffff


	//   ....[129]....
        /*0430*/ 	.word	0xffffffff


	//   ....[130]....
        /*0434*/ 	.word	0xffffffff


	//   ....[131]....
        /*0438*/ 	.word	0xffffffff


	//   ....[132]....
        /*043c*/ 	.word	0xffffffff


	//   ....[133]....
        /*0440*/ 	.word	0xffffffff


	//   ....[134]....
        /*0444*/ 	.word	0xffffffff


	//   ....[135]....
        /*0448*/ 	.word	0xffffffff


	//   ....[136]....
        /*044c*/ 	.word	0xffffffff


	//   ....[137]....
        /*0450*/ 	.word	0xffffffff


	//   ....[138]....
        /*0454*/ 	.word	0xffffffff


	//   ....[139]....
        /*0458*/ 	.word	0xffffffff


	//   ....[140]....
        /*045c*/ 	.word	0xffffffff


	//   ....[141]....
        /*0460*/ 	.word	0xffffffff


	//   ....[142]....
        /*0464*/ 	.word	0xffffffff


	//   ....[143]....
        /*0468*/ 	.word	0xffffffff


	//   ....[144]....
        /*046c*/ 	.word	0xffffffff


	//   ....[145]....
        /*0470*/ 	.word	0x0500000f


	//   ....[146]....
        /*0474*/ 	.word	0x0500000f


	//   ....[147]....
        /*0478*/ 	.word	0x0500000f


	//   ....[148]....
        /*047c*/ 	.word	0x0500000f


	//   ....[149]....
        /*0480*/ 	.word	0x0500000f


	//   ....[150]....
        /*0484*/ 	.word	0x0500000f


	//   ....[151]....
        /*0488*/ 	.word	0x0500000f


	//   ....[152]....
        /*048c*/ 	.word	0x0500000f


	//   ....[153]....
        /*0490*/ 	.word	0x0500000f


	//   ....[154]....
        /*0494*/ 	.word	0x0500000f


	//----- nvinfo : EIATTR_COOP_GROUP_INSTR_OFFSETS
	.align		4
.L_239:
        /*0498*/ 	.byte	0x04, 0x28
        /*049a*/ 	.short	(.L_241 - .L_240)


	//   ....[0]....
.L_240:
        /*049c*/ 	.word	0x00000070


	//   ....[1]....
        /*04a0*/ 	.word	0x00000140


	//   ....[2]....
        /*04a4*/ 	.word	0x00000190


	//   ....[3]....
        /*04a8*/ 	.word	0x000003c0


	//   ....[4]....
        /*04ac*/ 	.word	0x00000520


	//   ....[5]....
        /*04b0*/ 	.word	0x00000640


	//   ....[6]....
        /*04b4*/ 	.word	0x000007a0


	//   ....[7]....
        /*04b8*/ 	.word	0x00001d20


	//   ....[8]....
        /*04bc*/ 	.word	0x00002d40


	//   ....[9]....
        /*04c0*/ 	.word	0x00003040


	//   ....[10]....
        /*04c4*/ 	.word	0x00004560


	//   ....[11]....
        /*04c8*/ 	.word	0x00004670


	//   ....[12]....
        /*04cc*/ 	.word	0x00005140


	//   ....[13]....
        /*04d0*/ 	.word	0x000051a0


	//   ....[14]....
        /*04d4*/ 	.word	0x00007520


	//   ....[15]....
        /*04d8*/ 	.word	0x00008540


	//   ....[16]....
        /*04dc*/ 	.word	0x00008d50


	//   ....[17]....
        /*04e0*/ 	.word	0x00008e60


	//   ....[18]....
        /*04e4*/ 	.word	0x000099a0


	//   ....[19]....
        /*04e8*/ 	.word	0x00009a00


	//   ....[20]....
        /*04ec*/ 	.word	0x0000c600


	//   ....[21]....
        /*04f0*/ 	.word	0x0000c610


	//   ....[22]....
        /*04f4*/ 	.word	0x0000c650


	//   ....[23]....
        /*04f8*/ 	.word	0x0000c660


	//   ....[24]....
        /*04fc*/ 	.word	0x0000f2a0


	//   ....[25]....
        /*0500*/ 	.word	0x000102c0


	//   ....[26]....
        /*0504*/ 	.word	0x00010ad0


	//   ....[27]....
        /*0508*/ 	.word	0x00010be0


	//   ....[28]....
        /*050c*/ 	.word	0x00011720


	//   ....[29]....
        /*0510*/ 	.word	0x00011780


	//   ....[30]....
        /*0514*/ 	.word	0x000130f0


	//   ....[31]....
        /*0518*/ 	.word	0x00013100


	//   ....[32]....
        /*051c*/ 	.word	0x00013130


	//   ....[33]....
        /*0520*/ 	.word	0x00013140


	//   ....[34]....
        /*0524*/ 	.word	0x000145b0


	//   ....[35]....
        /*0528*/ 	.word	0x000145e0


	//   ....[36]....
        /*052c*/ 	.word	0x00014610


	//   ....[37]....
        /*0530*/ 	.word	0x00014640


	//   ....[38]....
        /*0534*/ 	.word	0x00014670


	//   ....[39]....
        /*0538*/ 	.word	0x00014690


	//   ....[40]....
        /*053c*/ 	.word	0x000146a0


	//   ....[41]....
        /*0540*/ 	.word	0x000146b0


	//   ....[42]....
        /*0544*/ 	.word	0x000146e0


	//   ....[43]....
        /*0548*/ 	.word	0x000146f0


	//   ....[44]....
        /*054c*/ 	.word	0x00014700


	//   ....[45]....
        /*0550*/ 	.word	0x00014730


	//   ....[46]....
        /*0554*/ 	.word	0x00014760


	//   ....[47]....
        /*0558*/ 	.word	0x00014770


	//   ....[48]....
        /*055c*/ 	.word	0x000147a0


	//   ....[49]....
        /*0560*/ 	.word	0x000147b0


	//   ....[50]....
        /*0564*/ 	.word	0x000147c0


	//   ....[51]....
        /*0568*/ 	.word	0x000147f0


	//   ....[52]....
        /*056c*/ 	.word	0x00014820


	//   ....[53]....
        /*0570*/ 	.word	0x00014830


	//   ....[54]....
        /*0574*/ 	.word	0x00014840


	//   ....[55]....
        /*0578*/ 	.word	0x00014850


	//   ....[56]....
        /*057c*/ 	.word	0x00014880


	//   ....[57]....
        /*0580*/ 	.word	0x000148b0


	//   ....[58]....
        /*0584*/ 	.word	0x000148f0


	//   ....[59]....
        /*0588*/ 	.word	0x00014910


	//   ....[60]....
        /*058c*/ 	.word	0x00014940


	//   ....[61]....
        /*0590*/ 	.word	0x00014950


	//   ....[62]....
        /*0594*/ 	.word	0x00014960


	//   ....[63]....
        /*0598*/ 	.word	0x00014970


	//   ....[64]....
        /*059c*/ 	.word	0x00014990


	//   ....[65]....
        /*05a0*/ 	.word	0x000149d0


	//   ....[66]....
        /*05a4*/ 	.word	0x00014a00


	//   ....[67]....
        /*05a8*/ 	.word	0x00014a10


	//   ....[68]....
        /*05ac*/ 	.word	0x00014a20


	//   ....[69]....
        /*05b0*/ 	.word	0x00014a30


	//   ....[70]....
        /*05b4*/ 	.word	0x00014a40


	//   ....[71]....
        /*05b8*/ 	.word	0x00014a50


	//   ....[72]....
        /*05bc*/ 	.word	0x00014a60


	//   ....[73]....
        /*05c0*/ 	.word	0x00014a70


	//   ....[74]....
        /*05c4*/ 	.word	0x00014a80


	//   ....[75]....
        /*05c8*/ 	.word	0x00014a90


	//   ....[76]....
        /*05cc*/ 	.word	0x00014aa0


	//   ....[77]....
        /*05d0*/ 	.word	0x00014ab0


	//   ....[78]....
        /*05d4*/ 	.word	0x00014ac0


	//   ....[79]....
        /*05d8*/ 	.word	0x00014ad0


	//   ....[80]....
        /*05dc*/ 	.word	0x00014ae0


	//   ....[81]....
        /*05e0*/ 	.word	0x00014af0


	//   ....[82]....
        /*05e4*/ 	.word	0x000151d0


	//   ....[83]....
        /*05e8*/ 	.word	0x00015200


	//   ....[84]....
        /*05ec*/ 	.word	0x00015230


	//   ....[85]....
        /*05f0*/ 	.word	0x00015260


	//   ....[86]....
        /*05f4*/ 	.word	0x00015990


	//   ....[87]....
        /*05f8*/ 	.word	0x000159c0


	//   ....[88]....
        /*05fc*/ 	.word	0x00015ac0


	//   ....[89]....
        /*0600*/ 	.word	0x00015ae0


	//   ....[90]....
        /*0604*/ 	.word	0x00015be0


	//   ....[91]....
        /*0608*/ 	.word	0x00015c00


	//   ....[92]....
        /*060c*/ 	.word	0x00015d10


	//   ....[93]....
        /*0610*/ 	.word	0x00015d30


	//   ....[94]....
        /*0614*/ 	.word	0x00016640


	//   ....[95]....
        /*0618*/ 	.word	0x00016660


	//   ....[96]....
        /*061c*/ 	.word	0x00016760


	//   ....[97]....
        /*0620*/ 	.word	0x00016780


	//   ....[98]....
        /*0624*/ 	.word	0x00016880


	//   ....[99]....
        /*0628*/ 	.word	0x000168a0


	//   ....[100]....
        /*062c*/ 	.word	0x000169b0


	//   ....[101]....
        /*0630*/ 	.word	0x000169d0


	//   ....[102]....
        /*0634*/ 	.word	0x00016b70


	//   ....[103]....
        /*0638*/ 	.word	0x00016d40


	//   ....[104]....
        /*063c*/ 	.word	0x00016d70


	//   ....[105]....
        /*0640*/ 	.word	0x00016da0


	//   ....[106]....
        /*0644*/ 	.word	0x00016de0


	//   ....[107]....
        /*0648*/ 	.word	0x00016e10


	//   ....[108]....
        /*064c*/ 	.word	0x00016e50


	//   ....[109]....
        /*0650*/ 	.word	0x00016fe0


	//   ....[110]....
        /*0654*/ 	.word	0x00017010


	//   ....[111]....
        /*0658*/ 	.word	0x00017040


	//   ....[112]....
        /*065c*/ 	.word	0x00017070


	//   ....[113]....
        /*0660*/ 	.word	0x000170a0


	//   ....[114]....
        /*0664*/ 	.word	0x000170e0


	//   ....[115]....
        /*0668*/ 	.word	0x00017180


	//   ....[116]....
        /*066c*/ 	.word	0x00017210


	//   ....[117]....
        /*0670*/ 	.word	0x000172c0


	//   ....[118]....
        /*0674*/ 	.word	0x00018cc0


	//   ....[119]....
        /*0678*/ 	.word	0x00019a50


	//   ....[120]....
        /*067c*/ 	.word	0x00019a90


	//   ....[121]....
        /*0680*/ 	.word	0x00019b50


	//   ....[122]....
        /*0684*/ 	.word	0x00019b60


	//   ....[123]....
        /*0688*/ 	.word	0x00019bf0


	//   ....[124]....
        /*068c*/ 	.word	0x00019c00


	//   ....[125]....
        /*0690*/ 	.word	0x00019c10


	//   ....[126]....
        /*0694*/ 	.word	0x00019c20


	//   ....[127]....
        /*0698*/ 	.word	0x0001be70


	//   ....[128]....
        /*069c*/ 	.word	0x0001bea0


	//   ....[129]....
        /*06a0*/ 	.word	0x0001bed0


	//   ....[130]....
        /*06a4*/ 	.word	0x0001bf10


	//   ....[131]....
        /*06a8*/ 	.word	0x0001bf40


	//   ....[132]....
        /*06ac*/ 	.word	0x0001bf50


	//   ....[133]....
        /*06b0*/ 	.word	0x0001bf80


	//   ....[134]....
        /*06b4*/ 	.word	0x0001bf90


	//   ....[135]....
        /*06b8*/ 	.word	0x0001c0d0


	//   ....[136]....
        /*06bc*/ 	.word	0x0001c100


	//   ....[137]....
        /*06c0*/ 	.word	0x0001c130


	//   ....[138]....
        /*06c4*/ 	.word	0x0001c160


	//   ....[139]....
        /*06c8*/ 	.word	0x0001c190


	//   ....[140]....
        /*06cc*/ 	.word	0x0001c1d0


	//   ....[141]....
        /*06d0*/ 	.word	0x0001c260


	//   ....[142]....
        /*06d4*/ 	.word	0x0001c2f0


	//   ....[143]....
        /*06d8*/ 	.word	0x0001c360


	//   ....[144]....
        /*06dc*/ 	.word	0x0001c9f0


	//   ....[145]....
        /*06e0*/ 	.word	0x0001d090


	//   ....[146]....
        /*06e4*/ 	.word	0x0001d280


	//   ....[147]....
        /*06e8*/ 	.word	0x0001d2e0


	//   ....[148]....
        /*06ec*/ 	.word	0x0001d340


	//   ....[149]....
        /*06f0*/ 	.word	0x0001d440


	//   ....[150]....
        /*06f4*/ 	.word	0x0001d4a0


	//   ....[151]....
        /*06f8*/ 	.word	0x0001d5a0


	//   ....[152]....
        /*06fc*/ 	.word	0x0001d600


	//   ....[153]....
        /*0700*/ 	.word	0x0001d6e0


	//   ....[154]....
        /*0704*/ 	.word	0x0001da30


	//----- nvinfo : EIATTR_REG_RECONFIG
	.align		4
.L_241:
        /*0708*/ 	.byte	0x01, 0x54
	.zero		2


	//----- nvinfo : EIATTR_SYSCALL_OFFSETS
	.align		4
        /*070c*/ 	.byte	0x04, 0x46
        /*070e*/ 	.short	(.L_243 - .L_242)


	//   ....[0]....
.L_242:
        /*0710*/ 	.word	0x00001f00


	//   ....[1]....
        /*0714*/ 	.word	0x00018730


	//   ....[2]....
        /*0718*/ 	.word	0x000188a0


	//   ....[3]....
        /*071c*/ 	.word	0x000189f0


	//   ....[4]....
        /*0720*/ 	.word	0x00018b30


	//   ....[5]....
        /*0724*/ 	.word	0x000195d0


	//----- nvinfo : EIATTR_MBARRIER_INSTR_OFFSETS
	.align		4
.L_243:
        /*0728*/ 	.byte	0x04, 0x39
        /*072a*/ 	.short	(.L_245 - .L_244)


	//   ....[0]....
.L_244:
        /*072c*/ 	.word	0x00000270
        /*0730*/ 	.word	0x000000ff
        /*0734*/ 	.word	0x00033400
        /*0738*/ 	.short	0x0100
        /*073a*/ 	.byte	0x08
	.zero		1


	//   ....[1]....
        /*073c*/ 	.word	0x00000280
        /*0740*/ 	.word	0x000000ff
        /*0744*/ 	.word	0x00033420
        /*0748*/ 	.short	0x0100
        /*074a*/ 	.byte	0x08
	.zero		1


	//   ....[2]....
        /*074c*/ 	.word	0x00000370
        /*0750*/ 	.word	0x000000ff
        /*0754*/ 	.word	0x00033430
        /*0758*/ 	.short	0x0100
        /*075a*/ 	.byte	0x08
	.zero		1


	//   ....[3]....
        /*075c*/ 	.word	0x00000380
        /*0760*/ 	.word	0x000000ff
        /*0764*/ 	.word	0x00033440
        /*0768*/ 	.short	0x0100
        /*076a*/ 	.byte	0x08
	.zero		1


	//   ....[4]....
        /*076c*/ 	.word	0x00000390
        /*0770*/ 	.word	0x000000ff
        /*0774*/ 	.word	0x00033438
        /*0778*/ 	.short	0x0100
        /*077a*/ 	.byte	0x08
	.zero		1


	//   ....[5]....
        /*077c*/ 	.word	0x000003a0
        /*0780*/ 	.word	0x000000ff
        /*0784*/ 	.word	0x00033448
        /*0788*/ 	.short	0x0100
        /*078a*/ 	.byte	0x08
	.zero		1


	//   ....[6]....
        /*078c*/ 	.word	0x000004d0
        /*0790*/ 	.word	0x000000ff
        /*0794*/ 	.word	0x00033450
        /*0798*/ 	.short	0x0100
        /*079a*/ 	.byte	0x08
	.zero		1


	//   ....[7]....
        /*079c*/ 	.word	0x000004e0
        /*07a0*/ 	.word	0x000000ff
        /*07a4*/ 	.word	0x00033460
        /*07a8*/ 	.short	0x0100
        /*07aa*/ 	.byte	0x08
	.zero		1


	//   ....[8]....
        /*07ac*/ 	.word	0x000004f0
        /*07b0*/ 	.word	0x000000ff
        /*07b4*/ 	.word	0x00033458
        /*07b8*/ 	.short	0x0100
        /*07ba*/ 	.byte	0x08
	.zero		1


	//   ....[9]....
        /*07bc*/ 	.word	0x00000500
        /*07c0*/ 	.word	0x000000ff
        /*07c4*/ 	.word	0x00033468
        /*07c8*/ 	.short	0x0100
        /*07ca*/ 	.byte	0x08
	.zero		1


	//   ....[10]....
        /*07cc*/ 	.word	0x000005f0
        /*07d0*/ 	.word	0x000000ff
        /*07d4*/ 	.word	0x00033470
        /*07d8*/ 	.short	0x0100
        /*07da*/ 	.byte	0x06
	.zero		1


	//   ....[11]....
        /*07dc*/ 	.word	0x00000600
        /*07e0*/ 	.word	0x000000ff
        /*07e4*/ 	.word	0x00033480
        /*07e8*/ 	.short	0x0100
        /*07ea*/ 	.byte	0x06
	.zero		1


	//   ....[12]....
        /*07ec*/ 	.word	0x00000610
        /*07f0*/ 	.word	0x000000ff
        /*07f4*/ 	.word	0x00033478
        /*07f8*/ 	.short	0x0100
        /*07fa*/ 	.byte	0x06
	.zero		1


	//   ....[13]....
        /*07fc*/ 	.word	0x00000620
        /*0800*/ 	.word	0x000000ff
        /*0804*/ 	.word	0x00033488
        /*0808*/ 	.short	0x0100
        /*080a*/ 	.byte	0x06
	.zero		1


	//   ....[14]....
        /*080c*/ 	.word	0x00000750
        /*0810*/ 	.word	0x000000ff
        /*0814*/ 	.word	0x00033490
        /*0818*/ 	.short	0x0100
        /*081a*/ 	.byte	0x08
	.zero		1


	//   ....[15]....
        /*081c*/ 	.word	0x00000760
        /*0820*/ 	.word	0x000000ff
        /*0824*/ 	.word	0x000334a0
        /*0828*/ 	.short	0x0100
        /*082a*/ 	.byte	0x08
	.zero		1


	//   ....[16]....
        /*082c*/ 	.word	0x00000770
        /*0830*/ 	.word	0x000000ff
        /*0834*/ 	.word	0x00033498
        /*0838*/ 	.short	0x0100
        /*083a*/ 	.byte	0x08
	.zero		1


	//   ....[17]....
        /*083c*/ 	.word	0x00000780
        /*0840*/ 	.word	0x000000ff
        /*0844*/ 	.word	0x000334a8
        /*0848*/ 	.short	0x0100
        /*084a*/ 	.byte	0x08
	.zero		1


	//   ....[18]....
        /*084c*/ 	.word	0x000008b0
        /*0850*/ 	.word	0x000000ff
        /*0854*/ 	.word	0x000334b0
        /*0858*/ 	.short	0x0100
        /*085a*/ 	.byte	0x08
	.zero		1


	//   ....[19]....
        /*085c*/ 	.word	0x000008c0
        /*0860*/ 	.word	0x000000ff
        /*0864*/ 	.word	0x000334c0
        /*0868*/ 	.short	0x0100
        /*086a*/ 	.byte	0x08
	.zero		1


	//   ....[20]....
        /*086c*/ 	.word	0x000008d0
        /*0870*/ 	.word	0x000000ff
        /*0874*/ 	.word	0x000334b8
        /*0878*/ 	.short	0x0100
        /*087a*/ 	.byte	0x08
	.zero		1


	//   ....[21]....
        /*087c*/ 	.word	0x000008e0
        /*0880*/ 	.word	0x000000ff
        /*0884*/ 	.word	0x000334c8
        /*0888*/ 	.short	0x0100
        /*088a*/ 	.byte	0x08
	.zero		1


	//   ....[22]....
        /*088c*/ 	.word	0x00001f80
        /*0890*/ 	.word	0x000000ff
        /*0894*/ 	.word	0x00033400
        /*0898*/ 	.short	0x010a
        /*089a*/ 	.byte	0x29
	.zero		1


	//   ....[23]....
        /*089c*/ 	.word	0x00002000
        /*08a0*/ 	.word	0x00000005
        /*08a4*/ 	.word	0x00033430
        /*08a8*/ 	.short	0x010a
        /*08aa*/ 	.byte	0x3f
	.zero		1


	//   ....[24]....
        /*08ac*/ 	.word	0x00002080
        /*08b0*/ 	.word	0x00000005
        /*08b4*/ 	.word	0x00033430
        /*08b8*/ 	.short	0x010a
        /*08ba*/ 	.byte	0x3f
	.zero		1


	//   ....[25]....
        /*08bc*/ 	.word	0x00002e80
        /*08c0*/ 	.word	0x00000000
        /*08c4*/ 	.word	0x00000000
        /*08c8*/ 	.short	0x0101
        /*08ca*/ 	.byte	0x3f
	.zero		1


	//   ....[26]....
        /*08cc*/ 	.word	0x00006540
        /*08d0*/ 	.word	0x000000ff
        /*08d4*/ 	.word	0x00033430
        /*08d8*/ 	.short	0x010a
        /*08da*/ 	.byte	0x06
	.zero		1


	//   ....[27]....
        /*08dc*/ 	.word	0x00006580
        /*08e0*/ 	.word	0x000000ff
        /*08e4*/ 	.word	0x00033430
        /*08e8*/ 	.short	0x010a
        /*08ea*/ 	.byte	0x06
	.zero		1


	//   ....[28]....
        /*08ec*/ 	.word	0x00007190
        /*08f0*/ 	.word	0x000000ff
        /*08f4*/ 	.word	0x00033450
        /*08f8*/ 	.short	0x010a
        /*08fa*/ 	.byte	0x06
	.zero		1


	//   ....[29]....
        /*08fc*/ 	.word	0x000071d0
        /*0900*/ 	.word	0x000000ff
        /*0904*/ 	.word	0x00033450
        /*0908*/ 	.short	0x010a
        /*090a*/ 	.byte	0x06
	.zero		1


	//   ....[30]....
        /*090c*/ 	.word	0x00007570
        /*0910*/ 	.word	0x00000007
        /*0914*/ 	.word	0x00000000
        /*0918*/ 	.short	0x0101
        /*091a*/ 	.byte	0x3f
	.zero		1


	//   ....[31]....
        /*091c*/ 	.word	0x0000a770
        /*0920*/ 	.word	0x000000ff
        /*0924*/ 	.word	0x00000000
        /*0928*/ 	.short	0x0101
        /*092a*/ 	.byte	0x06
	.zero		1


	//   ....[32]....
        /*092c*/ 	.word	0x0000b350
        /*0930*/ 	.word	0x000000ff
        /*0934*/ 	.word	0x00033430
        /*0938*/ 	.short	0x010a
        /*093a*/ 	.byte	0x06
	.zero		1


	//   ....[33]....
        /*093c*/ 	.word	0x0000b390
        /*0940*/ 	.word	0x000000ff
        /*0944*/ 	.word	0x00033430
        /*0948*/ 	.short	0x010a
        /*094a*/ 	.byte	0x06
	.zero		1


	//   ....[34]....
        /*094c*/ 	.word	0x0000bfd0
        /*0950*/ 	.word	0x000000ff
        /*0954*/ 	.word	0x00033450
        /*0958*/ 	.short	0x010a
        /*095a*/ 	.byte	0x06
	.zero		1


	//   ....[35]....
        /*095c*/ 	.word	0x0000c010
        /*0960*/ 	.word	0x000000ff
        /*0964*/ 	.word	0x00033450
        /*0968*/ 	.short	0x010a
        /*096a*/ 	.byte	0x06
	.zero		1


	//   ....[36]....
        /*096c*/ 	.word	0x0000d770
        /*0970*/ 	.word	0x00000005
        /*0974*/ 	.word	0x00000000
        /*0978*/ 	.short	0x0101
        /*097a*/ 	.byte	0x3f
	.zero		1


	//   ....[37]....
        /*097c*/ 	.word	0x0000d920
        /*0980*/ 	.word	0x000000ff
        /*0984*/ 	.word	0x00000000
        /*0988*/ 	.short	0x0101
        /*098a*/ 	.byte	0x06
	.zero		1


	//   ....[38]....
        /*098c*/ 	.word	0x0000e290
        /*0990*/ 	.word	0x000000ff
        /*0994*/ 	.word	0x00033430
        /*0998*/ 	.short	0x010a
        /*099a*/ 	.byte	0x06
	.zero		1


	//   ....[39]....
        /*099c*/ 	.word	0x0000e2d0
        /*09a0*/ 	.word	0x000000ff
        /*09a4*/ 	.word	0x00033430
        /*09a8*/ 	.short	0x010a
        /*09aa*/ 	.byte	0x06
	.zero		1


	//   ....[40]....
        /*09ac*/ 	.word	0x0000ef10
        /*09b0*/ 	.word	0x000000ff
        /*09b4*/ 	.word	0x00033450
        /*09b8*/ 	.short	0x010a
        /*09ba*/ 	.byte	0x06
	.zero		1


	//   ....[41]....
        /*09bc*/ 	.word	0x0000ef50
        /*09c0*/ 	.word	0x000000ff
        /*09c4*/ 	.word	0x00033450
        /*09c8*/ 	.short	0x010a
        /*09ca*/ 	.byte	0x06
	.zero		1


	//   ....[42]....
        /*09cc*/ 	.word	0x0000f300
        /*09d0*/ 	.word	0x00000000
        /*09d4*/ 	.word	0x00000000
        /*09d8*/ 	.short	0x0101
        /*09da*/ 	.byte	0x3f
	.zero		1


	//   ....[43]....
        /*09dc*/ 	.word	0x000124f0
        /*09e0*/ 	.word	0x000000ff
        /*09e4*/ 	.word	0x00000000
        /*09e8*/ 	.short	0x0101
        /*09ea*/ 	.byte	0x06
	.zero		1


	//   ....[44]....
        /*09ec*/ 	.word	0x00012d70
        /*09f0*/ 	.word	0x000000ff
        /*09f4*/ 	.word	0x00033450
        /*09f8*/ 	.short	0x010a
        /*09fa*/ 	.byte	0x09
	.zero		1


	//   ....[45]....
        /*09fc*/ 	.word	0x00012db0
        /*0a00*/ 	.word	0x000000ff
        /*0a04*/ 	.word	0x00033450
        /*0a08*/ 	.short	0x010a
        /*0a0a*/ 	.byte	0x09
	.zero		1


	//   ....[46]....
        /*0a0c*/ 	.word	0x00013500
        /*0a10*/ 	.word	0x000000ff
        /*0a14*/ 	.word	0x00000000
        /*0a18*/ 	.short	0x0101
        /*0a1a*/ 	.byte	0x04
	.zero		1


	//   ....[47]....
        /*0a1c*/ 	.word	0x00015980
        /*0a20*/ 	.word	0x00000000
        /*0a24*/ 	.word	0x00000000
        /*0a28*/ 	.short	0x0101
        /*0a2a*/ 	.byte	0x3f
	.zero		1


	//   ....[48]....
        /*0a2c*/ 	.word	0x00018f20
        /*0a30*/ 	.word	0x00000004
        /*0a34*/ 	.word	0x00033480
        /*0a38*/ 	.short	0x010a
        /*0a3a*/ 	.byte	0x3f
	.zero		1


	//   ....[49]....
        /*0a3c*/ 	.word	0x00019190
        /*0a40*/ 	.word	0x00000004
        /*0a44*/ 	.word	0x00033440
        /*0a48*/ 	.short	0x010a
        /*0a4a*/ 	.byte	0x3f
	.zero		1


	//   ....[50]....
        /*0a4c*/ 	.word	0x00019d60
        /*0a50*/ 	.word	0x00000012
        /*0a54*/ 	.word	0x00033400
        /*0a58*/ 	.short	0x0107
        /*0a5a*/ 	.byte	0x3f
	.zero		1


	//   ....[51]....
        /*0a5c*/ 	.word	0x00019e60
        /*0a60*/ 	.word	0x00000012
        /*0a64*/ 	.word	0x00033400
        /*0a68*/ 	.short	0x0101
        /*0a6a*/ 	.byte	0x3f
	.zero		1


	//   ....[52]....
        /*0a6c*/ 	.word	0x00019e80
        /*0a70*/ 	.word	0x00000012
        /*0a74*/ 	.word	0x00033420
        /*0a78*/ 	.short	0x010a
        /*0a7a*/ 	.byte	0x3f
	.zero		1


	//   ....[53]....
        /*0a7c*/ 	.word	0x0001a180
        /*0a80*/ 	.word	0x00000006
        /*0a84*/ 	.word	0x00033480
        /*0a88*/ 	.short	0x010a
        /*0a8a*/ 	.byte	0x3f
	.zero		1


	//   ....[54]....
        /*0a8c*/ 	.word	0x0001a5d0
        /*0a90*/ 	.word	0x00000006
        /*0a94*/ 	.word	0x00033440
        /*0a98*/ 	.short	0x010a
        /*0a9a*/ 	.byte	0x3f
	.zero		1


	//   ....[55]....
        /*0a9c*/ 	.word	0x0001aa80
        /*0aa0*/ 	.word	0x00000003
        /*0aa4*/ 	.word	0x00033470
        /*0aa8*/ 	.short	0x010a
        /*0aaa*/ 	.byte	0x3f
	.zero		1


	//   ....[56]....
        /*0aac*/ 	.word	0x0001aaf0
        /*0ab0*/ 	.word	0x00000003
        /*0ab4*/ 	.word	0x00033460
        /*0ab8*/ 	.short	0x010a
        /*0aba*/ 	.byte	0x3f
	.zero		1


	//   ....[57]....
        /*0abc*/ 	.word	0x0001b1b0
        /*0ac0*/ 	.word	0x00000003
        /*0ac4*/ 	.word	0x00033450
        /*0ac8*/ 	.short	0x0101
        /*0aca*/ 	.byte	0x3f
	.zero		1


	//   ....[58]....
        /*0acc*/ 	.word	0x0001b230
        /*0ad0*/ 	.word	0x00000003
        /*0ad4*/ 	.word	0x00000000
        /*0ad8*/ 	.short	0x0101
        /*0ada*/ 	.byte	0x3f
	.zero		1


	//   ....[59]....
        /*0adc*/ 	.word	0x0001b460
        /*0ae0*/ 	.word	0x00000003
        /*0ae4*/ 	.word	0x00033470
        /*0ae8*/ 	.short	0x010a
        /*0aea*/ 	.byte	0x3f
	.zero		1


	//   ....[60]....
        /*0aec*/ 	.word	0x0001b4d0
        /*0af0*/ 	.word	0x00000003
        /*0af4*/ 	.word	0x00033460
        /*0af8*/ 	.short	0x010a
        /*0afa*/ 	.byte	0x3f
	.zero		1


	//   ....[61]....
        /*0afc*/ 	.word	0x0001bba0
        /*0b00*/ 	.word	0x00000003
        /*0b04*/ 	.word	0x00033450
        /*0b08*/ 	.short	0x0101
        /*0b0a*/ 	.byte	0x3f
	.zero		1


	//   ....[62]....
        /*0b0c*/ 	.word	0x0001bbf0
        /*0b10*/ 	.word	0x00000000
        /*0b14*/ 	.word	0x00000000
        /*0b18*/ 	.short	0x0101
        /*0b1a*/ 	.byte	0x3f
	.zero		1


	//   ....[63]....
        /*0b1c*/ 	.word	0x0001c970
        /*0b20*/ 	.word	0x00000000
        /*0b24*/ 	.word	0x00033420
        /*0b28*/ 	.short	0x010a
        /*0b2a*/ 	.byte	0x3f
	.zero		1


	//   ....[64]....
        /*0b2c*/ 	.word	0x0001cb60
        /*0b30*/ 	.word	0x00000006
        /*0b34*/ 	.word	0x00000000
        /*0b38*/ 	.short	0x010a
        /*0b3a*/ 	.byte	0x3f
	.zero		1


	//   ....[65]....
        /*0b3c*/ 	.word	0x0001cb90
        /*0b40*/ 	.word	0x00000007
        /*0b44*/ 	.word	0x00000000
        /*0b48*/ 	.short	0x010a
        /*0b4a*/ 	.byte	0x3f
	.zero		1


	//   ....[66]....
        /*0b4c*/ 	.word	0x0001cbe0
        /*0b50*/ 	.word	0x00000004
        /*0b54*/ 	.word	0x00033460
        /*0b58*/ 	.short	0x010a
        /*0b5a*/ 	.byte	0x3f
	.zero		1


	//   ....[67]....
        /*0b5c*/ 	.word	0x0001cc30
        /*0b60*/ 	.word	0x00000003
        /*0b64*/ 	.word	0x00033460
        /*0b68*/ 	.short	0x010a
        /*0b6a*/ 	.byte	0x3f
	.zero		1


	//   ....[68]....
        /*0b6c*/ 	.word	0x0001cc70
        /*0b70*/ 	.word	0x00000004
        /*0b74*/ 	.word	0x00033480
        /*0b78*/ 	.short	0x010a
        /*0b7a*/ 	.byte	0x3f
	.zero		1


	//   ....[69]....
        /*0b7c*/ 	.word	0x0001cc90
        /*0b80*/ 	.word	0x00000003
        /*0b84*/ 	.word	0x00033480
        /*0b88*/ 	.short	0x010a
        /*0b8a*/ 	.byte	0x3f
	.zero		1


	//   ....[70]....
        /*0b8c*/ 	.word	0x0001cd00
        /*0b90*/ 	.word	0x00000003
        /*0b94*/ 	.word	0x00033400
        /*0b98*/ 	.short	0x010a
        /*0b9a*/ 	.byte	0x3f
	.zero		1


	//   ....[71]....
        /*0b9c*/ 	.word	0x0001cd50
        /*0ba0*/ 	.word	0x00000005
        /*0ba4*/ 	.word	0x00033430
        /*0ba8*/ 	.short	0x010a
        /*0baa*/ 	.byte	0x3f
	.zero		1


	//   ....[72]....
        /*0bac*/ 	.word	0x0001cdb0
        /*0bb0*/ 	.word	0x00000008
        /*0bb4*/ 	.word	0x00033430
        /*0bb8*/ 	.short	0x010a
        /*0bba*/ 	.byte	0x3f
	.zero		1


	//   ....[73]....
        /*0bbc*/ 	.word	0x0001ce10
        /*0bc0*/ 	.word	0x00000008
        /*0bc4*/ 	.word	0x00033450
        /*0bc8*/ 	.short	0x010a
        /*0bca*/ 	.byte	0x3f
	.zero		1


	//   ....[74]....
        /*0bcc*/ 	.word	0x0001ce70
        /*0bd0*/ 	.word	0x00000003
        /*0bd4*/ 	.word	0x00033430
        /*0bd8*/ 	.short	0x010a
        /*0bda*/ 	.byte	0x3f
	.zero		1


	//   ....[75]....
        /*0bdc*/ 	.word	0x0001ced0
        /*0be0*/ 	.word	0x00000003
        /*0be4*/ 	.word	0x00033450
        /*0be8*/ 	.short	0x010a
        /*0bea*/ 	.byte	0x3f
	.zero		1


	//   ....[76]....
        /*0bec*/ 	.word	0x0001cf30
        /*0bf0*/ 	.word	0x00000003
        /*0bf4*/ 	.word	0x00033430
        /*0bf8*/ 	.short	0x010a
        /*0bfa*/ 	.byte	0x3f
	.zero		1


	//   ....[77]....
        /*0bfc*/ 	.word	0x0001cf90
        /*0c00*/ 	.word	0x00000003
        /*0c04*/ 	.word	0x00033450
        /*0c08*/ 	.short	0x010a
        /*0c0a*/ 	.byte	0x3f
	.zero		1


	//   ....[78]....
        /*0c0c*/ 	.word	0x0001cff0
        /*0c10*/ 	.word	0x00000007
        /*0c14*/ 	.word	0x00033450
        /*0c18*/ 	.short	0x010a
        /*0c1a*/ 	.byte	0x3f
	.zero		1


	//   ....[79]....
        /*0c1c*/ 	.word	0x0001d140
        /*0c20*/ 	.word	0x00000004
        /*0c24*/ 	.word	0x00033480
        /*0c28*/ 	.short	0x010a
        /*0c2a*/ 	.byte	0x3f
	.zero		1


	//   ....[80]....
        /*0c2c*/ 	.word	0x0001d190
        /*0c30*/ 	.word	0x00000004
        /*0c34*/ 	.word	0x00033440
        /*0c38*/ 	.short	0x010a
        /*0c3a*/ 	.byte	0x3f
	.zero		1


	//   ....[81]....
        /*0c3c*/ 	.word	0x0001d720
        /*0c40*/ 	.word	0x00000012
        /*0c44*/ 	.word	0x00033420
        /*0c48*/ 	.short	0x010a
        /*0c4a*/ 	.byte	0x3f
	.zero		1


	//   ....[82]....
        /*0c4c*/ 	.word	0x0001d770
        /*0c50*/ 	.word	0x00000006
        /*0c54*/ 	.word	0x00033480
        /*0c58*/ 	.short	0x010a
        /*0c5a*/ 	.byte	0x3f
	.zero		1


	//   ....[83]....
        /*0c5c*/ 	.word	0x0001d7c0
        /*0c60*/ 	.word	0x00000006
        /*0c64*/ 	.word	0x00033440
        /*0c68*/ 	.short	0x010a
        /*0c6a*/ 	.byte	0x3f
	.zero		1


	//   ....[84]....
        /*0c6c*/ 	.word	0x0001d810
        /*0c70*/ 	.word	0x00000003
        /*0c74*/ 	.word	0x00033470
        /*0c78*/ 	.short	0x010a
        /*0c7a*/ 	.byte	0x3f
	.zero		1


	//   ....[85]....
        /*0c7c*/ 	.word	0x0001d860
        /*0c80*/ 	.word	0x00000003
        /*0c84*/ 	.word	0x00033460
        /*0c88*/ 	.short	0x010a
        /*0c8a*/ 	.byte	0x3f
	.zero		1


	//   ....[86]....
        /*0c8c*/ 	.word	0x0001d8b0
        /*0c90*/ 	.word	0x00000003
        /*0c94*/ 	.word	0x00033470
        /*0c98*/ 	.short	0x010a
        /*0c9a*/ 	.byte	0x3f
	.zero		1


	//   ....[87]....
        /*0c9c*/ 	.word	0x0001d900
        /*0ca0*/ 	.word	0x00000003
        /*0ca4*/ 	.word	0x00033460
        /*0ca8*/ 	.short	0x010a
        /*0caa*/ 	.byte	0x3f
	.zero		1


	//   ....[88]....
        /*0cac*/ 	.word	0x0001d950
        /*0cb0*/ 	.word	0x00000000
        /*0cb4*/ 	.word	0x00033420
        /*0cb8*/ 	.short	0x010a
        /*0cba*/ 	.byte	0x3f
	.zero		1


	//   ....[89]....
        /*0cbc*/ 	.word	0x0001daf0
        /*0cc0*/ 	.word	0x00000006
        /*0cc4*/ 	.word	0x00000000
        /*0cc8*/ 	.short	0x010a
        /*0cca*/ 	.byte	0x3f
	.zero		1


	//   ....[90]....
        /*0ccc*/ 	.word	0x0001db40
        /*0cd0*/ 	.word	0x00000007
        /*0cd4*/ 	.word	0x00000000
        /*0cd8*/ 	.short	0x010a
        /*0cda*/ 	.byte	0x3f
	.zero		1


	//   ....[91]....
        /*0cdc*/ 	.word	0x0001db90
        /*0ce0*/ 	.word	0x00000004
        /*0ce4*/ 	.word	0x00033460
        /*0ce8*/ 	.short	0x010a
        /*0cea*/ 	.byte	0x3f
	.zero		1


	//   ....[92]....
        /*0cec*/ 	.word	0x0001dbe0
        /*0cf0*/ 	.word	0x00000003
        /*0cf4*/ 	.word	0x00033460
        /*0cf8*/ 	.short	0x010a
        /*0cfa*/ 	.byte	0x3f
	.zero		1


	//   ....[93]....
        /*0cfc*/ 	.word	0x0001dc30
        /*0d00*/ 	.word	0x00000004
        /*0d04*/ 	.word	0x00033480
        /*0d08*/ 	.short	0x010a
        /*0d0a*/ 	.byte	0x3f
	.zero		1


	//----- nvinfo : EIATTR_NUM_MBARRIERS
	.align		4
.L_245:
        /*0d0c*/ 	.byte	0x03, 0x38
        /*0d0e*/ 	.short	0x0016


	//----- nvinfo : EIATTR_EXIT_INSTR_OFFSETS
	.align		4
        /*0d10*/ 	.byte	0x04, 0x1c
        /*0d12*/ 	.short	(.L_247 - .L_246)


	//   ....[0]....
.L_246:
        /*0d14*/ 	.word	0x00000a80


	//   ....[1]....
        /*0d18*/ 	.word	0x00016b10


	//   ....[2]....
        /*0d1c*/ 	.word	0x0001cce0


	//----- nvinfo : EIATTR_MAX_THREADS
	.align		4
.L_247:
        /*0d20*/ 	.byte	0x04, 0x05
        /*0d22*/ 	.short	(.L_249 - .L_248)
.L_248:
        /*0d24*/ 	.word	0x00000180
        /*0d28*/ 	.word	0x00000001
        /*0d2c*/ 	.word	0x00000001


	//----- nvinfo : EIATTR_CRS_STACK_SIZE
	.align		4
.L_249:
        /*0d30*/ 	.byte	0x04, 0x1e
        /*0d32*/ 	.short	(.L_251 - .L_250)
.L_250:
        /*0d34*/ 	.word	0x00000000


	//----- nvinfo : EIATTR_CBANK_PARAM_SIZE
	.align		4
.L_251:
        /*0d38*/ 	.byte	0x03, 0x19
        /*0d3a*/ 	.short	0x0af0


	//----- nvinfo : EIATTR_PARAM_CBANK
	.align		4
        /*0d3c*/ 	.byte	0x04, 0x0a
        /*0d3e*/ 	.short	(.L_253 - .L_252)
	.align		4
.L_252:
        /*0d40*/ 	.word	index@(.nv.constant0._ZN7cutlass13device_kernelIN5flash11enable_sm90INS1_16FlashAttnFwdSm90INS1_25CollectiveMainloopFwdSm90ILi2EN4cute5tupleIJNS5_1CILi1EEES8_S8_EEENS6_IJNS7_ILi128EEENS7_ILi160EEENS7_ILi192EEEEEELi192ENS_12float_e4m3_tEfNS_4arch4Sm90ELb0ELb1ELb0ELb1ELb0ELb0ELb0ELb1ELb1ELb1ELb0ELb0EEENS1_21CollectiveEpilogueFwdINS6_IJSA_SC_SB_EEES9_NS_10bfloat16_tESG_Li256ELb1ELb1ELb0ELb1EEENS1_36VarlenDynamicPersistentTileSchedulerILi128ELi160ELi256ELi128ELb0ELb1ELb1ELb1ELb0ELb1EEEEEEEEEvNT_6ParamsE)
        /*0d44*/ 	.short	0x0210
        /*0d46*/ 	.short	0x0af0


	//----- nvinfo : EIATTR_SW_WAR
	.align		4
.L_253:
        /*0d48*/ 	.byte	0x04, 0x36
        /*0d4a*/ 	.short	(.L_255 - .L_254)
.L_254:
        /*0d4c*/ 	.word	0x00000008
.L_255:


//--------------------- .nv.info._ZN7cutlass13device_kernelIN5flash11enable_sm90INS1_16FlashAttnFwdSm90INS1_25CollectiveMainloopFwdSm90ILi2EN4cute5tupleIJNS5_1CILi1EEES8_S8_EEENS6_IJNS7_ILi128EEENS7_ILi160EEENS7_ILi192EEEEEELi192ENS_12float_e4m3_tEfNS_4arch4Sm90ELb0ELb1ELb0ELb1ELb0ELb1ELb0ELb1ELb1ELb1ELb0ELb0EEENS1_21CollectiveEpilogueFwdINS6_IJSA_SC_SB_EEES9_NS_10bfloat16_tESG_Li256ELb1ELb1ELb0ELb1EEENS1_36VarlenDynamicPersistentTileSchedulerILi128ELi160ELi256ELi128ELb0ELb1ELb1ELb1ELb0ELb1EEEEEEEEEvNT_6ParamsE --------------------------
	.section	.nv.info._ZN7cutlass13device_kernelIN5flash11enable_sm90INS1_16FlashAttnFwdSm90INS1_25CollectiveMainloopFwdSm90ILi2EN4cute5tupleIJNS5_1CILi1EEES8_S8_EEENS6_IJNS7_ILi128EEENS7_ILi160EEENS7_ILi192EEEEEELi192ENS_12float_e4m3_tEfNS_4arch4Sm90ELb0ELb1ELb0ELb1ELb0ELb1ELb0ELb1ELb1ELb1ELb0ELb0EEENS1_21CollectiveEpilogueFwdINS6_IJSA_SC_SB_EEES9_NS_10bfloat16_tESG_Li256ELb1ELb1ELb0ELb1EEENS1_36VarlenDynamicPersistentTileSchedulerILi128ELi160ELi256ELi128ELb0ELb1ELb1ELb1ELb0ELb1EEEEEEEEEvNT_6ParamsE,"",@"SHT_CUDA_INFO"
	.sectionflags	@""
	.align	4


	//----- nvinfo : EIATTR_CUDA_API_VERSION
	.align		4
        /*0000*/ 	.byte	0x04, 0x37
        /*0002*/ 	.short	(.L_257 - .L_256)
.L_256:
        /*0004*/ 	.word	0x00000082


	//----- nvinfo : EIATTR_KPARAM_INFO
	.align		4
.L_257:
        /*0008*/ 	.byte	0x04, 0x17
        /*000a*/ 	.short	(.L_259 - .L_258)
.L_258:
        /*000c*/ 	.word	0x00000000
        /*0010*/ 	.short	0x0000
        /*0012*/ 	.short	0x0070
        /*0014*/ 	.byte	0x00, 0xf0, 0x01, 0x2a


	//----- nvinfo : EIATTR_SPARSE_MMA_MASK
	.align		4
.L_259:
        /*0018*/ 	.byte	0x03, 0x50
        /*001a*/ 	.short	0x0000


	//----- nvinfo : EIATTR_MAXREG_COUNT
	.align		4
        /*001c*/ 	.byte	0x03, 0x1b
        /*001e*/ 	.short	0x00a8


	//----- nvinfo : EIATTR_NUM_BARRIERS
	.align		4
        /*0020*/ 	.byte	0x02, 0x4c
        /*0022*/ 	.byte	0x10
	.zero		1


	//----- nvinfo : EIATTR_EXTERNS
	.align		4
        /*0024*/ 	.byte	0x04, 0x0f
        /*0026*/ 	.short	(.L_261 - .L_260)


	//   ....[0]....
	.align		4
.L_260:
        /*0028*/ 	.word	index@(__assertfail)


	//----- nvinfo : EIATTR_ANNOTATIONS
	.align		4
.L_261:
        /*002c*/ 	.byte	0x04, 0x55
        /*002e*/ 	.short	(.L_263 - .L_262)


	//   ....[0]....
.L_262:
        /* <DEDUP_REMOVED lines=60> */
        /*03e4*/ 	.byte	0x20, 0x9a, 0x02, 0x00


	//----- nvinfo : EIATTR_MERCURY_ISA_VERSION
	.align		4
.L_263:
        /*03e8*/ 	.byte	0x03, 0x5f
        /*03ea*/ 	.short	0x0101


	//----- nvinfo : EIATTR_UNUSED_LOAD_BYTE_OFFSET
	.align		4
        /*03ec*/ 	.byte	0x04, 0x44
        /*03ee*/ 	.short	(.L_265 - .L_264)


	//   ....[0]....
.L_264:
        /*03f0*/ 	.word	0x00000b40
        /*03f4*/ 	.word	0x0000fff0


	//   ....[1]....
        /*03f8*/ 	.word	0x0001dae0
        /*03fc*/ 	.word	0x0000fff0


	//----- nvinfo : EIATTR_INT_WARP_WIDE_INSTR_OFFSETS
	.align		4
.L_265:
        /*0400*/ 	.byte	0x04, 0x31
        /*0402*/ 	.short	(.L_267 - .L_266)


	//   ....[0]....
.L_266:
        /*0404*/ 	.word	0x000001e0


	//   ....[1]....
        /*0408*/ 	.word	0x00000220


	//   ....[2]....
        /*040c*/ 	.word	0x00000290


	//   ....[3]....
        /*0410*/ 	.word	0x00023fc0


	//   ....[4]....
        /*0414*/ 	.word	0x00024050


	//   ....[5]....
        /*0418*/ 	.word	0x00026e70


	//   ....[6]....
        /*041c*/ 	.word	0x00026f00


	//----- nvinfo : EIATTR_COOP_GROUP_MASK_REGIDS
	.align		4
.L_267:
        /*0420*/ 	.byte	0x04, 0x29
        /*0422*/ 	.short	(.L_269 - .L_268)


	//   ....[0]....
.L_268:
        /*0424*/ 	.word	0xffffffff


	//   ....[1]....
        /*0428*/ 	.word	0xffffffff


	//   ....[2]....
        /*042c*/ 	.word	0xffffffff


	//   ....[3]....
        /*0430*/ 	.word	0xffffffff


	//   ....[4]....
        /*0434*/ 	.word	0xffffffff


	//   ....[5]....
        /*0438*/ 	.word	0xffffffff


	//   ....[6]....
        /*043c*/ 	.word	0xffffffff


	//   ....[7]....
        /*0440*/ 	.word	0xffffffff


	//   ....[8]....
        /*0444*/ 	.word	0xffffffff


	//   ....[9]....
        /*0448*/ 	.word	0xffffffff


	//   ....[10]....
        /*044c*/ 	.word	0xffffffff


	//   ....[11]....
        /*0450*/ 	.word	0xffffffff


	//   ....[12]....
        /*0454*/ 	.word	0xffffffff


	//   ....[13]....
        /*0458*/ 	.word	0xffffffff


	//   ....[14]....
        /*045c*/ 	.word	0xffffffff


	//   ....[15]....
        /*0460*/ 	.word	0xffffffff


	//   ....[16]....
        /*0464*/ 	.word	0xffffffff


	//   ....[17]....
        /*0468*/ 	.word	0xffffffff


	//   ....[18]....
        /*046c*/ 	.word	0xffffffff


	//   ....[19]....
        /*0470*/ 	.word	0xffffffff


	//   ....[20]....
        /*0474*/ 	.word	0xffffffff


	//   ....[21]....
        /*0478*/ 	.word	0xffffffff


	//   ....[22]....
        /*047c*/ 	.word	0xffffffff


	//   ....[23]....
        /*0480*/ 	.word	0xffffffff


	//   ....[24]....
        /*0484*/ 	.word	0xffffffff


	//   ....[25]....
        /*0488*/ 	.word	0xffffffff


	//   ....[26]....
        /*048c*/ 	.word	0xffffffff


	//   ....[27]....
        /*0490*/ 	.word	0xffffffff


	//   ....[28]....
        /*0494*/ 	.word	0xffffffff


	//   ....[29]....
        /*0498*/ 	.word	0xffffffff


	//   ....[30]....
        /*049c*/ 	.word	0xffffffff


	//   ....[31]....
        /*04a0*/ 	.word	0xffffffff


	//   ....[32]....
        /*04a4*/ 	.word	0xffffffff


	//   ....[33]....
        /*04a8*/ 	.word	0xffffffff


	//   ....[34]....
        /*04ac*/ 	.word	0xffffffff


	//   ....[35]....
        /*04b0*/ 	.word	0xffffffff


	//   ....[36]....
        /*04b4*/ 	.word	0xffffffff


	//   ....[37]....
        /*04b8*/ 	.word	0xffffffff


	//   ....[38]....
        /*04bc*/ 	.word	0xffffffff


	//   ....[39]....
        /*04c0*/ 	.word	0xffffffff


	//   ....[40]....
        /*04c4*/ 	.word	0xffffffff


	//   ....[41]....
        /*04c8*/ 	.word	0xffffffff


	//   ....[42]....
        /*04cc*/ 	.word	0xffffffff


	//   ....[43]....
        /*04d0*/ 	.word	0xffffffff


	//   ....[44]....
        /*04d4*/ 	.word	0xffffffff


	//   ....[45]....
        /*04d8*/ 	.word	0xffffffff


	//   ....[46]....
        /*04dc*/ 	.word	0xffffffff


	//   ....[47]....
        /*04e0*/ 	.word	0xffffffff


	//   ....[48]....
        /*04e4*/ 	.word	0xffffffff


	//   ....[49]....
        /*04e8*/ 	.word	0xffffffff


	//   ....[50]....
        /*04ec*/ 	.word	0xffffffff


	//   ....[51]....
        /*04f0*/ 	.word	0xffffffff


	//   ....[52]....
        /*04f4*/ 	.word	0xffffffff


	//   ....[53]....
        /*04f8*/ 	.word	0xffffffff


	//   ....[54]....
        /*04fc*/ 	.word	0xffffffff


	//   ....[55]....
        /*0500*/ 	.word	0xffffffff


	//   ....[56]....
        /*0504*/ 	.word	0xffffffff


	//   ....[57]....
        /*0508*/ 	.word	0xffffffff


	//   ....[58]....
        /*050c*/ 	.word	0xffffffff


	//   ....[59]....
        /*0510*/ 	.word	0xffffffff


	//   ....[60]....
        /*0514*/ 	.word	0xffffffff


	//   ....[61]....
        /*0518*/ 	.word	0xffffffff


	//   ....[62]....
        /*051c*/ 	.word	0xffffffff


	//   ....[63]....
        /*0520*/ 	.word	0xffffffff


	//   ....[64]....
        /*0524*/ 	.word	0xffffffff


	//   ....[65]....
        /*0528*/ 	.word	0xffffffff


	//   ....[66]....
        /*052c*/ 	.word	0xffffffff


	//   ....[67]....
        /*0530*/ 	.word	0xffffffff


	//   ....[68]....
        /*0534*/ 	.word	0xffffffff


	//   ....[69]....
        /*0538*/ 	.word	0xffffffff


	//   ....[70]....
        /*053c*/ 	.word	0xffffffff


	//   ....[71]....
        /*0540*/ 	.word	0xffffffff


	//   ....[72]....
        /*0544*/ 	.word	0xffffffff


	//   ....[73]....
        /*0548*/ 	.word	0xffffffff


	//   ....[74]....
        /*054c*/ 	.word	0xffffffff


	//   ....[75]....
        /*0550*/ 	.word	0xffffffff


	//   ....[76]....
        /*0554*/ 	.word	0xffffffff


	//   ....[77]....
        /*0558*/ 	.word	0xffffffff


	//   ....[78]....
        /*055c*/ 	.word	0xffffffff


	//   ....[79]....
        /*0560*/ 	.word	0xffffffff


	//   ....[80]....
        /*0564*/ 	.word	0xffffffff


	//   ....[81]....
        /*0568*/ 	.word	0xffffffff


	//   ....[82]....
        /*056c*/ 	.word	0xffffffff


	//   ....[83]....
        /*0570*/ 	.word	0xffffffff


	//   ....[84]....
        /*0574*/ 	.word	0xffffffff


	//   ....[85]....
        /*0578*/ 	.word	0xffffffff


	//   ....[86]....
        /*057c*/ 	.word	0xffffffff


	//   ....[87]....
        /*0580*/ 	.word	0xffffffff


	//   ....[88]....
        /*0584*/ 	.word	0xffffffff


	//   ....[89]....
        /*0588*/ 	.word	0xffffffff


	//   ....[90]....
        /*058c*/ 	.word	0xffffffff


	//   ....[91]....
        /*0590*/ 	.word	0xffffffff


	//   ....[92]....
        /*0594*/ 	.word	0xffffffff


	//   ....[93]....
        /*0598*/ 	.word	0xffffffff


	//   ....[94]....
        /*059c*/ 	.word	0xffffffff


	//   ....[95]....
        /*05a0*/ 	.word	0xffffffff


	//   ....[96]....
        /*05a4*/ 	.word	0xffffffff


	//   ....[97]....
        /*05a8*/ 	.word	0xffffffff


	//   ....[98]....
        /*05ac*/ 	.word	0xffffffff


	//   ....[99]....
        /*05b0*/ 	.word	0xffffffff


	//   ....[100]....
        /*05b4*/ 	.word	0xffffffff


	//   ....[101]....
        /*05b8*/ 	.word	0xffffffff


	//   ....[102]....
        /*05bc*/ 	.word	0xffffffff


	//   ....[103]....
        /*05c0*/ 	.word	0xffffffff


	//   ....[104]....
        /*05c4*/ 	.word	0xffffffff


	//   ....[105]....
        /*05c8*/ 	.word	0xffffffff


	//   ....[106]....
        /*05cc*/ 	.word	0xffffffff


	//   ....[107]....
        /*05d0*/ 	.word	0xffffffff


	//   ....[108]....
        /*05d4*/ 	.word	0xffffffff


	//   ....[109]....
        /*05d8*/ 	.word	0xffffffff


	//   ....[110]....
        /*05dc*/ 	.word	0xffffffff


	//   ....[111]....
        /*05e0*/ 	.word	0xffffffff


	//   ....[112]....
        /*05e4*/ 	.word	0xffffffff


	//   ....[113]....
        /*05e8*/ 	.word	0xffffffff


	//   ....[114]....
        /*05ec*/ 	.word	0xffffffff


	//   ....[115]....
        /*05f0*/ 	.word	0xffffffff


	//   ....[116]....
        /*05f4*/ 	.word	0xffffffff


	//   ....[117]....
        /*05f8*/ 	.word	0xffffffff


	//   ....[118]....
        /*05fc*/ 	.word	0xffffffff


	//   ....[119]....
        /*0600*/ 	.word	0xffffffff


	//   ....[120]....
        /*0604*/ 	.word	0xffffffff


	//   ....[121]....
        /*0608*/ 	.word	0xffffffff


	//   ....[122]....
        /*060c*/ 	.word	0xffffffff


	//   ....[123]....
        /*0610*/ 	.word	0xffffffff


	//   ....[124]....
        /*0614*/ 	.word	0xffffffff


	//   ....[125]....
        /*0618*/ 	.word	0xffffffff


	//   ....[126]....
        /*061c*/ 	.word	0xffffffff


	//   ....[127]....
        /*0620*/ 	.word	0xffffffff


	//   ....[128]....
        /*0624*/ 	.word	0xffffffff


	//   ....[129]....
        /*0628*/ 	.word	0xffffffff


	//   ....[130]....
        /*062c*/ 	.word	0xffffffff


	//   ....[131]....
        /*0630*/ 	.word	0xffffffff


	//   ....[132]....
        /*0634*/ 	.word	0xffffffff


	//   ....[133]....
        /*0638*/ 	.word	0xffffffff


	//   ....[134]....
        /*063c*/ 	.word	0xffffffff


	//   ....[135]....
        /*0640*/ 	.word	0xffffffff


	//   ....[136]....
        /*0644*/ 	.word	0xffffffff


	//   ....[137]....
        /*0648*/ 	.word	0xffffffff


	//   ....[138]....
        /*064c*/ 	.word	0xffffffff


	//   ....[139]....
        /*0650*/ 	.word	0xffffffff


	//   ....[140]....
        /*0654*/ 	.word	0xffffffff


	//   ....[141]....
        /*0658*/ 	.word	0xffffffff


	//   ....[142]....
        /*065c*/ 	.word	0xffffffff


	//   ....[143]....
        /*0660*/ 	.word	0xffffffff


	//   ....[144]....
        /*0664*/ 	.word	0xffffffff


	//   ....[145]....
        /*0668*/ 	.word	0xffffffff


	//   ....[146]....
        /*066c*/ 	.word	0xffffffff


	//   ....[147]....
        /*0670*/ 	.word	0xffffffff


	//   ....[148]....
        /*0674*/ 	.word	0xffffffff


	//   ....[149]....
        /*0678*/ 	.word	0xffffffff


	//   ....[150]....
        /*067c*/ 	.word	0xffffffff


	//   ....[151]....
        /*0680*/ 	.word	0xffffffff


	//   ....[152]....
        /*0684*/ 	.word	0xffffffff


	//   ....[153]....
        /*0688*/ 	.word	0xffffffff


	//   ....[154]....
        /*068c*/ 	.word	0x0500000f


	//   ....[155]....
        /*0690*/ 	.word	0x0500000f


	//   ....[156]....
        /*0694*/ 	.word	0x0500000f


	//   ....[157]....
        /*0698*/ 	.word	0x0500000f


	//   ....[158]....
        /*069c*/ 	.word	0x0500000f


	//   ....[159]....
        /*06a0*/ 	.word	0x0500000f


	//   ....[160]....
        /*06a4*/ 	.word	0x0500000f


	//   ....[161]....
        /*06a8*/ 	.word	0x0500000f


	//   ....[162]....
        /*06ac*/ 	.word	0x0500000f


	//   ....[163]....
        /*06b0*/ 	.word	0x0500000f


	//   ....[164]....
        /*06b4*/ 	.word	0x0500000f


	//   ....[165]....
        /*06b8*/ 	.word	0x0500000f


	//   ....[166]....
        /*06bc*/ 	.word	0x0500000f


	//   ....[167]....
        /*06c0*/ 	.word	0x0500000f


	//   ....[168]....
        /*06c4*/ 	.word	0x0500000f


	//   ....[169]....
        /*06c8*/ 	.word	0x0500000f


	//   ....[170]....
        /*06cc*/ 	.word	0x0500000f


	//   ....[171]....
        /*06d0*/ 	.word	0x0500000f


	//   ....[172]....
        /*06d4*/ 	.word	0x0500000f


	//   ....[173]....
        /*06d8*/ 	.word	0x0500000f


	//   ....[174]....
        /*06dc*/ 	.word	0x0500000f


	//   ....[175]....
        /*06e0*/ 	.word	0x0500000f


	//   ....[176]....
        /*06e4*/ 	.word	0x0500000f


	//   ....[177]....
        /*06e8*/ 	.word	0x0500000f


	//   ....[178]....
        /*06ec*/ 	.word	0x0500000f


	//   ....[179]....
        /*06f0*/ 	.word	0x0500000f


	//   ....[180]....
        /*06f4*/ 	.word	0x0500000f


	//   ....[181]....
        /*06f8*/ 	.word	0x0500000f


	//   ....[182]....
        /*06fc*/ 	.word	0x0500000f


	//   ....[183]....
        /*0700*/ 	.word	0x0500000f


	//   ....[184]....
        /*0704*/ 	.word	0x0500000f


	//   ....[185]....
        /*0708*/ 	.word	0x0500000f


	//   ....[186]....
        /*070c*/ 	.word	0x0500000f


	//   ....[187]....
        /*0710*/ 	.word	0x0500000f


	//   ....[188]....
        /*0714*/ 	.word	0x0500000f


	//   ....[189]....
        /*0718*/ 	.word	0x0500000f


	//----- nvinfo : EIATTR_COOP_GROUP_INSTR_OFFSETS
	.align		4
.L_269:
        /*071c*/ 	.byte	0x04, 0x28
        /*071e*/ 	.short	(.L_271 - .L_270)


	//   ....[0]....
.L_270:
        /*0720*/ 	.word	0x000000c0


	//   ....[1]....
        /*0724*/ 	.word	0x000001f0


	//   ....[2]....
        /*0728*/ 	.word	0x00000240


	//   ....[3]....
        /*072c*/ 	.word	0x00000470


	//   ....[4]....
        /*0730*/ 	.word	0x000005d0


	//   ....[5]....
        /*0734*/ 	.word	0x000006f0


	//   ....[6]....
        /*0738*/ 	.word	0x00000850


	//   ....[7]....
        /*073c*/ 	.word	0x00004d10


	//   ....[8]....
        /*0740*/ 	.word	0x00005440


	//   ....[9]....
        /*0744*/ 	.word	0x00005450


	//   ....[10]....
        /*0748*/ 	.word	0x00005460


	//   ....[11]....
        /*074c*/ 	.word	0x00005470


	//   ....[12]....
        /*0750*/ 	.word	0x00008b20


	//   ....[13]....
        /*0754*/ 	.word	0x00008b30


	//   ....[14]....
        /*0758*/ 	.word	0x00008b40


	//   ....[15]....
        /*075c*/ 	.word	0x00008b50


	//   ....[16]....
        /*0760*/ 	.word	0x0000cde0


	//   ....[17]....
        /*0764*/ 	.word	0x0000d080


	//   ....[18]....
        /*0768*/ 	.word	0x0000e510


	//   ....[19]....
        /*076c*/ 	.word	0x0000e630


	//   ....[20]....
        /*0770*/ 	.word	0x0000f1a0


	//   ....[21]....
        /*0774*/ 	.word	0x0000f1f0


	//   ....[22]....
        /*0778*/ 	.word	0x00011540


	//   ....[23]....
        /*077c*/ 	.word	0x000125c0


	//   ....[24]....
        /*0780*/ 	.word	0x00012e10


	//   ....[25]....
        /*0784*/ 	.word	0x00012f20


	//   ....[26]....
        /*0788*/ 	.word	0x00013a60


	//   ....[27]....
        /*078c*/ 	.word	0x00013ab0


	//   ....[28]....
        /*0790*/ 	.word	0x00016690


	//   ....[29]....
        /*0794*/ 	.word	0x000166a0


	//   ....[30]....
        /*0798*/ 	.word	0x000166e0


	//   ....[31]....
        /*079c*/ 	.word	0x000166f0


	//   ....[32]....
        /*07a0*/ 	.word	0x00019300


	//   ....[33]....
        /*07a4*/ 	.word	0x0001a350


	//   ....[34]....
        /*07a8*/ 	.word	0x0001aba0


	//   ....[35]....
        /*07ac*/ 	.word	0x0001acb0


	//   ....[36]....
        /*07b0*/ 	.word	0x0001b7f0


	//   ....[37]....
        /*07b4*/ 	.word	0x0001b840


	//   ....[38]....
        /*07b8*/ 	.word	0x0001d190


	//   ....[39]....
        /*07bc*/ 	.word	0x0001d1a0


	//   ....[40]....
        /*07c0*/ 	.word	0x0001d1d0


	//   ....[41]....
        /*07c4*/ 	.word	0x0001d1e0


	//   ....[42]....
        /*07c8*/ 	.word	0x0001e660


	//   ....[43]....
        /*07cc*/ 	.word	0x0001e690


	//   ....[44]....
        /*07d0*/ 	.word	0x0001e6c0


	//   ....[45]....
        /*07d4*/ 	.word	0x0001e6f0


	//   ....[46]....
        /*07d8*/ 	.word	0x0001e720


	//   ....[47]....
        /*07dc*/ 	.word	0x0001e750


	//   ....[48]....
        /*07e0*/ 	.word	0x0001e760


	//   ....[49]....
        /*07e4*/ 	.word	0x0001e770


	//   ....[50]....
        /*07e8*/ 	.word	0x0001e780


	//   ....[51]....
        /*07ec*/ 	.word	0x0001e790


	//   ....[52]....
        /*07f0*/ 	.word	0x0001e7a0


	//   ....[53]....
        /*07f4*/ 	.word	0x0001e7d0


	//   ....[54]....
        /*07f8*/ 	.word	0x0001e850


	//   ....[55]....
        /*07fc*/ 	.word	0x0001e890


	//   ....[56]....
        /*0800*/ 	.word	0x0001e8a0


	//   ....[57]....
        /*0804*/ 	.word	0x0001e8d0


	//   ....[58]....
        /*0808*/ 	.word	0x0001e900


	//   ....[59]....
        /*080c*/ 	.word	0x0001e910


	//   ....[60]....
        /*0810*/ 	.word	0x0001e920


	//   ....[61]....
        /*0814*/ 	.word	0x0001e930


	//   ....[62]....
        /*0818*/ 	.word	0x0001e940


	//   ....[63]....
        /*081c*/ 	.word	0x0001e970


	//   ....[64]....
        /*0820*/ 	.word	0x0001e9a0


	//   ....[65]....
        /*0824*/ 	.word	0x0001e9b0


	//   ....[66]....
        /*0828*/ 	.word	0x0001e9c0


	//   ....[67]....
        /*082c*/ 	.word	0x0001e9f0


	//   ....[68]....
        /*0830*/ 	.word	0x0001ea20


	//   ....[69]....
        /*0834*/ 	.word	0x0001ea30


	//   ....[70]....
        /*0838*/ 	.word	0x0001ea40


	//   ....[71]....
        /*083c*/ 	.word	0x0001ea60


	//   ....[72]....
        /*0840*/ 	.word	0x0001ea90


	//   ....[73]....
        /*0844*/ 	.word	0x0001eaa0


	//   ....[74]....
        /*0848*/ 	.word	0x0001eab0


	//   ....[75]....
        /*084c*/ 	.word	0x0001eac0


	//   ....[76]....
        /*0850*/ 	.word	0x0001ead0


	//   ....[77]....
        /*0854*/ 	.word	0x0001eae0


	//   ....[78]....
        /*0858*/ 	.word	0x0001eaf0


	//   ....[79]....
        /*085c*/ 	.word	0x0001eb00


	//   ....[80]....
        /*0860*/ 	.word	0x0001eb10


	//   ....[81]....
        /*0864*/ 	.word	0x0001eb20


	//   ....[82]....
        /*0868*/ 	.word	0x0001eb30


	//   ....[83]....
        /*086c*/ 	.word	0x0001eb40


	//   ....[84]....
        /*0870*/ 	.word	0x0001eb50


	//   ....[85]....
        /*0874*/ 	.word	0x0001eb60


	//   ....[86]....
        /*0878*/ 	.word	0x0001eb70


	//   ....[87]....
        /*087c*/ 	.word	0x0001eb80


	//   ....[88]....
        /*0880*/ 	.word	0x0001eba0


	//   ....[89]....
        /*0884*/ 	.word	0x0001ebb0


	//   ....[90]....
        /*0888*/ 	.word	0x0001f2a0


	//   ....[91]....
        /*088c*/ 	.word	0x0001f2d0


	//   ....[92]....
        /*0890*/ 	.word	0x0001f350


	//   ....[93]....
        /*0894*/ 	.word	0x0001f3a0


	//   ....[94]....
        /*0898*/ 	.word	0x0001fa80


	//   ....[95]....
        /*089c*/ 	.word	0x0001fab0


	//   ....[96]....
        /*08a0*/ 	.word	0x0001fbe0


	//   ....[97]....
        /*08a4*/ 	.word	0x0001fc00


	//   ....[98]....
        /*08a8*/ 	.word	0x0001fd00


	//   ....[99]....
        /*08ac*/ 	.word	0x0001fd20


	//   ....[100]....
        /*08b0*/ 	.word	0x0001fe30


	//   ....[101]....
        /*08b4*/ 	.word	0x0001fe50


	//   ....[102]....
        /*08b8*/ 	.word	0x00020790


	//   ....[103]....
        /*08bc*/ 	.word	0x000207c0


	//   ....[104]....
        /*08c0*/ 	.word	0x000208e0


	//   ....[105]....
        /*08c4*/ 	.word	0x00020900


	//   ....[106]....
        /*08c8*/ 	.word	0x00020a00


	//   ....[107]....
        /*08cc*/ 	.word	0x00020a20


	//   ....[108]....
        /*08d0*/ 	.word	0x00020b30


	//   ....[109]....
        /*08d4*/ 	.word	0x00020b50


	//   ....[110]....
        /*08d8*/ 	.word	0x00020cf0


	//   ....[111]....
        /*08dc*/ 	.word	0x00020ed0


	//   ....[112]....
        /*08e0*/ 	.word	0x00020f00


	//   ....[113]....
        /*08e4*/ 	.word	0x00020f30


	//   ....[114]....
        /*08e8*/ 	.word	0x00020f60


	//   ....[115]....
        /*08ec*/ 	.word	0x00020f90


	//   ....[116]....
        /*08f0*/ 	.word	0x00020fc0


	//   ....[117]....
        /*08f4*/ 	.word	0x00021130


	//   ....[118]....
        /*08f8*/ 	.word	0x00021160


	//   ....[119]....
        /*08fc*/ 	.word	0x00021190


	//   ....[120]....
        /*0900*/ 	.word	0x000211c0


	//   ....[121]....
        /*0904*/ 	.word	0x000211f0


	//   ....[122]....
        /*0908*/ 	.word	0x00021220


	//   ....[123]....
        /*090c*/ 	.word	0x000212c0


	//   ....[124]....
        /*0910*/ 	.word	0x00021320


	//   ....[125]....
        /*0914*/ 	.word	0x000213b0


	//   ....[126]....
        /*0918*/ 	.word	0x00022600


	//   ....[127]....
        /*091c*/ 	.word	0x00024760


	//   ....[128]....
        /*0920*/ 	.word	0x00025550


	//   ....[129]....
        /*0924*/ 	.word	0x00025570


	//   ....[130]....
        /*0928*/ 	.word	0x000255d0


	//   ....[131]....
        /*092c*/ 	.word	0x00025650


	//   ....[132]....
        /*0930*/ 	.word	0x000256e0


	//   ....[133]....
        /*0934*/ 	.word	0x000256f0


	//   ....[134]....
        /*0938*/ 	.word	0x00025740


	//   ....[135]....
        /*093c*/ 	.word	0x00025780


	//   ....[136]....
        /*0940*/ 	.word	0x000279c0


	//   ....[137]....
        /*0944*/ 	.word	0x000279f0


	//   ....[138]....
        /*0948*/ 	.word	0x00027a30


	//   ....[139]....
        /*094c*/ 	.word	0x00027a60


	//   ....[140]....
        /*0950*/ 	.word	0x00027a90


	//   ....[141]....
        /*0954*/ 	.word	0x00027ac0


	//   ....[142]....
        /*0958*/ 	.word	0x00027af0


	//   ....[143]....
        /*095c*/ 	.word	0x00027b20


	//   ....[144]....
        /*0960*/ 	.word	0x00027ca0


	//   ....[145]....
        /*0964*/ 	.word	0x00027cd0


	//   ....[146]....
        /*0968*/ 	.word	0x00027d00


	//   ....[147]....
        /*096c*/ 	.word	0x00027d30


	//   ....[148]....
        /*0970*/ 	.word	0x00027d60


	//   ....[149]....
        /*0974*/ 	.word	0x00027d90


	//   ....[150]....
        /*0978*/ 	.word	0x00027e50


	//   ....[151]....
        /*097c*/ 	.word	0x00027e70


	//   ....[152]....
        /*0980*/ 	.word	0x00027ee0


	//   ....[153]....
        /*0984*/ 	.word	0x000285c0


	//   ....[154]....
        /*0988*/ 	.word	0x00028970


	//   ....[155]....
        /*098c*/ 	.word	0x000289c0


	//   ....[156]....
        /*0990*/ 	.word	0x00028a10


	//   ....[157]....
        /*0994*/ 	.word	0x00028a60


	//   ....[158]....
        /*0998*/ 	.word	0x00028b30


	//   ....[159]....
        /*099c*/ 	.word	0x00028b80


	//   ....[160]....
        /*09a0*/ 	.word	0x00028bd0


	//   ....[161]....
        /*09a4*/ 	.word	0x00028c20


	//   ....[162]....
        /*09a8*/ 	.word	0x00029030


	//   ....[163]....
        /*09ac*/ 	.word	0x00029320


	//   ....[164]....
        /*09b0*/ 	.word	0x00029530


	//   ....[165]....
        /*09b4*/ 	.word	0x00029580


	//   ....[166]....
        /*09b8*/ 	.word	0x000295e0


	//   ....[167]....
        /*09bc*/ 	.word	0x000296f0


	//   ....[168]....
        /*09c0*/ 	.word	0x00029750


	//   ....[169]....
        /*09c4*/ 	.word	0x00029860


	//   ....[170]....
        /*09c8*/ 	.word	0x000298c0


	//   ....[171]....
        /*09cc*/ 	.word	0x000299a0


	//   ....[172]....
        /*09d0*/ 	.word	0x00029cc0


	//   ....[173]....
        /*09d4*/ 	.word	0x00029d60


	//   ....[174]....
        /*09d8*/ 	.word	0x00029e80


	//   ....[175]....
        /*09dc*/ 	.word	0x00029f00


	//   ....[176]....
        /*09e0*/ 	.word	0x00029f80


	//   ....[177]....
        /*09e4*/ 	.word	0x0002a000


	//   ....[178]....
        /*09e8*/ 	.word	0x0002a080


	//   ....[179]....
        /*09ec*/ 	.word	0x0002a110


	//   ....[180]....
        /*09f0*/ 	.word	0x0002a1b0


	//   ....[181]....
        /*09f4*/ 	.word	0x0002a260


	//   ....[182]....
        /*09f8*/ 	.word	0x0002a2e0


	//   ....[183]....
        /*09fc*/ 	.word	0x0002a360


	//   ....[184]....
        /*0a00*/ 	.word	0x0002a3e0


	//   ....[185]....
        /*0a04*/ 	.word	0x0002a470


	//   ....[186]....
        /*0a08*/ 	.word	0x0002a4f0


	//   ....[187]....
        /*0a0c*/ 	.word	0x0002a590


	//   ....[188]....
        /*0a10*/ 	.word	0x0002a620


	//   ....[189]....
        /*0a14*/ 	.word	0x0002a750


	//----- nvinfo : EIATTR_REG_RECONFIG
	.align		4
.L_271:
        /*0a18*/ 	.byte	0x01, 0x54
	.zero		2


	//----- nvinfo : EIATTR_SYSCALL_OFFSETS
	.align		4
        /*0a1c*/ 	.byte	0x04, 0x46
        /*0a1e*/ 	.short	(.L_273 - .L_272)


	//   ....[0]....
.L_272:
        /*0a20*/ 	.word	0x00002030


	//   ....[1]....
        /*0a24*/ 	.word	0x000021f0


	//   ....[2]....
        /*0a28*/ 	.word	0x00004ec0


	//   ....[3]....
        /*0a2c*/ 	.word	0x00005200


	//   ....[4]....
        /*0a30*/ 	.word	0x000241c0


	//   ....[5]....
        /*0a34*/ 	.word	0x00024360


	//   ....[6]....
        /*0a38*/ 	.word	0x000244c0


	//   ....[7]....
        /*0a3c*/ 	.word	0x00024600


	//   ....[8]....
        /*0a40*/ 	.word	0x000250c0


	//----- nvinfo : EIATTR_MBARRIER_INSTR_OFFSETS
	.align		4
.L_273:
        /*0a44*/ 	.byte	0x04, 0x39
        /*0a46*/ 	.short	(.L_275 - .L_274)


	//   ....[0]....
.L_274:
        /*0a48*/ 	.word	0x00000320
        /*0a4c*/ 	.word	0x000000ff
        /*0a50*/ 	.word	0x00033400
        /*0a54*/ 	.short	0x0100
        /*0a56*/ 	.byte	0x08
	.zero		1


	//   ....[1]....
        /*0a58*/ 	.word	0x00000330
        /*0a5c*/ 	.word	0x000000ff
        /*0a60*/ 	.word	0x00033420
        /*0a64*/ 	.short	0x0100
        /*0a66*/ 	.byte	0x08
	.zero		1


	//   ....[2]....
        /*0a68*/ 	.word	0x00000420
        /*0a6c*/ 	.word	0x000000ff
        /*0a70*/ 	.word	0x00033430
        /*0a74*/ 	.short	0x0100
        /*0a76*/ 	.byte	0x08
	.zero		1


	//   ....[3]....
        /*0a78*/ 	.word	0x00000430
        /*0a7c*/ 	.word	0x000000ff
        /*0a80*/ 	.word	0x00033440
        /*0a84*/ 	.short	0x0100
        /*0a86*/ 	.byte	0x08
	.zero		1


	//   ....[4]....
        /*0a88*/ 	.word	0x00000440
        /*0a8c*/ 	.word	0x000000ff
        /*0a90*/ 	.word	0x00033438
        /*0a94*/ 	.short	0x0100
        /*0a96*/ 	.byte	0x08
	.zero		1


	//   ....[5]....
        /*0a98*/ 	.word	0x00000450
        /*0a9c*/ 	.word	0x000000ff
        /*0aa0*/ 	.word	0x00033448
        /*0aa4*/ 	.short	0x0100
        /*0aa6*/ 	.byte	0x08
	.zero		1


	//   ....[6]....
        /*0aa8*/ 	.word	0x00000580
        /*0aac*/ 	.word	0x000000ff
        /*0ab0*/ 	.word	0x00033450
        /*0ab4*/ 	.short	0x0100
        /*0ab6*/ 	.byte	0x08
	.zero		1


	//   ....[7]....
        /*0ab8*/ 	.word	0x00000590
        /*0abc*/ 	.word	0x000000ff
        /*0ac0*/ 	.word	0x00033460
        /*0ac4*/ 	.short	0x0100
        /*0ac6*/ 	.byte	0x08
	.zero		1


	//   ....[8]....
        /*0ac8*/ 	.word	0x000005a0
        /*0acc*/ 	.word	0x000000ff
        /*0ad0*/ 	.word	0x00033458
        /*0ad4*/ 	.short	0x0100
        /*0ad6*/ 	.byte	0x08
	.zero		1


	//   ....[9]....
        /*0ad8*/ 	.word	0x000005b0
        /*0adc*/ 	.word	0x000000ff
        /*0ae0*/ 	.word	0x00033468
        /*0ae4*/ 	.short	0x0100
        /*0ae6*/ 	.byte	0x08
	.zero		1


	//   ....[10]....
        /*0ae8*/ 	.word	0x000006a0
        /*0aec*/ 	.word	0x000000ff
        /*0af0*/ 	.word	0x00033470
        /*0af4*/ 	.short	0x0100
        /*0af6*/ 	.byte	0x06
	.zero		1


	//   ....[11]....
        /*0af8*/ 	.word	0x000006b0
        /*0afc*/ 	.word	0x000000ff
        /*0b00*/ 	.word	0x00033480
        /*0b04*/ 	.short	0x0100
        /*0b06*/ 	.byte	0x06
	.zero		1


	//   ....[12]....
        /*0b08*/ 	.word	0x000006c0
        /*0b0c*/ 	.word	0x000000ff
        /*0b10*/ 	.word	0x00033478
        /*0b14*/ 	.short	0x0100
        /*0b16*/ 	.byte	0x06
	.zero		1


	//   ....[13]....
        /*0b18*/ 	.word	0x000006d0
        /*0b1c*/ 	.word	0x000000ff
        /*0b20*/ 	.word	0x00033488
        /*0b24*/ 	.short	0x0100
        /*0b26*/ 	.byte	0x06
	.zero		1


	//   ....[14]....
        /*0b28*/ 	.word	0x00000800
        /*0b2c*/ 	.word	0x000000ff
        /*0b30*/ 	.word	0x00033490
        /*0b34*/ 	.short	0x0100
        /*0b36*/ 	.byte	0x08
	.zero		1


	//   ....[15]....
        /*0b38*/ 	.word	0x00000810
        /*0b3c*/ 	.word	0x000000ff
        /*0b40*/ 	.word	0x000334a0
        /*0b44*/ 	.short	0x0100
        /*0b46*/ 	.byte	0x08
	.zero		1


	//   ....[16]....
        /*0b48*/ 	.word	0x00000820
        /*0b4c*/ 	.word	0x000000ff
        /*0b50*/ 	.word	0x00033498
        /*0b54*/ 	.short	0x0100
        /*0b56*/ 	.byte	0x08
	.zero		1


	//   ....[17]....
        /*0b58*/ 	.word	0x00000830
        /*0b5c*/ 	.word	0x000000ff
        /*0b60*/ 	.word	0x000334a8
        /*0b64*/ 	.short	0x0100
        /*0b66*/ 	.byte	0x08
	.zero		1


	//   ....[18]....
        /*0b68*/ 	.word	0x00000960
        /*0b6c*/ 	.word	0x000000ff
        /*0b70*/ 	.word	0x000334b0
        /*0b74*/ 	.short	0x0100
        /*0b76*/ 	.byte	0x08
	.zero		1


	//   ....[19]....
        /*0b78*/ 	.word	0x00000970
        /*0b7c*/ 	.word	0x000000ff
        /*0b80*/ 	.word	0x000334c0
        /*0b84*/ 	.short	0x0100
        /*0b86*/ 	.byte	0x08
	.zero		1


	//   ....[20]....
        /*0b88*/ 	.word	0x00000980
        /*0b8c*/ 	.word	0x000000ff
        /*0b90*/ 	.word	0x000334b8
        /*0b94*/ 	.short	0x0100
        /*0b96*/ 	.byte	0x08
	.zero		1


	//   ....[21]....
        /*0b98*/ 	.word	0x00000990
        /*0b9c*/ 	.word	0x000000ff
        /*0ba0*/ 	.word	0x000334c8
        /*0ba4*/ 	.short	0x0100
        /*0ba6*/ 	.byte	0x08
	.zero		1


	//   ....[22]....
        /*0ba8*/ 	.word	0x00003bd0
        /*0bac*/ 	.word	0x00000040
        /*0bb0*/ 	.word	0x000334b0
        /*0bb4*/ 	.short	0x010a
        /*0bb6*/ 	.byte	0x3f
	.zero		1


	//   ....[23]....
        /*0bb8*/ 	.word	0x00004140
        /*0bbc*/ 	.word	0x00000003
        /*0bc0*/ 	.word	0x00000000
        /*0bc4*/ 	.short	0x0101
        /*0bc6*/ 	.byte	0x3f
	.zero		1


	//   ....[24]....
        /*0bc8*/ 	.word	0x00004f60
        /*0bcc*/ 	.word	0x00000003
        /*0bd0*/ 	.word	0x00033400
        /*0bd4*/ 	.short	0x010a
        /*0bd6*/ 	.byte	0x3f
	.zero		1


	//   ....[25]....
        /*0bd8*/ 	.word	0x00004fb0
        /*0bdc*/ 	.word	0x00000003
        /*0be0*/ 	.word	0x00033400
        /*0be4*/ 	.short	0x010a
        /*0be6*/ 	.byte	0x3f
	.zero		1


	//   ....[26]....
        /*0be8*/ 	.word	0x000059e0
        /*0bec*/ 	.word	0x000000ff
        /*0bf0*/ 	.word	0x00033400
        /*0bf4*/ 	.short	0x010a
        /*0bf6*/ 	.byte	0x27
	.zero		1


	//   ....[27]....
        /*0bf8*/ 	.word	0x00008f80
        /*0bfc*/ 	.word	0x000000ff
        /*0c00*/ 	.word	0x00033400
        /*0c04*/ 	.short	0x010a
        /*0c06*/ 	.byte	0x27
	.zero		1


	//   ....[28]....
        /*0c08*/ 	.word	0x0000c010
        /*0c0c*/ 	.word	0x00000005
        /*0c10*/ 	.word	0x00033430
        /*0c14*/ 	.short	0x010a
        /*0c16*/ 	.byte	0x3f
	.zero		1


	//   ....[29]....
        /*0c18*/ 	.word	0x0000c080
        /*0c1c*/ 	.word	0x00000005
        /*0c20*/ 	.word	0x00033430
        /*0c24*/ 	.short	0x010a
        /*0c26*/ 	.byte	0x3f
	.zero		1


	//   ....[30]....
        /*0c28*/ 	.word	0x0000cec0
        /*0c2c*/ 	.word	0x00000000
        /*0c30*/ 	.word	0x00000000
        /*0c34*/ 	.short	0x0101
        /*0c36*/ 	.byte	0x3f
	.zero		1


	//   ....[31]....
        /*0c38*/ 	.word	0x000105a0
        /*0c3c*/ 	.word	0x000000ff
        /*0c40*/ 	.word	0x00033430
        /*0c44*/ 	.short	0x010a
        /*0c46*/ 	.byte	0x06
	.zero		1


	//   ....[32]....
        /*0c48*/ 	.word	0x000105e0
        /*0c4c*/ 	.word	0x000000ff
        /*0c50*/ 	.word	0x00033430
        /*0c54*/ 	.short	0x010a
        /*0c56*/ 	.byte	0x06
	.zero		1


	//   ....[33]....
        /*0c58*/ 	.word	0x000111f0
        /*0c5c*/ 	.word	0x000000ff
        /*0c60*/ 	.word	0x00033450
        /*0c64*/ 	.short	0x010a
        /*0c66*/ 	.byte	0x06
	.zero		1


	//   ....[34]....
        /*0c68*/ 	.word	0x00011230
        /*0c6c*/ 	.word	0x000000ff
        /*0c70*/ 	.word	0x00033450
        /*0c74*/ 	.short	0x010a
        /*0c76*/ 	.byte	0x06
	.zero		1


	//   ....[35]....
        /*0c78*/ 	.word	0x000115c0
        /*0c7c*/ 	.word	0x00000007
        /*0c80*/ 	.word	0x00000000
        /*0c84*/ 	.short	0x0101
        /*0c86*/ 	.byte	0x3f
	.zero		1


	//   ....[36]....
        /*0c88*/ 	.word	0x00014810
        /*0c8c*/ 	.word	0x000000ff
        /*0c90*/ 	.word	0x00000000
        /*0c94*/ 	.short	0x0101
        /*0c96*/ 	.byte	0x06
	.zero		1


	//   ....[37]....
        /*0c98*/ 	.word	0x000153e0
        /*0c9c*/ 	.word	0x000000ff
        /*0ca0*/ 	.word	0x00033430
        /*0ca4*/ 	.short	0x010a
        /*0ca6*/ 	.byte	0x05
	.zero		1


	//   ....[38]....
        /*0ca8*/ 	.word	0x00015420
        /*0cac*/ 	.word	0x000000ff
        /*0cb0*/ 	.word	0x00033430
        /*0cb4*/ 	.short	0x010a
        /*0cb6*/ 	.byte	0x05
	.zero		1


	//   ....[39]....
        /*0cb8*/ 	.word	0x00016060
        /*0cbc*/ 	.word	0x000000ff
        /*0cc0*/ 	.word	0x00033450
        /*0cc4*/ 	.short	0x010a
        /*0cc6*/ 	.byte	0x06
	.zero		1


	//   ....[40]....
        /*0cc8*/ 	.word	0x000160a0
        /*0ccc*/ 	.word	0x000000ff
        /*0cd0*/ 	.word	0x00033450
        /*0cd4*/ 	.short	0x010a
        /*0cd6*/ 	.byte	0x06
	.zero		1


	//   ....[41]....
        /*0cd8*/ 	.word	0x00017780
        /*0cdc*/ 	.word	0x00000005
        /*0ce0*/ 	.word	0x00000000
        /*0ce4*/ 	.short	0x0101
        /*0ce6*/ 	.byte	0x3f
	.zero		1


	//   ....[42]....
        /*0ce8*/ 	.word	0x00017990
        /*0cec*/ 	.word	0x000000ff
        /*0cf0*/ 	.word	0x00000000
        /*0cf4*/ 	.short	0x0101
        /*0cf6*/ 	.byte	0x06
	.zero		1


	//   ....[43]....
        /*0cf8*/ 	.word	0x00018300
        /*0cfc*/ 	.word	0x000000ff
        /*0d00*/ 	.word	0x00033430
        /*0d04*/ 	.short	0x010a
        /*0d06*/ 	.byte	0x05
	.zero		1


	//   ....[44]....
        /*0d08*/ 	.word	0x00018340
        /*0d0c*/ 	.word	0x000000ff
        /*0d10*/ 	.word	0x00033430
        /*0d14*/ 	.short	0x010a
        /*0d16*/ 	.byte	0x05
	.zero		1


	//   ....[45]....
        /*0d18*/ 	.word	0x00018f80
        /*0d1c*/ 	.word	0x000000ff
        /*0d20*/ 	.word	0x00033450
        /*0d24*/ 	.short	0x010a
        /*0d26*/ 	.byte	0x06
	.zero		1


	//   ....[46]....
        /*0d28*/ 	.word	0x00018fc0
        /*0d2c*/ 	.word	0x000000ff
        /*0d30*/ 	.word	0x00033450
        /*0d34*/ 	.short	0x010a
        /*0d36*/ 	.byte	0x06
	.zero		1


	//   ....[47]....
        /*0d38*/ 	.word	0x00019360
        /*0d3c*/ 	.word	0x00000000
        /*0d40*/ 	.word	0x00000000
        /*0d44*/ 	.short	0x0101
        /*0d46*/ 	.byte	0x3f
	.zero		1


	//   ....[48]....
        /*0d48*/ 	.word	0x0001c5a0
        /*0d4c*/ 	.word	0x000000ff
        /*0d50*/ 	.word	0x00000000
        /*0d54*/ 	.short	0x0101
        /*0d56*/ 	.byte	0x06
	.zero		1


	//   ....[49]....
        /*0d58*/ 	.word	0x0001ce20
        /*0d5c*/ 	.word	0x000000ff
        /*0d60*/ 	.word	0x00033450
        /*0d64*/ 	.short	0x010a
        /*0d66*/ 	.byte	0x0c
	.zero		1


	//   ....[50]....
        /*0d68*/ 	.word	0x0001ce60
        /*0d6c*/ 	.word	0x000000ff
        /*0d70*/ 	.word	0x00033450
        /*0d74*/ 	.short	0x010a
        /*0d76*/ 	.byte	0x0c
	.zero		1


	//   ....[51]....
        /*0d78*/ 	.word	0x0001d550
        /*0d7c*/ 	.word	0x000000ff
        /*0d80*/ 	.word	0x00000000
        /*0d84*/ 	.short	0x0101
        /*0d86*/ 	.byte	0x04
	.zero		1


	//   ....[52]....
        /*0d88*/ 	.word	0x0001fa90
        /*0d8c*/ 	.word	0x000000ff
        /*0d90*/ 	.word	0x00000000
        /*0d94*/ 	.short	0x0101
        /*0d96*/ 	.byte	0x04
	.zero		1


	//   ....[53]....
        /*0d98*/ 	.word	0x000226f0
        /*0d9c*/ 	.word	0x00000006
        /*0da0*/ 	.word	0x00033420
        /*0da4*/ 	.short	0x010a
        /*0da6*/ 	.byte	0x3f
	.zero		1


	//   ....[54]....
        /*0da8*/ 	.word	0x000227e0
        /*0dac*/ 	.word	0x00000007
        /*0db0*/ 	.word	0x000334a0
        /*0db4*/ 	.short	0x010a
        /*0db6*/ 	.byte	0x3f
	.zero		1


	//   ....[55]....
        /*0db8*/ 	.word	0x00022c30
        /*0dbc*/ 	.word	0x00000007
        /*0dc0*/ 	.word	0x000334c0
        /*0dc4*/ 	.short	0x010a
        /*0dc6*/ 	.byte	0x3f
	.zero		1


	//   ....[56]....
        /*0dc8*/ 	.word	0x000231d0
        /*0dcc*/ 	.word	0x00000008
        /*0dd0*/ 	.word	0x000334a0
        /*0dd4*/ 	.short	0x010a
        /*0dd6*/ 	.byte	0x3f
	.zero		1


	//   ....[57]....
        /*0dd8*/ 	.word	0x00023610
        /*0ddc*/ 	.word	0x00000008
        /*0de0*/ 	.word	0x000334c0
        /*0de4*/ 	.short	0x010a
        /*0de6*/ 	.byte	0x3f
	.zero		1


	//   ....[58]....
        /*0de8*/ 	.word	0x00024a00
        /*0dec*/ 	.word	0x00000002
        /*0df0*/ 	.word	0x00033480
        /*0df4*/ 	.short	0x010a
        /*0df6*/ 	.byte	0x3f
	.zero		1


	//   ....[59]....
        /*0df8*/ 	.word	0x00024c60
        /*0dfc*/ 	.word	0x00000002
        /*0e00*/ 	.word	0x00033440
        /*0e04*/ 	.short	0x010a
        /*0e06*/ 	.byte	0x3f
	.zero		1


	//   ....[60]....
        /*0e08*/ 	.word	0x00025880
        /*0e0c*/ 	.word	0x00000008
        /*0e10*/ 	.word	0x00033400
        /*0e14*/ 	.short	0x0107
        /*0e16*/ 	.byte	0x3f
	.zero		1


	//   ....[61]....
        /*0e18*/ 	.word	0x00025980
        /*0e1c*/ 	.word	0x00000002
        /*0e20*/ 	.word	0x00033400
        /*0e24*/ 	.short	0x0101
        /*0e26*/ 	.byte	0x3f
	.zero		1


	//   ....[62]....
        /*0e28*/ 	.word	0x000259a0
        /*0e2c*/ 	.word	0x00000002
        /*0e30*/ 	.word	0x00033420
        /*0e34*/ 	.short	0x010a
        /*0e36*/ 	.byte	0x3f
	.zero		1


	//   ....[63]....
        /*0e38*/ 	.word	0x00025cf0
        /*0e3c*/ 	.word	0x00000006
        /*0e40*/ 	.word	0x00033480
        /*0e44*/ 	.short	0x010a
        /*0e46*/ 	.byte	0x3f
	.zero		1


	//   ....[64]....
        /*0e48*/ 	.word	0x00026140
        /*0e4c*/ 	.word	0x00000006
        /*0e50*/ 	.word	0x00033440
        /*0e54*/ 	.short	0x010a
        /*0e56*/ 	.byte	0x3f
	.zero		1


	//   ....[65]....
        /*0e58*/ 	.word	0x00026600
        /*0e5c*/ 	.word	0x00000003
        /*0e60*/ 	.word	0x00033470
        /*0e64*/ 	.short	0x010a
        /*0e66*/ 	.byte	0x3f
	.zero		1


	//   ....[66]....
        /*0e68*/ 	.word	0x00026670
        /*0e6c*/ 	.word	0x00000003
        /*0e70*/ 	.word	0x00033460
        /*0e74*/ 	.short	0x010a
        /*0e76*/ 	.byte	0x3f
	.zero		1


	//   ....[67]....
        /*0e78*/ 	.word	0x00026d40
        /*0e7c*/ 	.word	0x00000003
        /*0e80*/ 	.word	0x00033450
        /*0e84*/ 	.short	0x0101
        /*0e86*/ 	.byte	0x3f
	.zero		1


	//   ....[68]....
        /*0e88*/ 	.word	0x00026dc0
        /*0e8c*/ 	.word	0x00000003
        /*0e90*/ 	.word	0x00000000
        /*0e94*/ 	.short	0x0101
        /*0e96*/ 	.byte	0x3f
	.zero		1


	//   ....[69]....
        /*0e98*/ 	.word	0x00027000
        /*0e9c*/ 	.word	0x00000003
        /*0ea0*/ 	.word	0x00033470
        /*0ea4*/ 	.short	0x010a
        /*0ea6*/ 	.byte	0x3f
	.zero		1


	//   ....[70]....
        /*0ea8*/ 	.word	0x00027070
        /*0eac*/ 	.word	0x00000003
        /*0eb0*/ 	.word	0x00033460
        /*0eb4*/ 	.short	0x010a
        /*0eb6*/ 	.byte	0x3f
	.zero		1


	//   ....[71]....
        /*0eb8*/ 	.word	0x00027760
        /*0ebc*/ 	.word	0x00000003
        /*0ec0*/ 	.word	0x00033450
        /*0ec4*/ 	.short	0x0101
        /*0ec6*/ 	.byte	0x3f
	.zero		1


	//   ....[72]....
        /*0ec8*/ 	.word	0x000277b0
        /*0ecc*/ 	.word	0x00000003
        /*0ed0*/ 	.word	0x00000000
        /*0ed4*/ 	.short	0x0101
        /*0ed6*/ 	.byte	0x3f
	.zero		1


	//   ....[73]....
        /*0ed8*/ 	.word	0x00028540
        /*0edc*/ 	.word	0x00000000
        /*0ee0*/ 	.word	0x00033420
        /*0ee4*/ 	.short	0x010a
        /*0ee6*/ 	.byte	0x3f
	.zero		1


	//   ....[74]....
        /*0ee8*/ 	.word	0x00028700
        /*0eec*/ 	.word	0x00000006
        /*0ef0*/ 	.word	0x00000000
        /*0ef4*/ 	.short	0x010a
        /*0ef6*/ 	.byte	0x3f
	.zero		1


	//   ....[75]....
        /*0ef8*/ 	.word	0x00028770
        /*0efc*/ 	.word	0x00000007
        /*0f00*/ 	.word	0x00000000
        /*0f04*/ 	.short	0x010a
        /*0f06*/ 	.byte	0x3f
	.zero		1


	//   ....[76]....
        /*0f08*/ 	.word	0x000287d0
        /*0f0c*/ 	.word	0x00000004
        /*0f10*/ 	.word	0x00033460
        /*0f14*/ 	.short	0x010a
        /*0f16*/ 	.byte	0x3f
	.zero		1


	//   ....[77]....
        /*0f18*/ 	.word	0x00028820
        /*0f1c*/ 	.word	0x00000003
        /*0f20*/ 	.word	0x00033460
        /*0f24*/ 	.short	0x010a
        /*0f26*/ 	.byte	0x3f
	.zero		1


	//   ....[78]....
        /*0f28*/ 	.word	0x00028860
        /*0f2c*/ 	.word	0x00000004
        /*0f30*/ 	.word	0x00033480
        /*0f34*/ 	.short	0x010a
        /*0f36*/ 	.byte	0x3f
	.zero		1


	//   ....[79]....
        /*0f38*/ 	.word	0x00028880
        /*0f3c*/ 	.word	0x00000003
        /*0f40*/ 	.word	0x00033480
        /*0f44*/ 	.short	0x010a
        /*0f46*/ 	.byte	0x3f
	.zero		1


	//   ....[80]....
        /*0f48*/ 	.word	0x000288e0
        /*0f4c*/ 	.word	0x00000040
        /*0f50*/ 	.word	0x000334b0
        /*0f54*/ 	.short	0x010a
        /*0f56*/ 	.byte	0x3f
	.zero		1


	//   ....[81]....
        /*0f58*/ 	.word	0x00028aa0
        /*0f5c*/ 	.word	0x00000003
        /*0f60*/ 	.word	0x00033400
        /*0f64*/ 	.short	0x010a
        /*0f66*/ 	.byte	0x3f
	.zero		1


	//   ....[82]....
        /*0f68*/ 	.word	0x00028c60
        /*0f6c*/ 	.word	0x00000003
        /*0f70*/ 	.word	0x00033400
        /*0f74*/ 	.short	0x010a
        /*0f76*/ 	.byte	0x3f
	.zero		1


	//   ....[83]....
        /*0f78*/ 	.word	0x00028cb0
        /*0f7c*/ 	.word	0x00000005
        /*0f80*/ 	.word	0x00033430
        /*0f84*/ 	.short	0x010a
        /*0f86*/ 	.byte	0x3f
	.zero		1


	//   ....[84]....
        /*0f88*/ 	.word	0x00028d10
        /*0f8c*/ 	.word	0x00000008
        /*0f90*/ 	.word	0x00033430
        /*0f94*/ 	.short	0x010a
        /*0f96*/ 	.byte	0x3f
	.zero		1


	//   ....[85]....
        /*0f98*/ 	.word	0x00028d70
        /*0f9c*/ 	.word	0x00000008
        /*0fa0*/ 	.word	0x00033450
        /*0fa4*/ 	.short	0x010a
        /*0fa6*/ 	.byte	0x3f
	.zero		1


	//   ....[86]....
        /*0fa8*/ 	.word	0x00028dd0
        /*0fac*/ 	.word	0x00000003
        /*0fb0*/ 	.word	0x00033430
        /*0fb4*/ 	.short	0x010a
        /*0fb6*/ 	.byte	0x3f
	.zero		1


	//   ....[87]....
        /*0fb8*/ 	.word	0x00028e30
        /*0fbc*/ 	.word	0x00000003
        /*0fc0*/ 	.word	0x00033450
        /*0fc4*/ 	.short	0x010a
        /*0fc6*/ 	.byte	0x3f
	.zero		1


	//   ....[88]....
        /*0fc8*/ 	.word	0x00028e90
        /*0fcc*/ 	.word	0x00000003
        /*0fd0*/ 	.word	0x00033430
        /*0fd4*/ 	.short	0x010a
        /*0fd6*/ 	.byte	0x3f
	.zero		1


	//   ....[89]....
        /*0fd8*/ 	.word	0x00028ef0
        /*0fdc*/ 	.word	0x00000003
        /*0fe0*/ 	.word	0x00033450
        /*0fe4*/ 	.short	0x010a
        /*0fe6*/ 	.byte	0x3f
	.zero		1


	//   ....[90]....
        /*0fe8*/ 	.word	0x00028f50
        /*0fec*/ 	.word	0x00000007
        /*0ff0*/ 	.word	0x00033450
        /*0ff4*/ 	.short	0x010a
        /*0ff6*/ 	.byte	0x3f
	.zero		1


	//   ....[91]....
        /*0ff8*/ 	.word	0x00029100
        /*0ffc*/ 	.word	0x00000005
        /*1000*/ 	.word	0x00033420
        /*1004*/ 	.short	0x010a
        /*1006*/ 	.byte	0x3f
	.zero		1


	//   ....[92]....
        /*1008*/ 	.word	0x00029150
        /*100c*/ 	.word	0x00000007
        /*1010*/ 	.word	0x000334a0
        /*1014*/ 	.short	0x010a
        /*1016*/ 	.byte	0x3f
	.zero		1


	//   ....[93]....
        /*1018*/ 	.word	0x000291a0
        /*101c*/ 	.word	0x00000007
        /*1020*/ 	.word	0x000334c0
        /*1024*/ 	.short	0x010a
        /*1026*/ 	.byte	0x3f
	.zero		1


	//   ....[94]....
        /*1028*/ 	.word	0x000291f0
        /*102c*/ 	.word	0x00000008
        /*1030*/ 	.word	0x000334a0
        /*1034*/ 	.short	0x010a
        /*1036*/ 	.byte	0x3f
	.zero		1


	//   ....[95]....
        /*1038*/ 	.word	0x00029240
        /*103c*/ 	.word	0x00000008
        /*1040*/ 	.word	0x000334c0
        /*1044*/ 	.short	0x010a
        /*1046*/ 	.byte	0x3f
	.zero		1


	//   ....[96]....
        /*1048*/ 	.word	0x000293e0
        /*104c*/ 	.word	0x00000002
        /*1050*/ 	.word	0x00033480
        /*1054*/ 	.short	0x010a
        /*1056*/ 	.byte	0x3f
	.zero		1


	//   ....[97]....
        /*1058*/ 	.word	0x00029430
        /*105c*/ 	.word	0x00000002
        /*1060*/ 	.word	0x00033440
        /*1064*/ 	.short	0x010a
        /*1066*/ 	.byte	0x3f
	.zero		1


	//   ....[98]....
        /*1068*/ 	.word	0x00029a30
        /*106c*/ 	.word	0x00000002
        /*1070*/ 	.word	0x00033420
        /*1074*/ 	.short	0x010a
        /*1076*/ 	.byte	0x3f
	.zero		1


	//   ....[99]....
        /*1078*/ 	.word	0x00029a80
        /*107c*/ 	.word	0x00000006
        /*1080*/ 	.word	0x00033480
        /*1084*/ 	.short	0x010a
        /*1086*/ 	.byte	0x3f
	.zero		1


	//   ....[100]....
        /*1088*/ 	.word	0x00029ad0
        /*108c*/ 	.word	0x00000006
        /*1090*/ 	.word	0x00033440
        /*1094*/ 	.short	0x010a
        /*1096*/ 	.byte	0x3f
	.zero		1


	//   ....[101]....
        /*1098*/ 	.word	0x00029b20
        /*109c*/ 	.word	0x00000003
        /*10a0*/ 	.word	0x00033470
        /*10a4*/ 	.short	0x010a
        /*10a6*/ 	.byte	0x3f
	.zero		1


	//   ....[102]....
        /*10a8*/ 	.word	0x00029b70
        /*10ac*/ 	.word	0x00000003
        /*10b0*/ 	.word	0x00033460
        /*10b4*/ 	.short	0x010a
        /*10b6*/ 	.byte	0x3f
	.zero		1


	//   ....[103]....
        /*10b8*/ 	.word	0x00029bc0
        /*10bc*/ 	.word	0x00000003
        /*10c0*/ 	.word	0x00033470
        /*10c4*/ 	.short	0x010a
        /*10c6*/ 	.byte	0x3f
	.zero		1


	//   ....[104]....
        /*10c8*/ 	.word	0x00029c10
        /*10cc*/ 	.word	0x00000003
        /*10d0*/ 	.word	0x00033460
        /*10d4*/ 	.short	0x010a
        /*10d6*/ 	.byte	0x3f
	.zero		1


	//   ....[105]....
        /*10d8*/ 	.word	0x0002a670
        /*10dc*/ 	.word	0x00000000
        /*10e0*/ 	.word	0x00033420
        /*10e4*/ 	.short	0x010a
        /*10e6*/ 	.byte	0x3f
	.zero		1


	//   ....[106]....
        /*10e8*/ 	.word	0x0002a810
        /*10ec*/ 	.word	0x00000006
        /*10f0*/ 	.word	0x00000000
        /*10f4*/ 	.short	0x010a
        /*10f6*/ 	.byte	0x3f
	.zero		1


	//   ....[107]....
        /*10f8*/ 	.word	0x0002a860
        /*10fc*/ 	.word	0x00000007
        /*1100*/ 	.word	0x00000000
        /*1104*/ 	.short	0x010a
        /*1106*/ 	.byte	0x3f
	.zero		1


	//   ....[108]....
        /*1108*/ 	.word	0x0002a8b0
        /*110c*/ 	.word	0x00000004
        /*1110*/ 	.word	0x00033460
        /*1114*/ 	.short	0x010a
        /*1116*/ 	.byte	0x3f
	.zero		1


	//   ....[109]....
        /*1118*/ 	.word	0x0002a900
        /*111c*/ 	.word	0x00000003
        /*1120*/ 	.word	0x00033460
        /*1124*/ 	.short	0x010a
        /*1126*/ 	.byte	0x3f
	.zero		1


	//   ....[110]....
        /*1128*/ 	.word	0x0002a950
        /*112c*/ 	.word	0x00000004
        /*1130*/ 	.word	0x00033480
        /*1134*/ 	.short	0x010a
        /*1136*/ 	.byte	0x3f
	.zero		1


	//   ....[111]....
        /*1138*/ 	.word	0x0002b780
        /*113c*/ 	.word	0x0000000d
        /*1140*/ 	.word	0x00000000
        /*1144*/ 	.short	0x010a
        /*1146*/ 	.byte	0x3f
	.zero		1


	//   ....[112]....
        /*1148*/ 	.word	0x00033010
        /*114c*/ 	.word	0x0000000d
        /*1150*/ 	.word	0x00000000
        /*1154*/ 	.short	0x010a
        /*1156*/ 	.byte	0x3f
	.zero		1


	//   ....[113]....
        /*1158*/ 	.word	0x0003aac0
        /*115c*/ 	.word	0x0000000d
        /*1160*/ 	.word	0x00000000
        /*1164*/ 	.short	0x010a
        /*1166*/ 	.byte	0x3f
	.zero		1


	//   ....[114]....
        /*1168*/ 	.word	0x0003b770
        /*116c*/ 	.word	0x0000000d
        /*1170*/ 	.word	0x00000000
        /*1174*/ 	.short	0x0101
        /*1176*/ 	.byte	0x3f
	.zero		1


	//   ....[115]....
        /*1178*/ 	.word	0x0003b7a0
        /*117c*/ 	.word	0x0000000d
        /*1180*/ 	.word	0x00000000
        /*1184*/ 	.short	0x010a
        /*1186*/ 	.byte	0x3f
	.zero		1


	//   ....[116]....
        /*1188*/ 	.word	0x0003b7f0
        /*118c*/ 	.word	0x0000000d
        /*1190*/ 	.word	0x00000000
        /*1194*/ 	.short	0x010a
        /*1196*/ 	.byte	0x3f
	.zero		1


	//   ....[117]....
        /*1198*/ 	.word	0x0003b840
        /*119c*/ 	.word	0x0000000d
        /*11a0*/ 	.word	0x00000000
        /*11a4*/ 	.short	0x010a
        /*11a6*/ 	.byte	0x3f
	.zero		1


	//----- nvinfo : EIATTR_NUM_MBARRIERS
	.align		4
.L_275:
        /*11a8*/ 	.byte	0x03, 0x38
        /*11aa*/ 	.short	0x0016


	//----- nvinfo : EIATTR_EXIT_INSTR_OFFSETS
	.align		4
        /*11ac*/ 	.byte	0x04, 0x1c
        /*11ae*/ 	.short	(.L_277 - .L_276)


	//   ....[0]....
.L_276:
        /*11b0*/ 	.word	0x00000b70


	//   ....[1]....
        /*11b4*/ 	.word	0x00020c90


	//   ....[2]....
        /*11b8*/ 	.word	0x000288d0


	//----- nvinfo : EIATTR_MAX_THREADS
	.align		4
.L_277:
        /*11bc*/ 	.byte	0x04, 0x05
        /*11be*/ 	.short	(.L_279 - .L_278)
.L_278:
        /*11c0*/ 	.word	0x00000180
        /*11c4*/ 	.word	0x00000001
        /*11c8*/ 	.word	0x00000001


	//----- nvinfo : EIATTR_CRS_STACK_SIZE
	.align		4
.L_279:
        /*11cc*/ 	.byte	0x04, 0x1e
        /*11ce*/ 	.short	(.L_281 - .L_280)
.L_280:
        /*11d0*/ 	.word	0x00000000


	//----- nvinfo : EIATTR_CBANK_PARAM_SIZE
	.align		4
.L_281:
        /*11d4*/ 	.byte	0x03, 0x19
        /*11d6*/ 	.short	0x0af0


	//----- nvinfo : EIATTR_PARAM_CBANK
	.align		4
        /*11d8*/ 	.byte	0x04, 0x0a
        /*11da*/ 	.short	(.L_283 - .L_282)
	.align		4
.L_282:
        /*11dc*/ 	.word	index@(.nv.constant0._ZN7cutlass13device_kernelIN5flash11enable_sm90INS1_16FlashAttnFwdSm90INS1_25CollectiveMainloopFwdSm90ILi2EN4cute5tupleIJNS5_1CILi1EEES8_S8_EEENS6_IJNS7_ILi128EEENS7_ILi160EEENS7_ILi192EEEEEELi192ENS_12float_e4m3_tEfNS_4arch4Sm90ELb0ELb1ELb0ELb1ELb0ELb1ELb0ELb1ELb1ELb1ELb0ELb0EEENS1_21CollectiveEpilogueFwdINS6_IJSA_SC_SB_EEES9_NS_10bfloat16_tESG_Li256ELb1ELb1ELb0ELb1EEENS1_36VarlenDynamicPersistentTileSchedulerILi128ELi160ELi256ELi128ELb0ELb1ELb1ELb1ELb0ELb1EEEEEEEEEvNT_6ParamsE)
        /*11e0*/ 	.short	0x0210
        /*11e2*/ 	.short	0x0af0


	//----- nvinfo : EIATTR_SW_WAR
	.align		4
.L_283:
        /*11e4*/ 	.byte	0x04, 0x36
        /*11e6*/ 	.short	(.L_285 - .L_284)
.L_284:
        /*11e8*/ 	.word	0x00000008
.L_285:


//--------------------- .nv.info._ZN7cutlass13device_kernelIN5flash11enable_sm90INS1_16FlashAttnFwdSm90INS1_25CollectiveMainloopFwdSm90ILi2EN4cute5tupleIJNS5_1CILi1EEES8_S8_EEENS6_IJNS7_ILi128EEENS7_ILi160EEENS7_ILi192EEEEEELi192ENS_12float_e4m3_tEfNS_4arch4Sm90ELb1ELb0ELb0ELb0ELb0ELb0ELb0ELb1ELb1ELb1ELb0ELb0EEENS1_21CollectiveEpilogueFwdINS6_IJSA_SC_SB_EEES9_NS_10bfloat16_tESG_Li256ELb0ELb1ELb0ELb1EEENS1_30DynamicPersistentTileSchedulerILi256ELi128ELb0ELb1ELb1EEEEEEEEEvNT_6ParamsE --------------------------
	.section	.nv.info._ZN7cutlass13device_kernelIN5flash11enable_sm90INS1_16FlashAttnFwdSm90INS1_25CollectiveMainloopFwdSm90ILi2EN4cute5tupleIJNS5_1CILi1EEES8_S8_EEENS6_IJNS7_ILi128EEENS7_ILi160EEENS7_ILi192EEEEEELi192ENS_12float_e4m3_tEfNS_4arch4Sm90ELb1ELb0ELb0ELb0ELb0ELb0ELb0ELb1ELb1ELb1ELb0ELb0EEENS1_21CollectiveEpilogueFwdINS6_IJSA_SC_SB_EEES9_NS_10bfloat16_tESG_Li256ELb0ELb1ELb0ELb1EEENS1_30DynamicPersistentTileSchedulerILi256ELi128ELb0ELb1ELb1EEEEEEEEEvNT_6ParamsE,"",@"SHT_CUDA_INFO"
	.sectionflags	@""
	.align	4


	//----- nvinfo : EIATTR_CUDA_API_VERSION
	.align		4
        /*0000*/ 	.byte	0x04, 0x37
        /*0002*/ 	.short	(.L_287 - .L_286)
.L_286:
        /*0004*/ 	.word	0x00000082


	//----- nvinfo : EIATTR_KPARAM_INFO
	.align		4
.L_287:
        /*0008*/ 	.byte	0x04, 0x17
        /*000a*/ 	.short	(.L_289 - .L_288)
.L_288:
        /*000c*/ 	.word	0x00000000
        /*0010*/ 	.short	0x0000
        /*0012*/ 	.short	0x0070
        /*0014*/ 	.byte	0x00, 0xf0, 0x01, 0x2a


	//----- nvinfo : EIATTR_SPARSE_MMA_MASK
	.align		4
.L_289:
        /*0018*/ 	.byte	0x03, 0x50
        /*001a*/ 	.short	0x0000


	//----- nvinfo : EIATTR_MAXREG_COUNT
	.align		4
        /*001c*/ 	.byte	0x03, 0x1b
        /*001e*/ 	.short	0x00a8


	//----- nvinfo : EIATTR_NUM_BARRIERS
	.align		4
        /*0020*/ 	.byte	0x02, 0x4c
        /*0022*/ 	.byte	0x10
	.zero		1


	//----- nvinfo : EIATTR_EXTERNS
	.align		4
        /*0024*/ 	.byte	0x04, 0x0f
        /*0026*/ 	.short	(.L_291 - .L_290)


	//   ....[0]....
	.align		4
.L_290:
        /*0028*/ 	.word	index@(__assertfail)


	//----- nvinfo : EIATTR_ANNOTATIONS
	.align		4
.L_291:
        /*002c*/ 	.byte	0x04, 0x55
        /*002e*/ 	.short	(.L_293 - .L_292)


	//   ....[0]....
.L_292:
        /* <DEDUP_REMOVED lines=19> */


	//----- nvinfo : EIATTR_MERCURY_ISA_VERSION
	.align		4
.L_293:
        /*0148*/ 	.byte	0x03, 0x5f
        /*014a*/ 	.short	0x0101


	//----- nvinfo : EIATTR_INT_WARP_WIDE_INSTR_OFFSETS
	.align		4
        /*014c*/ 	.byte	0x04, 0x31
        /*014e*/ 	.short	(.L_295 - .L_294)


	//   ....[0]....
.L_294:
        /*0150*/ 	.word	0x00000130


	//   ....[1]....
        /*0154*/ 	.word	0x00000170


	//   ....[2]....
        /*0158*/ 	.word	0x000001e0


	//   ....[3]....
        /*015c*/ 	.word	0x0000fa40


	//   ....[4]....
        /*0160*/ 	.word	0x0000fad0


	//   ....[5]....
        /*0164*/ 	.word	0x000127b0


	//   ....[6]....
        /*0168*/ 	.word	0x00012840


	//----- nvinfo : EIATTR_COOP_GROUP_MASK_REGIDS
	.align		4
.L_295:
        /*016c*/ 	.byte	0x04, 0x29
        /*016e*/ 	.short	(.L_297 - .L_296)


	//   ....[0]....
.L_296:
        /*0170*/ 	.word	0xffffffff


	//   ....[1]....
        /*0174*/ 	.word	0xffffffff


	//   ....[2]....
        /*0178*/ 	.word	0xffffffff


	//   ....[3]....
        /*017c*/ 	.word	0xffffffff


	//   ....[4]....
        /*0180*/ 	.word	0xffffffff


	//   ....[5]....
        /*0184*/ 	.word	0xffffffff


	//   ....[6]....
        /*0188*/ 	.word	0xffffffff


	//   ....[7]....
        /*018c*/ 	.word	0xffffffff


	//   ....[8]....
        /*0190*/ 	.word	0xffffffff


	//   ....[9]....
        /*0194*/ 	.word	0xffffffff


	//   ....[10]....
        /*0198*/ 	.word	0xffffffff


	//   ....[11]....
        /*019c*/ 	.word	0xffffffff


	//   ....[12]....
        /*01a0*/ 	.word	0xffffffff


	//   ....[13]....
        /*01a4*/ 	.word	0xffffffff


	//   ....[14]....
        /*01a8*/ 	.word	0xffffffff


	//   ....[15]....
        /*01ac*/ 	.word	0xffffffff


	//   ....[16]....
        /*01b0*/ 	.word	0xffffffff


	//   ....[17]....
        /*01b4*/ 	.word	0xffffffff


	//   ....[18]....
        /*01b8*/ 	.word	0xffffffff


	//   ....[19]....
        /*01bc*/ 	.word	0xffffffff


	//   ....[20]....
        /*01c0*/ 	.word	0xffffffff


	//   ....[21]....
        /*01c4*/ 	.word	0xffffffff


	//   ....[22]....
        /*01c8*/ 	.word	0xffffffff


	//   ....[23]....
        /*01cc*/ 	.word	0xffffffff


	//   ....[24]....
        /*01d0*/ 	.word	0xffffffff


	//   ....[25]....
        /*01d4*/ 	.word	0xffffffff


	//   ....[26]....
        /*01d8*/ 	.word	0xffffffff


	//   ....[27]....
        /*01dc*/ 	.word	0xffffffff


	//   ....[28]....
        /*01e0*/ 	.word	0xffffffff


	//   ....[29]....
        /*01e4*/ 	.word	0xffffffff


	//   ....[30]....
        /*01e8*/ 	.word	0xffffffff


	//   ....[31]....
        /*01ec*/ 	.word	0xffffffff


	//   ....[32]....
        /*01f0*/ 	.word	0xffffffff


	//   ....[33]....
        /*01f4*/ 	.word	0xffffffff


	//   ....[34]....
        /*01f8*/ 	.word	0xffffffff


	//   ....[35]....
        /*01fc*/ 	.word	0xffffffff


	//   ....[36]....
        /*0200*/ 	.word	0xffffffff


	//   ....[37]....
        /*0204*/ 	.word	0xffffffff


	//   ....[38]....
        /*0208*/ 	.word	0xffffffff


	//   ....[39]....
        /*020c*/ 	.word	0xffffffff


	//   ....[40]....
        /*0210*/ 	.word	0xffffffff


	//   ....[41]....
        /*0214*/ 	.word	0xffffffff


	//   ....[42]....
        /*0218*/ 	.word	0xffffffff


	//   ....[43]....
        /*021c*/ 	.word	0xffffffff


	//   ....[44]....
        /*0220*/ 	.word	0xffffffff


	//   ....[45]....
        /*0224*/ 	.word	0xffffffff


	//   ....[46]....
        /*0228*/ 	.word	0xffffffff


	//   ....[47]....
        /*022c*/ 	.word	0xffffffff


	//   ....[48]....
        /*0230*/ 	.word	0xffffffff


	//   ....[49]....
        /*0234*/ 	.word	0xffffffff


	//   ....[50]....
        /*0238*/ 	.word	0xffffffff


	//   ....[51]....
        /*023c*/ 	.word	0xffffffff


	//   ....[52]....
        /*0240*/ 	.word	0xffffffff


	//   ....[53]....
        /*0244*/ 	.word	0xffffffff


	//   ....[54]....
        /*0248*/ 	.word	0xffffffff


	//   ....[55]....
        /*024c*/ 	.word	0xffffffff


	//   ....[56]....
        /*0250*/ 	.word	0xffffffff


	//   ....[57]....
        /*0254*/ 	.word	0xffffffff


	//   ....[58]....
        /*0258*/ 	.word	0xffffffff


	//   ....[59]....
        /*025c*/ 	.word	0xffffffff


	//   ....[60]....
        /*0260*/ 	.word	0xffffffff


	//   ....[61]....
        /*0264*/ 	.word	0xffffffff


	//   ....[62]....
        /*0268*/ 	.word	0xffffffff


	//   ....[63]....
        /*026c*/ 	.word	0xffffffff


	//   ....[64]....
        /*0270*/ 	.word	0xffffffff


	//   ....[65]....
        /*0274*/ 	.word	0xffffffff


	//   ....[66]....
        /*0278*/ 	.word	0xffffffff


	//   ....[67]....
        /*027c*/ 	.word	0xffffffff


	//   ....[68]....
        /*0280*/ 	.word	0xffffffff


	//   ....[69]....
        /*0284*/ 	.word	0xffffffff


	//   ....[70]....
        /*0288*/ 	.word	0xffffffff


	//   ....[71]....
        /*028c*/ 	.word	0xffffffff


	//   ....[72]....
        /*0290*/ 	.word	0xffffffff


	//   ....[73]....
        /*0294*/ 	.word	0xffffffff


	//   ....[74]....
        /*0298*/ 	.word	0xffffffff


	//   ....[75]....
        /*029c*/ 	.word	0xffffffff


	//   ....[76]....
        /*02a0*/ 	.word	0xffffffff


	//   ....[77]....
        /*02a4*/ 	.word	0xffffffff


	//   ....[78]....
        /*02a8*/ 	.word	0xffffffff


	//   ....[79]....
        /*02ac*/ 	.word	0xffffffff


	//   ....[80]....
        /*02b0*/ 	.word	0xffffffff


	//   ....[81]....
        /*02b4*/ 	.word	0xffffffff


	//   ....[82]....
        /*02b8*/ 	.word	0xffffffff


	//   ....[83]....
        /*02bc*/ 	.word	0xffffffff


	//   ....[84]....
        /*02c0*/ 	.word	0xffffffff


	//   ....[85]....
        /*02c4*/ 	.word	0xffffffff


	//   ....[86]....
        /*02c8*/ 	.word	0xffffffff


	//   ....[87]....
        /*02cc*/ 	.word	0xffffffff


	//   ....[88]....
        /*02d0*/ 	.word	0xffffffff


	//   ....[89]....
        /*02d4*/ 	.word	0xffffffff


	//   ....[90]....
        /*02d8*/ 	.word	0xffffffff


	//   ....[91]....
        /*02dc*/ 	.word	0xffffffff


	//   ....[92]....
        /*02e0*/ 	.word	0xffffffff


	//   ....[93]....
        /*02e4*/ 	.word	0xffffffff


	//   ....[94]....
        /*02e8*/ 	.word	0xffffffff


	//   ....[95]....
        /*02ec*/ 	.word	0xffffffff


	//   ....[96]....
        /*02f0*/ 	.word	0xffffffff


	//   ....[97]....
        /*02f4*/ 	.word	0xffffffff


	//   ....[98]....
        /*02f8*/ 	.word	0xffffffff


	//   ....[99]....
        /*02fc*/ 	.word	0xffffffff


	//   ....[100]....
        /*0300*/ 	.word	0xffffffff


	//   ....[101]....
        /*0304*/ 	.word	0xffffffff


	//   ....[102]....
        /*0308*/ 	.word	0xffffffff


	//   ....[103]....
        /*030c*/ 	.word	0xffffffff


	//   ....[104]....
        /*0310*/ 	.word	0xffffffff


	//   ....[105]....
        /*0314*/ 	.word	0xffffffff


	//   ....[106]....
        /*0318*/ 	.word	0xffffffff


	//   ....[107]....
        /*031c*/ 	.word	0xffffffff


	//   ....[108]....
        /*0320*/ 	.word	0x0500000f


	//   ....[109]....
        /*0324*/ 	.word	0x0500000f


	//   ....[110]....
        /*0328*/ 	.word	0x0500000f


	//   ....[111]....
        /*032c*/ 	.word	0x0500000f


	//   ....[112]....
        /*0330*/ 	.word	0x0500000f


	//   ....[113]....
        /*0334*/ 	.word	0x0500000f


	//   ....[114]....
        /*0338*/ 	.word	0x0500000f


	//   ....[115]....
        /*033c*/ 	.word	0x0500000f


	//   ....[116]....
        /*0340*/ 	.word	0x0500000f


	//   ....[117]....
        /*0344*/ 	.word	0x0500000f


	//----- nvinfo : EIATTR_COOP_GROUP_INSTR_OFFSETS
	.align		4
.L_297:
        /*0348*/ 	.byte	0x04, 0x28
        /*034a*/ 	.short	(.L_299 - .L_298)


	//   ....[0]....
.L_298:
        /*034c*/ 	.word	0x00000070


	//   ....[1]....
        /*0350*/ 	.word	0x00000140


	//   ....[2]....
        /*0354*/ 	.word	0x00000190


	//   ....[3]....
        /*0358*/ 	.word	0x000003c0


	//   ....[4]....
        /*035c*/ 	.word	0x00000520


	//   ....[5]....
        /*0360*/ 	.word	0x00000640


	//   ....[6]....
        /*0364*/ 	.word	0x000007a0


	//   ....[7]....
        /*0368*/ 	.word	0x00001880


	//   ....[8]....
        /*036c*/ 	.word	0x00002700


	//   ....[9]....
        /*0370*/ 	.word	0x00002c30


	//   ....[10]....
        /*0374*/ 	.word	0x00003210


	//   ....[11]....
        /*0378*/ 	.word	0x000032d0


	//   ....[12]....
        /*037c*/ 	.word	0x00003e20


	//   ....[13]....
        /*0380*/ 	.word	0x00003ef0


	//   ....[14]....
        /*0384*/ 	.word	0x00005d80


	//   ....[15]....
        /*0388*/ 	.word	0x00005da0


	//   ....[16]....
        /*038c*/ 	.word	0x00006630


	//   ....[17]....
        /*0390*/ 	.word	0x00006730


	//   ....[18]....
        /*0394*/ 	.word	0x00007210


	//   ....[19]....
        /*0398*/ 	.word	0x00007270


	//   ....[20]....
        /*039c*/ 	.word	0x00009c80


	//   ....[21]....
        /*03a0*/ 	.word	0x00009c90


	//   ....[22]....
        /*03a4*/ 	.word	0x00009cc0


	//   ....[23]....
        /*03a8*/ 	.word	0x00009cd0


	//   ....[24]....
        /*03ac*/ 	.word	0x0000bb90


	//   ....[25]....
        /*03b0*/ 	.word	0x0000bba0


	//   ....[26]....
        /*03b4*/ 	.word	0x0000bbd0


	//   ....[27]....
        /*03b8*/ 	.word	0x0000bbe0


	//   ....[28]....
        /*03bc*/ 	.word	0x0000d450


	//   ....[29]....
        /*03c0*/ 	.word	0x0000d480


	//   ....[30]....
        /*03c4*/ 	.word	0x0000d4b0


	//   ....[31]....
        /*03c8*/ 	.word	0x0000d4e0


	//   ....[32]....
        /*03cc*/ 	.word	0x0000d510


	//   ....[33]....
        /*03d0*/ 	.word	0x0000d540


	//   ....[34]....
        /*03d4*/ 	.word	0x0000d570


	//   ....[35]....
        /*03d8*/ 	.word	0x0000d5b0


	//   ....[36]....
        /*03dc*/ 	.word	0x0000d5d0


	//   ....[37]....
        /*03e0*/ 	.word	0x0000d600


	//   ....[38]....
        /*03e4*/ 	.word	0x0000d630


	//   ....[39]....
        /*03e8*/ 	.word	0x0000d660


	//   ....[40]....
        /*03ec*/ 	.word	0x0000d690


	//   ....[41]....
        /*03f0*/ 	.word	0x0000d6a0


	//   ....[42]....
        /*03f4*/ 	.word	0x0000d6b0


	//   ....[43]....
        /*03f8*/ 	.word	0x0000d6c0


	//   ....[44]....
        /*03fc*/ 	.word	0x0000d6e0


	//   ....[45]....
        /*0400*/ 	.word	0x0000d6f0


	//   ....[46]....
        /*0404*/ 	.word	0x0000d700


	//   ....[47]....
        /*0408*/ 	.word	0x0000d730


	//   ....[48]....
        /*040c*/ 	.word	0x0000d760


	//   ....[49]....
        /*0410*/ 	.word	0x0000d770


	//   ....[50]....
        /*0414*/ 	.word	0x0000d780


	//   ....[51]....
        /*0418*/ 	.word	0x0000d790


	//   ....[52]....
        /*041c*/ 	.word	0x0000d7a0


	//   ....[53]....
        /*0420*/ 	.word	0x0000d7c0


	//   ....[54]....
        /*0424*/ 	.word	0x0000d7d0


	//   ....[55]....
        /*0428*/ 	.word	0x0000d7e0


	//   ....[56]....
        /*042c*/ 	.word	0x0000d7f0


	//   ....[57]....
        /*0430*/ 	.word	0x0000d800


	//   ....[58]....
        /*0434*/ 	.word	0x0000d810


	//   ....[59]....
        /*0438*/ 	.word	0x0000d820


	//   ....[60]....
        /*043c*/ 	.word	0x0000d830


	//   ....[61]....
        /*0440*/ 	.word	0x0000d840


	//   ....[62]....
        /*0444*/ 	.word	0x0000d850


	//   ....[63]....
        /*0448*/ 	.word	0x0000d860


	//   ....[64]....
        /*044c*/ 	.word	0x0000d870


	//   ....[65]....
        /*0450*/ 	.word	0x0000d880


	//   ....[66]....
        /*0454*/ 	.word	0x0000d890


	//   ....[67]....
        /*0458*/ 	.word	0x0000d8a0


	//   ....[68]....
        /*045c*/ 	.word	0x0000d8b0


	//   ....[69]....
        /*0460*/ 	.word	0x0000d8c0


	//   ....[70]....
        /*0464*/ 	.word	0x0000d8d0


	//   ....[71]....
        /*0468*/ 	.word	0x0000d8e0


	//   ....[72]....
        /*046c*/ 	.word	0x0000d8f0


	//   ....[73]....
        /*0470*/ 	.word	0x0000d900


	//   ....[74]....
        /*0474*/ 	.word	0x0000d910


	//   ....[75]....
        /*0478*/ 	.word	0x0000d920


	//   ....[76]....
        /*047c*/ 	.word	0x0000dc30


	//   ....[77]....
        /*0480*/ 	.word	0x0000dc60


	//   ....[78]....
        /*0484*/ 	.word	0x0000dc90


	//   ....[79]....
        /*0488*/ 	.word	0x0000dcc0


	//   ....[80]....
        /*048c*/ 	.word	0x0000e1e0


	//   ....[81]....
        /*0490*/ 	.word	0x0000e210


	//   ....[82]....
        /*0494*/ 	.word	0x0000e310


	//   ....[83]....
        /*0498*/ 	.word	0x0000e330


	//   ....[84]....
        /*049c*/ 	.word	0x0000e430


	//   ....[85]....
        /*04a0*/ 	.word	0x0000e450


	//   ....[86]....
        /*04a4*/ 	.word	0x0000e560


	//   ....[87]....
        /*04a8*/ 	.word	0x0000e580


	//   ....[88]....
        /*04ac*/ 	.word	0x0000ec60


	//   ....[89]....
        /*04b0*/ 	.word	0x0000ec80


	//   ....[90]....
        /*04b4*/ 	.word	0x0000ed80


	//   ....[91]....
        /*04b8*/ 	.word	0x0000eda0


	//   ....[92]....
        /*04bc*/ 	.word	0x0000eea0


	//   ....[93]....
        /*04c0*/ 	.word	0x0000eec0


	//   ....[94]....
        /*04c4*/ 	.word	0x0000efd0


	//   ....[95]....
        /*04c8*/ 	.word	0x0000eff0


	//   ....[96]....
        /*04cc*/ 	.word	0x0000f1b0


	//   ....[97]....
        /*04d0*/ 	.word	0x00010220


	//   ....[98]....
        /*04d4*/ 	.word	0x00010ef0


	//   ....[99]....
        /*04d8*/ 	.word	0x00010f20


	//   ....[100]....
        /*04dc*/ 	.word	0x00011000


	//   ....[101]....
        /*04e0*/ 	.word	0x00011020


	//   ....[102]....
        /*04e4*/ 	.word	0x000110c0


	//   ....[103]....
        /*04e8*/ 	.word	0x000110e0


	//   ....[104]....
        /*04ec*/ 	.word	0x000110f0


	//   ....[105]....
        /*04f0*/ 	.word	0x00011180


	//   ....[106]....
        /*04f4*/ 	.word	0x00013200


	//   ....[107]....
        /*04f8*/ 	.word	0x000133a0


	//   ....[108]....
        /*04fc*/ 	.word	0x00013970


	//   ....[109]....
        /*0500*/ 	.word	0x00013b20


	//   ....[110]....
        /*0504*/ 	.word	0x00013b80


	//   ....[111]....
        /*0508*/ 	.word	0x00013c10


	//   ....[112]....
        /*050c*/ 	.word	0x00013d30


	//   ....[113]....
        /*0510*/ 	.word	0x00013d90


	//   ....[114]....
        /*0514*/ 	.word	0x00013eb0


	//   ....[115]....
        /*0518*/ 	.word	0x00013f10


	//   ....[116]....
        /*051c*/ 	.word	0x00013fb0


	//   ....[117]....
        /*0520*/ 	.word	0x00014360


	//----- nvinfo : EIATTR_REG_RECONFIG
	.align		4
.L_299:
        /*0524*/ 	.byte	0x01, 0x54
	.zero		2


	//----- nvinfo : EIATTR_SYSCALL_OFFSETS
	.align		4
        /*0528*/ 	.byte	0x04, 0x46
        /*052a*/ 	.short	(.L_301 - .L_300)


	//   ....[0]....
.L_300:
        /*052c*/ 	.word	0x00001a60


	//   ....[1]....
        /*0530*/ 	.word	0x0000fc40


	//   ....[2]....
        /*0534*/ 	.word	0x0000fdd0


	//   ....[3]....
        /*0538*/ 	.word	0x0000ff20


	//   ....[4]....
        /*053c*/ 	.word	0x00010060


	//   ....[5]....
        /*0540*/ 	.word	0x00010ad0


	//----- nvinfo : EIATTR_MBARRIER_INSTR_OFFSETS
	.align		4
.L_301:
        /*0544*/ 	.byte	0x04, 0x39
        /*0546*/ 	.short	(.L_303 - .L_302)


	//   ....[0]....
.L_302:
        /*0548*/ 	.word	0x00000270
        /*054c*/ 	.word	0x000000ff
        /*0550*/ 	.word	0x00033400
        /*0554*/ 	.short	0x0100
        /*0556*/ 	.byte	0x08
	.zero		1


	//   ....[1]....
        /*0558*/ 	.word	0x00000280
        /*055c*/ 	.word	0x000000ff
        /*0560*/ 	.word	0x00033420
        /*0564*/ 	.short	0x0100
        /*0566*/ 	.byte	0x08
	.zero		1


	//   ....[2]....
        /*0568*/ 	.word	0x00000370
        /*056c*/ 	.word	0x000000ff
        /*0570*/ 	.word	0x00033430
        /*0574*/ 	.short	0x0100
        /*0576*/ 	.byte	0x08
	.zero		1


	//   ....[3]....
        /*0578*/ 	.word	0x00000380
        /*057c*/ 	.word	0x000000ff
        /*0580*/ 	.word	0x00033440
        /*0584*/ 	.short	0x0100
        /*0586*/ 	.byte	0x08
	.zero		1


	//   ....[4]....
        /*0588*/ 	.word	0x00000390
        /*058c*/ 	.word	0x000000ff
        /*0590*/ 	.word	0x00033438
        /*0594*/ 	.short	0x0100
        /*0596*/ 	.byte	0x08
	.zero		1


	//   ....[5]....
        /*0598*/ 	.word	0x000003a0
        /*059c*/ 	.word	0x000000ff
        /*05a0*/ 	.word	0x00033448
        /*05a4*/ 	.short	0x0100
        /*05a6*/ 	.byte	0x08
	.zero		1


	//   ....[6]....
        /*05a8*/ 	.word	0x000004d0
        /*05ac*/ 	.word	0x000000ff
        /*05b0*/ 	.word	0x00033450
        /*05b4*/ 	.short	0x0100
        /*05b6*/ 	.byte	0x08
	.zero		1


	//   ....[7]....
        /*05b8*/ 	.word	0x000004e0
        /*05bc*/ 	.word	0x000000ff
        /*05c0*/ 	.word	0x00033460
        /*05c4*/ 	.short	0x0100
        /*05c6*/ 	.byte	0x08
	.zero		1


	//   ....[8]....
        /*05c8*/ 	.word	0x000004f0
        /*05cc*/ 	.word	0x000000ff
        /*05d0*/ 	.word	0x00033458
        /*05d4*/ 	.short	0x0100
        /*05d6*/ 	.byte	0x08
	.zero		1


	//   ....[9]....
        /*05d8*/ 	.word	0x00000500
        /*05dc*/ 	.word	0x000000ff
        /*05e0*/ 	.word	0x00033468
        /*05e4*/ 	.short	0x0100
        /*05e6*/ 	.byte	0x08
	.zero		1


	//   ....[10]....
        /*05e8*/ 	.word	0x000005f0
        /*05ec*/ 	.word	0x000000ff
        /*05f0*/ 	.word	0x00033470
        /*05f4*/ 	.short	0x0100
        /*05f6*/ 	.byte	0x06
	.zero		1


	//   ....[11]....
        /*05f8*/ 	.word	0x00000600
        /*05fc*/ 	.word	0x000000ff
        /*0600*/ 	.word	0x00033480
        /*0604*/ 	.short	0x0100
        /*0606*/ 	.byte	0x06
	.zero		1


	//   ....[12]....
        /*0608*/ 	.word	0x00000610
        /*060c*/ 	.word	0x000000ff
        /*0610*/ 	.word	0x00033478
        /*0614*/ 	.short	0x0100
        /*0616*/ 	.byte	0x06
	.zero		1


	//   ....[13]....
        /*0618*/ 	.word	0x00000620
        /*061c*/ 	.word	0x000000ff
        /*0620*/ 	.word	0x00033488
        /*0624*/ 	.short	0x0100
        /*0626*/ 	.byte	0x06
	.zero		1


	//   ....[14]....
        /*0628*/ 	.word	0x00000750
        /*062c*/ 	.word	0x000000ff
        /*0630*/ 	.word	0x00033490
        /*0634*/ 	.short	0x0100
        /*0636*/ 	.byte	0x08
	.zero		1


	//   ....[15]....
        /*0638*/ 	.word	0x00000760
        /*063c*/ 	.word	0x000000ff
        /*0640*/ 	.word	0x000334a0
        /*0644*/ 	.short	0x0100
        /*0646*/ 	.byte	0x08
	.zero		1


	//   ....[16]....
        /*0648*/ 	.word	0x00000770
        /*064c*/ 	.word	0x000000ff
        /*0650*/ 	.word	0x00033498
        /*0654*/ 	.short	0x0100
        /*0656*/ 	.byte	0x08
	.zero		1


	//   ....[17]....
        /*0658*/ 	.word	0x00000780
        /*065c*/ 	.word	0x000000ff
        /*0660*/ 	.word	0x000334a8
        /*0664*/ 	.short	0x0100
        /*0666*/ 	.byte	0x08
	.zero		1


	//   ....[18]....
        /*0668*/ 	.word	0x000008b0
        /*066c*/ 	.word	0x000000ff
        /*0670*/ 	.word	0x000334b0
        /*0674*/ 	.short	0x0100
        /*0676*/ 	.byte	0x08
	.zero		1


	//   ....[19]....
        /*0678*/ 	.word	0x000008c0
        /*067c*/ 	.word	0x000000ff
        /*0680*/ 	.word	0x000334c0
        /*0684*/ 	.short	0x0100
        /*0686*/ 	.byte	0x08
	.zero		1


	//   ....[20]....
        /*0688*/ 	.word	0x000008d0
        /*068c*/ 	.word	0x000000ff
        /*0690*/ 	.word	0x000334b8
        /*0694*/ 	.short	0x0100
        /*0696*/ 	.byte	0x08
	.zero		1


	//   ....[21]....
        /*0698*/ 	.word	0x000008e0
        /*069c*/ 	.word	0x000000ff
        /*06a0*/ 	.word	0x000334c8
        /*06a4*/ 	.short	0x0100
        /*06a6*/ 	.byte	0x08
	.zero		1


	//   ....[22]....
        /*06a8*/ 	.word	0x00001ae0
        /*06ac*/ 	.word	0x000000ff
        /*06b0*/ 	.word	0x00033400
        /*06b4*/ 	.short	0x010a
        /*06b6*/ 	.byte	0x29
	.zero		1


	//   ....[23]....
        /*06b8*/ 	.word	0x00001b60
        /*06bc*/ 	.word	0x00000002
        /*06c0*/ 	.word	0x00033430
        /*06c4*/ 	.short	0x010a
        /*06c6*/ 	.byte	0x3f
	.zero		1


	//   ....[24]....
        /*06c8*/ 	.word	0x00001bc0
        /*06cc*/ 	.word	0x00000002
        /*06d0*/ 	.word	0x00033430
        /*06d4*/ 	.short	0x010a
        /*06d6*/ 	.byte	0x3f
	.zero		1


	//   ....[25]....
        /*06d8*/ 	.word	0x00003070
        /*06dc*/ 	.word	0x00000002
        /*06e0*/ 	.word	0x00000000
        /*06e4*/ 	.short	0x0101
        /*06e6*/ 	.byte	0x3f
	.zero		1


	//   ....[26]....
        /*06e8*/ 	.word	0x00004fa0
        /*06ec*/ 	.word	0x000000ff
        /*06f0*/ 	.word	0x00033430
        /*06f4*/ 	.short	0x010a
        /*06f6*/ 	.byte	0x06
	.zero		1


	//   ....[27]....
        /*06f8*/ 	.word	0x00004fe0
        /*06fc*/ 	.word	0x000000ff
        /*0700*/ 	.word	0x00033430
        /*0704*/ 	.short	0x010a
        /*0706*/ 	.byte	0x06
	.zero		1


	//   ....[28]....
        /*0708*/ 	.word	0x00005c20
        /*070c*/ 	.word	0x000000ff
        /*0710*/ 	.word	0x00033450
        /*0714*/ 	.short	0x010a
        /*0716*/ 	.byte	0x06
	.zero		1


	//   ....[29]....
        /*0718*/ 	.word	0x00005c60
        /*071c*/ 	.word	0x000000ff
        /*0720*/ 	.word	0x00033450
        /*0724*/ 	.short	0x010a
        /*0726*/ 	.byte	0x06
	.zero		1


	//   ....[30]....
        /*0728*/ 	.word	0x00007ed0
        /*072c*/ 	.word	0x00000002
        /*0730*/ 	.word	0x00000000
        /*0734*/ 	.short	0x0101
        /*0736*/ 	.byte	0x3f
	.zero		1


	//   ....[31]....
        /*0738*/ 	.word	0x000080c0
        /*073c*/ 	.word	0x000000ff
        /*0740*/ 	.word	0x00000000
        /*0744*/ 	.short	0x0101
        /*0746*/ 	.byte	0x06
	.zero		1


	//   ....[32]....
        /*0748*/ 	.word	0x000089f0
        /*074c*/ 	.word	0x000000ff
        /*0750*/ 	.word	0x00033430
        /*0754*/ 	.short	0x010a
        /*0756*/ 	.byte	0x06
	.zero		1


	//   ....[33]....
        /*0758*/ 	.word	0x00008a30
        /*075c*/ 	.word	0x000000ff
        /*0760*/ 	.word	0x00033430
        /*0764*/ 	.short	0x010a
        /*0766*/ 	.byte	0x06
	.zero		1


	//   ....[34]....
        /*0768*/ 	.word	0x00009640
        /*076c*/ 	.word	0x000000ff
        /*0770*/ 	.word	0x00033450
        /*0774*/ 	.short	0x010a
        /*0776*/ 	.byte	0x06
	.zero		1


	//   ....[35]....
        /*0778*/ 	.word	0x00009680
        /*077c*/ 	.word	0x000000ff
        /*0780*/ 	.word	0x00033450
        /*0784*/ 	.short	0x010a
        /*0786*/ 	.byte	0x06
	.zero		1


	//   ....[36]....
        /*0788*/ 	.word	0x0000ad60
        /*078c*/ 	.word	0x00000002
        /*0790*/ 	.word	0x00000000
        /*0794*/ 	.short	0x0101
        /*0796*/ 	.byte	0x3f
	.zero		1


	//   ....[37]....
        /*0798*/ 	.word	0x0000af70
        /*079c*/ 	.word	0x000000ff
        /*07a0*/ 	.word	0x00000000
        /*07a4*/ 	.short	0x0101
        /*07a6*/ 	.byte	0x06
	.zero		1


	//   ....[38]....
        /*07a8*/ 	.word	0x0000b7f0
        /*07ac*/ 	.word	0x000000ff
        /*07b0*/ 	.word	0x00033450
        /*07b4*/ 	.short	0x010a
        /*07b6*/ 	.byte	0x09
	.zero		1


	//   ....[39]....
        /*07b8*/ 	.word	0x0000b830
        /*07bc*/ 	.word	0x000000ff
        /*07c0*/ 	.word	0x00033450
        /*07c4*/ 	.short	0x010a
        /*07c6*/ 	.byte	0x09
	.zero		1


	//   ....[40]....
        /*07c8*/ 	.word	0x0000bf70
        /*07cc*/ 	.word	0x000000ff
        /*07d0*/ 	.word	0x00000000
        /*07d4*/ 	.short	0x0101
        /*07d6*/ 	.byte	0x04
	.zero		1


	//   ....[41]....
        /*07d8*/ 	.word	0x0000e1d0
        /*07dc*/ 	.word	0x00000000
        /*07e0*/ 	.word	0x00000000
        /*07e4*/ 	.short	0x0101
        /*07e6*/ 	.byte	0x3f
	.zero		1


	//   ....[42]....
        /*07e8*/ 	.word	0x00010450
        /*07ec*/ 	.word	0x00000004
        /*07f0*/ 	.word	0x00033480
        /*07f4*/ 	.short	0x010a
        /*07f6*/ 	.byte	0x3f
	.zero		1


	//   ....[43]....
        /*07f8*/ 	.word	0x000106d0
        /*07fc*/ 	.word	0x00000004
        /*0800*/ 	.word	0x00033440
        /*0804*/ 	.short	0x010a
        /*0806*/ 	.byte	0x3f
	.zero		1


	//   ....[44]....
        /*0808*/ 	.word	0x00011260
        /*080c*/ 	.word	0x00000011
        /*0810*/ 	.word	0x00033400
        /*0814*/ 	.short	0x0107
        /*0816*/ 	.byte	0x3f
	.zero		1


	//   ....[45]....
        /*0818*/ 	.word	0x00011360
        /*081c*/ 	.word	0x00000011
        /*0820*/ 	.word	0x00033400
        /*0824*/ 	.short	0x0101
        /*0826*/ 	.byte	0x3f
	.zero		1


	//   ....[46]....
        /*0828*/ 	.word	0x00011380
        /*082c*/ 	.word	0x00000011
        /*0830*/ 	.word	0x00033420
        /*0834*/ 	.short	0x010a
        /*0836*/ 	.byte	0x3f
	.zero		1


	//   ....[47]....
        /*0838*/ 	.word	0x00011690
        /*083c*/ 	.word	0x00000006
        /*0840*/ 	.word	0x00033480
        /*0844*/ 	.short	0x010a
        /*0846*/ 	.byte	0x3f
	.zero		1


	//   ....[48]....
        /*0848*/ 	.word	0x00011ab0
        /*084c*/ 	.word	0x00000006
        /*0850*/ 	.word	0x00033440
        /*0854*/ 	.short	0x010a
        /*0856*/ 	.byte	0x3f
	.zero		1


	//   ....[49]....
        /*0858*/ 	.word	0x00011f60
        /*085c*/ 	.word	0x00000003
        /*0860*/ 	.word	0x00033470
        /*0864*/ 	.short	0x010a
        /*0866*/ 	.byte	0x3f
	.zero		1


	//   ....[50]....
        /*0868*/ 	.word	0x00011fd0
        /*086c*/ 	.word	0x00000003
        /*0870*/ 	.word	0x00033460
        /*0874*/ 	.short	0x010a
        /*0876*/ 	.byte	0x3f
	.zero		1


	//   ....[51]....
        /*0878*/ 	.word	0x00012690
        /*087c*/ 	.word	0x00000003
        /*0880*/ 	.word	0x00033450
        /*0884*/ 	.short	0x0101
        /*0886*/ 	.byte	0x3f
	.zero		1


	//   ....[52]....
        /*0888*/ 	.word	0x00012710
        /*088c*/ 	.word	0x00000003
        /*0890*/ 	.word	0x00000000
        /*0894*/ 	.short	0x0101
        /*0896*/ 	.byte	0x3f
	.zero		1


	//   ....[53]....
        /*0898*/ 	.word	0x00012920
        /*089c*/ 	.word	0x00000003
        /*08a0*/ 	.word	0x00033470
        /*08a4*/ 	.short	0x010a
        /*08a6*/ 	.byte	0x3f
	.zero		1


	//   ....[54]....
        /*08a8*/ 	.word	0x00012980
        /*08ac*/ 	.word	0x00000003
        /*08b0*/ 	.word	0x00033460
        /*08b4*/ 	.short	0x010a
        /*08b6*/ 	.byte	0x3f
	.zero		1


	//   ....[55]....
        /*08b8*/ 	.word	0x00013040
        /*08bc*/ 	.word	0x00000003
        /*08c0*/ 	.word	0x00033450
        /*08c4*/ 	.short	0x0101
        /*08c6*/ 	.byte	0x3f
	.zero		1


	//   ....[56]....
        /*08c8*/ 	.word	0x000130b0
        /*08cc*/ 	.word	0x00000000
        /*08d0*/ 	.word	0x00000000
        /*08d4*/ 	.short	0x0101
        /*08d6*/ 	.byte	0x3f
	.zero		1


	//   ....[57]....
        /*08d8*/ 	.word	0x00013320
        /*08dc*/ 	.word	0x00000003
        /*08e0*/ 	.word	0x00033420
        /*08e4*/ 	.short	0x010a
        /*08e6*/ 	.byte	0x3f
	.zero		1


	//   ....[58]....
        /*08e8*/ 	.word	0x000134c0
        /*08ec*/ 	.word	0x00000007
        /*08f0*/ 	.word	0x00000000
        /*08f4*/ 	.short	0x010a
        /*08f6*/ 	.byte	0x3f
	.zero		1


	//   ....[59]....
        /*08f8*/ 	.word	0x00013530
        /*08fc*/ 	.word	0x00000005
        /*0900*/ 	.word	0x00000000
        /*0904*/ 	.short	0x010a
        /*0906*/ 	.byte	0x3f
	.zero		1


	//   ....[60]....
        /*0908*/ 	.word	0x00013580
        /*090c*/ 	.word	0x00000005
        /*0910*/ 	.word	0x00033460
        /*0914*/ 	.short	0x010a
        /*0916*/ 	.byte	0x3f
	.zero		1


	//   ....[61]....
        /*0918*/ 	.word	0x000135d0
        /*091c*/ 	.word	0x00000003
        /*0920*/ 	.word	0x00033460
        /*0924*/ 	.short	0x010a
        /*0926*/ 	.byte	0x3f
	.zero		1


	//   ....[62]....
        /*0928*/ 	.word	0x00013610
        /*092c*/ 	.word	0x00000005
        /*0930*/ 	.word	0x00033480
        /*0934*/ 	.short	0x010a
        /*0936*/ 	.byte	0x3f
	.zero		1


	//   ....[63]....
        /*0938*/ 	.word	0x00013630
        /*093c*/ 	.word	0x00000003
        /*0940*/ 	.word	0x00033480
        /*0944*/ 	.short	0x010a
        /*0946*/ 	.byte	0x3f
	.zero		1


	//   ....[64]....
        /*0948*/ 	.word	0x000136a0
        /*094c*/ 	.word	0x00000003
        /*0950*/ 	.word	0x00033400
        /*0954*/ 	.short	0x010a
        /*0956*/ 	.byte	0x3f
	.zero		1


	//   ....[65]....
        /*0958*/ 	.word	0x000136f0
        /*095c*/ 	.word	0x00000002
        /*0960*/ 	.word	0x00033430
        /*0964*/ 	.short	0x010a
        /*0966*/ 	.byte	0x3f
	.zero		1


	//   ....[66]....
        /*0968*/ 	.word	0x00013750
        /*096c*/ 	.word	0x00000005
        /*0970*/ 	.word	0x00033430
        /*0974*/ 	.short	0x010a
        /*0976*/ 	.byte	0x3f
	.zero		1


	//   ....[67]....
        /*0978*/ 	.word	0x000137b0
        /*097c*/ 	.word	0x00000005
        /*0980*/ 	.word	0x00033450
        /*0984*/ 	.short	0x010a
        /*0986*/ 	.byte	0x3f
	.zero		1


	//   ....[68]....
        /*0988*/ 	.word	0x00013810
        /*098c*/ 	.word	0x00000009
        /*0990*/ 	.word	0x00033430
        /*0994*/ 	.short	0x010a
        /*0996*/ 	.byte	0x3f
	.zero		1


	//   ....[69]....
        /*0998*/ 	.word	0x00013870
        /*099c*/ 	.word	0x00000009
        /*09a0*/ 	.word	0x00033450
        /*09a4*/ 	.short	0x010a
        /*09a6*/ 	.byte	0x3f
	.zero		1


	//   ....[70]....
        /*09a8*/ 	.word	0x000138d0
        /*09ac*/ 	.word	0x00000006
        /*09b0*/ 	.word	0x00033450
        /*09b4*/ 	.short	0x010a
        /*09b6*/ 	.byte	0x3f
	.zero		1


	//   ....[71]....
        /*09b8*/ 	.word	0x00013a20
        /*09bc*/ 	.word	0x00000004
        /*09c0*/ 	.word	0x00033480
        /*09c4*/ 	.short	0x010a
        /*09c6*/ 	.byte	0x3f
	.zero		1


	//   ....[72]....
        /*09c8*/ 	.word	0x00013a70
        /*09cc*/ 	.word	0x00000004
        /*09d0*/ 	.word	0x00033440
        /*09d4*/ 	.short	0x010a
        /*09d6*/ 	.byte	0x3f
	.zero		1


	//   ....[73]....
        /*09d8*/ 	.word	0x00014050
        /*09dc*/ 	.word	0x00000011
        /*09e0*/ 	.word	0x00033420
        /*09e4*/ 	.short	0x010a
        /*09e6*/ 	.byte	0x3f
	.zero		1


	//   ....[74]....
        /*09e8*/ 	.word	0x000140a0
        /*09ec*/ 	.word	0x00000006
        /*09f0*/ 	.word	0x00033480
        /*09f4*/ 	.short	0x010a
        /*09f6*/ 	.byte	0x3f
	.zero		1


	//   ....[75]....
        /*09f8*/ 	.word	0x000140f0
        /*09fc*/ 	.word	0x00000006
        /*0a00*/ 	.word	0x00033440
        /*0a04*/ 	.short	0x010a
        /*0a06*/ 	.byte	0x3f
	.zero		1


	//   ....[76]....
        /*0a08*/ 	.word	0x00014140
        /*0a0c*/ 	.word	0x00000003
        /*0a10*/ 	.word	0x00033470
        /*0a14*/ 	.short	0x010a
        /*0a16*/ 	.byte	0x3f
	.zero		1


	//   ....[77]....
        /*0a18*/ 	.word	0x00014190
        /*0a1c*/ 	.word	0x00000003
        /*0a20*/ 	.word	0x00033460
        /*0a24*/ 	.short	0x010a
        /*0a26*/ 	.byte	0x3f
	.zero		1


	//   ....[78]....
        /*0a28*/ 	.word	0x000141e0
        /*0a2c*/ 	.word	0x00000003
        /*0a30*/ 	.word	0x00033470
        /*0a34*/ 	.short	0x010a
        /*0a36*/ 	.byte	0x3f
	.zero		1


	//   ....[79]....
        /*0a38*/ 	.word	0x00014230
        /*0a3c*/ 	.word	0x00000003
        /*0a40*/ 	.word	0x00033460
        /*0a44*/ 	.short	0x010a
        /*0a46*/ 	.byte	0x3f
	.zero		1


	//   ....[80]....
        /*0a48*/ 	.word	0x00014280
        /*0a4c*/ 	.word	0x00000003
        /*0a50*/ 	.word	0x00033420
        /*0a54*/ 	.short	0x010a
        /*0a56*/ 	.byte	0x3f
	.zero		1


	//   ....[81]....
        /*0a58*/ 	.word	0x00014420
        /*0a5c*/ 	.word	0x00000007
        /*0a60*/ 	.word	0x00000000
        /*0a64*/ 	.short	0x010a
        /*0a66*/ 	.byte	0x3f
	.zero		1


	//   ....[82]....
        /*0a68*/ 	.word	0x00014470
        /*0a6c*/ 	.word	0x00000005
        /*0a70*/ 	.word	0x00000000
        /*0a74*/ 	.short	0x010a
        /*0a76*/ 	.byte	0x3f
	.zero		1


	//   ....[83]....
        /*0a78*/ 	.word	0x000144c0
        /*0a7c*/ 	.word	0x00000005
        /*0a80*/ 	.word	0x00033460
        /*0a84*/ 	.short	0x010a
        /*0a86*/ 	.byte	0x3f
	.zero		1


	//   ....[84]....
        /*0a88*/ 	.word	0x00014510
        /*0a8c*/ 	.word	0x00000003
        /*0a90*/ 	.word	0x00033460
        /*0a94*/ 	.short	0x010a
        /*0a96*/ 	.byte	0x3f
	.zero		1


	//   ....[85]....
        /*0a98*/ 	.word	0x00014560
        /*0a9c*/ 	.word	0x00000005
        /*0aa0*/ 	.word	0x00033480
        /*0aa4*/ 	.short	0x010a
        /*0aa6*/ 	.byte	0x3f
	.zero		1


	//----- nvinfo : EIATTR_NUM_MBARRIERS
	.align		4
.L_303:
        /*0aa8*/ 	.byte	0x03, 0x38
        /*0aaa*/ 	.short	0x0016


	//----- nvinfo : EIATTR_EXIT_INSTR_OFFSETS
	.align		4
        /*0aac*/ 	.byte	0x04, 0x1c
        /*0aae*/ 	.short	(.L_305 - .L_304)


	//   ....[0]....
.L_304:
        /*0ab0*/ 	.word	0x00000a40


	//   ....[1]....
        /*0ab4*/ 	.word	0x0000f130


	//   ....[2]....
        /*0ab8*/ 	.word	0x00013680


	//----- nvinfo : EIATTR_MAX_THREADS
	.align		4
.L_305:
        /*0abc*/ 	.byte	0x04, 0x05
        /*0abe*/ 	.short	(.L_307 - .L_306)
.L_306:
        /*0ac0*/ 	.word	0x00000180
        /*0ac4*/ 	.word	0x00000001
        /*0ac8*/ 	.word	0x00000001


	//----- nvinfo : EIATTR_CRS_STACK_SIZE
	.align		4
.L_307:
        /*0acc*/ 	.byte	0x04, 0x1e
        /*0ace*/ 	.short	(.L_309 - .L_308)
.L_308:
        /*0ad0*/ 	.word	0x00000000


	//----- nvinfo : EIATTR_CBANK_PARAM_SIZE
	.align		4
.L_309:
        /*0ad4*/ 	.byte	0x03, 0x19
        /*0ad6*/ 	.short	0x0af0


	//----- nvinfo : EIATTR_PARAM_CBANK
	.align		4
        /*0ad8*/ 	.byte	0x04, 0x0a
        /*0ada*/ 	.short	(.L_311 - .L_310)
	.align		4
.L_310:
        /*0adc*/ 	.word	index@(.nv.constant0._ZN7cutlass13device_kernelIN5flash11enable_sm90INS1_16FlashAttnFwdSm90INS1_25CollectiveMainloopFwdSm90ILi2EN4cute5tupleIJNS5_1CILi1EEES8_S8_EEENS6_IJNS7_ILi128EEENS7_ILi160EEENS7_ILi192EEEEEELi192ENS_12float_e4m3_tEfNS_4arch4Sm90ELb1ELb0ELb0ELb0ELb0ELb0ELb0ELb1ELb1ELb1ELb0ELb0EEENS1_21CollectiveEpilogueFwdINS6_IJSA_SC_SB_EEES9_NS_10bfloat16_tESG_Li256ELb0ELb1ELb0ELb1EEENS1_30DynamicPersistentTileSchedulerILi256ELi128ELb0ELb1ELb1EEEEEEEEEvNT_6ParamsE)
        /*0ae0*/ 	.short	0x0210
        /*0ae2*/ 	.short	0x0af0


	//----- nvinfo : EIATTR_SW_WAR
	.align		4
.L_311:
        /*0ae4*/ 	.byte	0x04, 0x36
        /*0ae6*/ 	.short	(.L_313 - .L_312)
.L_312:
        /*0ae8*/ 	.word	0x00000008
.L_313:


//--------------------- .nv.info._ZN7cutlass13device_kernelIN5flash11enable_sm90INS1_16FlashAttnFwdSm90INS1_25CollectiveMainloopFwdSm90ILi2EN4cute5tupleIJNS5_1CILi1EEES8_S8_EEENS6_IJNS7_ILi128EEENS7_ILi160EEENS7_ILi192EEEEEELi192ENS_12float_e4m3_tEfNS_4arch4Sm90ELb1ELb0ELb0ELb1ELb0ELb0ELb0ELb1ELb1ELb1ELb0ELb0EEENS1_21CollectiveEpilogueFwdINS6_IJSA_SC_SB_EEES9_NS_10bfloat16_tESG_Li256ELb1ELb1ELb0ELb1EEENS1_36VarlenDynamicPersistentTileSchedulerILi128ELi160ELi256ELi128ELb0ELb1ELb1ELb1ELb1ELb1EEEEEEEEEvNT_6ParamsE --------------------------
	.section	.nv.info._ZN7cutlass13device_kernelIN5flash11enable_sm90INS1_16FlashAttnFwdSm90INS1_25CollectiveMainloopFwdSm90ILi2EN4cute5tupleIJNS5_1CILi1EEES8_S8_EEENS6_IJNS7_ILi128EEENS7_ILi160EEENS7_ILi192EEEEEELi192ENS_12float_e4m3_tEfNS_4arch4Sm90ELb1ELb0ELb0ELb1ELb0ELb0ELb0ELb1ELb1ELb1ELb0ELb0EEENS1_21CollectiveEpilogueFwdINS6_IJSA_SC_SB_EEES9_NS_10bfloat16_tESG_Li256ELb1ELb1ELb0ELb1EEENS1_36VarlenDynamicPersistentTileSchedulerILi128ELi160ELi256ELi128ELb0ELb1ELb1ELb1ELb1ELb1EEEEEEEEEvNT_6ParamsE,"",@"SHT_CUDA_INFO"
	.sectionflags	@""
	.align	4


	//----- nvinfo : EIATTR_CUDA_API_VERSION
	.align		4
        /*0000*/ 	.byte	0x04, 0x37
        /*0002*/ 	.short	(.L_315 - .L_314)
.L_314:
        /*0004*/ 	.word	0x00000082


	//----- nvinfo : EIATTR_KPARAM_INFO
	.align		4
.L_315:
        /*0008*/ 	.byte	0x04, 0x17
        /*000a*/ 	.short	(.L_317 - .L_316)
.L_316:
        /*000c*/ 	.word	0x00000000
        /*0010*/ 	.short	0x0000
        /*0012*/ 	.short	0x0070
        /*0014*/ 	.byte	0x00, 0xf0, 0x01, 0x2a


	//----- nvinfo : EIATTR_SPARSE_MMA_MASK
	.align		4
.L_317:
        /*0018*/ 	.byte	0x03, 0x50
        /*001a*/ 	.short	0x0000


	//----- nvinfo : EIATTR_MAXREG_COUNT
	.align		4
        /*001c*/ 	.byte	0x03, 0x1b
        /*001e*/ 	.short	0x00a8


	//----- nvinfo : EIATTR_NUM_BARRIERS
	.align		4
        /*0020*/ 	.byte	0x02, 0x4c
        /*0022*/ 	.byte	0x10
	.zero		1


	//----- nvinfo : EIATTR_EXTERNS
	.align		4
        /*0024*/ 	.byte	0x04, 0x0f
        /*0026*/ 	.short	(.L_319 - .L_318)


	//   ....[0]....
	.align		4
.L_318:
        /*0028*/ 	.word	index@(__assertfail)


	//----- nvinfo : EIATTR_ANNOTATIONS
	.align		4
.L_319:
        /*002c*/ 	.byte	0x04, 0x55
        /*002e*/ 	.short	(.L_321 - .L_320)


	//   ....[0]....
.L_320:
        /* <DEDUP_REMOVED lines=29> */


	//----- nvinfo : EIATTR_MERCURY_ISA_VERSION
	.align		4
.L_321:
        /*01f0*/ 	.byte	0x03, 0x5f
        /*01f2*/ 	.short	0x0101


	//----- nvinfo : EIATTR_UNUSED_LOAD_BYTE_OFFSET
	.align		4
        /*01f4*/ 	.byte	0x04, 0x44
        /*01f6*/ 	.short	(.L_323 - .L_322)


	//   ....[0]....
.L_322:
        /*01f8*/ 	.word	0x00000a40
        /*01fc*/ 	.word	0x0000fff0


	//   ....[1]....
        /*0200*/ 	.word	0x0000c5f0
        /*0204*/ 	.word	0x0000fff0


	//----- nvinfo : EIATTR_INT_WARP_WIDE_INSTR_OFFSETS
	.align		4
.L_323:
        /*0208*/ 	.byte	0x04, 0x31
        /*020a*/ 	.short	(.L_325 - .L_324)


	//   ....[0]....
.L_324:
        /*020c*/ 	.word	0x00000130


	//   ....[1]....
        /*0210*/ 	.word	0x00000170


	//   ....[2]....
        /*0214*/ 	.word	0x000001e0


	//   ....[3]....
        /*0218*/ 	.word	0x00010d20


	//   ....[4]....
        /*021c*/ 	.word	0x00010db0


	//   ....[5]....
        /*0220*/ 	.word	0x00013a60


	//   ....[6]....
        /*0224*/ 	.word	0x00013af0


	//----- nvinfo : EIATTR_COOP_GROUP_MASK_REGIDS
	.align		4
.L_325:
        /*0228*/ 	.byte	0x04, 0x29
        /*022a*/ 	.short	(.L_327 - .L_326)


	//   ....[0]....
.L_326:
        /*022c*/ 	.word	0xffffffff


	//   ....[1]....
        /*0230*/ 	.word	0xffffffff


	//   ....[2]....
        /*0234*/ 	.word	0xffffffff


	//   ....[3]....
        /*0238*/ 	.word	0xffffffff


	//   ....[4]....
        /*023c*/ 	.word	0xffffffff


	//   ....[5]....
        /*0240*/ 	.word	0xffffffff


	//   ....[6]....
        /*0244*/ 	.word	0xffffffff


	//   ....[7]....
        /*0248*/ 	.word	0xffffffff


	//   ....[8]....
        /*024c*/ 	.word	0xffffffff


	//   ....[9]....
        /*0250*/ 	.word	0xffffffff


	//   ....[10]....
        /*0254*/ 	.word	0xffffffff


	//   ....[11]....
        /*0258*/ 	.word	0xffffffff


	//   ....[12]....
        /*025c*/ 	.word	0xffffffff


	//   ....[13]....
        /*0260*/ 	.word	0xffffffff


	//   ....[14]....
        /*0264*/ 	.word	0xffffffff


	//   ....[15]....
        /*0268*/ 	.word	0xffffffff


	//   ....[16]....
        /*026c*/ 	.word	0xffffffff


	//   ....[17]....
        /*0270*/ 	.word	0xffffffff


	//   ....[18]....
        /*0274*/ 	.word	0xffffffff


	//   ....[19]....
        /*0278*/ 	.word	0xffffffff


	//   ....[20]....
        /*027c*/ 	.word	0xffffffff


	//   ....[21]....
        /*0280*/ 	.word	0xffffffff


	//   ....[22]....
        /*0284*/ 	.word	0xffffffff


	//   ....[23]....
        /*0288*/ 	.word	0xffffffff


	//   ....[24]....
        /*028c*/ 	.word	0xffffffff


	//   ....[25]....
        /*0290*/ 	.word	0xffffffff


	//   ....[26]....
        /*0294*/ 	.word	0xffffffff


	//   ....[27]....
        /*0298*/ 	.word	0xffffffff


	//   ....[28]....
        /*029c*/ 	.word	0xffffffff


	//   ....[29]....
        /*02a0*/ 	.word	0xffffffff


	//   ....[30]....
        /*02a4*/ 	.word	0xffffffff


	//   ....[31]....
        /*02a8*/ 	.word	0xffffffff


	//   ....[32]....
        /*02ac*/ 	.word	0xffffffff


	//   ....[33]....
        /*02b0*/ 	.word	0xffffffff


	//   ....[34]....
        /*02b4*/ 	.word	0xffffffff


	//   ....[35]....
        /*02b8*/ 	.word	0xffffffff


	//   ....[36]....
        /*02bc*/ 	.word	0xffffffff


	//   ....[37]....
        /*02c0*/ 	.word	0xffffffff


	//   ....[38]....
        /*02c4*/ 	.word	0xffffffff


	//   ....[39]....
        /*02c8*/ 	.word	0xffffffff


	//   ....[40]....
        /*02cc*/ 	.word	0xffffffff


	//   ....[41]....
        /*02d0*/ 	.word	0xffffffff


	//   ....[42]....
        /*02d4*/ 	.word	0xffffffff


	//   ....[43]....
        /*02d8*/ 	.word	0xffffffff


	//   ....[44]....
        /*02dc*/ 	.word	0xffffffff


	//   ....[45]....
        /*02e0*/ 	.word	0xffffffff


	//   ....[46]....
        /*02e4*/ 	.word	0xffffffff


	//   ....[47]....
        /*02e8*/ 	.word	0xffffffff


	//   ....[48]....
        /*02ec*/ 	.word	0xffffffff


	//   ....[49]....
        /*02f0*/ 	.word	0xffffffff


	//   ....[50]....
        /*02f4*/ 	.word	0xffffffff


	//   ....[51]....
        /*02f8*/ 	.word	0xffffffff


	//   ....[52]....
        /*02fc*/ 	.word	0xffffffff


	//   ....[53]....
        /*0300*/ 	.word	0xffffffff


	//   ....[54]....
        /*0304*/ 	.word	0xffffffff


	//   ....[55]....
        /*0308*/ 	.word	0xffffffff


	//   ....[56]....
        /*030c*/ 	.word	0xffffffff


	//   ....[57]....
        /*0310*/ 	.word	0xffffffff


	//   ....[58]....
        /*0314*/ 	.word	0xffffffff


	//   ....[59]....
        /*0318*/ 	.word	0xffffffff


	//   ....[60]....
        /*031c*/ 	.word	0xffffffff


	//   ....[61]....
        /*0320*/ 	.word	0xffffffff


	//   ....[62]....
        /*0324*/ 	.word	0xffffffff


	//   ....[63]....
        /*0328*/ 	.word	0xffffffff


	//   ....[64]....
        /*032c*/ 	.word	0xffffffff


	//   ....[65]....
        /*0330*/ 	.word	0xffffffff


	//   ....[66]....
        /*0334*/ 	.word	0xffffffff


	//   ....[67]....
        /*0338*/ 	.word	0xffffffff


	//   ....[68]....
        /*033c*/ 	.word	0xffffffff


	//   ....[69]....
        /*0340*/ 	.word	0xffffffff


	//   ....[70]....
        /*0344*/ 	.word	0xffffffff


	//   ....[71]....
        /*0348*/ 	.word	0xffffffff


	//   ....[72]....
        /*034c*/ 	.word	0xffffffff


	//   ....[73]....
        /*0350*/ 	.word	0xffffffff


	//   ....[74]....
        /*0354*/ 	.word	0xffffffff


	//   ....[75]....
        /*0358*/ 	.word	0xffffffff


	//   ....[76]....
        /*035c*/ 	.word	0xffffffff


	//   ....[77]....
        /*0360*/ 	.word	0xffffffff


	//   ....[78]....
        /*0364*/ 	.word	0xffffffff


	//   ....[79]....
        /*0368*/ 	.word	0xffffffff


	//   ....[80]....
        /*036c*/ 	.word	0xffffffff


	//   ....[81]....
        /*0370*/ 	.word	0xffffffff


	//   ....[82]....
        /*0374*/ 	.word	0xffffffff


	//   ....[83]....
        /*0378*/ 	.word	0xffffffff


	//   ....[84]....
        /*037c*/ 	.word	0xffffffff


	//   ....[85]....
        /*0380*/ 	.word	0xffffffff


	//   ....[86]....
        /*0384*/ 	.word	0xffffffff


	//   ....[87]....
        /*0388*/ 	.word	0xffffffff


	//   ....[88]....
        /*038c*/ 	.word	0xffffffff


	//   ....[89]....
        /*0390*/ 	.word	0xffffffff


	//   ....[90]....
        /*0394*/ 	.word	0xffffffff


	//   ....[91]....
        /*0398*/ 	.word	0xffffffff


	//   ....[92]....
        /*039c*/ 	.word	0xffffffff


	//   ....[93]....
        /*03a0*/ 	.word	0xffffffff


	//   ....[94]....
        /*03a4*/ 	.word	0xffffffff


	//   ....[95]....
        /*03a8*/ 	.word	0xffffffff


	//   ....[96]....
        /*03ac*/ 	.word	0xffffffff


	//   ....[97]....
        /*03b0*/ 	.word	0xffffffff


	//   ....[98]....
        /*03b4*/ 	.word	0xffffffff


	//   ....[99]....
        /*03b8*/ 	.word	0xffffffff


	//   ....[100]....
        /*03bc*/ 	.word	0xffffffff


	//   ....[101]....
        /*03c0*/ 	.word	0xffffffff


	//   ....[102]....
        /*03c4*/ 	.word	0xffffffff


	//   ....[103]....
        /*03c8*/ 	.word	0xffffffff


	//   ....[104]....
        /*03cc*/ 	.word	0xffffffff


	//   ....[105]....
        /*03d0*/ 	.word	0xffffffff


	//   ....[106]....
        /*03d4*/ 	.word	0xffffffff


	//   ....[107]....
        /*03d8*/ 	.word	0xffffffff


	//   ....[108]....
        /*03dc*/ 	.word	0xffffffff


	//   ....[109]....
        /*03e0*/ 	.word	0xffffffff


	//   ....[110]....
        /*03e4*/ 	.word	0xffffffff


	//   ....[111]....
        /*03e8*/ 	.word	0xffffffff


	//   ....[112]....
        /*03ec*/ 	.word	0xffffffff


	//   ....[113]....
        /*03f0*/ 	.word	0xffffffff


	//   ....[114]....
        /*03f4*/ 	.word	0xffffffff


	//   ....[115]....
        /*03f8*/ 	.word	0xffffffff


	//   ....[116]....
        /*03fc*/ 	.word	0xffffffff


	//   ....[117]....
        /*0400*/ 	.word	0xffffffff


	//   ....[118]....
        /*0404*/ 	.word	0xffffffff


	//   ....[119]....
        /*0408*/ 	.word	0xffffffff


	//   ....[120]....
        /*040c*/ 	.word	0xffffffff


	//   ....[121]....
        /*0410*/ 	.word	0xffffffff


	//   ....[122]....
        /*0414*/ 	.word	0xffffffff


	//   ....[123]....
        /*0418*/ 	.word	0xffffffff


	//   ....[124]....
        /*041c*/ 	.word	0xffffffff


	//   ....[125]....
        /*0420*/ 	.word	0xffffffff


	//   ....[126]....
        /*0424*/ 	.word	0xffffffff


	//   ....[127]....
        /*0428*/ 	.word	0xffffffff


	//   ....[128]....
        /*042c*/ 	.word	0xffffffff


	//   ....[129]....
        /*0430*/ 	.word	0xffffffff


	//   ....[130]....
        /*0434*/ 	.word	0xffffffff


	//   ....[131]....
        /*0438*/ 	.word	0xffffffff


	//   ....[132]....
        /*043c*/ 	.word	0xffffffff


	//   ....[133]....
        /*0440*/ 	.word	0xffffffff


	//   ....[134]....
        /*0444*/ 	.word	0xffffffff


	//   ....[135]....
        /*0448*/ 	.word	0xffffffff


	//   ....[136]....
        /*044c*/ 	.word	0xffffffff


	//   ....[137]....
        /*0450*/ 	.word	0xffffffff


	//   ....[138]....
        /*0454*/ 	.word	0xffffffff


	//   ....[139]....
        /*0458*/ 	.word	0x0500000f


	//   ....[140]....
        /*045c*/ 	.word	0x0500000f


	//   ....[141]....
        /*0460*/ 	.word	0x0500000f


	//   ....[142]....
        /*0464*/ 	.word	0x0500000f


	//   ....[143]....
        /*0468*/ 	.word	0x0500000f


	//   ....[144]....
        /*046c*/ 	.word	0x0500000f


	//   ....[145]....
        /*0470*/ 	.word	0x0500000f


	//   ....[146]....
        /*0474*/ 	.word	0x0500000f


	//   ....[147]....
        /*0478*/ 	.word	0x0500000f


	//   ....[148]....
        /*047c*/ 	.word	0x0500000f


	//----- nvinfo : EIATTR_COOP_GROUP_INSTR_OFFSETS
	.align		4
.L_327:
        /*0480*/ 	.byte	0x04, 0x28
        /*0482*/ 	.short	(.L_329 - .L_328)


	//   ....[0]....
.L_328:
        /*0484*/ 	.word	0x00000070


	//   ....[1]....
        /*0488*/ 	.word	0x00000140


	//   ....[2]....
        /*048c*/ 	.word	0x00000190


	//   ....[3]....
        /*0490*/ 	.word	0x000003c0


	//   ....[4]....
        /*0494*/ 	.word	0x00000520


	//   ....[5]....
        /*0498*/ 	.word	0x00000640


	//   ....[6]....
        /*049c*/ 	.word	0x000007a0


	//   ....[7]....
        /*04a0*/ 	.word	0x00001a30


	//   ....[8]....
        /*04a4*/ 	.word	0x00002820


	//   ....[9]....
        /*04a8*/ 	.word	0x00002840


	//   ....[10]....
        /*04ac*/ 	.word	0x00003360


	//   ....[11]....
        /*04b0*/ 	.word	0x00003420


	//   ....[12]....
        /*04b4*/ 	.word	0x00003f70


	//   ....[13]....
        /*04b8*/ 	.word	0x00004040


	//   ....[14]....
        /*04bc*/ 	.word	0x00005ed0


	//   ....[15]....
        /*04c0*/ 	.word	0x00005f00


	//   ....[16]....
        /*04c4*/ 	.word	0x000067a0


	//   ....[17]....
        /*04c8*/ 	.word	0x000068a0


	//   ....[18]....
        /*04cc*/ 	.word	0x00007350


	//   ....[19]....
        /*04d0*/ 	.word	0x000073b0


	//   ....[20]....
        /*04d4*/ 	.word	0x00009dc0


	//   ....[21]....
        /*04d8*/ 	.word	0x00009dd0


	//   ....[22]....
        /*04dc*/ 	.word	0x00009e00


	//   ....[23]....
        /*04e0*/ 	.word	0x00009e10


	//   ....[24]....
        /*04e4*/ 	.word	0x0000bca0


	//   ....[25]....
        /*04e8*/ 	.word	0x0000bcb0


	//   ....[26]....
        /*04ec*/ 	.word	0x0000bce0


	//   ....[27]....
        /*04f0*/ 	.word	0x0000bcf0


	//   ....[28]....
        /*04f4*/ 	.word	0x0000d150


	//   ....[29]....
        /*04f8*/ 	.word	0x0000d180


	//   ....[30]....
        /*04fc*/ 	.word	0x0000d1b0


	//   ....[31]....
        /*0500*/ 	.word	0x0000d1e0


	//   ....[32]....
        /*0504*/ 	.word	0x0000d210


	//   ....[33]....
        /*0508*/ 	.word	0x0000d230


	//   ....[34]....
        /*050c*/ 	.word	0x0000d240


	//   ....[35]....
        /*0510*/ 	.word	0x0000d250


	//   ....[36]....
        /*0514*/ 	.word	0x0000d260


	//   ....[37]....
        /*0518*/ 	.word	0x0000d270


	//   ....[38]....
        /*051c*/ 	.word	0x0000d280


	//   ....[39]....
        /*0520*/ 	.word	0x0000d2b0


	//   ....[40]....
        /*0524*/ 	.word	0x0000d2e0


	//   ....[41]....
        /*0528*/ 	.word	0x0000d310


	//   ....[42]....
        /*052c*/ 	.word	0x0000d340


	//   ....[43]....
        /*0530*/ 	.word	0x0000d350


	//   ....[44]....
        /*0534*/ 	.word	0x0000d360


	//   ....[45]....
        /*0538*/ 	.word	0x0000d390


	//   ....[46]....
        /*053c*/ 	.word	0x0000d3c0


	//   ....[47]....
        /*0540*/ 	.word	0x0000d3d0


	//   ....[48]....
        /*0544*/ 	.word	0x0000d3e0


	//   ....[49]....
        /*0548*/ 	.word	0x0000d410


	//   ....[50]....
        /*054c*/ 	.word	0x0000d450


	//   ....[51]....
        /*0550*/ 	.word	0x0000d460


	//   ....[52]....
        /*0554*/ 	.word	0x0000d490


	//   ....[53]....
        /*0558*/ 	.word	0x0000d4c0


	//   ....[54]....
        /*055c*/ 	.word	0x0000d4f0


	//   ....[55]....
        /*0560*/ 	.word	0x0000d500


	//   ....[56]....
        /*0564*/ 	.word	0x0000d510


	//   ....[57]....
        /*0568*/ 	.word	0x0000d520


	//   ....[58]....
        /*056c*/ 	.word	0x0000d530


	//   ....[59]....
        /*0570*/ 	.word	0x0000d560


	//   ....[60]....
        /*0574*/ 	.word	0x0000d570


	//   ....[61]....
        /*0578*/ 	.word	0x0000d580


	//   ....[62]....
        /*057c*/ 	.word	0x0000d590


	//   ....[63]....
        /*0580*/ 	.word	0x0000d5a0


	//   ....[64]....
        /*0584*/ 	.word	0x0000d5b0


	//   ....[65]....
        /*0588*/ 	.word	0x0000d5c0


	//   ....[66]....
        /*058c*/ 	.word	0x0000d5d0


	//   ....[67]....
        /*0590*/ 	.word	0x0000d600


	//   ....[68]....
        /*0594*/ 	.word	0x0000d630


	//   ....[69]....
        /*0598*/ 	.word	0x0000d640


	//   ....[70]....
        /*059c*/ 	.word	0x0000d650


	//   ....[71]....
        /*05a0*/ 	.word	0x0000d660


	//   ....[72]....
        /*05a4*/ 	.word	0x0000d690


	//   ....[73]....
        /*05a8*/ 	.word	0x0000d6a0


	//   ....[74]....
        /*05ac*/ 	.word	0x0000d6b0


	//   ....[75]....
        /*05b0*/ 	.word	0x0000d6c0


	//   ....[76]....
        /*05b4*/ 	.word	0x0000dd50


	//   ....[77]....
        /*05b8*/ 	.word	0x0000dd90


	//   ....[78]....
        /*05bc*/ 	.word	0x0000ddd0


	//   ....[79]....
        /*05c0*/ 	.word	0x0000de00


	//   ....[80]....
        /*05c4*/ 	.word	0x0000e530


	//   ....[81]....
        /*05c8*/ 	.word	0x0000e560


	//   ....[82]....
        /*05cc*/ 	.word	0x0000e660


	//   ....[83]....
        /*05d0*/ 	.word	0x0000e680


	//   ....[84]....
        /*05d4*/ 	.word	0x0000e780


	//   ....[85]....
        /*05d8*/ 	.word	0x0000e7a0


	//   ....[86]....
        /*05dc*/ 	.word	0x0000e8b0


	//   ....[87]....
        /*05e0*/ 	.word	0x0000e8d0


	//   ....[88]....
        /*05e4*/ 	.word	0x0000f1d0


	//   ....[89]....
        /*05e8*/ 	.word	0x0000f1f0


	//   ....[90]....
        /*05ec*/ 	.word	0x0000f2f0


	//   ....[91]....
        /*05f0*/ 	.word	0x0000f310


	//   ....[92]....
        /*05f4*/ 	.word	0x0000f410


	//   ....[93]....
        /*05f8*/ 	.word	0x0000f430


	//   ....[94]....
        /*05fc*/ 	.word	0x0000f540


	//   ....[95]....
        /*0600*/ 	.word	0x0000f560


	//   ....[96]....
        /*0604*/ 	.word	0x0000f6e0


	//   ....[97]....
        /*0608*/ 	.word	0x0000f8c0


	//   ....[98]....
        /*060c*/ 	.word	0x0000f8f0


	//   ....[99]....
        /*0610*/ 	.word	0x0000f920


	//   ....[100]....
        /*0614*/ 	.word	0x0000f960


	//   ....[101]....
        /*0618*/ 	.word	0x0000f990


	//   ....[102]....
        /*061c*/ 	.word	0x0000f9d0


	//   ....[103]....
        /*0620*/ 	.word	0x0000fb60


	//   ....[104]....
        /*0624*/ 	.word	0x0000fb90


	//   ....[105]....
        /*0628*/ 	.word	0x0000fbc0


	//   ....[106]....
        /*062c*/ 	.word	0x0000fbf0


	//   ....[107]....
        /*0630*/ 	.word	0x0000fc20


	//   ....[108]....
        /*0634*/ 	.word	0x0000fc60


	//   ....[109]....
        /*0638*/ 	.word	0x0000fd00


	//   ....[110]....
        /*063c*/ 	.word	0x0000fd90


	//   ....[111]....
        /*0640*/ 	.word	0x0000fe40


	//   ....[112]....
        /*0644*/ 	.word	0x000114a0


	//   ....[113]....
        /*0648*/ 	.word	0x00012220


	//   ....[114]....
        /*064c*/ 	.word	0x00012240


	//   ....[115]....
        /*0650*/ 	.word	0x000122f0


	//   ....[116]....
        /*0654*/ 	.word	0x00012300


	//   ....[117]....
        /*0658*/ 	.word	0x00012390


	//   ....[118]....
        /*065c*/ 	.word	0x000123a0


	//   ....[119]....
        /*0660*/ 	.word	0x000123b0


	//   ....[120]....
        /*0664*/ 	.word	0x000123c0


	//   ....[121]....
        /*0668*/ 	.word	0x000145c0


	//   ....[122]....
        /*066c*/ 	.word	0x000145f0


	//   ....[123]....
        /*0670*/ 	.word	0x00014620


	//   ....[124]....
        /*0674*/ 	.word	0x00014660


	//   ....[125]....
        /*0678*/ 	.word	0x00014690


	//   ....[126]....
        /*067c*/ 	.word	0x000146a0


	//   ....[127]....
        /*0680*/ 	.word	0x000146d0


	//   ....[128]....
        /*0684*/ 	.word	0x000146e0


	//   ....[129]....
        /*0688*/ 	.word	0x00014820


	//   ....[130]....
        /*068c*/ 	.word	0x00014850


	//   ....[131]....
        /*0690*/ 	.word	0x00014880


	//   ....[132]....
        /*0694*/ 	.word	0x000148b0


	//   ....[133]....
        /*0698*/ 	.word	0x000148e0


	//   ....[134]....
        /*069c*/ 	.word	0x00014920


	//   ....[135]....
        /*06a0*/ 	.word	0x000149b0


	//   ....[136]....
        /*06a4*/ 	.word	0x00014a40


	//   ....[137]....
        /*06a8*/ 	.word	0x00014ab0


	//   ....[138]....
        /*06ac*/ 	.word	0x00015140


	//   ....[139]....
        /*06b0*/ 	.word	0x00015710


	//   ....[140]....
        /*06b4*/ 	.word	0x000158f0


	//   ....[141]....
        /*06b8*/ 	.word	0x00015950


	//   ....[142]....
        /*06bc*/ 	.word	0x000159d0


	//   ....[143]....
        /*06c0*/ 	.word	0x00015ac0


	//   ....[144]....
        /*06c4*/ 	.word	0x00015b20


	//   ....[145]....
        /*06c8*/ 	.word	0x00015c20


	//   ....[146]....
        /*06cc*/ 	.word	0x00015c80


	//   ....[147]....
        /*06d0*/ 	.word	0x00015d60


	//   ....[148]....
        /*06d4*/ 	.word	0x000160b0


	//----- nvinfo : EIATTR_REG_RECONFIG
	.align		4
.L_329:
        /*06d8*/ 	.byte	0x01, 0x54
	.zero		2


	//----- nvinfo : EIATTR_SYSCALL_OFFSETS
	.align		4
        /*06dc*/ 	.byte	0x04, 0x46
        /*06de*/ 	.short	(.L_331 - .L_330)


	//   ....[0]....
.L_330:
        /*06e0*/ 	.word	0x00001c10


	//   ....[1]....
        /*06e4*/ 	.word	0x00010f20


	//   ....[2]....
        /*06e8*/ 	.word	0x00011080


	//   ....[3]....
        /*06ec*/ 	.word	0x000111d0


	//   ....[4]....
        /*06f0*/ 	.word	0x00011310


	//   ....[5]....
        /*06f4*/ 	.word	0x00011e00


	//----- nvinfo : EIATTR_MBARRIER_INSTR_OFFSETS
	.align		4
.L_331:
        /*06f8*/ 	.byte	0x04, 0x39
        /*06fa*/ 	.short	(.L_333 - .L_332)


	//   ....[0]....
.L_332:
        /*06fc*/ 	.word	0x00000270
        /*0700*/ 	.word	0x000000ff
        /*0704*/ 	.word	0x00033400
        /*0708*/ 	.short	0x0100
        /*070a*/ 	.byte	0x08
	.zero		1


	//   ....[1]....
        /*070c*/ 	.word	0x00000280
        /*0710*/ 	.word	0x000000ff
        /*0714*/ 	.word	0x00033420
        /*0718*/ 	.short	0x0100
        /*071a*/ 	.byte	0x08
	.zero		1


	//   ....[2]....
        /*071c*/ 	.word	0x00000370
        /*0720*/ 	.word	0x000000ff
        /*0724*/ 	.word	0x00033430
        /*0728*/ 	.short	0x0100
        /*072a*/ 	.byte	0x08
	.zero		1


	//   ....[3]....
        /*072c*/ 	.word	0x00000380
        /*0730*/ 	.word	0x000000ff
        /*0734*/ 	.word	0x00033440
        /*0738*/ 	.short	0x0100
        /*073a*/ 	.byte	0x08
	.zero		1


	//   ....[4]....
        /*073c*/ 	.word	0x00000390
        /*0740*/ 	.word	0x000000ff
        /*0744*/ 	.word	0x00033438
        /*0748*/ 	.short	0x0100
        /*074a*/ 	.byte	0x08
	.zero		1


	//   ....[5]....
        /*074c*/ 	.word	0x000003a0
        /*0750*/ 	.word	0x000000ff
        /*0754*/ 	.word	0x00033448
        /*0758*/ 	.short	0x0100
        /*075a*/ 	.byte	0x08
	.zero		1


	//   ....[6]....
        /*075c*/ 	.word	0x000004d0
        /*0760*/ 	.word	0x000000ff
        /*0764*/ 	.word	0x00033450
        /*0768*/ 	.short	0x0100
        /*076a*/ 	.byte	0x08
	.zero		1


	//   ....[7]....
        /*076c*/ 	.word	0x000004e0
        /*0770*/ 	.word	0x000000ff
        /*0774*/ 	.word	0x00033460
        /*0778*/ 	.short	0x0100
        /*077a*/ 	.byte	0x08
	.zero		1


	//   ....[8]....
        /*077c*/ 	.word	0x000004f0
        /*0780*/ 	.word	0x000000ff
        /*0784*/ 	.word	0x00033458
        /*0788*/ 	.short	0x0100
        /*078a*/ 	.byte	0x08
	.zero		1


	//   ....[9]....
        /*078c*/ 	.word	0x00000500
        /*0790*/ 	.word	0x000000ff
        /*0794*/ 	.word	0x00033468
        /*0798*/ 	.short	0x0100
        /*079a*/ 	.byte	0x08
	.zero		1


	//   ....[10]....
        /*079c*/ 	.word	0x000005f0
        /*07a0*/ 	.word	0x000000ff
        /*07a4*/ 	.word	0x00033470
        /*07a8*/ 	.short	0x0100
        /*07aa*/ 	.byte	0x06
	.zero		1


	//   ....[11]....
        /*07ac*/ 	.word	0x00000600
        /*07b0*/ 	.word	0x000000ff
        /*07b4*/ 	.word	0x00033480
        /*07b8*/ 	.short	0x0100
        /*07ba*/ 	.byte	0x06
	.zero		1


	//   ....[12]....
        /*07bc*/ 	.word	0x00000610
        /*07c0*/ 	.word	0x000000ff
        /*07c4*/ 	.word	0x00033478
        /*07c8*/ 	.short	0x0100
        /*07ca*/ 	.byte	0x06
	.zero		1


	//   ....[13]....
        /*07cc*/ 	.word	0x00000620
        /*07d0*/ 	.word	0x000000ff
        /*07d4*/ 	.word	0x00033488
        /*07d8*/ 	.short	0x0100
        /*07da*/ 	.byte	0x06
	.zero		1


	//   ....[14]....
        /*07dc*/ 	.word	0x00000750
        /*07e0*/ 	.word	0x000000ff
        /*07e4*/ 	.word	0x00033490
        /*07e8*/ 	.short	0x0100
        /*07ea*/ 	.byte	0x08
	.zero		1


	//   ....[15]....
        /*07ec*/ 	.word	0x00000760
        /*07f0*/ 	.word	0x000000ff
        /*07f4*/ 	.word	0x000334a0
        /*07f8*/ 	.short	0x0100
        /*07fa*/ 	.byte	0x08
	.zero		1


	//   ....[16]....
        /*07fc*/ 	.word	0x00000770
        /*0800*/ 	.word	0x000000ff
        /*0804*/ 	.word	0x00033498
        /*0808*/ 	.short	0x0100
        /*080a*/ 	.byte	0x08
	.zero		1


	//   ....[17]....
        /*080c*/ 	.word	0x00000780
        /*0810*/ 	.word	0x000000ff
        /*0814*/ 	.word	0x000334a8
        /*0818*/ 	.short	0x0100
        /*081a*/ 	.byte	0x08
	.zero		1


	//   ....[18]....
        /*081c*/ 	.word	0x000008b0
        /*0820*/ 	.word	0x000000ff
        /*0824*/ 	.word	0x000334b0
        /*0828*/ 	.short	0x0100
        /*082a*/ 	.byte	0x08
	.zero		1


	//   ....[19]....
        /*082c*/ 	.word	0x000008c0
        /*0830*/ 	.word	0x000000ff
        /*0834*/ 	.word	0x000334c0
        /*0838*/ 	.short	0x0100
        /*083a*/ 	.byte	0x08
	.zero		1


	//   ....[20]....
        /*083c*/ 	.word	0x000008d0
        /*0840*/ 	.word	0x000000ff
        /*0844*/ 	.word	0x000334b8
        /*0848*/ 	.short	0x0100
        /*084a*/ 	.byte	0x08
	.zero		1


	//   ....[21]....
        /*084c*/ 	.word	0x000008e0
        /*0850*/ 	.word	0x000000ff
        /*0854*/ 	.word	0x000334c8
        /*0858*/ 	.short	0x0100
        /*085a*/ 	.byte	0x08
	.zero		1


	//   ....[22]....
        /*085c*/ 	.word	0x00001c90
        /*0860*/ 	.word	0x000000ff
        /*0864*/ 	.word	0x00033400
        /*0868*/ 	.short	0x010a
        /*086a*/ 	.byte	0x29
	.zero		1


	//   ....[23]....
        /*086c*/ 	.word	0x00001d10
        /*0870*/ 	.word	0x00000002
        /*0874*/ 	.word	0x00033430
        /*0878*/ 	.short	0x010a
        /*087a*/ 	.byte	0x3f
	.zero		1


	//   ....[24]....
        /*087c*/ 	.word	0x00001d70
        /*0880*/ 	.word	0x00000002
        /*0884*/ 	.word	0x00033430
        /*0888*/ 	.short	0x010a
        /*088a*/ 	.byte	0x3f
	.zero		1


	//   ....[25]....
        /*088c*/ 	.word	0x000031c0
        /*0890*/ 	.word	0x00000002
        /*0894*/ 	.word	0x00000000
        /*0898*/ 	.short	0x0101
        /*089a*/ 	.byte	0x3f
	.zero		1


	//   ....[26]....
        /*089c*/ 	.word	0x000050f0
        /*08a0*/ 	.word	0x000000ff
        /*08a4*/ 	.word	0x00033430
        /*08a8*/ 	.short	0x010a
        /*08aa*/ 	.byte	0x06
	.zero		1


	//   ....[27]....
        /*08ac*/ 	.word	0x00005130
        /*08b0*/ 	.word	0x000000ff
        /*08b4*/ 	.word	0x00033430
        /*08b8*/ 	.short	0x010a
        /*08ba*/ 	.byte	0x06
	.zero		1


	//   ....[28]....
        /*08bc*/ 	.word	0x00005d70
        /*08c0*/ 	.word	0x000000ff
        /*08c4*/ 	.word	0x00033450
        /*08c8*/ 	.short	0x010a
        /*08ca*/ 	.byte	0x06
	.zero		1


	//   ....[29]....
        /*08cc*/ 	.word	0x00005db0
        /*08d0*/ 	.word	0x000000ff
        /*08d4*/ 	.word	0x00033450
        /*08d8*/ 	.short	0x010a
        /*08da*/ 	.byte	0x06
	.zero		1


	//   ....[30]....
        /*08dc*/ 	.word	0x00008020
        /*08e0*/ 	.word	0x00000002
        /*08e4*/ 	.word	0x00000000
        /*08e8*/ 	.short	0x0101
        /*08ea*/ 	.byte	0x3f
	.zero		1


	//   ....[31]....
        /*08ec*/ 	.word	0x00008210
        /*08f0*/ 	.word	0x000000ff
        /*08f4*/ 	.word	0x00000000
        /*08f8*/ 	.short	0x0101
        /*08fa*/ 	.byte	0x06
	.zero		1


	//   ....[32]....
        /*08fc*/ 	.word	0x00008b30
        /*0900*/ 	.word	0x000000ff
        /*0904*/ 	.word	0x00033430
        /*0908*/ 	.short	0x010a
        /*090a*/ 	.byte	0x06
	.zero		1


	//   ....[33]....
        /*090c*/ 	.word	0x00008b70
        /*0910*/ 	.word	0x000000ff
        /*0914*/ 	.word	0x00033430
        /*0918*/ 	.short	0x010a
        /*091a*/ 	.byte	0x06
	.zero		1


	//   ....[34]....
        /*091c*/ 	.word	0x00009780
        /*0920*/ 	.word	0x000000ff
        /*0924*/ 	.word	0x00033450
        /*0928*/ 	.short	0x010a
        /*092a*/ 	.byte	0x06
	.zero		1


	//   ....[35]....
        /*092c*/ 	.word	0x000097c0
        /*0930*/ 	.word	0x000000ff
        /*0934*/ 	.word	0x00033450
        /*0938*/ 	.short	0x010a
        /*093a*/ 	.byte	0x06
	.zero		1


	//   ....[36]....
        /*093c*/ 	.word	0x0000aea0
        /*0940*/ 	.word	0x00000002
        /*0944*/ 	.word	0x00000000
        /*0948*/ 	.short	0x0101
        /*094a*/ 	.byte	0x3f
	.zero		1


	//   ....[37]....
        /*094c*/ 	.word	0x0000b0b0
        /*0950*/ 	.word	0x000000ff
        /*0954*/ 	.word	0x00000000
        /*0958*/ 	.short	0x0101
        /*095a*/ 	.byte	0x06
	.zero		1


	//   ....[38]....
        /*095c*/ 	.word	0x0000b930
        /*0960*/ 	.word	0x000000ff
        /*0964*/ 	.word	0x00033450
        /*0968*/ 	.short	0x010a
        /*096a*/ 	.byte	0x09
	.zero		1


	//   ....[39]....
        /*096c*/ 	.word	0x0000b970
        /*0970*/ 	.word	0x000000ff
        /*0974*/ 	.word	0x00033450
        /*0978*/ 	.short	0x010a
        /*097a*/ 	.byte	0x09
	.zero		1


	//   ....[40]....
        /*097c*/ 	.word	0x0000c070
        /*0980*/ 	.word	0x000000ff
        /*0984*/ 	.word	0x00000000
        /*0988*/ 	.short	0x0101
        /*098a*/ 	.byte	0x04
	.zero		1


	//   ....[41]....
        /*098c*/ 	.word	0x0000e520
        /*0990*/ 	.word	0x00000000
        /*0994*/ 	.word	0x00000000
        /*0998*/ 	.short	0x0101
        /*099a*/ 	.byte	0x3f
	.zero		1


	//   ....[42]....
        /*099c*/ 	.word	0x000116d0
        /*09a0*/ 	.word	0x00000004
        /*09a4*/ 	.word	0x00033480
        /*09a8*/ 	.short	0x010a
        /*09aa*/ 	.byte	0x3f
	.zero		1


	//   ....[43]....
        /*09ac*/ 	.word	0x00011960
        /*09b0*/ 	.word	0x00000004
        /*09b4*/ 	.word	0x00033440
        /*09b8*/ 	.short	0x010a
        /*09ba*/ 	.byte	0x3f
	.zero		1


	//   ....[44]....
        /*09bc*/ 	.word	0x00012500
        /*09c0*/ 	.word	0x00000011
        /*09c4*/ 	.word	0x00033400
        /*09c8*/ 	.short	0x0107
        /*09ca*/ 	.byte	0x3f
	.zero		1


	//   ....[45]....
        /*09cc*/ 	.word	0x00012600
        /*09d0*/ 	.word	0x00000011
        /*09d4*/ 	.word	0x00033400
        /*09d8*/ 	.short	0x0101
        /*09da*/ 	.byte	0x3f
	.zero		1


	//   ....[46]....
        /*09dc*/ 	.word	0x00012620
        /*09e0*/ 	.word	0x00000011
        /*09e4*/ 	.word	0x00033420
        /*09e8*/ 	.short	0x010a
        /*09ea*/ 	.byte	0x3f
	.zero		1


	//   ....[47]....
        /*09ec*/ 	.word	0x00012910
        /*09f0*/ 	.word	0x00000006
        /*09f4*/ 	.word	0x00033480
        /*09f8*/ 	.short	0x010a
        /*09fa*/ 	.byte	0x3f
	.zero		1


	//   ....[48]....
        /*09fc*/ 	.word	0x00012d60
        /*0a00*/ 	.word	0x00000006
        /*0a04*/ 	.word	0x00033440
        /*0a08*/ 	.short	0x010a
        /*0a0a*/ 	.byte	0x3f
	.zero		1


	//   ....[49]....
        /*0a0c*/ 	.word	0x00013210
        /*0a10*/ 	.word	0x00000003
        /*0a14*/ 	.word	0x00033470
        /*0a18*/ 	.short	0x010a
        /*0a1a*/ 	.byte	0x3f
	.zero		1


	//   ....[50]....
        /*0a1c*/ 	.word	0x00013280
        /*0a20*/ 	.word	0x00000003
        /*0a24*/ 	.word	0x00033460
        /*0a28*/ 	.short	0x010a
        /*0a2a*/ 	.byte	0x3f
	.zero		1


	//   ....[51]....
        /*0a2c*/ 	.word	0x00013940
        /*0a30*/ 	.word	0x00000003
        /*0a34*/ 	.word	0x00033450
        /*0a38*/ 	.short	0x0101
        /*0a3a*/ 	.byte	0x3f
	.zero		1


	//   ....[52]....
        /*0a3c*/ 	.word	0x000139c0
        /*0a40*/ 	.word	0x00000003
        /*0a44*/ 	.word	0x00000000
        /*0a48*/ 	.short	0x0101
        /*0a4a*/ 	.byte	0x3f
	.zero		1


	//   ....[53]....
        /*0a4c*/ 	.word	0x00013bd0
        /*0a50*/ 	.word	0x00000003
        /*0a54*/ 	.word	0x00033470
        /*0a58*/ 	.short	0x010a
        /*0a5a*/ 	.byte	0x3f
	.zero		1


	//   ....[54]....
        /*0a5c*/ 	.word	0x00013c30
        /*0a60*/ 	.word	0x00000003
        /*0a64*/ 	.word	0x00033460
        /*0a68*/ 	.short	0x010a
        /*0a6a*/ 	.byte	0x3f
	.zero		1


	//   ....[55]....
        /*0a6c*/ 	.word	0x000142f0
        /*0a70*/ 	.word	0x00000003
        /*0a74*/ 	.word	0x00033450
        /*0a78*/ 	.short	0x0101
        /*0a7a*/ 	.byte	0x3f
	.zero		1


	//   ....[56]....
        /*0a7c*/ 	.word	0x00014340
        /*0a80*/ 	.word	0x00000000
        /*0a84*/ 	.word	0x00000000
        /*0a88*/ 	.short	0x0101
        /*0a8a*/ 	.byte	0x3f
	.zero		1


	//   ....[57]....
        /*0a8c*/ 	.word	0x000150c0
        /*0a90*/ 	.word	0x00000003
        /*0a94*/ 	.word	0x00033420
        /*0a98*/ 	.short	0x010a
        /*0a9a*/ 	.byte	0x3f
	.zero		1


	//   ....[58]....
        /*0a9c*/ 	.word	0x00015260
        /*0aa0*/ 	.word	0x00000007
        /*0aa4*/ 	.word	0x00000000
        /*0aa8*/ 	.short	0x010a
        /*0aaa*/ 	.byte	0x3f
	.zero		1


	//   ....[59]....
        /*0aac*/ 	.word	0x000152d0
        /*0ab0*/ 	.word	0x00000005
        /*0ab4*/ 	.word	0x00000000
        /*0ab8*/ 	.short	0x010a
        /*0aba*/ 	.byte	0x3f
	.zero		1


	//   ....[60]....
        /*0abc*/ 	.word	0x00015320
        /*0ac0*/ 	.word	0x00000005
        /*0ac4*/ 	.word	0x00033460
        /*0ac8*/ 	.short	0x010a
        /*0aca*/ 	.byte	0x3f
	.zero		1


	//   ....[61]....
        /*0acc*/ 	.word	0x00015370
        /*0ad0*/ 	.word	0x00000003
        /*0ad4*/ 	.word	0x00033460
        /*0ad8*/ 	.short	0x010a
        /*0ada*/ 	.byte	0x3f
	.zero		1


	//   ....[62]....
        /*0adc*/ 	.word	0x000153b0
        /*0ae0*/ 	.word	0x00000005
        /*0ae4*/ 	.word	0x00033480
        /*0ae8*/ 	.short	0x010a
        /*0aea*/ 	.byte	0x3f
	.zero		1


	//   ....[63]....
        /*0aec*/ 	.word	0x000153d0
        /*0af0*/ 	.word	0x00000003
        /*0af4*/ 	.word	0x00033480
        /*0af8*/ 	.short	0x010a
        /*0afa*/ 	.byte	0x3f
	.zero		1


	//   ....[64]....
        /*0afc*/ 	.word	0x00015440
        /*0b00*/ 	.word	0x00000003
        /*0b04*/ 	.word	0x00033400
        /*0b08*/ 	.short	0x010a
        /*0b0a*/ 	.byte	0x3f
	.zero		1


	//   ....[65]....
        /*0b0c*/ 	.word	0x00015490
        /*0b10*/ 	.word	0x00000002
        /*0b14*/ 	.word	0x00033430
        /*0b18*/ 	.short	0x010a
        /*0b1a*/ 	.byte	0x3f
	.zero		1


	//   ....[66]....
        /*0b1c*/ 	.word	0x000154f0
        /*0b20*/ 	.word	0x00000005
        /*0b24*/ 	.word	0x00033430
        /*0b28*/ 	.short	0x010a
        /*0b2a*/ 	.byte	0x3f
	.zero		1


	//   ....[67]....
        /*0b2c*/ 	.word	0x00015550
        /*0b30*/ 	.word	0x00000005
        /*0b34*/ 	.word	0x00033450
        /*0b38*/ 	.short	0x010a
        /*0b3a*/ 	.byte	0x3f
	.zero		1


	//   ....[68]....
        /*0b3c*/ 	.word	0x000155b0
        /*0b40*/ 	.word	0x00000009
        /*0b44*/ 	.word	0x00033430
        /*0b48*/ 	.short	0x010a
        /*0b4a*/ 	.byte	0x3f
	.zero		1


	//   ....[69]....
        /*0b4c*/ 	.word	0x00015610
        /*0b50*/ 	.word	0x00000009
        /*0b54*/ 	.word	0x00033450
        /*0b58*/ 	.short	0x010a
        /*0b5a*/ 	.byte	0x3f
	.zero		1


	//   ....[70]....
        /*0b5c*/ 	.word	0x00015670
        /*0b60*/ 	.word	0x00000006
        /*0b64*/ 	.word	0x00033450
        /*0b68*/ 	.short	0x010a
        /*0b6a*/ 	.byte	0x3f
	.zero		1


	//   ....[71]....
        /*0b6c*/ 	.word	0x000157c0
        /*0b70*/ 	.word	0x00000004
        /*0b74*/ 	.word	0x00033480
        /*0b78*/ 	.short	0x010a
        /*0b7a*/ 	.byte	0x3f
	.zero		1


	//   ....[72]....
        /*0b7c*/ 	.word	0x00015810
        /*0b80*/ 	.word	0x00000004
        /*0b84*/ 	.word	0x00033440
        /*0b88*/ 	.short	0x010a
        /*0b8a*/ 	.byte	0x3f
	.zero		1


	//   ....[73]....
        /*0b8c*/ 	.word	0x00015da0
        /*0b90*/ 	.word	0x00000011
        /*0b94*/ 	.word	0x00033420
        /*0b98*/ 	.short	0x010a
        /*0b9a*/ 	.byte	0x3f
	.zero		1


	//   ....[74]....
        /*0b9c*/ 	.word	0x00015df0
        /*0ba0*/ 	.word	0x00000006
        /*0ba4*/ 	.word	0x00033480
        /*0ba8*/ 	.short	0x010a
        /*0baa*/ 	.byte	0x3f
	.zero		1


	//   ....[75]....
        /*0bac*/ 	.word	0x00015e40
        /*0bb0*/ 	.word	0x00000006
        /*0bb4*/ 	.word	0x00033440
        /*0bb8*/ 	.short	0x010a
        /*0bba*/ 	.byte	0x3f
	.zero		1


	//   ....[76]....
        /*0bbc*/ 	.word	0x00015e90
        /*0bc0*/ 	.word	0x00000003
        /*0bc4*/ 	.word	0x00033470
        /*0bc8*/ 	.short	0x010a
        /*0bca*/ 	.byte	0x3f
	.zero		1


	//   ....[77]....
        /*0bcc*/ 	.word	0x00015ee0
        /*0bd0*/ 	.word	0x00000003
        /*0bd4*/ 	.word	0x00033460
        /*0bd8*/ 	.short	0x010a
        /*0bda*/ 	.byte	0x3f
	.zero		1


	//   ....[78]....
        /*0bdc*/ 	.word	0x00015f30
        /*0be0*/ 	.word	0x00000003
        /*0be4*/ 	.word	0x00033470
        /*0be8*/ 	.short	0x010a
        /*0bea*/ 	.byte	0x3f
	.zero		1


	//   ....[79]....
        /*0bec*/ 	.word	0x00015f80
        /*0bf0*/ 	.word	0x00000003
        /*0bf4*/ 	.word	0x00033460
        /*0bf8*/ 	.short	0x010a
        /*0bfa*/ 	.byte	0x3f
	.zero		1


	//   ....[80]....
        /*0bfc*/ 	.word	0x00015fd0
        /*0c00*/ 	.word	0x00000003
        /*0c04*/ 	.word	0x00033420
        /*0c08*/ 	.short	0x010a
        /*0c0a*/ 	.byte	0x3f
	.zero		1


	//   ....[81]....
        /*0c0c*/ 	.word	0x00016170
        /*0c10*/ 	.word	0x00000007
        /*0c14*/ 	.word	0x00000000
        /*0c18*/ 	.short	0x010a
        /*0c1a*/ 	.byte	0x3f
	.zero		1


	//   ....[82]....
        /*0c1c*/ 	.word	0x000161c0
        /*0c20*/ 	.word	0x00000005
        /*0c24*/ 	.word	0x00000000
        /*0c28*/ 	.short	0x010a
        /*0c2a*/ 	.byte	0x3f
	.zero		1


	//   ....[83]....
        /*0c2c*/ 	.word	0x00016210
        /*0c30*/ 	.word	0x00000005
        /*0c34*/ 	.word	0x00033460
        /*0c38*/ 	.short	0x010a
        /*0c3a*/ 	.byte	0x3f
	.zero		1


	//   ....[84]....
        /*0c3c*/ 	.word	0x00016260
        /*0c40*/ 	.word	0x00000003
        /*0c44*/ 	.word	0x00033460
        /*0c48*/ 	.short	0x010a
        /*0c4a*/ 	.byte	0x3f
	.zero		1


	//   ....[85]....
        /*0c4c*/ 	.word	0x000162b0
        /*0c50*/ 	.word	0x00000005
        /*0c54*/ 	.word	0x00033480
        /*0c58*/ 	.short	0x010a
        /*0c5a*/ 	.byte	0x3f
	.zero		1


	//----- nvinfo : EIATTR_NUM_MBARRIERS
	.align		4
.L_333:
        /*0c5c*/ 	.byte	0x03, 0x38
        /*0c5e*/ 	.short	0x0016


	//----- nvinfo : EIATTR_EXIT_INSTR_OFFSETS
	.align		4
        /*0c60*/ 	.byte	0x04, 0x1c
        /*0c62*/ 	.short	(.L_335 - .L_334)


	//   ....[0]....
.L_334:
        /*0c64*/ 	.word	0x00000a80


	//   ....[1]....
        /*0c68*/ 	.word	0x0000f690


	//   ....[2]....
        /*0c6c*/ 	.word	0x00015420


	//----- nvinfo : EIATTR_MAX_THREADS
	.align		4
.L_335:
        /*0c70*/ 	.byte	0x04, 0x05
        /*0c72*/ 	.short	(.L_337 - .L_336)
.L_336:
        /*0c74*/ 	.word	0x00000180
        /*0c78*/ 	.word	0x00000001
        /*0c7c*/ 	.word	0x00000001


	//----- nvinfo : EIATTR_CRS_STACK_SIZE
	.align		4
.L_337:
        /*0c80*/ 	.byte	0x04, 0x1e
        /*0c82*/ 	.short	(.L_339 - .L_338)
.L_338:
        /*0c84*/ 	.word	0x00000000


	//----- nvinfo : EIATTR_CBANK_PARAM_SIZE
	.align		4
.L_339:
        /*0c88*/ 	.byte	0x03, 0x19
        /*0c8a*/ 	.short	0x0af0


	//----- nvinfo : EIATTR_PARAM_CBANK
	.align		4
        /*0c8c*/ 	.byte	0x04, 0x0a
        /*0c8e*/ 	.short	(.L_341 - .L_340)
	.align		4
.L_340:
        /*0c90*/ 	.word	index@(.nv.constant0._ZN7cutlass13device_kernelIN5flash11enable_sm90INS1_16FlashAttnFwdSm90INS1_25CollectiveMainloopFwdSm90ILi2EN4cute5tupleIJNS5_1CILi1EEES8_S8_EEENS6_IJNS7_ILi128EEENS7_ILi160EEENS7_ILi192EEEEEELi192ENS_12float_e4m3_tEfNS_4arch4Sm90ELb1ELb0ELb0ELb1ELb0ELb0ELb0ELb1ELb1ELb1ELb0ELb0EEENS1_21CollectiveEpilogueFwdINS6_IJSA_SC_SB_EEES9_NS_10bfloat16_tESG_Li256ELb1ELb1ELb0ELb1EEENS1_36VarlenDynamicPersistentTileSchedulerILi128ELi160ELi256ELi128ELb0ELb1ELb1ELb1ELb1ELb1EEEEEEEEEvNT_6ParamsE)
        /*0c94*/ 	.short	0x0210
        /*0c96*/ 	.short	0x0af0


	//----- nvinfo : EIATTR_SW_WAR
	.align		4
.L_341:
        /*0c98*/ 	.byte	0x04, 0x36
        /*0c9a*/ 	.short	(.L_343 - .L_342)
.L_342:
        /*0c9c*/ 	.word	0x00000008
.L_343:


//--------------------- .nv.info._ZN7cutlass13device_kernelIN5flash11enable_sm90INS1_16FlashAttnFwdSm90INS1_25CollectiveMainloopFwdSm90ILi2EN4cute5tupleIJNS5_1CILi1EEES8_S8_EEENS6_IJNS7_ILi128EEENS7_ILi160EEENS7_ILi192EEEEEELi192ENS_12float_e4m3_tEfNS_4arch4Sm90ELb1ELb0ELb0ELb1ELb0ELb1ELb0ELb1ELb1ELb1ELb0ELb0EEENS1_21CollectiveEpilogueFwdINS6_IJSA_SC_SB_EEES9_NS_10bfloat16_tESG_Li256ELb1ELb1ELb0ELb1EEENS1_36VarlenDynamicPersistentTileSchedulerILi128ELi160ELi256ELi128ELb0ELb1ELb1ELb1ELb1ELb1EEEEEEEEEvNT_6ParamsE --------------------------
	.section	.nv.info._ZN7cutlass13device_kernelIN5flash11enable_sm90INS1_16FlashAttnFwdSm90INS1_25CollectiveMainloopFwdSm90ILi2EN4cute5tupleIJNS5_1CILi1EEES8_S8_EEENS6_IJNS7_ILi128EEENS7_ILi160EEENS7_ILi192EEEEEELi192ENS_12float_e4m3_tEfNS_4arch4Sm90ELb1ELb0ELb0ELb1ELb0ELb1ELb0ELb1ELb1ELb1ELb0ELb0EEENS1_21CollectiveEpilogueFwdINS6_IJSA_SC_SB_EEES9_NS_10bfloat16_tESG_Li256ELb1ELb1ELb0ELb1EEENS1_36VarlenDynamicPersistentTileSchedulerILi128ELi160ELi256ELi128ELb0ELb1ELb1ELb1ELb1ELb1EEEEEEEEEvNT_6ParamsE,"",@"SHT_CUDA_INFO"
	.sectionflags	@""
	.align	4


	//----- nvinfo : EIATTR_CUDA_API_VERSION
	.align		4
        /*0000*/ 	.byte	0x04, 0x37
        /*0002*/ 	.short	(.L_345 - .L_344)
.L_344:
        /*0004*/ 	.word	0x00000082


	//----- nvinfo : EIATTR_KPARAM_INFO
	.align		4
.L_345:
        /*0008*/ 	.byte	0x04, 0x17
        /*000a*/ 	.short	(.L_347 - .L_346)
.L_346:
        /*000c*/ 	.word	0x00000000
        /*0010*/ 	.short	0x0000
        /*0012*/ 	.short	0x0070
        /*0014*/ 	.byte	0x00, 0xf0, 0x01, 0x2a


	//----- nvinfo : EIATTR_SPARSE_MMA_MASK
	.align		4
.L_347:
        /*0018*/ 	.byte	0x03, 0x50
        /*001a*/ 	.short	0x0000


	//----- nvinfo : EIATTR_MAXREG_COUNT
	.align		4
        /*001c*/ 	.byte	0x03, 0x1b
        /*001e*/ 	.short	0x00a8


	//----- nvinfo : EIATTR_NUM_BARRIERS
	.align		4
        /*0020*/ 	.byte	0x02, 0x4c
        /*0022*/ 	.byte	0x10
	.zero		1


	//----- nvinfo : EIATTR_EXTERNS
	.align		4
        /*0024*/ 	.byte	0x04, 0x0f
        /*0026*/ 	.short	(.L_349 - .L_348)


	//   ....[0]....
	.align		4
.L_348:
        /*0028*/ 	.word	index@(__assertfail)


	//----- nvinfo : EIATTR_ANNOTATIONS
	.align		4
.L_349:
        /*002c*/ 	.byte	0x04, 0x55
        /*002e*/ 	.short	(.L_351 - .L_350)


	//   ....[0]....
.L_350:
        /* <DEDUP_REMOVED lines=107> */


	//----- nvinfo : EIATTR_MERCURY_ISA_VERSION
	.align		4
.L_351:
        /*06c8*/ 	.byte	0x03, 0x5f
        /*06ca*/ 	.short	0x0101


	//----- nvinfo : EIATTR_UNUSED_LOAD_BYTE_OFFSET
	.align		4
        /*06cc*/ 	.byte	0x04, 0x44
        /*06ce*/ 	.short	(.L_353 - .L_352)


	//   ....[0]....
.L_352:
        /*06d0*/ 	.word	0x00000ae0
        /*06d4*/ 	.word	0x0000fff0


	//   ....[1]....
        /*06d8*/ 	.word	0x00022f40
        /*06dc*/ 	.word	0x0000fff0


	//----- nvinfo : EIATTR_INT_WARP_WIDE_INSTR_OFFSETS
	.align		4
.L_353:
        /*06e0*/ 	.byte	0x04, 0x31
        /*06e2*/ 	.short	(.L_355 - .L_354)


	//   ....[0]....
.L_354:
        /*06e4*/ 	.word	0x00000190


	//   ....[1]....
        /*06e8*/ 	.word	0x000001d0


	//   ....[2]....
        /*06ec*/ 	.word	0x00000240


	//   ....[3]....
        /*06f0*/ 	.word	0x00029060


	//   ....[4]....
        /*06f4*/ 	.word	0x000290f0


	//   ....[5]....
        /*06f8*/ 	.word	0x0002c050


	//   ....[6]....
        /*06fc*/ 	.word	0x0002c0e0


	//----- nvinfo : EIATTR_COOP_GROUP_MASK_REGIDS
	.align		4
.L_355:
        /*0700*/ 	.byte	0x04, 0x29
        /*0702*/ 	.short	(.L_357 - .L_356)


	//   ....[0]....
.L_356:
        /*0704*/ 	.word	0xffffffff


	//   ....[1]....
        /*0708*/ 	.word	0xffffffff


	//   ....[2]....
        /*070c*/ 	.word	0xffffffff


	//   ....[3]....
        /*0710*/ 	.word	0xffffffff


	//   ....[4]....
        /*0714*/ 	.word	0xffffffff


	//   ....[5]....
        /*0718*/ 	.word	0xffffffff


	//   ....[6]....
        /*071c*/ 	.word	0xffffffff


	//   ....[7]....
        /*0720*/ 	.word	0xffffffff


	//   ....[8]....
        /*0724*/ 	.word	0xffffffff


	//   ....[9]....
        /*0728*/ 	.word	0xffffffff


	//   ....[10]....
        /*072c*/ 	.word	0xffffffff


	//   ....[11]....
        /*0730*/ 	.word	0xffffffff


	//   ....[12]....
        /*0734*/ 	.word	0xffffffff


	//   ....[13]....
        /*0738*/ 	.word	0xffffffff


	//   ....[14]....
        /*073c*/ 	.word	0xffffffff


	//   ....[15]....
        /*0740*/ 	.word	0xffffffff


	//   ....[16]....
        /*0744*/ 	.word	0xffffffff


	//   ....[17]....
        /*0748*/ 	.word	0xffffffff


	//   ....[18]....
        /*074c*/ 	.word	0xffffffff


	//   ....[19]....
        /*0750*/ 	.word	0xffffffff


	//   ....[20]....
        /*0754*/ 	.word	0xffffffff


	//   ....[21]....
        /*0758*/ 	.word	0xffffffff


	//   ....[22]....
        /*075c*/ 	.word	0xffffffff


	//   ....[23]....
        /*0760*/ 	.word	0xffffffff


	//   ....[24]....
        /*0764*/ 	.word	0xffffffff


	//   ....[25]....
        /*0768*/ 	.word	0xffffffff


	//   ....[26]....
        /*076c*/ 	.word	0xffffffff


	//   ....[27]....
        /*0770*/ 	.word	0xffffffff


	//   ....[28]....
        /*0774*/ 	.word	0xffffffff


	//   ....[29]....
        /*0778*/ 	.word	0xffffffff


	//   ....[30]....
        /*077c*/ 	.word	0xffffffff


	//   ....[31]....
        /*0780*/ 	.word	0xffffffff


	//   ....[32]....
        /*0784*/ 	.word	0xffffffff


	//   ....[33]....
        /*0788*/ 	.word	0xffffffff


	//   ....[34]....
        /*078c*/ 	.word	0xffffffff


	//   ....[35]....
        /*0790*/ 	.word	0xffffffff


	//   ....[36]....
        /*0794*/ 	.word	0xffffffff


	//   ....[37]....
        /*0798*/ 	.word	0xffffffff


	//   ....[38]....
        /*079c*/ 	.word	0xffffffff


	//   ....[39]....
        /*07a0*/ 	.word	0xffffffff


	//   ....[40]....
        /*07a4*/ 	.word	0xffffffff


	//   ....[41]....
        /*07a8*/ 	.word	0xffffffff


	//   ....[42]....
        /*07ac*/ 	.word	0xffffffff


	//   ....[43]....
        /*07b0*/ 	.word	0xffffffff


	//   ....[44]....
        /*07b4*/ 	.word	0xffffffff


	//   ....[45]....
        /*07b8*/ 	.word	0xffffffff


	//   ....[46]....
        /*07bc*/ 	.word	0xffffffff


	//   ....[47]....
        /*07c0*/ 	.word	0xffffffff


	//   ....[48]....
        /*07c4*/ 	.word	0xffffffff


	//   ....[49]....
        /*07c8*/ 	.word	0xffffffff


	//   ....[50]....
        /*07cc*/ 	.word	0xffffffff


	//   ....[51]....
        /*07d0*/ 	.word	0xffffffff


	//   ....[52]....
        /*07d4*/ 	.word	0xffffffff


	//   ....[53]....
        /*07d8*/ 	.word	0xffffffff


	//   ....[54]....
        /*07dc*/ 	.word	0xffffffff


	//   ....[55]....
        /*07e0*/ 	.word	0xffffffff


	//   ....[56]....
        /*07e4*/ 	.word	0xffffffff


	//   ....[57]....
        /*07e8*/ 	.word	0xffffffff


	//   ....[58]....
        /*07ec*/ 	.word	0xffffffff


	//   ....[59]....
        /*07f0*/ 	.word	0xffffffff


	//   ....[60]....
        /*07f4*/ 	.word	0xffffffff


	//   ....[61]....
        /*07f8*/ 	.word	0xffffffff


	//   ....[62]....
        /*07fc*/ 	.word	0xffffffff


	//   ....[63]....
        /*0800*/ 	.word	0xffffffff


	//   ....[64]....
        /*0804*/ 	.word	0xffffffff


	//   ....[65]....
        /*0808*/ 	.word	0xffffffff


	//   ....[66]....
        /*080c*/ 	.word	0xffffffff


	//   ....[67]....
        /*0810*/ 	.word	0xffffffff


	//   ....[68]....
        /*0814*/ 	.word	0xffffffff


	//   ....[69]....
        /*0818*/ 	.word	0xffffffff


	//   ....[70]....
        /*081c*/ 	.word	0xffffffff


	//   ....[71]....
        /*0820*/ 	.word	0xffffffff


	//   ....[72]....
        /*0824*/ 	.word	0xffffffff


	//   ....[73]....
        /*0828*/ 	.word	0xffffffff


	//   ....[74]....
        /*082c*/ 	.word	0xffffffff


	//   ....[75]....
        /*0830*/ 	.word	0xffffffff


	//   ....[76]....
        /*0834*/ 	.word	0xffffffff


	//   ....[77]....
        /*0838*/ 	.word	0xffffffff


	//   ....[78]....
        /*083c*/ 	.word	0xffffffff


	//   ....[79]....
        /*0840*/ 	.word	0xffffffff


	//   ....[80]....
        /*0844*/ 	.word	0xffffffff


	//   ....[81]....
        /*0848*/ 	.word	0xffffffff


	//   ....[82]....
        /*084c*/ 	.word	0xffffffff


	//   ....[83]....
        /*0850*/ 	.word	0xffffffff


	//   ....[84]....
        /*0854*/ 	.word	0xffffffff


	//   ....[85]....
        /*0858*/ 	.word	0xffffffff


	//   ....[86]....
        /*085c*/ 	.word	0xffffffff


	//   ....[87]....
        /*0860*/ 	.word	0xffffffff


	//   ....[88]....
        /*0864*/ 	.word	0xffffffff


	//   ....[89]....
        /*0868*/ 	.word	0xffffffff


	//   ....[90]....
        /*086c*/ 	.word	0xffffffff


	//   ....[91]....
        /*0870*/ 	.word	0xffffffff


	//   ....[92]....
        /*0874*/ 	.word	0xffffffff


	//   ....[93]....
        /*0878*/ 	.word	0xffffffff


	//   ....[94]....
        /*087c*/ 	.word	0xffffffff


	//   ....[95]....
        /*0880*/ 	.word	0xffffffff


	//   ....[96]....
        /*0884*/ 	.word	0xffffffff


	//   ....[97]....
        /*0888*/ 	.word	0xffffffff


	//   ....[98]....
        /*088c*/ 	.word	0xffffffff


	//   ....[99]....
        /*0890*/ 	.word	0xffffffff


	//   ....[100]....
        /*0894*/ 	.word	0xffffffff


	//   ....[101]....
        /*0898*/ 	.word	0xffffffff


	//   ....[102]....
        /*089c*/ 	.word	0xffffffff


	//   ....[103]....
        /*08a0*/ 	.word	0xffffffff


	//   ....[104]....
        /*08a4*/ 	.word	0xffffffff


	//   ....[105]....
        /*08a8*/ 	.word	0xffffffff


	//   ....[106]....
        /*08ac*/ 	.word	0xffffffff


	//   ....[107]....
        /*08b0*/ 	.word	0xffffffff


	//   ....[108]....
        /*08b4*/ 	.word	0xffffffff


	//   ....[109]....
        /*08b8*/ 	.word	0xffffffff


	//   ....[110]....
        /*08bc*/ 	.word	0xffffffff


	//   ....[111]....
        /*08c0*/ 	.word	0xffffffff


	//   ....[112]....
        /*08c4*/ 	.word	0xffffffff


	//   ....[113]....
        /*08c8*/ 	.word	0xffffffff


	//   ....[114]....
        /*08cc*/ 	.word	0xffffffff


	//   ....[115]....
        /*08d0*/ 	.word	0xffffffff


	//   ....[116]....
        /*08d4*/ 	.word	0xffffffff


	//   ....[117]....
        /*08d8*/ 	.word	0xffffffff


	//   ....[118]....
        /*08dc*/ 	.word	0xffffffff


	//   ....[119]....
        /*08e0*/ 	.word	0xffffffff


	//   ....[120]....
        /*08e4*/ 	.word	0xffffffff


	//   ....[121]....
        /*08e8*/ 	.word	0xffffffff


	//   ....[122]....
        /*08ec*/ 	.word	0xffffffff


	//   ....[123]....
        /*08f0*/ 	.word	0xffffffff


	//   ....[124]....
        /*08f4*/ 	.word	0xffffffff


	//   ....[125]....
        /*08f8*/ 	.word	0xffffffff


	//   ....[126]....
        /*08fc*/ 	.word	0xffffffff


	//   ....[127]....
        /*0900*/ 	.word	0xffffffff


	//   ....[128]....
        /*0904*/ 	.word	0xffffffff


	//   ....[129]....
        /*0908*/ 	.word	0xffffffff


	//   ....[130]....
        /*090c*/ 	.word	0xffffffff


	//   ....[131]....
        /*0910*/ 	.word	0xffffffff


	//   ....[132]....
        /*0914*/ 	.word	0xffffffff


	//   ....[133]....
        /*0918*/ 	.word	0xffffffff


	//   ....[134]....
        /*091c*/ 	.word	0xffffffff


	//   ....[135]....
        /*0920*/ 	.word	0xffffffff


	//   ....[136]....
        /*0924*/ 	.word	0xffffffff


	//   ....[137]....
        /*0928*/ 	.word	0xffffffff


	//   ....[138]....
        /*092c*/ 	.word	0xffffffff


	//   ....[139]....
        /*0930*/ 	.word	0xffffffff


	//   ....[140]....
        /*0934*/ 	.word	0xffffffff


	//   ....[141]....
        /*0938*/ 	.word	0xffffffff


	//   ....[142]....
        /*093c*/ 	.word	0xffffffff


	//   ....[143]....
        /*0940*/ 	.word	0xffffffff


	//   ....[144]....
        /*0944*/ 	.word	0xffffffff


	//   ....[145]....
        /*0948*/ 	.word	0xffffffff


	//   ....[146]....
        /*094c*/ 	.word	0xffffffff


	//   ....[147]....
        /*0950*/ 	.word	0xffffffff


	//   ....[148]....
        /*0954*/ 	.word	0x0500000f


	//   ....[149]....
        /*0958*/ 	.word	0x0500000f


	//   ....[150]....
        /*095c*/ 	.word	0x0500000f


	//   ....[151]....
        /*0960*/ 	.word	0x0500000f


	//   ....[152]....
        /*0964*/ 	.word	0x0500000f


	//   ....[153]....
        /*0968*/ 	.word	0x0500000f


	//   ....[154]....
        /*096c*/ 	.word	0x0500000f


	//   ....[155]....
        /*0970*/ 	.word	0x0500000f


	//   ....[156]....
        /*0974*/ 	.word	0x0500000f


	//   ....[157]....
        /*0978*/ 	.word	0x0500000f


	//   ....[158]....
        /*097c*/ 	.word	0x0500000f


	//   ....[159]....
        /*0980*/ 	.word	0x0500000f


	//   ....[160]....
        /*0984*/ 	.word	0x0500000f


	//   ....[161]....
        /*0988*/ 	.word	0x0500000f


	//   ....[162]....
        /*098c*/ 	.word	0x0500000f


	//   ....[163]....
        /*0990*/ 	.word	0x0500000f


	//   ....[164]....
        /*0994*/ 	.word	0x0500000f


	//   ....[165]....
        /*0998*/ 	.word	0x0500000f


	//   ....[166]....
        /*099c*/ 	.word	0x0500000f


	//   ....[167]....
        /*09a0*/ 	.word	0x0500000f


	//   ....[168]....
        /*09a4*/ 	.word	0x0500000f


	//   ....[169]....
        /*09a8*/ 	.word	0x0500000f


	//   ....[170]....
        /*09ac*/ 	.word	0x0500000f


	//   ....[171]....
        /*09b0*/ 	.word	0x0500000f


	//   ....[172]....
        /*09b4*/ 	.word	0x0500000f


	//   ....[173]....
        /*09b8*/ 	.word	0x0500000f


	//   ....[174]....
        /*09bc*/ 	.word	0x0500000f


	//   ....[175]....
        /*09c0*/ 	.word	0x0500000f


	//   ....[176]....
        /*09c4*/ 	.word	0x0500000f


	//   ....[177]....
        /*09c8*/ 	.word	0x0500000f


	//   ....[178]....
        /*09cc*/ 	.word	0x0500000f


	//   ....[179]....
        /*09d0*/ 	.word	0x0500000f


	//   ....[180]....
        /*09d4*/ 	.word	0x0500000f


	//   ....[181]....
        /*09d8*/ 	.word	0x0500000f


	//   ....[182]....
        /*09dc*/ 	.word	0x0500000f


	//   ....[183]....
        /*09e0*/ 	.word	0x0500000f


	//   ....[184]....
        /*09e4*/ 	.word	0x0500000f


	//   ....[185]....
        /*09e8*/ 	.word	0x0500000f


	//   ....[186]....
        /*09ec*/ 	.word	0x0500000f


	//   ....[187]....
        /*09f0*/ 	.word	0x0500000f


	//   ....[188]....
        /*09f4*/ 	.word	0x0500000f


	//   ....[189]....
        /*09f8*/ 	.word	0x0500000f


	//   ....[190]....
        /*09fc*/ 	.word	0x0500000f


	//   ....[191]....
        /*0a00*/ 	.word	0x0500000f


	//   ....[192]....
        /*0a04*/ 	.word	0x0500000f


	//   ....[193]....
        /*0a08*/ 	.word	0x0500000f


	//   ....[194]....
        /*0a0c*/ 	.word	0x0500000f


	//   ....[195]....
        /*0a10*/ 	.word	0x0500000f


	//   ....[196]....
        /*0a14*/ 	.word	0x0500000f


	//   ....[197]....
        /*0a18*/ 	.word	0x0500000f


	//   ....[198]....
        /*0a1c*/ 	.word	0x0500000f


	//   ....[199]....
        /*0a20*/ 	.word	0x0500000f


	//   ....[200]....
        /*0a24*/ 	.word	0x0500000f


	//   ....[201]....
        /*0a28*/ 	.word	0x0500000f


	//   ....[202]....
        /*0a2c*/ 	.word	0x0500000f


	//   ....[203]....
        /*0a30*/ 	.word	0x0500000f


	//   ....[204]....
        /*0a34*/ 	.word	0x0500000f


	//   ....[205]....
        /*0a38*/ 	.word	0x0500000f


	//   ....[206]....
        /*0a3c*/ 	.word	0x0500000f


	//   ....[207]....
        /*0a40*/ 	.word	0x0500000f


	//   ....[208]....
        /*0a44*/ 	.word	0x0500000f


	//   ....[209]....
        /*0a48*/ 	.word	0x0500000f


	//   ....[210]....
        /*0a4c*/ 	.word	0x0500000f


	//   ....[211]....
        /*0a50*/ 	.word	0x0500000f


	//   ....[212]....
        /*0a54*/ 	.word	0x0500000f


	//   ....[213]....
        /*0a58*/ 	.word	0x0500000f


	//   ....[214]....
        /*0a5c*/ 	.word	0x0500000f


	//   ....[215]....
        /*0a60*/ 	.word	0x0500000f


	//   ....[216]....
        /*0a64*/ 	.word	0x0500000f


	//   ....[217]....
        /*0a68*/ 	.word	0x0500000f


	//   ....[218]....
        /*0a6c*/ 	.word	0x0500000f


	//   ....[219]....
        /*0a70*/ 	.word	0x0500000f


	//   ....[220]....
        /*0a74*/ 	.word	0x0500000f


	//   ....[221]....
        /*0a78*/ 	.word	0x0500000f


	//   ....[222]....
        /*0a7c*/ 	.word	0x0500000f


	//   ....[223]....
        /*0a80*/ 	.word	0x0500000f


	//   ....[224]....
        /*0a84*/ 	.word	0x0500000f


	//   ....[225]....
        /*0a88*/ 	.word	0x0500000f


	//   ....[226]....
        /*0a8c*/ 	.word	0x0500000f


	//   ....[227]....
        /*0a90*/ 	.word	0x0500000f


	//   ....[228]....
        /*0a94*/ 	.word	0x0500000f


	//   ....[229]....
        /*0a98*/ 	.word	0x0500000f


	//   ....[230]....
        /*0a9c*/ 	.word	0x0500000f


	//   ....[231]....
        /*0aa0*/ 	.word	0x0500000f


	//   ....[232]....
        /*0aa4*/ 	.word	0x0500000f


	//   ....[233]....
        /*0aa8*/ 	.word	0x0500000f


	//   ....[234]....
        /*0aac*/ 	.word	0x0500000f


	//   ....[235]....
        /*0ab0*/ 	.word	0x0500000f


	//   ....[236]....
        /*0ab4*/ 	.word	0x0500000f


	//   ....[237]....
        /*0ab8*/ 	.word	0x0500000f


	//   ....[238]....
        /*0abc*/ 	.word	0x0500000f


	//   ....[239]....
        /*0ac0*/ 	.word	0x0500000f


	//   ....[240]....
        /*0ac4*/ 	.word	0x0500000f


	//----- nvinfo : EIATTR_COOP_GROUP_INSTR_OFFSETS
	.align		4
.L_357:
        /*0ac8*/ 	.byte	0x04, 0x28
        /*0aca*/ 	.short	(.L_359 - .L_358)


	//   ....[0]....
.L_358:
        /*0acc*/ 	.word	0x00000070


	//   ....[1]....
        /*0ad0*/ 	.word	0x000001a0


	//   ....[2]....
        /*0ad4*/ 	.word	0x000001f0


	//   ....[3]....
        /*0ad8*/ 	.word	0x00000420


	//   ....[4]....
        /*0adc*/ 	.word	0x00000580


	//   ....[5]....
        /*0ae0*/ 	.word	0x000006a0


	//   ....[6]....
        /*0ae4*/ 	.word	0x00000800


	//   ....[7]....
        /*0ae8*/ 	.word	0x000103e0


	//   ....[8]....
        /*0aec*/ 	.word	0x00010aa0


	//   ....[9]....
        /*0af0*/ 	.word	0x00010ab0


	//   ....[10]....
        /*0af4*/ 	.word	0x00010ac0


	//   ....[11]....
        /*0af8*/ 	.word	0x00010ad0


	//   ....[12]....
        /*0afc*/ 	.word	0x00014120


	//   ....[13]....
        /*0b00*/ 	.word	0x00014130


	//   ....[14]....
        /*0b04*/ 	.word	0x00014140


	//   ....[15]....
        /*0b08*/ 	.word	0x00014150


	//   ....[16]....
        /*0b0c*/ 	.word	0x00018700


	//   ....[17]....
        /*0b10*/ 	.word	0x00018fd0


	//   ....[18]....
        /*0b14*/ 	.word	0x00018ff0


	//   ....[19]....
        /*0b18*/ 	.word	0x00019000


	//   ....[20]....
        /*0b1c*/ 	.word	0x00019880


	//   ....[21]....
        /*0b20*/ 	.word	0x000198d0


	//   ....[22]....
        /*0b24*/ 	.word	0x0001c2e0


	//   ....[23]....
        /*0b28*/ 	.word	0x0001caf0


	//   ....[24]....
        /*0b2c*/ 	.word	0x0001cb20


	//   ....[25]....
        /*0b30*/ 	.word	0x0001cb40


	//   ....[26]....
        /*0b34*/ 	.word	0x0001d770


	//   ....[27]....
        /*0b38*/ 	.word	0x0001d7c0


	//   ....[28]....
        /*0b3c*/ 	.word	0x00020610


	//   ....[29]....
        /*0b40*/ 	.word	0x00020760


	//   ....[30]....
        /*0b44*/ 	.word	0x00020780


	//   ....[31]....
        /*0b48*/ 	.word	0x00020810


	//   ....[32]....
        /*0b4c*/ 	.word	0x00022590


	//   ....[33]....
        /*0b50*/ 	.word	0x000225f0


	//   ....[34]....
        /*0b54*/ 	.word	0x00022610


	//   ....[35]....
        /*0b58*/ 	.word	0x00022630


	//   ....[36]....
        /*0b5c*/ 	.word	0x00023830


	//   ....[37]....
        /*0b60*/ 	.word	0x00023860


	//   ....[38]....
        /*0b64*/ 	.word	0x00023890


	//   ....[39]....
        /*0b68*/ 	.word	0x000238c0


	//   ....[40]....
        /*0b6c*/ 	.word	0x00023900


	//   ....[41]....
        /*0b70*/ 	.word	0x00023930


	//   ....[42]....
        /*0b74*/ 	.word	0x00023960


	//   ....[43]....
        /*0b78*/ 	.word	0x00023990


	//   ....[44]....
        /*0b7c*/ 	.word	0x000239c0


	//   ....[45]....
        /*0b80*/ 	.word	0x000239f0


	//   ....[46]....
        /*0b84*/ 	.word	0x00023a20


	//   ....[47]....
        /*0b88*/ 	.word	0x00023a50


	//   ....[48]....
        /*0b8c*/ 	.word	0x00023a80


	//   ....[49]....
        /*0b90*/ 	.word	0x00023ab0


	//   ....[50]....
        /*0b94*/ 	.word	0x00023ae0


	//   ....[51]....
        /*0b98*/ 	.word	0x00023b10


	//   ....[52]....
        /*0b9c*/ 	.word	0x00023b40


	//   ....[53]....
        /*0ba0*/ 	.word	0x00023b70


	//   ....[54]....
        /*0ba4*/ 	.word	0x00023ba0


	//   ....[55]....
        /*0ba8*/ 	.word	0x00023bd0


	//   ....[56]....
        /*0bac*/ 	.word	0x00023c00


	//   ....[57]....
        /*0bb0*/ 	.word	0x00023c30


	//   ....[58]....
        /*0bb4*/ 	.word	0x00023c60


	//   ....[59]....
        /*0bb8*/ 	.word	0x00023c90


	//   ....[60]....
        /*0bbc*/ 	.word	0x00023cc0


	//   ....[61]....
        /*0bc0*/ 	.word	0x00023cf0


	//   ....[62]....
        /*0bc4*/ 	.word	0x00023d20


	//   ....[63]....
        /*0bc8*/ 	.word	0x00023d50


	//   ....[64]....
        /*0bcc*/ 	.word	0x00023d80


	//   ....[65]....
        /*0bd0*/ 	.word	0x00023db0


	//   ....[66]....
        /*0bd4*/ 	.word	0x00023de0


	//   ....[67]....
        /*0bd8*/ 	.word	0x00023e10


	//   ....[68]....
        /*0bdc*/ 	.word	0x00023e40


	//   ....[69]....
        /*0be0*/ 	.word	0x00023e70


	//   ....[70]....
        /*0be4*/ 	.word	0x00023ea0


	//   ....[71]....
        /*0be8*/ 	.word	0x00023ed0


	//   ....[72]....
        /*0bec*/ 	.word	0x00023ef0


	//   ....[73]....
        /*0bf0*/ 	.word	0x00023f00


	//   ....[74]....
        /*0bf4*/ 	.word	0x00023f10


	//   ....[75]....
        /*0bf8*/ 	.word	0x00023f20


	//   ....[76]....
        /*0bfc*/ 	.word	0x00023f50


	//   ....[77]....
        /*0c00*/ 	.word	0x00023f80


	//   ....[78]....
        /*0c04*/ 	.word	0x00023fb0


	//   ....[79]....
        /*0c08*/ 	.word	0x00023fe0


	//   ....[80]....
        /*0c0c*/ 	.word	0x00024010


	//   ....[81]....
        /*0c10*/ 	.word	0x00024040


	//   ....[82]....
        /*0c14*/ 	.word	0x00024070


	//   ....[83]....
        /*0c18*/ 	.word	0x00024080


	//   ....[84]....
        /*0c1c*/ 	.word	0x000248f0


	//   ....[85]....
        /*0c20*/ 	.word	0x000249e0


	//   ....[86]....
        /*0c24*/ 	.word	0x00024a10


	//   ....[87]....
        /*0c28*/ 	.word	0x00024a30


	//   ....[88]....
        /*0c2c*/ 	.word	0x00024f80


	//   ....[89]....
        /*0c30*/ 	.word	0x00024fa0


	//   ....[90]....
        /*0c34*/ 	.word	0x000250e0


	//   ....[91]....
        /*0c38*/ 	.word	0x00025100


	//   ....[92]....
        /*0c3c*/ 	.word	0x00025200


	//   ....[93]....
        /*0c40*/ 	.word	0x00025220


	//   ....[94]....
        /*0c44*/ 	.word	0x00025330


	//   ....[95]....
        /*0c48*/ 	.word	0x00025350


	//   ....[96]....
        /*0c4c*/ 	.word	0x00025c20


	//   ....[97]....
        /*0c50*/ 	.word	0x00025c30


	//   ....[98]....
        /*0c54*/ 	.word	0x00025df0


	//   ....[99]....
        /*0c58*/ 	.word	0x00025e00


	//   ....[100]....
        /*0c5c*/ 	.word	0x00025fb0


	//   ....[101]....
        /*0c60*/ 	.word	0x00025fc0


	//   ....[102]....
        /*0c64*/ 	.word	0x00026170


	//   ....[103]....
        /*0c68*/ 	.word	0x00026180


	//   ....[104]....
        /*0c6c*/ 	.word	0x000263a0


	//   ....[105]....
        /*0c70*/ 	.word	0x00026580


	//   ....[106]....
        /*0c74*/ 	.word	0x000265b0


	//   ....[107]....
        /*0c78*/ 	.word	0x000265e0


	//   ....[108]....
        /*0c7c*/ 	.word	0x00026610


	//   ....[109]....
        /*0c80*/ 	.word	0x00026640


	//   ....[110]....
        /*0c84*/ 	.word	0x00026670


	//   ....[111]....
        /*0c88*/ 	.word	0x000267e0


	//   ....[112]....
        /*0c8c*/ 	.word	0x00026810


	//   ....[113]....
        /*0c90*/ 	.word	0x00026840


	//   ....[114]....
        /*0c94*/ 	.word	0x00026870


	//   ....[115]....
        /*0c98*/ 	.word	0x000268a0


	//   ....[116]....
        /*0c9c*/ 	.word	0x000268d0


	//   ....[117]....
        /*0ca0*/ 	.word	0x00026970


	//   ....[118]....
        /*0ca4*/ 	.word	0x000269d0


	//   ....[119]....
        /*0ca8*/ 	.word	0x00026a60


	//   ....[120]....
        /*0cac*/ 	.word	0x00027a10


	//   ....[121]....
        /*0cb0*/ 	.word	0x00029830


	//   ....[122]....
        /*0cb4*/ 	.word	0x0002a6b0


	//   ....[123]....
        /*0cb8*/ 	.word	0x0002a6d0


	//   ....[124]....
        /*0cbc*/ 	.word	0x0002a6f0


	//   ....[125]....
        /*0cc0*/ 	.word	0x0002a7b0


	//   ....[126]....
        /*0cc4*/ 	.word	0x0002a7e0


	//   ....[127]....
        /*0cc8*/ 	.word	0x0002a870


	//   ....[128]....
        /*0ccc*/ 	.word	0x0002a880


	//   ....[129]....
        /*0cd0*/ 	.word	0x0002a910


	//   ....[130]....
        /*0cd4*/ 	.word	0x0002cba0


	//   ....[131]....
        /*0cd8*/ 	.word	0x0002cbd0


	//   ....[132]....
        /*0cdc*/ 	.word	0x0002cc10


	//   ....[133]....
        /*0ce0*/ 	.word	0x0002cc40


	//   ....[134]....
        /*0ce4*/ 	.word	0x0002cc70


	//   ....[135]....
        /*0ce8*/ 	.word	0x0002cca0


	//   ....[136]....
        /*0cec*/ 	.word	0x0002ccd0


	//   ....[137]....
        /*0cf0*/ 	.word	0x0002cd00


	//   ....[138]....
        /*0cf4*/ 	.word	0x0002ce80


	//   ....[139]....
        /*0cf8*/ 	.word	0x0002ceb0


	//   ....[140]....
        /*0cfc*/ 	.word	0x0002cee0


	//   ....[141]....
        /*0d00*/ 	.word	0x0002cf10


	//   ....[142]....
        /*0d04*/ 	.word	0x0002cf40


	//   ....[143]....
        /*0d08*/ 	.word	0x0002cf70


	//   ....[144]....
        /*0d0c*/ 	.word	0x0002d030


	//   ....[145]....
        /*0d10*/ 	.word	0x0002d050


	//   ....[146]....
        /*0d14*/ 	.word	0x0002d0c0


	//   ....[147]....
        /*0d18*/ 	.word	0x0002d790


	//   ....[148]....
        /*0d1c*/ 	.word	0x0002dc90


	//   ....[149]....
        /*0d20*/ 	.word	0x0002dd30


	//   ....[150]....
        /*0d24*/ 	.word	0x0002ddc0


	//   ....[151]....
        /*0d28*/ 	.word	0x0002de10


	//   ....[152]....
        /*0d2c*/ 	.word	0x0002de60


	//   ....[153]....
        /*0d30*/ 	.word	0x0002df30


	//   ....[154]....
        /*0d34*/ 	.word	0x0002dfc0


	//   ....[155]....
        /*0d38*/ 	.word	0x0002e010


	//   ....[156]....
        /*0d3c*/ 	.word	0x0002e060


	//   ....[157]....
        /*0d40*/ 	.word	0x0002e350


	//   ....[158]....
        /*0d44*/ 	.word	0x0002e480


	//   ....[159]....
        /*0d48*/ 	.word	0x0002e5b0


	//   ....[160]....
        /*0d4c*/ 	.word	0x0002e6d0


	//   ....[161]....
        /*0d50*/ 	.word	0x0002e7a0


	//   ....[162]....
        /*0d54*/ 	.word	0x0002e820


	//   ....[163]....
        /*0d58*/ 	.word	0x0002e880


	//   ....[164]....
        /*0d5c*/ 	.word	0x0002e8e0


	//   ....[165]....
        /*0d60*/ 	.word	0x0002e940


	//   ....[166]....
        /*0d64*/ 	.word	0x0002e9c0


	//   ....[167]....
        /*0d68*/ 	.word	0x0002ea20


	//   ....[168]....
        /*0d6c*/ 	.word	0x0002eaa0


	//   ....[169]....
        /*0d70*/ 	.word	0x0002eb00


	//   ....[170]....
        /*0d74*/ 	.word	0x0002eb80


	//   ....[171]....
        /*0d78*/ 	.word	0x0002ebe0


	//   ....[172]....
        /*0d7c*/ 	.word	0x0002ec60


	//   ....[173]....
        /*0d80*/ 	.word	0x0002ecc0


	//   ....[174]....
        /*0d84*/ 	.word	0x0002ed40


	//   ....[175]....
        /*0d88*/ 	.word	0x0002eda0


	//   ....[176]....
        /*0d8c*/ 	.word	0x0002ee20


	//   ....[177]....
        /*0d90*/ 	.word	0x0002ee80


	//   ....[178]....
        /*0d94*/ 	.word	0x0002ef00


	//   ....[179]....
        /*0d98*/ 	.word	0x0002ef60


	//   ....[180]....
        /*0d9c*/ 	.word	0x0002efe0


	//   ....[181]....
        /*0da0*/ 	.word	0x0002f040


	//   ....[182]....
        /*0da4*/ 	.word	0x0002f0c0


	//   ....[183]....
        /*0da8*/ 	.word	0x0002f120


	//   ....[184]....
        /*0dac*/ 	.word	0x0002f1a0


	//   ....[185]....
        /*0db0*/ 	.word	0x0002f200


	//   ....[186]....
        /*0db4*/ 	.word	0x0002f260


	//   ....[187]....
        /*0db8*/ 	.word	0x0002f2c0


	//   ....[188]....
        /*0dbc*/ 	.word	0x0002f320


	//   ....[189]....
        /*0dc0*/ 	.word	0x0002f380


	//   ....[190]....
        /*0dc4*/ 	.word	0x0002f400


	//   ....[191]....
        /*0dc8*/ 	.word	0x0002f460


	//   ....[192]....
        /*0dcc*/ 	.word	0x0002f4e0


	//   ....[193]....
        /*0dd0*/ 	.word	0x0002f540


	//   ....[194]....
        /*0dd4*/ 	.word	0x0002f5c0


	//   ....[195]....
        /*0dd8*/ 	.word	0x0002f620


	//   ....[196]....
        /*0ddc*/ 	.word	0x0002f6a0


	//   ....[197]....
        /*0de0*/ 	.word	0x0002f700


	//   ....[198]....
        /*0de4*/ 	.word	0x0002f770


	//   ....[199]....
        /*0de8*/ 	.word	0x0002f7d0


	//   ....[200]....
        /*0dec*/ 	.word	0x0002f840


	//   ....[201]....
        /*0df0*/ 	.word	0x0002f8a0


	//   ....[202]....
        /*0df4*/ 	.word	0x0002f920


	//   ....[203]....
        /*0df8*/ 	.word	0x0002f980


	//   ....[204]....
        /*0dfc*/ 	.word	0x0002f9f0


	//   ....[205]....
        /*0e00*/ 	.word	0x0002fb10


	//   ....[206]....
        /*0e04*/ 	.word	0x0002fb60


	//   ....[207]....
        /*0e08*/ 	.word	0x0002fbf0


	//   ....[208]....
        /*0e0c*/ 	.word	0x0002fc80


	//   ....[209]....
        /*0e10*/ 	.word	0x0002fd10


	//   ....[210]....
        /*0e14*/ 	.word	0x0002fda0


	//   ....[211]....
        /*0e18*/ 	.word	0x0002fe30


	//   ....[212]....
        /*0e1c*/ 	.word	0x0002fec0


	//   ....[213]....
        /*0e20*/ 	.word	0x0002ff80


	//   ....[214]....
        /*0e24*/ 	.word	0x00030270


	//   ....[215]....
        /*0e28*/ 	.word	0x00030490


	//   ....[216]....
        /*0e2c*/ 	.word	0x000304e0


	//   ....[217]....
        /*0e30*/ 	.word	0x00030540


	//   ....[218]....
        /*0e34*/ 	.word	0x00030630


	//   ....[219]....
        /*0e38*/ 	.word	0x000306e0


	//   ....[220]....
        /*0e3c*/ 	.word	0x000307c0


	//   ....[221]....
        /*0e40*/ 	.word	0x00030890


	//   ....[222]....
        /*0e44*/ 	.word	0x00030990


	//   ....[223]....
        /*0e48*/ 	.word	0x00030c70


	//   ....[224]....
        /*0e4c*/ 	.word	0x00030d10


	//   ....[225]....
        /*0e50*/ 	.word	0x00030e30


	//   ....[226]....
        /*0e54*/ 	.word	0x00030eb0


	//   ....[227]....
        /*0e58*/ 	.word	0x00030f30


	//   ....[228]....
        /*0e5c*/ 	.word	0x00030fb0


	//   ....[229]....
        /*0e60*/ 	.word	0x00031030


	//   ....[230]....
        /*0e64*/ 	.word	0x000310c0


	//   ....[231]....
        /*0e68*/ 	.word	0x00031160


	//   ....[232]....
        /*0e6c*/ 	.word	0x00031210


	//   ....[233]....
        /*0e70*/ 	.word	0x00031290


	//   ....[234]....
        /*0e74*/ 	.word	0x00031310


	//   ....[235]....
        /*0e78*/ 	.word	0x00031390


	//   ....[236]....
        /*0e7c*/ 	.word	0x00031420


	//   ....[237]....
        /*0e80*/ 	.word	0x000314a0


	//   ....[238]....
        /*0e84*/ 	.word	0x00031540


	//   ....[239]....
        /*0e88*/ 	.word	0x000315d0


	//   ....[240]....
        /*0e8c*/ 	.word	0x00031700


	//----- nvinfo : EIATTR_REG_RECONFIG
	.align		4
.L_359:
        /*0e90*/ 	.byte	0x01, 0x54
	.zero		2


	//----- nvinfo : EIATTR_SYSCALL_OFFSETS
	.align		4
        /*0e94*/ 	.byte	0x04, 0x46
        /*0e96*/ 	.short	(.L_361 - .L_360)


	//   ....[0]....
.L_360:
        /*0e98*/ 	.word	0x00001ca0


	//   ....[1]....
        /*0e9c*/ 	.word	0x00001df0


	//   ....[2]....
        /*0ea0*/ 	.word	0x00010570


	//   ....[3]....
        /*0ea4*/ 	.word	0x00010880


	//   ....[4]....
        /*0ea8*/ 	.word	0x00029260


	//   ....[5]....
        /*0eac*/ 	.word	0x00029400


	//   ....[6]....
        /*0eb0*/ 	.word	0x00029560


	//   ....[7]....
        /*0eb4*/ 	.word	0x000296b0


	//   ....[8]....
        /*0eb8*/ 	.word	0x0002a280


	//----- nvinfo : EIATTR_MBARRIER_INSTR_OFFSETS
	.align		4
.L_361:
        /*0ebc*/ 	.byte	0x04, 0x39
        /*0ebe*/ 	.short	(.L_363 - .L_362)


	//   ....[0]....
.L_362:
        /*0ec0*/ 	.word	0x000002d0
        /*0ec4*/ 	.word	0x000000ff
        /*0ec8*/ 	.word	0x00033400
        /*0ecc*/ 	.short	0x0100
        /*0ece*/ 	.byte	0x08
	.zero		1


	//   ....[1]....
        /*0ed0*/ 	.word	0x000002e0
        /*0ed4*/ 	.word	0x000000ff
        /*0ed8*/ 	.word	0x00033420
        /*0edc*/ 	.short	0x0100
        /*0ede*/ 	.byte	0x08
	.zero		1


	//   ....[2]....
        /*0ee0*/ 	.word	0x000003d0
        /*0ee4*/ 	.word	0x000000ff
        /*0ee8*/ 	.word	0x00033430
        /*0eec*/ 	.short	0x0100
        /*0eee*/ 	.byte	0x08
	.zero		1


	//   ....[3]....
        /*0ef0*/ 	.word	0x000003e0
        /*0ef4*/ 	.word	0x000000ff
        /*0ef8*/ 	.word	0x00033440
        /*0efc*/ 	.short	0x0100
        /*0efe*/ 	.byte	0x08
	.zero		1


	//   ....[4]....
        /*0f00*/ 	.word	0x000003f0
        /*0f04*/ 	.word	0x000000ff
        /*0f08*/ 	.word	0x00033438
        /*0f0c*/ 	.short	0x0100
        /*0f0e*/ 	.byte	0x08
	.zero		1


	//   ....[5]....
        /*0f10*/ 	.word	0x00000400
        /*0f14*/ 	.word	0x000000ff
        /*0f18*/ 	.word	0x00033448
        /*0f1c*/ 	.short	0x0100
        /*0f1e*/ 	.byte	0x08
	.zero		1


	//   ....[6]....
        /*0f20*/ 	.word	0x00000530
        /*0f24*/ 	.word	0x000000ff
        /*0f28*/ 	.word	0x00033450
        /*0f2c*/ 	.short	0x0100
        /*0f2e*/ 	.byte	0x08
	.zero		1


	//   ....[7]....
        /*0f30*/ 	.word	0x00000540
        /*0f34*/ 	.word	0x000000ff
        /*0f38*/ 	.word	0x00033460
        /*0f3c*/ 	.short	0x0100
        /*0f3e*/ 	.byte	0x08
	.zero		1


	//   ....[8]....
        /*0f40*/ 	.word	0x00000550
        /*0f44*/ 	.word	0x000000ff
        /*0f48*/ 	.word	0x00033458
        /*0f4c*/ 	.short	0x0100
        /*0f4e*/ 	.byte	0x08
	.zero		1


	//   ....[9]....
        /*0f50*/ 	.word	0x00000560
        /*0f54*/ 	.word	0x000000ff
        /*0f58*/ 	.word	0x00033468
        /*0f5c*/ 	.short	0x0100
        /*0f5e*/ 	.byte	0x08
	.zero		1


	//   ....[10]....
        /*0f60*/ 	.word	0x00000650
        /*0f64*/ 	.word	0x000000ff
        /*0f68*/ 	.word	0x00033470
        /*0f6c*/ 	.short	0x0100
        /*0f6e*/ 	.byte	0x06
	.zero		1


	//   ....[11]....
        /*0f70*/ 	.word	0x00000660
        /*0f74*/ 	.word	0x000000ff
        /*0f78*/ 	.word	0x00033480
        /*0f7c*/ 	.short	0x0100
        /*0f7e*/ 	.byte	0x06
	.zero		1


	//   ....[12]....
        /*0f80*/ 	.word	0x00000670
        /*0f84*/ 	.word	0x000000ff
        /*0f88*/ 	.word	0x00033478
        /*0f8c*/ 	.short	0x0100
        /*0f8e*/ 	.byte	0x06
	.zero		1


	//   ....[13]....
        /*0f90*/ 	.word	0x00000680
        /*0f94*/ 	.word	0x000000ff
        /*0f98*/ 	.word	0x00033488
        /*0f9c*/ 	.short	0x0100
        /*0f9e*/ 	.byte	0x06
	.zero		1


	//   ....[14]....
        /*0fa0*/ 	.word	0x000007b0
        /*0fa4*/ 	.word	0x000000ff
        /*0fa8*/ 	.word	0x00033490
        /*0fac*/ 	.short	0x0100
        /*0fae*/ 	.byte	0x08
	.zero		1


	//   ....[15]....
        /*0fb0*/ 	.word	0x000007c0
        /*0fb4*/ 	.word	0x000000ff
        /*0fb8*/ 	.word	0x000334a0
        /*0fbc*/ 	.short	0x0100
        /*0fbe*/ 	.byte	0x08
	.zero		1


	//   ....[16]....
        /*0fc0*/ 	.word	0x000007d0
        /*0fc4*/ 	.word	0x000000ff
        /*0fc8*/ 	.word	0x00033498
        /*0fcc*/ 	.short	0x0100
        /*0fce*/ 	.byte	0x08
	.zero		1


	//   ....[17]....
        /*0fd0*/ 	.word	0x000007e0
        /*0fd4*/ 	.word	0x000000ff
        /*0fd8*/ 	.word	0x000334a8
        /*0fdc*/ 	.short	0x0100
        /*0fde*/ 	.byte	0x08
	.zero		1


	//   ....[18]....
        /*0fe0*/ 	.word	0x00000910
        /*0fe4*/ 	.word	0x000000ff
        /*0fe8*/ 	.word	0x000334b0
        /*0fec*/ 	.short	0x0100
        /*0fee*/ 	.byte	0x08
	.zero		1


	//   ....[19]....
        /*0ff0*/ 	.word	0x00000920
        /*0ff4*/ 	.word	0x000000ff
        /*0ff8*/ 	.word	0x000334c0
        /*0ffc*/ 	.short	0x0100
        /*0ffe*/ 	.byte	0x08
	.zero		1


	//   ....[20]....
        /*1000*/ 	.word	0x00000930
        /*1004*/ 	.word	0x000000ff
        /*1008*/ 	.word	0x000334b8
        /*100c*/ 	.short	0x0100
        /*100e*/ 	.byte	0x08
	.zero		1


	//   ....[21]....
        /*1010*/ 	.word	0x00000940
        /*1014*/ 	.word	0x000000ff
        /*1018*/ 	.word	0x000334c8
        /*101c*/ 	.short	0x0100
        /*101e*/ 	.byte	0x08
	.zero		1


	//   ....[22]....
        /*1020*/ 	.word	0x000035d0
        /*1024*/ 	.word	0x00000065
        /*1028*/ 	.word	0x00033490
        /*102c*/ 	.short	0x010a
        /*102e*/ 	.byte	0x3f
	.zero		1


	//   ....[23]....
        /*1030*/ 	.word	0x00009340
        /*1034*/ 	.word	0x00000065
        /*1038*/ 	.word	0x00033490
        /*103c*/ 	.short	0x010a
        /*103e*/ 	.byte	0x3f
	.zero		1


	//   ....[24]....
        /*1040*/ 	.word	0x0000f260
        /*1044*/ 	.word	0x00000065
        /*1048*/ 	.word	0x00033490
        /*104c*/ 	.short	0x010a
        /*104e*/ 	.byte	0x3f
	.zero		1


	//   ....[25]....
        /*1050*/ 	.word	0x0000f640
        /*1054*/ 	.word	0x0000002c
        /*1058*/ 	.word	0x00000000
        /*105c*/ 	.short	0x0101
        /*105e*/ 	.byte	0x3f
	.zero		1


	//   ....[26]....
        /*1060*/ 	.word	0x0000f680
        /*1064*/ 	.word	0x00000065
        /*1068*/ 	.word	0x000334b0
        /*106c*/ 	.short	0x010a
        /*106e*/ 	.byte	0x3f
	.zero		1


	//   ....[27]....
        /*1070*/ 	.word	0x0000fba0
        /*1074*/ 	.word	0x00000065
        /*1078*/ 	.word	0x00000000
        /*107c*/ 	.short	0x0101
        /*107e*/ 	.byte	0x3f
	.zero		1


	//   ....[28]....
        /*1080*/ 	.word	0x00010600
        /*1084*/ 	.word	0x00000010
        /*1088*/ 	.word	0x00033400
        /*108c*/ 	.short	0x010a
        /*108e*/ 	.byte	0x3f
	.zero		1


	//   ....[29]....
        /*1090*/ 	.word	0x00010650
        /*1094*/ 	.word	0x00000010
        /*1098*/ 	.word	0x00033400
        /*109c*/ 	.short	0x010a
        /*109e*/ 	.byte	0x3f
	.zero		1


	//   ....[30]....
        /*10a0*/ 	.word	0x00011040
        /*10a4*/ 	.word	0x00000010
        /*10a8*/ 	.word	0x00033400
        /*10ac*/ 	.short	0x010a
        /*10ae*/ 	.byte	0x3f
	.zero		1


	//   ....[31]....
        /*10b0*/ 	.word	0x000145a0
        /*10b4*/ 	.word	0x00000010
        /*10b8*/ 	.word	0x00033400
        /*10bc*/ 	.short	0x010a
        /*10be*/ 	.byte	0x3f
	.zero		1


	//   ....[32]....
        /*10c0*/ 	.word	0x000176e0
        /*10c4*/ 	.word	0x00000003
        /*10c8*/ 	.word	0x00033430
        /*10cc*/ 	.short	0x010a
        /*10ce*/ 	.byte	0x3f
	.zero		1


	//   ....[33]....
        /*10d0*/ 	.word	0x00017750
        /*10d4*/ 	.word	0x00000003
        /*10d8*/ 	.word	0x00033430
        /*10dc*/ 	.short	0x010a
        /*10de*/ 	.byte	0x3f
	.zero		1


	//   ....[34]....
        /*10e0*/ 	.word	0x00019e90
        /*10e4*/ 	.word	0x00000040
        /*10e8*/ 	.word	0x00000000
        /*10ec*/ 	.short	0x0101
        /*10ee*/ 	.byte	0x3f
	.zero		1


	//   ....[35]....
        /*10f0*/ 	.word	0x0001aeb0
        /*10f4*/ 	.word	0x00000009
        /*10f8*/ 	.word	0x00033430
        /*10fc*/ 	.short	0x010a
        /*10fe*/ 	.byte	0x3f
	.zero		1


	//   ....[36]....
        /*1100*/ 	.word	0x0001af00
        /*1104*/ 	.word	0x00000009
        /*1108*/ 	.word	0x00033430
        /*110c*/ 	.short	0x010a
        /*110e*/ 	.byte	0x3f
	.zero		1


	//   ....[37]....
        /*1110*/ 	.word	0x0001c000
        /*1114*/ 	.word	0x00000008
        /*1118*/ 	.word	0x00033450
        /*111c*/ 	.short	0x010a
        /*111e*/ 	.byte	0x3f
	.zero		1


	//   ....[38]....
        /*1120*/ 	.word	0x0001c040
        /*1124*/ 	.word	0x00000008
        /*1128*/ 	.word	0x00033450
        /*112c*/ 	.short	0x010a
        /*112e*/ 	.byte	0x3f
	.zero		1


	//   ....[39]....
        /*1130*/ 	.word	0x0001e200
        /*1134*/ 	.word	0x00000003
        /*1138*/ 	.word	0x00000000
        /*113c*/ 	.short	0x0101
        /*113e*/ 	.byte	0x3f
	.zero		1


	//   ....[40]....
        /*1140*/ 	.word	0x0001e4f0
        /*1144*/ 	.word	0x00000087
        /*1148*/ 	.word	0x00000000
        /*114c*/ 	.short	0x0101
        /*114e*/ 	.byte	0x3f
	.zero		1


	//   ....[41]....
        /*1150*/ 	.word	0x0001ee80
        /*1154*/ 	.word	0x00000000
        /*1158*/ 	.word	0x00033430
        /*115c*/ 	.short	0x010a
        /*115e*/ 	.byte	0x3f
	.zero		1


	//   ....[42]....
        /*1160*/ 	.word	0x0001eed0
        /*1164*/ 	.word	0x00000000
        /*1168*/ 	.word	0x00033430
        /*116c*/ 	.short	0x010a
        /*116e*/ 	.byte	0x3f
	.zero		1


	//   ....[43]....
        /*1170*/ 	.word	0x0001ffa0
        /*1174*/ 	.word	0x00000008
        /*1178*/ 	.word	0x00033450
        /*117c*/ 	.short	0x010a
        /*117e*/ 	.byte	0x3f
	.zero		1


	//   ....[44]....
        /*1180*/ 	.word	0x0001ffe0
        /*1184*/ 	.word	0x00000008
        /*1188*/ 	.word	0x00033450
        /*118c*/ 	.short	0x010a
        /*118e*/ 	.byte	0x3f
	.zero		1


	//   ....[45]....
        /*1190*/ 	.word	0x00021640
        /*1194*/ 	.word	0x00000003
        /*1198*/ 	.word	0x00000000
        /*119c*/ 	.short	0x0101
        /*119e*/ 	.byte	0x3f
	.zero		1


	//   ....[46]....
        /*11a0*/ 	.word	0x00021930
        /*11a4*/ 	.word	0x00000009
        /*11a8*/ 	.word	0x00000000
        /*11ac*/ 	.short	0x0101
        /*11ae*/ 	.byte	0x3f
	.zero		1


	//   ....[47]....
        /*11b0*/ 	.word	0x000221f0
        /*11b4*/ 	.word	0x00000014
        /*11b8*/ 	.word	0x00033450
        /*11bc*/ 	.short	0x010a
        /*11be*/ 	.byte	0x3f
	.zero		1


	//   ....[48]....
        /*11c0*/ 	.word	0x00022270
        /*11c4*/ 	.word	0x00000014
        /*11c8*/ 	.word	0x00033450
        /*11cc*/ 	.short	0x010a
        /*11ce*/ 	.byte	0x3f
	.zero		1


	//   ....[49]....
        /*11d0*/ 	.word	0x000228d0
        /*11d4*/ 	.word	0x00000002
        /*11d8*/ 	.word	0x00000000
        /*11dc*/ 	.short	0x0101
        /*11de*/ 	.byte	0x3f
	.zero		1


	//   ....[50]....
        /*11e0*/ 	.word	0x00024f90
        /*11e4*/ 	.word	0x00000000
        /*11e8*/ 	.word	0x00000000
        /*11ec*/ 	.short	0x0101
        /*11ee*/ 	.byte	0x3f
	.zero		1


	//   ....[51]....
        /*11f0*/ 	.word	0x00027b00
        /*11f4*/ 	.word	0x00000006
        /*11f8*/ 	.word	0x00033420
        /*11fc*/ 	.short	0x010a
        /*11fe*/ 	.byte	0x3f
	.zero		1


	//   ....[52]....
        /*1200*/ 	.word	0x00027bf0
        /*1204*/ 	.word	0x00000006
        /*1208*/ 	.word	0x000334a0
        /*120c*/ 	.short	0x010a
        /*120e*/ 	.byte	0x3f
	.zero		1


	//   ....[53]....
        /*1210*/ 	.word	0x00028040
        /*1214*/ 	.word	0x00000006
        /*1218*/ 	.word	0x000334c0
        /*121c*/ 	.short	0x010a
        /*121e*/ 	.byte	0x3f
	.zero		1


	//   ....[54]....
        /*1220*/ 	.word	0x000285e0
        /*1224*/ 	.word	0x00000008
        /*1228*/ 	.word	0x000334a0
        /*122c*/ 	.short	0x010a
        /*122e*/ 	.byte	0x3f
	.zero		1


	//   ....[55]....
        /*1230*/ 	.word	0x00028a20
        /*1234*/ 	.word	0x00000008
        /*1238*/ 	.word	0x000334c0
        /*123c*/ 	.short	0x010a
        /*123e*/ 	.byte	0x3f
	.zero		1


	//   ....[56]....
        /*1240*/ 	.word	0x00029af0
        /*1244*/ 	.word	0x00000002
        /*1248*/ 	.word	0x00033480
        /*124c*/ 	.short	0x010a
        /*124e*/ 	.byte	0x3f
	.zero		1


	//   ....[57]....
        /*1250*/ 	.word	0x00029d60
        /*1254*/ 	.word	0x00000002
        /*1258*/ 	.word	0x00033440
        /*125c*/ 	.short	0x010a
        /*125e*/ 	.byte	0x3f
	.zero		1


	//   ....[58]....
        /*1260*/ 	.word	0x0002aa10
        /*1264*/ 	.word	0x00000009
        /*1268*/ 	.word	0x00033400
        /*126c*/ 	.short	0x0107
        /*126e*/ 	.byte	0x3f
	.zero		1


	//   ....[59]....
        /*1270*/ 	.word	0x0002ab10
        /*1274*/ 	.word	0x00000002
        /*1278*/ 	.word	0x00033400
        /*127c*/ 	.short	0x0101
        /*127e*/ 	.byte	0x3f
	.zero		1


	//   ....[60]....
        /*1280*/ 	.word	0x0002ab30
        /*1284*/ 	.word	0x00000002
        /*1288*/ 	.word	0x00033420
        /*128c*/ 	.short	0x010a
        /*128e*/ 	.byte	0x3f
	.zero		1


	//   ....[61]....
        /*1290*/ 	.word	0x0002ae80
        /*1294*/ 	.word	0x00000006
        /*1298*/ 	.word	0x00033480
        /*129c*/ 	.short	0x010a
        /*129e*/ 	.byte	0x3f
	.zero		1


	//   ....[62]....
        /*12a0*/ 	.word	0x0002b300
        /*12a4*/ 	.word	0x00000006
        /*12a8*/ 	.word	0x00033440
        /*12ac*/ 	.short	0x010a
        /*12ae*/ 	.byte	0x3f
	.zero		1


	//   ....[63]....
        /*12b0*/ 	.word	0x0002b7f0
        /*12b4*/ 	.word	0x00000003
        /*12b8*/ 	.word	0x00033470
        /*12bc*/ 	.short	0x010a
        /*12be*/ 	.byte	0x3f
	.zero		1


	//   ....[64]....
        /*12c0*/ 	.word	0x0002b860
        /*12c4*/ 	.word	0x00000003
        /*12c8*/ 	.word	0x00033460
        /*12cc*/ 	.short	0x010a
        /*12ce*/ 	.byte	0x3f
	.zero		1


	//   ....[65]....
        /*12d0*/ 	.word	0x0002bf30
        /*12d4*/ 	.word	0x00000003
        /*12d8*/ 	.word	0x00033450
        /*12dc*/ 	.short	0x0101
        /*12de*/ 	.byte	0x3f
	.zero		1


	//   ....[66]....
        /*12e0*/ 	.word	0x0002bfb0
        /*12e4*/ 	.word	0x00000003
        /*12e8*/ 	.word	0x00000000
        /*12ec*/ 	.short	0x0101
        /*12ee*/ 	.byte	0x3f
	.zero		1


	//   ....[67]....
        /*12f0*/ 	.word	0x0002c1e0
        /*12f4*/ 	.word	0x00000003
        /*12f8*/ 	.word	0x00033470
        /*12fc*/ 	.short	0x010a
        /*12fe*/ 	.byte	0x3f
	.zero		1


	//   ....[68]....
        /*1300*/ 	.word	0x0002c250
        /*1304*/ 	.word	0x00000003
        /*1308*/ 	.word	0x00033460
        /*130c*/ 	.short	0x010a
        /*130e*/ 	.byte	0x3f
	.zero		1


	//   ....[69]....
        /*1310*/ 	.word	0x0002c940
        /*1314*/ 	.word	0x00000003
        /*1318*/ 	.word	0x00033450
        /*131c*/ 	.short	0x0101
        /*131e*/ 	.byte	0x3f
	.zero		1


	//   ....[70]....
        /*1320*/ 	.word	0x0002c990
        /*1324*/ 	.word	0x00000003
        /*1328*/ 	.word	0x00000000
        /*132c*/ 	.short	0x0101
        /*132e*/ 	.byte	0x3f
	.zero		1


	//   ....[71]....
        /*1330*/ 	.word	0x0002d710
        /*1334*/ 	.word	0x00000000
        /*1338*/ 	.word	0x00033420
        /*133c*/ 	.short	0x010a
        /*133e*/ 	.byte	0x3f
	.zero		1


	//   ....[72]....
        /*1340*/ 	.word	0x0002d8c0
        /*1344*/ 	.word	0x00000006
        /*1348*/ 	.word	0x00000000
        /*134c*/ 	.short	0x010a
        /*134e*/ 	.byte	0x3f
	.zero		1


	//   ....[73]....
        /*1350*/ 	.word	0x0002d930
        /*1354*/ 	.word	0x00000007
        /*1358*/ 	.word	0x00000000
        /*135c*/ 	.short	0x010a
        /*135e*/ 	.byte	0x3f
	.zero		1


	//   ....[74]....
        /*1360*/ 	.word	0x0002d990
        /*1364*/ 	.word	0x00000004
        /*1368*/ 	.word	0x00033460
        /*136c*/ 	.short	0x010a
        /*136e*/ 	.byte	0x3f
	.zero		1


	//   ....[75]....
        /*1370*/ 	.word	0x0002d9e0
        /*1374*/ 	.word	0x00000003
        /*1378*/ 	.word	0x00033460
        /*137c*/ 	.short	0x010a
        /*137e*/ 	.byte	0x3f
	.zero		1


	//   ....[76]....
        /*1380*/ 	.word	0x0002da20
        /*1384*/ 	.word	0x00000004
        /*1388*/ 	.word	0x00033480
        /*138c*/ 	.short	0x010a
        /*138e*/ 	.byte	0x3f
	.zero		1


	//   ....[77]....
        /*1390*/ 	.word	0x0002da40
        /*1394*/ 	.word	0x00000003
        /*1398*/ 	.word	0x00033480
        /*139c*/ 	.short	0x010a
        /*139e*/ 	.byte	0x3f
	.zero		1


	//   ....[78]....
        /*13a0*/ 	.word	0x0002daa0
        /*13a4*/ 	.word	0x00000065
        /*13a8*/ 	.word	0x00033490
        /*13ac*/ 	.short	0x010a
        /*13ae*/ 	.byte	0x3f
	.zero		1


	//   ....[79]....
        /*13b0*/ 	.word	0x0002daf0
        /*13b4*/ 	.word	0x00000065
        /*13b8*/ 	.word	0x00033490
        /*13bc*/ 	.short	0x010a
        /*13be*/ 	.byte	0x3f
	.zero		1


	//   ....[80]....
        /*13c0*/ 	.word	0x0002db40
        /*13c4*/ 	.word	0x00000065
        /*13c8*/ 	.word	0x00033490
        /*13cc*/ 	.short	0x010a
        /*13ce*/ 	.byte	0x3f
	.zero		1


	//   ....[81]....
        /*13d0*/ 	.word	0x0002db90
        /*13d4*/ 	.word	0x00000065
        /*13d8*/ 	.word	0x000334b0
        /*13dc*/ 	.short	0x010a
        /*13de*/ 	.byte	0x3f
	.zero		1


	//   ....[82]....
        /*13e0*/ 	.word	0x0002de90
        /*13e4*/ 	.word	0x00000010
        /*13e8*/ 	.word	0x00033400
        /*13ec*/ 	.short	0x010a
        /*13ee*/ 	.byte	0x3f
	.zero		1


	//   ....[83]....
        /*13f0*/ 	.word	0x0002e0a0
        /*13f4*/ 	.word	0x00000010
        /*13f8*/ 	.word	0x00033400
        /*13fc*/ 	.short	0x010a
        /*13fe*/ 	.byte	0x3f
	.zero		1


	//   ....[84]....
        /*1400*/ 	.word	0x0002e0f0
        /*1404*/ 	.word	0x00000003
        /*1408*/ 	.word	0x00033430
        /*140c*/ 	.short	0x010a
        /*140e*/ 	.byte	0x3f
	.zero		1


	//   ....[85]....
        /*1410*/ 	.word	0x0002e140
        /*1414*/ 	.word	0x00000009
        /*1418*/ 	.word	0x00033430
        /*141c*/ 	.short	0x010a
        /*141e*/ 	.byte	0x3f
	.zero		1


	//   ....[86]....
        /*1420*/ 	.word	0x0002e190
        /*1424*/ 	.word	0x00000008
        /*1428*/ 	.word	0x00033450
        /*142c*/ 	.short	0x010a
        /*142e*/ 	.byte	0x3f
	.zero		1


	//   ....[87]....
        /*1430*/ 	.word	0x0002e1e0
        /*1434*/ 	.word	0x00000000
        /*1438*/ 	.word	0x00033430
        /*143c*/ 	.short	0x010a
        /*143e*/ 	.byte	0x3f
	.zero		1


	//   ....[88]....
        /*1440*/ 	.word	0x0002e230
        /*1444*/ 	.word	0x00000008
        /*1448*/ 	.word	0x00033450
        /*144c*/ 	.short	0x010a
        /*144e*/ 	.byte	0x3f
	.zero		1


	//   ....[89]....
        /*1450*/ 	.word	0x0002e280
        /*1454*/ 	.word	0x00000014
        /*1458*/ 	.word	0x00033450
        /*145c*/ 	.short	0x010a
        /*145e*/ 	.byte	0x3f
	.zero		1


	//   ....[90]....
        /*1460*/ 	.word	0x00030050
        /*1464*/ 	.word	0x00000005
        /*1468*/ 	.word	0x00033420
        /*146c*/ 	.short	0x010a
        /*146e*/ 	.byte	0x3f
	.zero		1


	//   ....[91]....
        /*1470*/ 	.word	0x000300a0
        /*1474*/ 	.word	0x00000006
        /*1478*/ 	.word	0x000334a0
        /*147c*/ 	.short	0x010a
        /*147e*/ 	.byte	0x3f
	.zero		1


	//   ....[92]....
        /*1480*/ 	.word	0x000300f0
        /*1484*/ 	.word	0x00000006
        /*1488*/ 	.word	0x000334c0
        /*148c*/ 	.short	0x010a
        /*148e*/ 	.byte	0x3f
	.zero		1


	//   ....[93]....
        /*1490*/ 	.word	0x00030140
        /*1494*/ 	.word	0x00000008
        /*1498*/ 	.word	0x000334a0
        /*149c*/ 	.short	0x010a
        /*149e*/ 	.byte	0x3f
	.zero		1


	//   ....[94]....
        /*14a0*/ 	.word	0x00030190
        /*14a4*/ 	.word	0x00000008
        /*14a8*/ 	.word	0x000334c0
        /*14ac*/ 	.short	0x010a
        /*14ae*/ 	.byte	0x3f
	.zero		1


	//   ....[95]....
        /*14b0*/ 	.word	0x00030330
        /*14b4*/ 	.word	0x00000002
        /*14b8*/ 	.word	0x00033480
        /*14bc*/ 	.short	0x010a
        /*14be*/ 	.byte	0x3f
	.zero		1


	//   ....[96]....
        /*14c0*/ 	.word	0x00030380
        /*14c4*/ 	.word	0x00000002
        /*14c8*/ 	.word	0x00033440
        /*14cc*/ 	.short	0x010a
        /*14ce*/ 	.byte	0x3f
	.zero		1


	//   ....[97]....
        /*14d0*/ 	.word	0x000309e0
        /*14d4*/ 	.word	0x00000002
        /*14d8*/ 	.word	0x00033420
        /*14dc*/ 	.short	0x010a
        /*14de*/ 	.byte	0x3f
	.zero		1


	//   ....[98]....
        /*14e0*/ 	.word	0x00030a30
        /*14e4*/ 	.word	0x00000006
        /*14e8*/ 	.word	0x00033480
        /*14ec*/ 	.short	0x010a
        /*14ee*/ 	.byte	0x3f
	.zero		1


	//   ....[99]....
        /*14f0*/ 	.word	0x00030a80
        /*14f4*/ 	.word	0x00000006
        /*14f8*/ 	.word	0x00033440
        /*14fc*/ 	.short	0x010a
        /*14fe*/ 	.byte	0x3f
	.zero		1


	//   ....[100]....
        /*1500*/ 	.word	0x00030ad0
        /*1504*/ 	.word	0x00000003
        /*1508*/ 	.word	0x00033470
        /*150c*/ 	.short	0x010a
        /*150e*/ 	.byte	0x3f
	.zero		1


	//   ....[101]....
        /*1510*/ 	.word	0x00030b20
        /*1514*/ 	.word	0x00000003
        /*1518*/ 	.word	0x00033460
        /*151c*/ 	.short	0x010a
        /*151e*/ 	.byte	0x3f
	.zero		1


	//   ....[102]....
        /*1520*/ 	.word	0x00030b70
        /*1524*/ 	.word	0x00000003
        /*1528*/ 	.word	0x00033470
        /*152c*/ 	.short	0x010a
        /*152e*/ 	.byte	0x3f
	.zero		1


	//   ....[103]....
        /*1530*/ 	.word	0x00030bc0
        /*1534*/ 	.word	0x00000003
        /*1538*/ 	.word	0x00033460
        /*153c*/ 	.short	0x010a
        /*153e*/ 	.byte	0x3f
	.zero		1


	//   ....[104]....
        /*1540*/ 	.word	0x00031620
        /*1544*/ 	.word	0x00000000
        /*1548*/ 	.word	0x00033420
        /*154c*/ 	.short	0x010a
        /*154e*/ 	.byte	0x3f
	.zero		1


	//   ....[105]....
        /*1550*/ 	.word	0x000317c0
        /*1554*/ 	.word	0x00000006
        /*1558*/ 	.word	0x00000000
        /*155c*/ 	.short	0x010a
        /*155e*/ 	.byte	0x3f
	.zero		1


	//   ....[106]....
        /*1560*/ 	.word	0x00031810
        /*1564*/ 	.word	0x00000007
        /*1568*/ 	.word	0x00000000
        /*156c*/ 	.short	0x010a
        /*156e*/ 	.byte	0x3f
	.zero		1


	//   ....[107]....
        /*1570*/ 	.word	0x00031860
        /*1574*/ 	.word	0x00000004
        /*1578*/ 	.word	0x00033460
        /*157c*/ 	.short	0x010a
        /*157e*/ 	.byte	0x3f
	.zero		1


	//   ....[108]....
        /*1580*/ 	.word	0x000318b0
        /*1584*/ 	.word	0x00000003
        /*1588*/ 	.word	0x00033460
        /*158c*/ 	.short	0x010a
        /*158e*/ 	.byte	0x3f
	.zero		1


	//   ....[109]....
        /*1590*/ 	.word	0x00031900
        /*1594*/ 	.word	0x00000004
        /*1598*/ 	.word	0x00033480
        /*159c*/ 	.short	0x010a
        /*159e*/ 	.byte	0x3f
	.zero		1


	//----- nvinfo : EIATTR_NUM_MBARRIERS
	.align		4
.L_363:
        /*15a0*/ 	.byte	0x03, 0x38
        /*15a2*/ 	.short	0x0016


	//----- nvinfo : EIATTR_EXIT_INSTR_OFFSETS
	.align		4
        /*15a4*/ 	.byte	0x04, 0x1c
        /*15a6*/ 	.short	(.L_365 - .L_364)


	//   ....[0]....
.L_364:
        /*15a8*/ 	.word	0x0002da90


	//----- nvinfo : EIATTR_MAX_THREADS
	.align		4
.L_365:
        /*15ac*/ 	.byte	0x04, 0x05
        /*15ae*/ 	.short	(.L_367 - .L_366)
.L_366:
        /*15b0*/ 	.word	0x00000180
        /*15b4*/ 	.word	0x00000001
        /*15b8*/ 	.word	0x00000001


	//----- nvinfo : EIATTR_CRS_STACK_SIZE
	.align		4
.L_367:
        /*15bc*/ 	.byte	0x04, 0x1e
        /*15be*/ 	.short	(.L_369 - .L_368)
.L_368:
        /*15c0*/ 	.word	0x00000000


	//----- nvinfo : EIATTR_CBANK_PARAM_SIZE
	.align		4
.L_369:
        /*15c4*/ 	.byte	0x03, 0x19
        /*15c6*/ 	.short	0x0af0


	//----- nvinfo : EIATTR_PARAM_CBANK
	.align		4
        /*15c8*/ 	.byte	0x04, 0x0a
        /*15ca*/ 	.short	(.L_371 - .L_370)
	.align		4
.L_370:
        /*15cc*/ 	.word	index@(.nv.constant0._ZN7cutlass13device_kernelIN5flash11enable_sm90INS1_16FlashAttnFwdSm90INS1_25CollectiveMainloopFwdSm90ILi2EN4cute5tupleIJNS5_1CILi1EEES8_S8_EEENS6_IJNS7_ILi128EEENS7_ILi160EEENS7_ILi192EEEEEELi192ENS_12float_e4m3_tEfNS_4arch4Sm90ELb1ELb0ELb0ELb1ELb0ELb1ELb0ELb1ELb1ELb1ELb0ELb0EEENS1_21CollectiveEpilogueFwdINS6_IJSA_SC_SB_EEES9_NS_10bfloat16_tESG_Li256ELb1ELb1ELb0ELb1EEENS1_36VarlenDynamicPersistentTileSchedulerILi128ELi160ELi256ELi128ELb0ELb1ELb1ELb1ELb1ELb1EEEEEEEEEvNT_6ParamsE)
        /*15d0*/ 	.short	0x0210
        /*15d2*/ 	.short	0x0af0


	//----- nvinfo : EIATTR_SW_WAR
	.align		4
.L_371:
        /*15d4*/ 	.byte	0x04, 0x36
        /*15d6*/ 	.short	(.L_373 - .L_372)
.L_372:
        /*15d8*/ 	.word	0x00000008
.L_373:


//--------------------- .nv.callgraph             --------------------------
	.section	.nv.callgraph,"",@"SHT_CUDA_CALLGRAPH"
	.align	4
	.sectionentsize	8
	.align		4
        /*0000*/ 	.word	0x00000000
	.align		4
        /*0004*/ 	.word	0xffffffff
	.align		4
        /*0008*/ 	.word	index@(_ZN7cutlass13device_kernelIN5flash11enable_sm90INS1_16FlashAttnFwdSm90INS1_25CollectiveMainloopFwdSm90ILi2EN4cute5tupleIJNS5_1CILi1EEES8_S8_EEENS6_IJNS7_ILi128EEENS7_ILi160EEENS7_ILi192EEEEEELi192ENS_12float_e4m3_tEfNS_4arch4Sm90ELb0ELb0ELb0ELb0ELb0ELb0ELb0ELb1ELb1ELb1ELb0ELb0EEENS1_21CollectiveEpilogueFwdINS6_IJSA_SC_SB_EEES9_NS_10bfloat16_tESG_Li256ELb0ELb1ELb0ELb1EEENS1_29StaticPersistentTileSchedulerILb0EEEEEEEEEvNT_6ParamsE)
	.align		4
        /*000c*/ 	.word	index@(__assertfail)
	.align		4
        /*0010*/ 	.word	index@(_ZN7cutlass13device_kernelIN5flash11enable_sm90INS1_16FlashAttnFwdSm90INS1_25CollectiveMainloopFwdSm90ILi2EN4cute5tupleIJNS5_1CILi2EEENS7_ILi1EEES9_EEENS6_IJNS7_ILi128EEENS7_ILi160EEENS7_ILi192EEEEEELi192ENS_12float_e4m3_tEfNS_4arch4Sm90ELb0ELb0ELb0ELb0ELb0ELb0ELb0ELb1ELb1ELb1ELb0ELb0EEENS1_21CollectiveEpilogueFwdINS6_IJSB_SD_SC_EEESA_NS_10bfloat16_tESH_Li256ELb0ELb1ELb0ELb1EEENS1_29StaticPersistentTileSchedulerILb0EEEEEEEEEvNT_6ParamsE)
	.align		4
        /*0014*/ 	.word	index@(__assertfail)
	.align		4
        /*0018*/ 	.word	index@(_ZN7cutlass13device_kernelIN5flash11enable_sm90INS1_16FlashAttnFwdSm90INS1_25CollectiveMainloopFwdSm90ILi2EN4cute5tupleIJNS5_1CILi1EEES8_S8_EEENS6_IJNS7_ILi128EEENS7_ILi160EEENS7_ILi192EEEEEELi192ENS_12float_e4m3_tEfNS_4arch4Sm90ELb0ELb0ELb0ELb1ELb0ELb0ELb0ELb1ELb1ELb1ELb0ELb0EEENS1_21CollectiveEpilogueFwdINS6_IJSA_SC_SB_EEES9_NS_10bfloat16_tESG_Li256ELb1ELb1ELb0ELb1EEENS1_36VarlenDynamicPersistentTileSchedulerILi128ELi160ELi256ELi128ELb0ELb1ELb1ELb0ELb1ELb1EEEEEEEEEvNT_6ParamsE)
	.align		4
        /*001c*/ 	.word	index@(__assertfail)
	.align		4
        /*0020*/ 	.word	index@(_ZN7cutlass13device_kernelIN5flash11enable_sm90INS1_16FlashAttnFwdSm90INS1_25CollectiveMainloopFwdSm90ILi2EN4cute5tupleIJNS5_1CILi1EEES8_S8_EEENS6_IJNS7_ILi128EEENS7_ILi160EEENS7_ILi192EEEEEELi192ENS_12float_e4m3_tEfNS_4arch4Sm90ELb0ELb0ELb0ELb1ELb0ELb1ELb0ELb1ELb1ELb1ELb0ELb0EEENS1_21CollectiveEpilogueFwdINS6_IJSA_SC_SB_EEES9_NS_10bfloat16_tESG_Li256ELb1ELb1ELb0ELb1EEENS1_36VarlenDynamicPersistentTileSchedulerILi128ELi160ELi256ELi128ELb0ELb1ELb1ELb0ELb1ELb1EEEEEEEEEvNT_6ParamsE)
	.align		4
        /*0024*/ 	.word	index@(__assertfail)
	.align		4
        /*0028*/ 	.word	index@(_ZN7cutlass13device_kernelIN5flash11enable_sm90INS1_16FlashAttnFwdSm90INS1_25CollectiveMainloopFwdSm90ILi2EN4cute5tupleIJNS5_1CILi1EEES8_S8_EEENS6_IJNS7_ILi128EEENS7_ILi160EEENS7_ILi192EEEEEELi192ENS_12float_e4m3_tEfNS_4arch4Sm90ELb0ELb1ELb0ELb0ELb0ELb0ELb0ELb1ELb1ELb1ELb0ELb0EEENS1_21CollectiveEpilogueFwdINS6_IJSA_SC_SB_EEES9_NS_10bfloat16_tESG_Li256ELb0ELb1ELb0ELb1EEENS1_30DynamicPersistentTileSchedulerILi256ELi128ELb0ELb1ELb1EEEEEEEEEvNT_6ParamsE)
	.align		4
        /*002c*/ 	.word	index@(__assertfail)
	.align		4
        /*0030*/ 	.word	index@(_ZN7cutlass13device_kernelIN5flash11enable_sm90INS1_16FlashAttnFwdSm90INS1_25CollectiveMainloopFwdSm90ILi2EN4cute5tupleIJNS5_1CILi1EEES8_S8_EEENS6_IJNS7_ILi128EEENS7_ILi160EEENS7_ILi192EEEEEELi192ENS_12float_e4m3_tEfNS_4arch4Sm90ELb0ELb1ELb0ELb1ELb0ELb0ELb0ELb1ELb1ELb1ELb0ELb0EEENS1_21CollectiveEpilogueFwdINS6_IJSA_SC_SB_EEES9_NS_10bfloat16_tESG_Li256ELb1ELb1ELb0ELb1EEENS1_36VarlenDynamicPersistentTileSchedulerILi128ELi160ELi256ELi128ELb0ELb1ELb1ELb1ELb0ELb1EEEEEEEEEvNT_6ParamsE)
	.align		4
        /*0034*/ 	.word	index@(__assertfail)
	.align		4
        /*0038*/ 	.word	index@(_ZN7cutlass13device_kernelIN5flash11enable_sm90INS1_16FlashAttnFwdSm90INS1_25CollectiveMainloopFwdSm90ILi2EN4cute5tupleIJNS5_1CILi1EEES8_S8_EEENS6_IJNS7_ILi128EEENS7_ILi160EEENS7_ILi192EEEEEELi192ENS_12float_e4m3_tEfNS_4arch4Sm90ELb0ELb1ELb0ELb1ELb0ELb1ELb0ELb1ELb1ELb1ELb0ELb0EEENS1_21CollectiveEpilogueFwdINS6_IJSA_SC_SB_EEES9_NS_10bfloat16_tESG_Li256ELb1ELb1ELb0ELb1EEENS1_36VarlenDynamicPersistentTileSchedulerILi128ELi160ELi256ELi128ELb0ELb1ELb1ELb1ELb0ELb1EEEEEEEEEvNT_6ParamsE)
	.align		4
        /*003c*/ 	.word	index@(__assertfail)
	.align		4
        /*0040*/ 	.word	index@(_ZN7cutlass13device_kernelIN5flash11enable_sm90INS1_16FlashAttnFwdSm90INS1_25CollectiveMainloopFwdSm90ILi2EN4cute5tupleIJNS5_1CILi1EEES8_S8_EEENS6_IJNS7_ILi128EEENS7_ILi160EEENS7_ILi192EEEEEELi192ENS_12float_e4m3_tEfNS_4arch4Sm90ELb1ELb0ELb0ELb0ELb0ELb0ELb0ELb1ELb1ELb1ELb0ELb0EEENS1_21CollectiveEpilogueFwdINS6_IJSA_SC_SB_EEES9_NS_10bfloat16_tESG_Li256ELb0ELb1ELb0ELb1EEENS1_30DynamicPersistentTileSchedulerILi256ELi128ELb0ELb1ELb1EEEEEEEEEvNT_6ParamsE)
	.align		4
        /*0044*/ 	.word	index@(__assertfail)
	.align		4
        /*0048*/ 	.word	index@(_ZN7cutlass13device_kernelIN5flash11enable_sm90INS1_16FlashAttnFwdSm90INS1_25CollectiveMainloopFwdSm90ILi2EN4cute5tupleIJNS5_1CILi1EEES8_S8_EEENS6_IJNS7_ILi128EEENS7_ILi160EEENS7_ILi192EEEEEELi192ENS_12float_e4m3_tEfNS_4arch4Sm90ELb1ELb0ELb0ELb1ELb0ELb0ELb0ELb1ELb1ELb1ELb0ELb0EEENS1_21CollectiveEpilogueFwdINS6_IJSA_SC_SB_EEES9_NS_10bfloat16_tESG_Li256ELb1ELb1ELb0ELb1EEENS1_36VarlenDynamicPersistentTileSchedulerILi128ELi160ELi256ELi128ELb0ELb1ELb1ELb1ELb1ELb1EEEEEEEEEvNT_6ParamsE)
	.align		4
        /*004c*/ 	.word	index@(__assertfail)
	.align		4
        /*0050*/ 	.word	index@(_ZN7cutlass13device_kernelIN5flash11enable_sm90INS1_16FlashAttnFwdSm90INS1_25CollectiveMainloopFwdSm90ILi2EN4cute5tupleIJNS5_1CILi1EEES8_S8_EEENS6_IJNS7_ILi128EEENS7_ILi160EEENS7_ILi192EEEEEELi192ENS_12float_e4m3_tEfNS_4arch4Sm90ELb1ELb0ELb0ELb1ELb0ELb1ELb0ELb1ELb1ELb1ELb0ELb0EEENS1_21CollectiveEpilogueFwdINS6_IJSA_SC_SB_EEES9_NS_10bfloat16_tESG_Li256ELb1ELb1ELb0ELb1EEENS1_36VarlenDynamicPersistentTileSchedulerILi128ELi160ELi256ELi128ELb0ELb1ELb1ELb1ELb1ELb1EEEEEEEEEvNT_6ParamsE)
	.align		4
        /*0054*/ 	.word	index@(__assertfail)
	.align		4
        /*0058*/ 	.word	0x00000000
	.align		4
        /*005c*/ 	.word	0xfffffffe
	.align		4
        /*0060*/ 	.word	0x00000000
	.align		4
        /*0064*/ 	.word	0xfffffffd
	.align		4
        /*0068*/ 	.word	0x00000000
	.align		4
        /*006c*/ 	.word	0xfffffffc


//--------------------- .nv.constant4             --------------------------
	.section	.nv.constant4,"a",@progbits
	.align	8
	.align		8
.nv.constant4:
        /*0000*/ 	.dword	__assertfail
	.align		8
        /*0008*/ 	.dword	__unnamed_1
	.align		8
        /*0010*/ 	.dword	__unnamed_2
	.align		8
        /*0018*/ 	.dword	__unnamed_3
	.align		8
        /*0020*/ 	.dword	__unnamed_4
	.align		8
        /*0028*/ 	.dword	__unnamed_5
	.align		8
        /*0030*/ 	.dword	__unnamed_6
	.align		8
        /*0038*/ 	.dword	_ZZN5flash28permute_output_fp8_VcolmajorIN4cute6TensorINS1_11ArrayEngineIN7cutlass10bfloat16_tELm96EEENS1_6LayoutINS1_5tupleIJNS8_IJNS1_1CILi2EEESA_NS9_ILi24EEEEEENS9_ILi1EEESD_EEENS8_IJNS8_IJSD_SA_NS9_ILi4EEEEEENS9_ILi0EEESH_EEEEEEEEEvRT_E9upper_map
	.align		8
        /*0040*/ 	.dword	_ZN74_INTERNAL_ed5ebc88_38_flash_fwd_hdim192_e4m3_packgqa_sm90_cu_c0233546_31304cuda3std3__45__cpo5beginE
	.align		8
        /*0048*/ 	.dword	_ZN74_INTERNAL_ed5ebc88_38_flash_fwd_hdim192_e4m3_packgqa_sm90_cu_c0233546_31304cuda3std3__45__cpo3endE
	.align		8
        /*0050*/ 	.dword	_ZN74_INTERNAL_ed5ebc88_38_flash_fwd_hdim192_e4m3_packgqa_sm90_cu_c0233546_31304cuda3std3__45__cpo6cbeginE
	.align		8
        /*0058*/ 	.dword	_ZN74_INTERNAL_ed5ebc88_38_flash_fwd_hdim192_e4m3_packgqa_sm90_cu_c0233546_31304cuda3std3__45__cpo4cendE
	.align		8
        /*0060*/ 	.dword	_ZN74_INTERNAL_ed5ebc88_38_flash_fwd_hdim192_e4m3_packgqa_sm90_cu_c0233546_31304cuda3std3__476_GLOBAL__N__ed5ebc88_38_flash_fwd_hdim192_e4m3_packgqa_sm90_cu_c0233546_31306ignoreE
	.align		8
        /*0068*/ 	.dword	_ZN74_INTERNAL_ed5ebc88_38_flash_fwd_hdim192_e4m3_packgqa_sm90_cu_c0233546_31304cuda3std3__419piecewise_constructE
	.align		8
        /*0070*/ 	.dword	_ZN74_INTERNAL_ed5ebc88_38_flash_fwd_hdim192_e4m3_packgqa_sm90_cu_c0233546_31304cuda3std3__48in_placeE
	.align		8
        /*0078*/ 	.dword	_ZN74_INTERNAL_ed5ebc88_38_flash_fwd_hdim192_e4m3_packgqa_sm90_cu_c0233546_31304cuda3std6ranges3__45__cpo4swapE
	.align		8
        /*0080*/ 	.dword	_ZN74_INTERNAL_ed5ebc88_38_flash_fwd_hdim192_e4m3_packgqa_sm90_cu_c0233546_31304cuda3std6ranges3__45__cpo9iter_moveE
	.align		8
        /*0088*/ 	.dword	_ZN74_INTERNAL_ed5ebc88_38_flash_fwd_hdim192_e4m3_packgqa_sm90_cu_c0233546_31304cute7productE
	.align		8
        /*0090*/ 	.dword	_ZN74_INTERNAL_ed5ebc88_38_flash_fwd_hdim192_e4m3_packgqa_sm90_cu_c0233546_31304cute1_E
	.align		8
        /*0098*/ 	.dword	$str$25
	.align		8
        /*00a0*/ 	.dword	$str$26


//--------------------- .text._ZN7cutlass13device_kernelIN5flash11enable_sm90INS1_16FlashAttnFwdSm90INS1_25CollectiveMainloopFwdSm90ILi2EN4cute5tupleIJNS5_1CILi1EEES8_S8_EEENS6_IJNS7_ILi128EEENS7_ILi160EEENS7_ILi192EEEEEELi192ENS_12float_e4m3_tEfNS_4arch4Sm90ELb0ELb0ELb0ELb0ELb0ELb0ELb0ELb1ELb1ELb1ELb0ELb0EEENS1_21CollectiveEpilogueFwdINS6_IJSA_SC_SB_EEES9_NS_10bfloat16_tESG_Li256ELb0ELb1ELb0ELb1EEENS1_29StaticPersistentTileSchedulerILb0EEEEEEEEEvNT_6ParamsE --------------------------
	.section	.text._ZN7cutlass13device_kernelIN5flash11enable_sm90INS1_16FlashAttnFwdSm90INS1_25CollectiveMainloopFwdSm90ILi2EN4cute5tupleIJNS5_1CILi1EEES8_S8_EEENS6_IJNS7_ILi128EEENS7_ILi160EEENS7_ILi192EEEEEELi192ENS_12float_e4m3_tEfNS_4arch4Sm90ELb0ELb0ELb0ELb0ELb0ELb0ELb0ELb1ELb1ELb1ELb0ELb0EEENS1_21CollectiveEpilogueFwdINS6_IJSA_SC_SB_EEES9_NS_10bfloat16_tESG_Li256ELb0ELb1ELb0ELb1EEENS1_29StaticPersistentTileSchedulerILb0EEEEEEEEEvNT_6ParamsE,"ax",@progbits
	.align	128
.text._ZN7cutlass13device_kernelIN5flash11enable_sm90INS1_16FlashAttnFwdSm90INS1_25CollectiveMainloopFwdSm90ILi2EN4cute5tupleIJNS5_1CILi1EEES8_S8_EEENS6_IJNS7_ILi128EEENS7_ILi160EEENS7_ILi192EEEEEELi192ENS_12float_e4m3_tEfNS_4arch4Sm90ELb0ELb0ELb0ELb0ELb0ELb0ELb0ELb1ELb1ELb1ELb0ELb0EEENS1_21CollectiveEpilogueFwdINS6_IJSA_SC_SB_EEES9_NS_10bfloat16_tESG_Li256ELb0ELb1ELb0ELb1EEENS1_29StaticPersistentTileSchedulerILb0EEEEEEEEEvNT_6ParamsE:
        .type           _ZN7cutlass13device_kernelIN5flash11enable_sm90INS1_16FlashAttnFwdSm90INS1_25CollectiveMainloopFwdSm90ILi2EN4cute5tupleIJNS5_1CILi1EEES8_S8_EEENS6_IJNS7_ILi128EEENS7_ILi160EEENS7_ILi192EEEEEELi192ENS_12float_e4m3_tEfNS_4arch4Sm90ELb0ELb0ELb0ELb0ELb0ELb0ELb0ELb1ELb1ELb1ELb0ELb0EEENS1_21CollectiveEpilogueFwdINS6_IJSA_SC_SB_EEES9_NS_10bfloat16_tESG_Li256ELb0ELb1ELb0ELb1EEENS1_29StaticPersistentTileSchedulerILb0EEEEEEEEEvNT_6ParamsE,@function
        .size           _ZN7cutlass13device_kernelIN5flash11enable_sm90INS1_16FlashAttnFwdSm90INS1_25CollectiveMainloopFwdSm90ILi2EN4cute5tupleIJNS5_1CILi1EEES8_S8_EEENS6_IJNS7_ILi128EEENS7_ILi160EEENS7_ILi192EEEEEELi192ENS_12float_e4m3_tEfNS_4arch4Sm90ELb0ELb0ELb0ELb0ELb0ELb0ELb0ELb1ELb1ELb1ELb0ELb0EEENS1_21CollectiveEpilogueFwdINS6_IJSA_SC_SB_EEES9_NS_10bfloat16_tESG_Li256ELb0ELb1ELb0ELb1EEENS1_29StaticPersistentTileSchedulerILb0EEEEEEEEEvNT_6ParamsE,(.L_x_2862 - _ZN7cutlass13device_kernelIN5flash11enable_sm90INS1_16FlashAttnFwdSm90INS1_25CollectiveMainloopFwdSm90ILi2EN4cute5tupleIJNS5_1CILi1EEES8_S8_EEENS6_IJNS7_ILi128EEENS7_ILi160EEENS7_ILi192EEEEEELi192ENS_12float_e4m3_tEfNS_4arch4Sm90ELb0ELb0ELb0ELb0ELb0ELb0ELb0ELb1ELb1ELb1ELb0ELb0EEENS1_21CollectiveEpilogueFwdINS6_IJSA_SC_SB_EEES9_NS_10bfloat16_tESG_Li256ELb0ELb1ELb0ELb1EEENS1_29StaticPersistentTileSchedulerILb0EEEEEEEEEvNT_6ParamsE)
        .other          _ZN7cutlass13device_kernelIN5flash11enable_sm90INS1_16FlashAttnFwdSm90INS1_25CollectiveMainloopFwdSm90ILi2EN4cute5tupleIJNS5_1CILi1EEES8_S8_EEENS6_IJNS7_ILi128EEENS7_ILi160EEENS7_ILi192EEEEEELi192ENS_12float_e4m3_tEfNS_4arch4Sm90ELb0ELb0ELb0ELb0ELb0ELb0ELb0ELb1ELb1ELb1ELb0ELb0EEENS1_21CollectiveEpilogueFwdINS6_IJSA_SC_SB_EEES9_NS_10bfloat16_tESG_Li256ELb0ELb1ELb0ELb1EEENS1_29StaticPersistentTileSchedulerILb0EEEEEEEEEvNT_6ParamsE,@"STO_CUDA_ENTRY STV_DEFAULT"
_ZN7cutlass13device_kernelIN5flash11enable_sm90INS1_16FlashAttnFwdSm90INS1_25CollectiveMainloopFwdSm90ILi2EN4cute5tupleIJNS5_1CILi1EEES8_S8_EEENS6_IJNS7_ILi128EEENS7_ILi160EEENS7_ILi192EEEEEELi192ENS_12float_e4m3_tEfNS_4arch4Sm90ELb0ELb0ELb0ELb0ELb0ELb0ELb0ELb1ELb1ELb1ELb0ELb0EEENS1_21CollectiveEpilogueFwdINS6_IJSA_SC_SB_EEES9_NS_10bfloat16_tESG_Li256ELb0ELb1ELb0ELb1EEENS1_29StaticPersistentTileSchedulerILb0EEEEEEEEEvNT_6ParamsE:
[----:B------:R-:W0:Y:S02]  /*0000*/  LDC R1, c[0x0][0x28] ;  /* 0x00000a00ff017b82 */ /* 0x000e240000000800 */
[----:B0-----:R-:W-:Y:S01]  /*0010*/  VIADD R1, R1, 0xffffffe8 ;  /* 0xffffffe801017836 */ /* 0x001fe20000000000 */
[----:B------:R-:W0:Y:S01]  /*0020*/  S2R R3, SR_TID.X ;  /* 0x0000000000037919 */ /* 0x000e220000002100 */
[----:B------:R-:W-:Y:S01]  /*0030*/  ELECT P0, URZ, PT ;  /* 0x00000000003f782f */ /* 0x000fe20003800000 */
[----:B------:R-:W-:Y:S01]  /*0040*/  BSSY B0, `(.L_x_0) ;  /* 0x000000e000007945 */ /* 0x000fe20003800000 */
[--C-:B0-----:R-:W-:Y:S02]  /*0050*/  SHF.R.U32.HI R0, RZ, 0x5, R3.reuse ;  /* 0x00000005ff007819 */ /* 0x101fe40000011603 */
[----:B------:R-:W-:-:S03]  /*0060*/  SHF.R.U32.HI R23, RZ, 0x7, R3 ;  /* 0x00000007ff177819 */ /* 0x000fc60000011603 */
[----:B------:R-:W0:Y:S02]  /*0070*/  SHFL.IDX PT, R2, R0, RZ, 0x1f ;  /* 0x00001fff00027589 */ /* 0x000e2400000e0000 */
[----:B0-----:R-:W-:-:S13]  /*0080*/  ISETP.EQ.AND P0, PT, R2, RZ, P0 ;  /* 0x000000ff0200720c */ /* 0x001fda0000702270 */
[----:B------:R-:W-:Y:S05]  /*0090*/  @!P0 BRA `(.L_x_1) ;  /* 0x0000000000208947 */ /* 0x000fea0003800000 */
[----:B------:R-:W-:Y:S02]  /*00a0*/  ULDC.64 UR4, c[0x0][0x198] ;  /* 0x0000660000047ab9 */ /* 0x000fe40000000a00 */
[----:B------:R-:W-:Y:S02]  /*00b0*/  UIADD3 UR6, UP0, UR4, 0x370, URZ ;  /* 0x0000037004067890 */ /* 0x000fe4000ff1e03f */
[----:B------:R-:W-:Y:S02]  /*00c0*/  UIADD3 UR4, UP1, UR4, 0x470, URZ ;  /* 0x0000047004047890 */ /* 0x000fe4000ff3e03f */
[----:B------:R-:W-:Y:S02]  /*00d0*/  UIADD3.X UR7, URZ, UR5, URZ, UP0, !UPT ;  /* 0x000000053f077290 */ /* 0x000fe400087fe43f */
[----:B------:R-:W-:-:S07]  /*00e0*/  UIADD3.X UR5, URZ, UR5, URZ, UP1, !UPT ;  /* 0x000000053f057290 */ /* 0x000fce0008ffe43f */
[----:B------:R0:W-:Y:S02]  /*00f0*/  UTMACCTL.PF [UR6] ;  /* 0x00000000060079b9 */ /* 0x0001e40008040000 */
[----:B------:R0:W-:Y:S02]  /*0100*/  UTMACCTL.PF [UR4] ;  /* 0x00000000040079b9 */ /* 0x0001e40008040000 */
[----:B0-----:R-:W-:Y:S01]  /*0110*/  NOP ;  /* 0x0000000000007918 */ /* 0x001fe20000000000 */
.L_x_1:
[----:B------:R-:W-:Y:S05]  /*0120*/  BSYNC B0 ;  /* 0x0000000000007941 */ /* 0x000fea0003800000 */
.L_x_0:
[----:B------:R-:W-:Y:S01]  /*0130*/  VOTEU.ANY UP0, P0 ;  /* 0x00000000003f7886 */ /* 0x000fe20000000100 */
[----:B------:R-:W0:Y:S01]  /*0140*/  SHFL.IDX PT, R3, R23, RZ, 0x1f ;  /* 0x00001fff17037589 */ /* 0x000e2200000e0000 */
[----:B------:R-:W-:Y:S01]  /*0150*/  UMOV UR4, 0x80 ;  /* 0x0000008000047882 */ /* 0x000fe20000000000 */
[----:B------:R-:W-:Y:S01]  /*0160*/  UMOV UR7, 0x100 ;  /* 0x0000010000077882 */ /* 0x000fe20000000000 */
[----:B------:R-:W-:Y:S01]  /*0170*/  VOTEU.ANY UP1, P0 ;  /* 0x00000000003f7886 */ /* 0x000fe20000020100 */
[----:B------:R-:W1:Y:S01]  /*0180*/  @UP0 S2UR UR8, SR_CgaCtaId ;  /* 0x00000000000809c3 */ /* 0x000e620000008800 */
[----:B------:R-:W2:Y:S01]  /*0190*/  SHFL.IDX PT, R2, R0, RZ, 0x1f ;  /* 0x00001fff00027589 */ /* 0x000ea200000e0000 */
[----:B------:R-:W-:Y:S01]  /*01a0*/  @UP0 UMOV UR6, 0x400 ;  /* 0x0000040000060882 */ /* 0x000fe20000000000 */
[----:B------:R-:W-:-:S04]  /*01b0*/  @UP0 UIADD3 UR4, -UR4, 0x100000, URZ ;  /* 0x0010000004040890 */ /* 0x000fc8000fffe13f */
[----:B------:R-:W-:Y:S02]  /*01c0*/  @UP0 USHF.L.U32 UR5, UR4, 0xb, URZ ;  /* 0x0000000b04050899 */ /* 0x000fe4000800063f */
[----:B------:R-:W-:Y:S01]  /*01d0*/  @UP0 USHF.L.U32 UR4, UR4, 0x1, URZ ;  /* 0x0000000104040899 */ /* 0x000fe2000800063f */
[----:B------:R-:W-:Y:S01]  /*01e0*/  VOTEU.ANY UP2, P0 ;  /* 0x00000000003f7886 */ /* 0x000fe20000040100 */
[----:B0-----:R-:W-:Y:S01]  /*01f0*/  R2UR UR9, R3 ;  /* 0x00000000030972ca */ /* 0x001fe200000e0000 */
[----:B-1----:R-:W-:Y:S01]  /*0200*/  @UP0 ULEA UR8, UR8, UR6, 0x18 ;  /* 0x0000000608080291 */ /* 0x002fe2000f8ec03f */
[----:B--2---:R-:W-:Y:S01]  /*0210*/  ISETP.NE.AND P1, PT, R2, RZ, PT ;  /* 0x000000ff0200720c */ /* 0x004fe20003f25270 */
[----:B------:R-:W-:-:S04]  /*0220*/  @UP0 UIADD3 UR6, -UR7, 0x100000, URZ ;  /* 0x0010000007060890 */ /* 0x000fc8000fffe13f */
[----:B------:R-:W-:Y:S02]  /*0230*/  @UP0 USHF.L.U32 UR7, UR6, 0xb, URZ ;  /* 0x0000000b06070899 */ /* 0x000fe4000800063f */
[----:B------:R-:W-:-:S04]  /*0240*/  @UP0 USHF.L.U32 UR6, UR6, 0x1, URZ ;  /* 0x0000000106060899 */ /* 0x000fc8000800063f */
[----:B------:R-:W-:Y:S01]  /*0250*/  UISETP.NE.AND UP0, UPT, UR9, URZ, UPT ;  /* 0x0000003f0900728c */ /* 0x000fe2000bf05270 */
[----:B------:R-:W0:Y:S02]  /*0260*/  FENCE.VIEW.ASYNC.S ;  /* 0x00000000000073c6 */ /* 0x000e240000000000 */
[----:B0-----:R0:W1:Y:S05]  /*0270*/  @UP1 SYNCS.EXCH.64 URZ, [UR8+0x33400], UR4 ;  /* 0x03340004083f15b2 */ /* 0x00106a0008000100 */
[----:B------:R0:W2:Y:S01]  /*0280*/  @UP2 SYNCS.EXCH.64 URZ, [UR8+0x33420], UR6 ;  /* 0x03342006083f25b2 */ /* 0x0000a20008000100 */
[----:B------:R-:W-:Y:S05]  /*0290*/  @P1 BRA `(.L_x_2) ;  /* 0x0000000000481947 */ /* 0x000fea0003800000 */
[----:B0-----:R-:W0:Y:S01]  /*02a0*/  S2UR UR5, SR_CgaCtaId ;  /* 0x00000000000579c3 */ /* 0x001e220000008800 */
[----:B------:R-:W-:Y:S01]  /*02b0*/  UMOV UR4, 0x400 ;  /* 0x0000040000047882 */ /* 0x000fe20000000000 */
[----:B------:R-:W-:Y:S01]  /*02c0*/  UMOV UR6, 0x1 ;  /* 0x0000000100067882 */ /* 0x000fe20000000000 */
[----:B------:R-:W-:Y:S01]  /*02d0*/  UMOV UR7, 0x2 ;  /* 0x0000000200077882 */ /* 0x000fe20000000000 */
[----:B------:R-:W-:Y:S01]  /*02e0*/  ELECT P0, URZ, PT ;  /* 0x00000000003f782f */ /* 0x000fe20003800000 */
[----:B0-----:R-:W-:Y:S02]  /*02f0*/  ULEA UR8, UR5, UR4, 0x18 ;  /* 0x0000000405087291 */ /* 0x001fe4000f8ec03f */
[----:B------:R-:W-:-:S04]  /*0300*/  UIADD3 UR4, -UR6, 0x100000, URZ ;  /* 0x0010000006047890 */ /* 0x000fc8000fffe13f */
[----:B------:R-:W-:Y:S02]  /*0310*/  USHF.L.U32 UR5, UR4, 0xb, URZ ;  /* 0x0000000b04057899 */ /* 0x000fe4000800063f */
[----:B------:R-:W-:Y:S02]  /*0320*/  USHF.L.U32 UR4, UR4, 0x1, URZ ;  /* 0x0000000104047899 */ /* 0x000fe4000800063f */
[----:B------:R-:W-:-:S04]  /*0330*/  UIADD3 UR6, -UR7, 0x100000, URZ ;  /* 0x0010000007067890 */ /* 0x000fc8000fffe13f */
[----:B------:R-:W-:Y:S02]  /*0340*/  USHF.L.U32 UR7, UR6, 0xb, URZ ;  /* 0x0000000b06077899 */ /* 0x000fe4000800063f */
[----:B------:R-:W-:Y:S01]  /*0350*/  USHF.L.U32 UR6, UR6, 0x1, URZ ;  /* 0x0000000106067899 */ /* 0x000fe2000800063f */
[----:B------:R-:W0:Y:S03]  /*0360*/  FENCE.VIEW.ASYNC.S ;  /* 0x00000000000073c6 */ /* 0x000e260000000000 */
[----:B0-----:R3:W4:Y:S08]  /*0370*/  SYNCS.EXCH.64 URZ, [UR8+0x33430], UR4 ;  /* 0x03343004083f75b2 */ /* 0x0017300008000100 */
[----:B------:R3:W0:Y:S01]  /*0380*/  SYNCS.EXCH.64 URZ, [UR8+0x33440], UR6 ;  /* 0x03344006083f75b2 */ /* 0x0006220008000100 */
[----:B------:R3:W0:Y:S01]  /*0390*/  SYNCS.EXCH.64 URZ, [UR8+0x33438], UR4 ;  /* 0x03343804083f75b2 */ /* 0x0006220008000100 */
[----:B------:R3:W0:Y:S02]  /*03a0*/  SYNCS.EXCH.64 URZ, [UR8+0x33448], UR6 ;  /* 0x03344806083f75b2 */ /* 0x0006240008000100 */
[----:B---3--:R-:W-:Y:S01]  /*03b0*/  NOP ;  /* 0x0000000000007918 */ /* 0x008fe20000000000 */
.L_x_2:
[----:B------:R-:W3:Y:S01]  /*03c0*/  SHFL.IDX PT, R2, R0, RZ, 0x1f ;  /* 0x00001fff00027589 */ /* 0x000ee200000e0000 */
[----:B------:R-:W-:Y:S01]  /*03d0*/  NOP ;  /* 0x0000000000007918 */ /* 0x000fe20000000000 */
[----:B---3--:R-:W-:-:S13]  /*03e0*/  ISETP.NE.AND P0, PT, R2, RZ, PT ;  /* 0x000000ff0200720c */ /* 0x008fda0003f05270 */
        /* <DEDUP_REMOVED lines=14> */
[----:B0-----:R3:W0:Y:S08]  /*04d0*/  SYNCS.EXCH.64 URZ, [UR8+0x33450], UR4 ;  /* 0x03345004083f75b2 */ /* 0x0016300008000100 */
[----:B------:R3:W0:Y:S01]  /*04e0*/  SYNCS.EXCH.64 URZ, [UR8+0x33460], UR6 ;  /* 0x03346006083f75b2 */ /* 0x0006220008000100 */
[----:B------:R3:W0:Y:S01]  /*04f0*/  SYNCS.EXCH.64 URZ, [UR8+0x33458], UR4 ;  /* 0x03345804083f75b2 */ /* 0x0006220008000100 */
[----:B------:R3:W0:Y:S02]  /*0500*/  SYNCS.EXCH.64 URZ, [UR8+0x33468], UR6 ;  /* 0x03346806083f75b2 */ /* 0x0006240008000100 */
[----:B---3--:R-:W-:Y:S01]  /*0510*/  NOP ;  /* 0x0000000000007918 */ /* 0x008fe20000000000 */
.L_x_3:
[----:B------:R-:W3:Y:S01]  /*0520*/  SHFL.IDX PT, R2, R0, RZ, 0x1f ;  /* 0x00001fff00027589 */ /* 0x000ee200000e0000 */
[----:B------:R-:W-:Y:S01]  /*0530*/  NOP ;  /* 0x0000000000007918 */ /* 0x000fe20000000000 */
[----:B---3--:R-:W-:-:S13]  /*0540*/  ISETP.NE.AND P0, PT, R2, RZ, PT ;  /* 0x000000ff0200720c */ /* 0x008fda0003f05270 */
[----:B------:R-:W-:Y:S05]  /*0550*/  @P0 BRA `(.L_x_4) ;  /* 0x0000000000380947 */ /* 0x000fea0003800000 */
[----:B0-----:R-:W0:Y:S01]  /*0560*/  S2UR UR5, SR_CgaCtaId ;  /* 0x00000000000579c3 */ /* 0x001e220000008800 */
[----:B------:R-:W-:Y:S01]  /*0570*/  UMOV UR4, 0x400 ;  /* 0x0000040000047882 */ /* 0x000fe20000000000 */
[----:B------:R-:W-:Y:S01]  /*0580*/  UMOV UR7, 0x1 ;  /* 0x0000000100077882 */ /* 0x000fe20000000000 */
[----:B------:R-:W-:Y:S01]  /*0590*/  ELECT P0, URZ, PT ;  /* 0x00000000003f782f */ /* 0x000fe20003800000 */
[----:B0-----:R-:W-:Y:S02]  /*05a0*/  ULEA UR6, UR5, UR4, 0x18 ;  /* 0x0000000405067291 */ /* 0x001fe4000f8ec03f */
[----:B------:R-:W-:-:S04]  /*05b0*/  UIADD3 UR4, -UR7, 0x100000, URZ ;  /* 0x0010000007047890 */ /* 0x000fc8000fffe13f */
[----:B------:R-:W-:Y:S02]  /*05c0*/  USHF.L.U32 UR5, UR4, 0xb, URZ ;  /* 0x0000000b04057899 */ /* 0x000fe4000800063f */
[----:B------:R-:W-:Y:S01]  /*05d0*/  USHF.L.U32 UR4, UR4, 0x1, URZ ;  /* 0x0000000104047899 */ /* 0x000fe2000800063f */
[----:B------:R-:W0:Y:S11]  /*05e0*/  FENCE.VIEW.ASYNC.S ;  /* 0x00000000000073c6 */ /* 0x000e360000000000 */
[----:B0-----:R3:W0:Y:S01]  /*05f0*/  SYNCS.EXCH.64 URZ, [UR6+0x33470], UR4 ;  /* 0x03347004063f75b2 */ /* 0x0016220008000100 */
[----:B------:R3:W0:Y:S01]  /*0600*/  SYNCS.EXCH.64 URZ, [UR6+0x33480], UR4 ;  /* 0x03348004063f75b2 */ /* 0x0006220008000100 */
[----:B------:R3:W0:Y:S01]  /*0610*/  SYNCS.EXCH.64 URZ, [UR6+0x33478], UR4 ;  /* 0x03347804063f75b2 */ /* 0x0006220008000100 */
[----:B------:R3:W0:Y:S02]  /*0620*/  SYNCS.EXCH.64 URZ, [UR6+0x33488], UR4 ;  /* 0x03348804063f75b2 */ /* 0x0006240008000100 */
[----:B---3--:R-:W-:Y:S01]  /*0630*/  NOP ;  /* 0x0000000000007918 */ /* 0x008fe20000000000 */
.L_x_4:
        /* <DEDUP_REMOVED lines=22> */
.L_x_5:
        /* <DEDUP_REMOVED lines=22> */
.L_x_6:
[----:B------:R-:W-:Y:S01]  /*0900*/  PLOP3.LUT P0, PT, PT, PT, UP0, 0x80, 0x0 ;  /* 0x000000000000781c */ /* 0x000fe20003f0f008 */
[----:B------:R-:W-:Y:S01]  /*0910*/  UMOV UR38, 0x1 ;  /* 0x0000000100267882 */ /* 0x000fe20000000000 */
[----:B------:R-:W-:Y:S01]  /*0920*/  NOP ;  /* 0x0000000000007918 */ /* 0x000fe20000000000 */
[----:B------:R-:W-:Y:S01]  /*0930*/  USEL UR38, UR38, 0x2, !UP0 ;  /* 0x0000000226267887 */ /* 0x000fe2000c000000 */
[----:B------:R-:W-:Y:S01]  /*0940*/  ULDC.64 UR48, c[0x0][0x208] ;  /* 0x0000820000307ab9 */ /* 0x000fe20000000a00 */
[----:B012-4-:R-:W-:Y:S08]  /*0950*/  BAR.SYNC.DEFER_BLOCKING 0x0 ;  /* 0x0000000000007b1d */ /* 0x017ff00000010000 */
[----:B------:R-:W-:Y:S05]  /*0960*/  @!P0 BRA `(.L_x_7) ;  /* 0x0000009c00d48947 */ /* 0x000fea0003800000 */
.L_x_8:
[----:B------:R-:W-:-:S08]  /*0970*/  NOP ;  /* 0x0000000000007918 */ /* 0x000fd00000000000 */
[----:B------:R-:W0:Y:S02]  /*0980*/  USETMAXREG.TRY_ALLOC.CTAPOOL UP0, 0xf0 ;  /* 0x000000f0000079c8 */ /* 0x000e240008000600 */
[----:B0-----:R-:W-:-:S13]  /*0990*/  PLOP3.LUT P0, PT, PT, PT, UP0, 0x80, 0x0 ;  /* 0x000000000000781c */ /* 0x001fda0003f0f008 */
[----:B------:R-:W-:Y:S05]  /*09a0*/  @!P0 BRA `(.L_x_8) ;  /* 0xfffffffc00f08947 */ /* 0x000fea000383ffff */
[----:B------:R-:W0:Y:S01]  /*09b0*/  S2R R2, SR_TID.X ;  /* 0x0000000000027919 */ /* 0x000e220000002100 */
[----:B------:R-:W1:Y:S08]  /*09c0*/  S2UR UR41, SR_CTAID.X ;  /* 0x00000000002979c3 */ /* 0x000e700000002500 */
[----:B------:R-:W-:Y:S06]  /*09d0*/  BAR.ARV 0x8, 0x180 ;  /* 0x0206000000007b1d */ /* 0x000fec0000002000 */
[----:B0-----:R-:W-:-:S04]  /*09e0*/  LOP3.LUT R0, R2, 0xffffff80, RZ, 0xc0, !PT ;  /* 0xffffff8002007812 */ /* 0x001fc800078ec0ff */
[----:B------:R-:W-:Y:S02]  /*09f0*/  ISETP.NE.AND P0, PT, R0, 0x80, PT ;  /* 0x000000800000780c */ /* 0x000fe40003f05270 */
[----:B------:R-:W1:Y:S11]  /*0a00*/  LDC R0, c[0x0][0xc34] ;  /* 0x00030d00ff007b82 */ /* 0x000e760000000800 */
[----:B------:R-:W-:Y:S06]  /*0a10*/  @!P0 BAR.ARV 0x9, 0x100 ;  /* 0x0244000000008b1d */ /* 0x000fec0000002000 */
[----:B-1----:R-:W-:-:S13]  /*0a20*/  ISETP.LE.AND P0, PT, R0, UR41, PT ;  /* 0x0000002900007c0c */ /* 0x002fda000bf03270 */
[----:B------:R-:W-:Y:S05]  /*0a30*/  @P0 EXIT ;  /* 0x000000000000094d */ /* 0x000fea0003800000 */
[----:B------:R-:W-:Y:S01]  /*0a40*/  VIADD R18, R2, 0xffffff80 ;  /* 0xffffff8002127836 */ /* 0x000fe20000000000 */
[----:B------:R-:W-:Y:S01]  /*0a50*/  ULOP3.LUT UR46, UR38, 0x1, URZ, 0xfc, !UPT ;  /* 0x00000001262e7892 */ /* 0x000fe2000f8efc3f */
[----:B------:R-:W-:Y:S01]  /*0a60*/  IMAD.MOV.U32 R224, RZ, RZ, -0x2 ;  /* 0xfffffffeffe07424 */ /* 0x000fe200078e00ff */
[----:B------:R-:W-:Y:S01]  /*0a70*/  UMOV UR45, URZ ;  /* 0x0000003f002d7c82 */ /* 0x000fe20008000000 */
[----:B------:R-:W-:Y:S01]  /*0a80*/  UMOV UR44, URZ ;  /* 0x0000003f002c7c82 */ /* 0x000fe20008000000 */
[----:B------:R-:W-:Y:S01]  /*0a90*/  SHF.R.S32.HI R3, RZ, 0x1f, R18 ;  /* 0x0000001fff037819 */ /* 0x000fe20000011412 */
[----:B------:R-:W-:-:S03]  /*0aa0*/  UMOV UR52, URZ ;  /* 0x0000003f00347c82 */ /* 0x000fc60008000000 */
[CC--:B------:R-:W-:Y:S02]  /*0ab0*/  LEA.HI R5, R3.reuse, R18.reuse, RZ, 0x7 ;  /* 0x0000001203057211 */ /* 0x0c0fe400078f38ff */
[-C--:B------:R-:W-:Y:S02]  /*0ac0*/  LEA.HI R0, R3, R18.reuse, RZ, 0x5 ;  /* 0x0000001203007211 */ /* 0x080fe400078f28ff */
[----:B------:R-:W-:Y:S02]  /*0ad0*/  LOP3.LUT R7, R5, 0xffffff80, RZ, 0xc0, !PT ;  /* 0xffffff8005077812 */ /* 0x000fe400078ec0ff */
[CC--:B------:R-:W-:Y:S01]  /*0ae0*/  LEA.HI R2, R3.reuse, R18.reuse, RZ, 0x4 ;  /* 0x0000001203027211 */ /* 0x0c0fe200078f20ff */
[----:B------:R-:W-:Y:S01]  /*0af0*/  IMAD.SHL.U32 R4, R0, 0x20, RZ ;  /* 0x0000002000047824 */ /* 0x000fe200078e00ff */
[----:B------:R-:W-:Y:S01]  /*0b00*/  LEA.HI R6, R3, R18, RZ, 0x2 ;  /* 0x0000001203067211 */ /* 0x000fe200078f10ff */
[----:B------:R-:W-:Y:S01]  /*0b10*/  IMAD.IADD R22, R18, 0x1, -R7 ;  /* 0x0000000112167824 */ /* 0x000fe200078e0a07 */
[----:B------:R-:W-:-:S02]  /*0b20*/  SHF.R.S32.HI R9, RZ, 0x4, R2 ;  /* 0x00000004ff097819 */ /* 0x000fc40000011402 */
[----:B------:R-:W-:Y:S02]  /*0b30*/  LOP3.LUT R13, R6, 0xfffffffc, RZ, 0xc0, !PT ;  /* 0xfffffffc060d7812 */ /* 0x000fe400078ec0ff */
[----:B------:R-:W-:Y:S02]  /*0b40*/  SHF.R.S32.HI R7, RZ, 0x1f, R22 ;  /* 0x0000001fff077819 */ /* 0x000fe40000011416 */
[----:B------:R-:W-:Y:S01]  /*0b50*/  LEA.HI R19, R3, R18, RZ, 0x3 ;  /* 0x0000001203137211 */ /* 0x000fe200078f18ff */
[----:B------:R-:W-:Y:S01]  /*0b60*/  IMAD.IADD R13, R18, 0x1, -R13 ;  /* 0x00000001120d7824 */ /* 0x000fe200078e0a0d */
[----:B------:R-:W-:Y:S02]  /*0b70*/  LEA.HI R0, R7, R22, RZ, 0x2 ;  /* 0x0000001607007211 */ /* 0x000fe400078f10ff */
[----:B------:R-:W-:Y:S02]  /*0b80*/  LOP3.LUT R3, R2, 0x3fffff0, RZ, 0xc0, !PT ;  /* 0x03fffff002037812 */ /* 0x000fe400078ec0ff */
[----:B------:R-:W-:-:S02]  /*0b90*/  SHF.R.S32.HI R6, RZ, 0x2, R0 ;  /* 0x00000002ff067819 */ /* 0x000fc40000011400 */
[----:B------:R-:W-:Y:S01]  /*0ba0*/  SHF.R.S32.HI R11, RZ, 0x1f, R0 ;  /* 0x0000001fff0b7819 */ /* 0x000fe20000011400 */
[----:B------:R-:W-:Y:S01]  /*0bb0*/  IMAD.IADD R3, R18, 0x1, -R3 ;  /* 0x0000000112037824 */ /* 0x000fe200078e0a03 */
[----:B------:R-:W-:Y:S02]  /*0bc0*/  LEA.HI R2, R2, R9, RZ, 0x1 ;  /* 0x0000000902027211 */ /* 0x000fe400078f08ff */
[----:B------:R-:W-:Y:S02]  /*0bd0*/  LEA.HI R11, R11, R6, RZ, 0x3 ;  /* 0x000000060b0b7211 */ /* 0x000fe400078f18ff */
[----:B------:R-:W-:Y:S02]  /*0be0*/  SHF.R.S32.HI R220, RZ, 0x7, R5 ;  /* 0x00000007ffdc7819 */ /* 0x000fe40000011405 */
[----:B------:R-:W-:Y:S02]  /*0bf0*/  LOP3.LUT R4, R4, 0xfffffc00, RZ, 0xc0, !PT ;  /* 0xfffffc0004047812 */ /* 0x000fe400078ec0ff */
[----:B------:R-:W-:-:S02]  /*0c00*/  LOP3.LUT R2, R2, 0x1ffffffe, RZ, 0xc0, !PT ;  /* 0x1ffffffe02027812 */ /* 0x000fc400078ec0ff */
[----:B------:R-:W-:Y:S01]  /*0c10*/  LOP3.LUT R15, R19, 0xfffffff8, RZ, 0xc0, !PT ;  /* 0xfffffff8130f7812 */ /* 0x000fe200078ec0ff */
[----:B------:R-:W-:Y:S01]  /*0c20*/  IMAD R223, R3, 0x40, R4 ;  /* 0x0000004003df7824 */ /* 0x000fe200078e0204 */
[----:B------:R-:W-:Y:S01]  /*0c30*/  LOP3.LUT R11, R11, 0xfffffff8, RZ, 0xc0, !PT ;  /* 0xfffffff80b0b7812 */ /* 0x000fe200078ec0ff */
[----:B------:R-:W-:Y:S01]  /*0c40*/  IMAD.IADD R2, R9, 0x1, -R2 ;  /* 0x0000000109027824 */ /* 0x000fe200078e0a02 */
[----:B------:R-:W-:Y:S01]  /*0c50*/  LEA.HI R5, R5, R220, RZ, 0x1 ;  /* 0x000000dc05057211 */ /* 0x000fe200078f08ff */
[----:B------:R-:W-:Y:S01]  /*0c60*/  IMAD.IADD R18, R18, 0x1, -R15 ;  /* 0x0000000112127824 */ /* 0x000fe200078e0a0f */
[----:B------:R-:W-:Y:S01]  /*0c70*/  LEA.HI R7, R7, R22, RZ, 0x5 ;  /* 0x0000001607077211 */ /* 0x000fe200078f28ff */
[----:B------:R-:W-:Y:S01]  /*0c80*/  IMAD.IADD R6, R6, 0x1, -R11 ;  /* 0x0000000106067824 */ /* 0x000fe200078e0a0b */
[----:B------:R-:W-:Y:S01]  /*0c90*/  LEA.HI R4, R13, R13, RZ, 0x1 ;  /* 0x0000000d0d047211 */ /* 0x000fe200078f08ff */
[----:B------:R-:W-:Y:S01]  /*0ca0*/  IMAD R223, R2, 0x8, R223 ;  /* 0x0000000802df7824 */ /* 0x000fe200078e02df */
[----:B------:R-:W-:Y:S01]  /*0cb0*/  LOP3.LUT R5, R5, 0x3fffffe, RZ, 0xc0, !PT ;  /* 0x03fffffe05057812 */ /* 0x000fe200078ec0ff */
[----:B------:R-:W-:Y:S01]  /*0cc0*/  IMAD.SHL.U32 R2, R18, 0x8, RZ ;  /* 0x0000000812027824 */ /* 0x000fe200078e00ff */
[----:B------:R-:W-:-:S02]  /*0cd0*/  SHF.R.S32.HI R7, RZ, 0x5, R7 ;  /* 0x00000005ff077819 */ /* 0x000fc40000011407 */
[----:B------:R-:W-:Y:S01]  /*0ce0*/  LOP3.LUT R3, R0, 0x7ffffffc, RZ, 0xc0, !PT ;  /* 0x7ffffffc00037812 */ /* 0x000fe200078ec0ff */
[----:B------:R-:W-:Y:S01]  /*0cf0*/  IMAD.IADD R5, R220, 0x1, -R5 ;  /* 0x00000001dc057824 */ /* 0x000fe200078e0a05 */
[----:B------:R-:W-:Y:S01]  /*0d00*/  LOP3.LUT R4, R4, 0x1ffffffe, RZ, 0xc0, !PT ;  /* 0x1ffffffe04047812 */ /* 0x000fe200078ec0ff */
[----:B------:R-:W-:Y:S01]  /*0d10*/  IMAD R6, R7, 0x10, R6 ;  /* 0x0000001007067824 */ /* 0x000fe200078e0206 */
[----:B------:R-:W-:Y:S01]  /*0d20*/  SHF.R.S32.HI R19, RZ, 0x3, R19 ;  /* 0x00000003ff137819 */ /* 0x000fe20000011413 */
[C---:B------:R-:W-:Y:S02]  /*0d30*/  VIADD R17, R2.reuse, 0x40 ;  /* 0x0000004002117836 */ /* 0x040fe40000000000 */
[----:B------:R-:W-:Y:S02]  /*0d40*/  VIADD R16, R2, 0x80 ;  /* 0x0000008002107836 */ /* 0x000fe40000000000 */
[----:B------:R-:W-:Y:S01]  /*0d50*/  IMAD.IADD R3, R22, 0x1, -R3 ;  /* 0x0000000116037824 */ /* 0x000fe200078e0a03 */
[----:B------:R-:W-:Y:S01]  /*0d60*/  SHF.R.S32.HI R226, RZ, 0x1f, R17 ;  /* 0x0000001fffe27819 */ /* 0x000fe20000011411 */
[----:B------:R-:W-:Y:S01]  /*0d70*/  IMAD.IADD R4, R13, 0x1, -R4 ;  /* 0x000000010d047824 */ /* 0x000fe200078e0a04 */
[----:B------:R-:W-:Y:S01]  /*0d80*/  SHF.R.S32.HI R225, RZ, 0x1f, R16 ;  /* 0x0000001fffe17819 */ /* 0x000fe20000011410 */
[----:B------:R-:W-:-:S02]  /*0d90*/  IMAD R221, R5, 0x40, R6 ;  /* 0x0000004005dd7824 */ /* 0x000fc400078e0206 */
[----:B------:R-:W-:Y:S02]  /*0da0*/  IMAD R224, R3, R224, 0xa0 ;  /* 0x000000a003e07424 */ /* 0x000fe400078e02e0 */
[----:B------:R-:W-:-:S07]  /*0db0*/  IMAD R222, R4, 0x8, R221 ;  /* 0x0000000804de7824 */ /* 0x000fce00078e02dd */
.L_x_39:
[----:B------:R-:W-:Y:S01]  /*0dc0*/  ULDC UR4, c[0x0][0xc38] ;  /* 0x00030e0000047ab9 */ /* 0x000fe20000000800 */
[----:B------:R-:W-:Y:S01]  /*0dd0*/  ULDC UR15, c[0x0][0xc44] ;  /* 0x00031100000f7ab9 */ /* 0x000fe20000000800 */
[----:B------:R-:W-:Y:S01]  /*0de0*/  UISETP.NE.AND UP3, UPT, UR4, 0x1, UPT ;  /* 0x000000010400788c */ /* 0x000fe2000bf65270 */
[----:B------:R-:W-:Y:S01]  /*0df0*/  IMAD.MOV.U32 R3, RZ, RZ, 0x3f800000 ;  /* 0x3f800000ff037424 */ /* 0x000fe200078e00ff */
[----:B------:R-:W-:Y:S01]  /*0e00*/  UISETP.NE.AND UP2, UPT, UR15, 0x1, UPT ;  /* 0x000000010f00788c */ /* 0x000fe2000bf45270 */
[----:B------:R-:W-:Y:S01]  /*0e10*/  IMAD.MOV.U32 R0, RZ, RZ, 0x3f800000 ;  /* 0x3f800000ff007424 */ /* 0x000fe200078e00ff */
[----:B------:R-:W-:Y:S01]  /*0e20*/  ULDC.64 UR6, c[0x0][0x990] ;  /* 0x0002640000067ab9 */ /* 0x000fe20000000a00 */
[----:B------:R-:W-:Y:S01]  /*0e30*/  ULDC.64 UR4, c[0x0][0x998] ;  /* 0x0002660000047ab9 */ /* 0x000fe20000000a00 */
[----:B------:R-:W-:Y:S02]  /*0e40*/  UISETP.NE.U32.AND UP0, UPT, UR6, URZ, UPT ;  /* 0x0000003f0600728c */ /* 0x000fe4000bf05070 */
[----:B------:R-:W-:Y:S01]  /*0e50*/  UISETP.NE.U32.AND UP1, UPT, UR4, URZ, UPT ;  /* 0x0000003f0400728c */ /* 0x000fe2000bf25070 */
[----:B------:R-:W-:-:S02]  /*0e60*/  UMOV UR43, UR41 ;  /* 0x00000029002b7c82 */ /* 0x000fc40008000000 */
[----:B------:R-:W-:Y:S01]  /*0e70*/  @UP3 ULDC UR8, c[0x0][0xc3c] ;  /* 0x00030f0000083ab9 */ /* 0x000fe20000000800 */
[----:B------:R-:W-:Y:S01]  /*0e80*/  @UP3 ULDC UR10, c[0x0][0xc40] ;  /* 0x00031000000a3ab9 */ /* 0x000fe20000000800 */
[----:B------:R-:W-:Y:S02]  /*0e90*/  UIMAD.WIDE.U32 UR8, UR41, UR8, URZ ;  /* 0x00000008290872a5 */ /* 0x000fe4000f8e003f */
[----:B------:R-:W-:Y:S02]  /*0ea0*/  UISETP.NE.AND.EX UP0, UPT, UR7, URZ, UPT, UP0 ;  /* 0x0000003f0700728c */ /* 0x000fe4000bf05300 */
[----:B------:R-:W-:Y:S02]  /*0eb0*/  @UP3 USHF.R.U32.HI UR43, URZ, UR10, UR9 ;  /* 0x0000000a3f2b3299 */ /* 0x000fe40008011609 */
[----:B------:R-:W-:Y:S01]  /*0ec0*/  UISETP.NE.AND.EX UP1, UPT, UR5, URZ, UPT, UP1 ;  /* 0x0000003f0500728c */ /* 0x000fe2000bf25310 */
[----:B------:R-:W-:Y:S01]  /*0ed0*/  @UP2 ULDC.64 UR10, c[0x0][0xc48] ;  /* 0x00031200000a2ab9 */ /* 0x000fe20000000a00 */
[----:B------:R-:W-:Y:S01]  /*0ee0*/  PLOP3.LUT P0, PT, PT, PT, UP0, 0x80, 0x0 ;  /* 0x000000000000781c */ /* 0x000fe20003f0f008 */
[----:B------:R-:W-:-:S02]  /*0ef0*/  UIMAD.WIDE.U32 UR8, UR43, UR10, URZ ;  /* 0x0000000a2b0872a5 */ /* 0x000fc4000f8e003f */
[----:B------:R-:W-:Y:S02]  /*0f00*/  UMOV UR42, UR43 ;  /* 0x0000002b002a7c82 */ /* 0x000fe40008000000 */
[----:B------:R-:W-:Y:S01]  /*0f10*/  @UP0 ULDC.64 UR12, c[0x0][0x9a8] ;  /* 0x00026a00000c0ab9 */ /* 0x000fe20000000a00 */
[----:B------:R-:W-:Y:S01]  /*0f20*/  @UP2 USHF.R.U32.HI UR42, URZ, UR11, UR9 ;  /* 0x0000000b3f2a2299 */ /* 0x000fe20008011609 */
[----:B------:R-:W-:Y:S01]  /*0f30*/  PLOP3.LUT P1, PT, PT, PT, UP1, 0x80, 0x0 ;  /* 0x000000000000781c */ /* 0x000fe20003f2f018 */
[----:B01-3--:R-:W0:Y:S01]  /*0f40*/  SHFL.IDX PT, R8, R220, RZ, 0x1f ;  /* 0x00001fffdc087589 */ /* 0x00be2200000e0000 */
[----:B------:R-:W-:Y:S01]  /*0f50*/  @UP1 ULDC.64 UR18, c[0x0][0x9b8] ;  /* 0x00026e0000121ab9 */ /* 0x000fe20000000a00 */
[----:B------:R-:W-:Y:S02]  /*0f60*/  @UP0 USHF.R.S32.HI UR10, URZ, 0x1f, UR42 ;  /* 0x0000001f3f0a0899 */ /* 0x000fe4000801142a */
[----:B------:R-:W-:Y:S02]  /*0f70*/  @UP1 USHF.R.S32.HI UR11, URZ, 0x1f, UR42 ;  /* 0x0000001f3f0b1899 */ /* 0x000fe4000801142a */
[----:B------:R-:W-:-:S02]  /*0f80*/  @UP0 UIADD3 UR14, -UR42, URZ, URZ ;  /* 0x0000003f2a0e0290 */ /* 0x000fc4000fffe13f */
[----:B------:R-:W-:Y:S02]  /*0f90*/  @UP1 UIADD3 UR20, -UR42, URZ, URZ ;  /* 0x0000003f2a141290 */ /* 0x000fe4000fffe13f */
[----:B------:R-:W-:Y:S02]  /*0fa0*/  @UP0 UIMAD.WIDE.U32 UR8, UR42, UR12, URZ ;  /* 0x0000000c2a0802a5 */ /* 0x000fe4000f8e003f */
[----:B------:R-:W-:Y:S02]  /*0fb0*/  @UP0 UIMAD UR10, UR10, UR12, URZ ;  /* 0x0000000c0a0a02a4 */ /* 0x000fe4000f8e023f */
[----:B------:R-:W-:Y:S02]  /*0fc0*/  @UP1 UIMAD UR12, UR11, UR18, URZ ;  /* 0x000000120b0c12a4 */ /* 0x000fe4000f8e023f */
[----:B------:R-:W-:Y:S02]  /*0fd0*/  @UP0 UIMAD UR14, UR15, UR14, UR43 ;  /* 0x0000000e0f0e02a4 */ /* 0x000fe4000f8e022b */
[----:B------:R-:W-:-:S02]  /*0fe0*/  @UP1 UIMAD UR20, UR15, UR20, UR43 ;  /* 0x000000140f1412a4 */ /* 0x000fc4000f8e022b */
[----:B------:R-:W-:Y:S02]  /*0ff0*/  @UP0 UIMAD UR16, UR42, UR13, UR10 ;  /* 0x0000000d2a1002a4 */ /* 0x000fe4000f8e020a */
[----:B------:R-:W-:Y:S02]  /*1000*/  @UP0 USHF.R.S32.HI UR15, URZ, 0x1f, UR14 ;  /* 0x0000001f3f0f0899 */ /* 0x000fe4000801140e */
[----:B------:R-:W-:Y:S02]  /*1010*/  @UP1 USHF.R.S32.HI UR21, URZ, 0x1f, UR20 ;  /* 0x0000001f3f151899 */ /* 0x000fe40008011414 */
[----:B------:R-:W-:Y:S02]  /*1020*/  @UP1 UIMAD.WIDE.U32 UR10, UR42, UR18, URZ ;  /* 0x000000122a0a12a5 */ /* 0x000fe4000f8e003f */
[----:B------:R-:W-:Y:S02]  /*1030*/  @UP1 UIMAD UR17, UR42, UR19, UR12 ;  /* 0x000000132a1112a4 */ /* 0x000fe4000f8e020c */
[----:B------:R-:W-:Y:S01]  /*1040*/  @UP0 UIADD3 UR9, UR9, UR16, URZ ;  /* 0x0000001009090290 */ /* 0x000fe2000fffe03f */
[----:B------:R-:W-:Y:S01]  /*1050*/  @UP0 ULDC.64 UR18, c[0x0][0x9b0] ;  /* 0x00026c0000120ab9 */ /* 0x000fe20000000a00 */
[----:B------:R-:W-:Y:S01]  /*1060*/  @UP1 ULDC.64 UR12, c[0x0][0x9c0] ;  /* 0x00027000000c1ab9 */ /* 0x000fe20000000a00 */
[----:B------:R-:W-:-:S02]  /*1070*/  @UP0 UIMAD UR15, UR15, UR18, URZ ;  /* 0x000000120f0f02a4 */ /* 0x000fc4000f8e023f */
[----:B------:R-:W-:Y:S02]  /*1080*/  @UP1 UIMAD UR16, UR21, UR12, URZ ;  /* 0x0000000c151012a4 */ /* 0x000fe4000f8e023f */
[----:B------:R-:W-:Y:S02]  /*1090*/  @UP1 UIADD3 UR11, UR11, UR17, URZ ;  /* 0x000000110b0b1290 */ /* 0x000fe4000fffe03f */
[----:B------:R-:W-:Y:S02]  /*10a0*/  @UP0 UIMAD UR15, UR14, UR19, UR15 ;  /* 0x000000130e0f02a4 */ /* 0x000fe4000f8e020f */
[----:B------:R-:W-:Y:S02]  /*10b0*/  @UP0 UIMAD.WIDE.U32 UR8, UR14, UR18, UR8 ;  /* 0x000000120e0802a5 */ /* 0x000fe4000f8e0008 */
[----:B------:R-:W-:Y:S02]  /*10c0*/  @UP1 UIMAD UR16, UR20, UR13, UR16 ;  /* 0x0000000d141012a4 */ /* 0x000fe4000f8e0210 */
[----:B------:R-:W-:-:S02]  /*10d0*/  @UP1 UIMAD.WIDE.U32 UR12, UR20, UR12, UR10 ;  /* 0x0000000c140c12a5 */ /* 0x000fc4000f8e000a */
[----:B------:R-:W-:Y:S02]  /*10e0*/  @UP0 UIADD3 UR10, UR9, UR15, URZ ;  /* 0x0000000f090a0290 */ /* 0x000fe4000fffe03f */
[----:B------:R-:W-:Y:S02]  /*10f0*/  @UP0 ULEA UR6, UP2, UR8, UR6, 0x2 ;  /* 0x0000000608060291 */ /* 0x000fe4000f84103f */
[----:B------:R-:W-:Y:S02]  /*1100*/  @UP1 UIADD3 UR9, UR13, UR16, URZ ;  /* 0x000000100d091290 */ /* 0x000fe4000fffe03f */
[----:B------:R-:W-:Y:S02]  /*1110*/  @UP1 ULEA UR4, UP3, UR12, UR4, 0x2 ;  /* 0x000000040c041291 */ /* 0x000fe4000f86103f */
[----:B------:R-:W-:Y:S01]  /*1120*/  @UP0 ULEA.HI.X UR7, UR8, UR7, UR10, 0x2, UP2 ;  /* 0x0000000708070291 */ /* 0x000fe200090f140a */
[----:B------:R-:W-:Y:S01]  /*1130*/  IMAD.U32 R4, RZ, RZ, UR6 ;  /* 0x00000006ff047e24 */ /* 0x000fe2000f8e00ff */
[----:B------:R-:W-:-:S02]  /*1140*/  @UP1 ULEA.HI.X UR5, UR12, UR5, UR9, 0x2, UP3 ;  /* 0x000000050c051291 */ /* 0x000fc400098f1409 */
[----:B------:R-:W-:Y:S01]  /*1150*/  IMAD.U32 R6, RZ, RZ, UR4 ;  /* 0x00000004ff067e24 */ /* 0x000fe2000f8e00ff */
[----:B------:R-:W1:Y:S01]  /*1160*/  S2UR UR36, SR_CgaCtaId ;  /* 0x00000000002479c3 */ /* 0x000e620000008800 */
[----:B------:R-:W-:Y:S01]  /*1170*/  IMAD.U32 R5, RZ, RZ, UR7 ;  /* 0x00000007ff057e24 */ /* 0x000fe2000f8e00ff */
[----:B0-----:R-:W-:Y:S01]  /*1180*/  R2UR UR37, R8 ;  /* 0x00000000082572ca */ /* 0x001fe200000e0000 */
[----:B------:R-:W-:Y:S01]  /*1190*/  IMAD.U32 R7, RZ, RZ, UR5 ;  /* 0x00000005ff077e24 */ /* 0x000fe2000f8e00ff */
[----:B------:R-:W-:Y:S01]  /*11a0*/  ULDC.64 UR4, c[0x0][0x418] ;  /* 0x0001060000047ab9 */ /* 0x000fe20000000a00 */
[----:B------:R-:W-:Y:S01]  /*11b0*/  UMOV UR39, 0x400 ;  /* 0x0000040000277882 */ /* 0x000fe20000000000 */
[----:B------:R-:W2:Y:S01]  /*11c0*/  @P0 LDG.E R3, desc[UR48][R4.64] ;  /* 0x0000003004030981 */ /* 0x000ea2000c1e1900 */
[----:B------:R-:W-:Y:S01]  /*11d0*/  ULDC UR51, c[0x0][0x424] ;  /* 0x0001090000337ab9 */ /* 0x000fe20000000800 */
[----:B------:R-:W-:Y:S02]  /*11e0*/  ULDC UR8, c[0x0][0x988] ;  /* 0x0002620000087ab9 */ /* 0x000fe40000000800 */
[----:B------:R-:W2:Y:S01]  /*11f0*/  @P1 LDG.E R0, desc[UR48][R6.64] ;  /* 0x0000003006001981 */ /* 0x000ea2000c1e1900 */
[----:B------:R-:W-:-:S04]  /*1200*/  UISETP.NE.U32.AND UP0, UPT, UR4, URZ, UPT ;  /* 0x0000003f0400728c */ /* 0x000fc8000bf05070 */
[----:B------:R-:W-:Y:S02]  /*1210*/  UISETP.NE.AND.EX UP0, UPT, UR5, URZ, UPT, UP0 ;  /* 0x0000003f0500728c */ /* 0x000fe4000bf05300 */
[----:B------:R-:W-:Y:S02]  /*1220*/  ULEA.HI UR4, UR37, UR37, URZ, 0x1 ;  /* 0x0000002525047291 */ /* 0x000fe4000f8f083f */
[----:B------:R-:W-:Y:S01]  /*1230*/  USEL UR51, UR51, 0x1, UP0 ;  /* 0x0000000133337887 */ /* 0x000fe20008000000 */
[----:B------:R-:W-:Y:S01]  /*1240*/  ULDC UR5, c[0x0][0x2f0] ;  /* 0x0000bc0000057ab9 */ /* 0x000fe20000000800 */
[----:B------:R-:W-:Y:S02]  /*1250*/  ULOP3.LUT UR4, UR4, 0x3e, URZ, 0xc0, !UPT ;  /* 0x0000003e04047892 */ /* 0x000fe4000f8ec03f */
[----:B-1----:R-:W-:Y:S02]  /*1260*/  ULEA UR39, UR36, UR39, 0x18 ;  /* 0x0000002724277291 */ /* 0x002fe4000f8ec03f */
[----:B------:R-:W-:-:S02]  /*1270*/  UIMAD UR51, UR51, UR5, URZ ;  /* 0x00000005333372a4 */ /* 0x000fc4000f8e023f */
[----:B------:R-:W-:Y:S02]  /*1280*/  UIADD3 UR7, UR39, 0x1e200, URZ ;  /* 0x0001e20027077890 */ /* 0x000fe4000fffe03f */
[----:B------:R-:W-:Y:S02]  /*1290*/  UIADD3 UR4, UR37, -UR4, URZ ;  /* 0x8000000425047290 */ /* 0x000fe4000fffe03f */
[----:B------:R-:W-:Y:S02]  /*12a0*/  ULOP3.LUT UP0, URZ, UR7, 0x9f, URZ, 0xc0, !UPT ;  /* 0x0000009f073f7892 */ /* 0x000fe4000f80c03f */
[----:B------:R-:W-:Y:S02]  /*12b0*/  UIADD3 UR5, UR51, 0x9f, URZ ;  /* 0x0000009f33057890 */ /* 0x000fe4000fffe03f */
[----:B------:R-:W-:Y:S02]  /*12c0*/  ULEA UR6, UR4, UR7, 0xc ;  /* 0x0000000704067291 */ /* 0x000fe4000f8e603f */
[----:B------:R-:W-:Y:S01]  /*12d0*/  PLOP3.LUT P0, PT, PT, PT, UP0, 0x80, 0x0 ;  /* 0x000000000000781c */ /* 0x000fe20003f0f008 */
[----:B------:R-:W-:-:S02]  /*12e0*/  UIMAD.WIDE UR4, UR5, 0x66666667, URZ ;  /* 0x66666667050478a5 */ /* 0x000fc4000f8e023f */
[----:B------:R-:W-:Y:S02]  /*12f0*/  USHF.R.U32.HI UR6, URZ, 0x4, UR6 ;  /* 0x000000043f067899 */ /* 0x000fe40008011606 */
[----:B------:R-:W-:Y:S02]  /*1300*/  USHF.R.U32.HI UR50, URZ, 0x1f, UR5 ;  /* 0x0000001f3f327899 */ /* 0x000fe40008011605 */
[----:B------:R-:W-:Y:S02]  /*1310*/  ULOP3.LUT UR53, UR6, 0x3fff, URZ, 0xc0, !UPT ;  /* 0x00003fff06357892 */ /* 0x000fe4000f8ec03f */
[----:B------:R-:W-:Y:S01]  /*1320*/  ULEA.HI.SX32 UR50, UR5, UR50, 0x1a ;  /* 0x0000003205327291 */ /* 0x000fe2000f8fd23f */
[----:B--2---:R-:W-:-:S04]  /*1330*/  FMUL.FTZ R0, R3, R0 ;  /* 0x0000000003007220 */ /* 0x004fc80000410000 */
[----:B------:R-:W-:-:S05]  /*1340*/  FMUL.FTZ R0, R0, UR8 ;  /* 0x0000000800007c20 */ /* 0x000fca0008410000 */
[----:B------:R-:W-:Y:S01]  /*1350*/  R2UR UR40, R0 ;  /* 0x00000000002872ca */ /* 0x000fe200000e0000 */
[----:B----45:R-:W-:-:S14]  /*1360*/  @!P0 BRA `(.L_x_9) ;  /* 0x0000000000408947 */ /* 0x030fdc0003800000 */
[----:B------:R-:W-:Y:S01]  /*1370*/  MOV R0, 0x0 ;  /* 0x0000000000007802 */ /* 0x000fe20000000f00 */
[----:B------:R-:W-:Y:S01]  /*1380*/  ULDC.64 UR4, c[0x4][0x98] ;  /* 0x0100260000047ab9 */ /* 0x000fe20000000a00 */
[----:B------:R-:W-:Y:S01]  /*1390*/  ULDC.64 UR6, c[0x4][0x30] ;  /* 0x01000c0000067ab9 */ /* 0x000fe20000000a00 */
[----:B------:R-:W-:Y:S01]  /*13a0*/  IMAD.U32 R4, RZ, RZ, UR4 ;  /* 0x00000004ff047e24 */ /* 0x000fe2000f8e00ff */
[----:B------:R0:W1:Y:S01]  /*13b0*/  LDC.64 R14, c[0x4][R0] ;  /* 0x01000000000e7b82 */ /* 0x0000620000000a00 */
[----:B------:R-:W-:Y:S01]  /*13c0*/  IMAD.U32 R5, RZ, RZ, UR5 ;  /* 0x00000005ff057e24 */ /* 0x000fe2000f8e00ff */
[----:B------:R-:W-:Y:S01]  /*13d0*/  ULDC.64 UR4, c[0x4][0xa0] ;  /* 0x0100280000047ab9 */ /* 0x000fe20000000a00 */
[----:B------:R-:W-:Y:S02]  /*13e0*/  IMAD.U32 R10, RZ, RZ, UR6 ;  /* 0x00000006ff0a7e24 */ /* 0x000fe4000f8e00ff */
[----:B------:R-:W-:Y:S02]  /*13f0*/  IMAD.U32 R6, RZ, RZ, UR4 ;  /* 0x00000004ff067e24 */ /* 0x000fe4000f8e00ff */
[----:B------:R-:W-:-:S02]  /*1400*/  IMAD.U32 R7, RZ, RZ, UR5 ;  /* 0x00000005ff077e24 */ /* 0x000fc4000f8e00ff */
[----:B------:R-:W-:Y:S02]  /*1410*/  IMAD.U32 R11, RZ, RZ, UR7 ;  /* 0x00000007ff0b7e24 */ /* 0x000fe4000f8e00ff */
[----:B------:R-:W-:Y:S02]  /*1420*/  IMAD.MOV.U32 R8, RZ, RZ, 0x70 ;  /* 0x00000070ff087424 */ /* 0x000fe400078e00ff */
[----:B------:R-:W-:Y:S02]  /*1430*/  IMAD.MOV.U32 R12, RZ, RZ, 0x1 ;  /* 0x00000001ff0c7424 */ /* 0x000fe400078e00ff */
[----:B0-----:R-:W-:-:S07]  /*1440*/  IMAD.MOV.U32 R13, RZ, RZ, RZ ;  /* 0x000000ffff0d7224 */ /* 0x001fce00078e00ff */
[----:B------:R-:W-:-:S07]  /*1450*/  LEPC R20, `(.L_x_9) ;  /* 0x000000001014794e */ /* 0x000fce0000000000 */
[----:B-1----:R-:W-:Y:S05]  /*1460*/  CALL.ABS.NOINC R14 ;  /* 0x000000000e007343 */ /* 0x002fea0003c00000 */
.L_x_9:
[----:B------:R-:W-:Y:S01]  /*1470*/  ULOP3.LUT UR4, UR45, 0x1, URZ, 0xc0, !UPT ;  /* 0x000000012d047892 */ /* 0x000fe2000f8ec03f */
[----:B------:R-:W-:-:S05]  /*1480*/  IMAD.U32 R3, RZ, RZ, UR46 ;  /* 0x0000002eff037e24 */ /* 0x000fca000f8e00ff */
[----:B------:R-:W-:Y:S01]  /*1490*/  IMAD.U32 R0, RZ, RZ, UR4 ;  /* 0x00000004ff007e24 */ /* 0x000fe2000f8e00ff */
[----:B------:R-:W-:-:S04]  /*14a0*/  ISETP.NE.AND P0, PT, R3, 0x3, PT ;  /* 0x000000030300780c */ /* 0x000fc80003f05270 */
[----:B------:R-:W-:-:S04]  /*14b0*/  SHF.L.U32 R0, R0, 0x1f, RZ ;  /* 0x0000001f00007819 */ /* 0x000fc800000006ff */
[----:B------:R-:W0:Y:S02]  /*14c0*/  SYNCS.PHASECHK.TRANS64.TRYWAIT P1, [UR39+0x33400], R0 ;  /* 0x03340000ff0075a7 */ /* 0x000e240008020167 */
[----:B0-----:R-:W-:Y:S05]  /*14d0*/  @!P1 BRA `(.L_x_10) ;  /* 0x000000d000009947 */ /* 0x001fea0003800000 */
.L_x_103:
[----:B------:R-:W-:Y:S05]  /*14e0*/  @!P0 BRA `(.L_x_11) ;  /* 0x0000000000048947 */ /* 0x000fea0003800000 */
[----:B------:R-:W-:Y:S01]  /*14f0*/  BPT.TRAP 0x1 ;  /* 0x000000040000795c */ /* 0x000fe20000300000 */
.L_x_11:
[----:B0-----:R-:W-:Y:S02]  /*1500*/  IMAD.U32 R3, RZ, RZ, UR52 ;  /* 0x00000034ff037e24 */ /* 0x001fe4000f8e00ff */
[----:B------:R-:W-:-:S03]  /*1510*/  IMAD.U32 R0, RZ, RZ, UR44 ;  /* 0x0000002cff007e24 */ /* 0x000fc6000f8e00ff */
[----:B------:R-:W-:Y:S02]  /*1520*/  LEA R3, R3, UR39, 0x3 ;  /* 0x0000002703037c11 */ /* 0x000fe4000f8e18ff */
[----:B------:R-:W-:-:S04]  /*1530*/  SHF.L.U32 R0, R0, 0x1f, RZ ;  /* 0x0000001f00007819 */ /* 0x000fc800000006ff */
[----:B------:R0:W1:Y:S01]  /*1540*/  SYNCS.PHASECHK.TRANS64.TRYWAIT P1, [R3+URZ+0x33430], R0 ;  /* 0x03343000030075a7 */ /* 0x000062000802017f */
[----:B------:R-:W-:Y:S05]  /*1550*/  @!P0 BRA `(.L_x_12) ;  /* 0x0000000000048947 */ /* 0x000fea0003800000 */
[----:B------:R-:W-:Y:S01]  /*1560*/  BPT.TRAP 0x1 ;  /* 0x000000040000795c */ /* 0x000fe20000300000 */
.L_x_12:
[----:B------:R-:W2:Y:S01]  /*1570*/  S2R R4, SR_TID.X ;  /* 0x0000000000047919 */ /* 0x000ea20000002100 */
[----:B------:R-:W-:Y:S01]  /*1580*/  IMAD.MOV.U32 R119, RZ, RZ, RZ ;  /* 0x000000ffff777224 */ /* 0x000fe200078e00ff */
[----:B--2---:R-:W-:Y:S01]  /*1590*/  LOP3.LUT P2, RZ, R4, 0x7f, RZ, 0xc0, !PT ;  /* 0x0000007f04ff7812 */ /* 0x004fe2000784c0ff */
[----:B-1----:R-:W-:-:S12]  /*15a0*/  @P1 BRA `(.L_x_13) ;  /* 0x0000000000081947 */ /* 0x002fd80003800000 */
[----:B------:R-:W1:Y:S02]  /*15b0*/  SYNCS.PHASECHK.TRANS64.TRYWAIT P1, [R3+URZ+0x33430], R0 ;  /* 0x03343000030075a7 */ /* 0x000e64000802017f */
[----:B-1----:R-:W-:Y:S05]  /*15c0*/  @!P1 BRA `(.L_x_14) ;  /* 0x000000cc00dc9947 */ /* 0x002fea0003800000 */
.L_x_13:
[----:B------:R-:W-:Y:S05]  /*15d0*/  WARPSYNC.ALL ;  /* 0x0000000000007948 */ /* 0x000fea0003800000 */
[----:B------:R-:W-:Y:S01]  /*15e0*/  UIADD3 UR4, UR39, 0x24200, URZ ;  /* 0x0002420027047890 */ /* 0x000fe2000fffe03f */
[----:B------:R-:W-:Y:S01]  /*15f0*/  WARPGROUP.ARRIVE ;  /* 0x00000000000079c5 */ /* 0x000fe20000000000 */
[----:B------:R-:W-:Y:S01]  /*1600*/  ULOP3.LUT UR20, UR53, 0x10000, URZ, 0xfc, !UPT ;  /* 0x0001000035147892 */ /* 0x000fe2000f8efc3f */
[----:B01----:R-:W-:Y:S01]  /*1610*/  VIADD R0, R224, UR51 ;  /* 0x00000033e0007c36 */ /* 0x003fe20008000000 */
[----:B------:R-:W-:Y:S01]  /*1620*/  USHF.R.U32.HI UR4, URZ, 0x4, UR4 ;  /* 0x000000043f047899 */ /* 0x000fe20008011604 */
[----:B------:R-:W-:Y:S01]  /*1630*/  IMAD.U32 R5, RZ, RZ, UR50 ;  /* 0x00000032ff057e24 */ /* 0x000fe2000f8e00ff */
[----:B------:R-:W-:Y:S01]  /*1640*/  UMOV UR25, 0x80000020 ;  /* 0x8000002000197882 */ /* 0x000fe20000000000 */
[----:B------:R-:W-:Y:S01]  /*1650*/  UMOV UR27, 0x80000020 ;  /* 0x80000020001b7882 */ /* 0x000fe20000000000 */
[----:B------:R-:W-:Y:S01]  /*1660*/  ULOP3.LUT UR4, UR4, 0x3fff, URZ, 0xc0, !UPT ;  /* 0x00003fff04047892 */ /* 0x000fe2000f8ec03f */
[----:B------:R-:W-:Y:S01]  /*1670*/  IMAD R4, R5, -0xa0, R0 ;  /* 0xffffff6005047824 */ /* 0x000fe200078e0200 */
[----:B------:R-:W-:Y:S01]  /*1680*/  UMOV UR24, UR20 ;  /* 0x0000001400187c82 */ /* 0x000fe20008000000 */
[----:B------:R-:W-:Y:S01]  /*1690*/  UMOV UR5, UR25 ;  /* 0x0000001900057c82 */ /* 0x000fe20008000000 */
[----:B------:R-:W-:Y:S01]  /*16a0*/  ULOP3.LUT UR47, UR4, 0x10000, URZ, 0xfc, !UPT ;  /* 0x00010000042f7892 */ /* 0x000fe2000f8efc3f */
[----:B------:R-:W-:Y:S01]  /*16b0*/  P2R R15, PR, RZ, 0x1 ;  /* 0x00000001ff0f7803 */ /* 0x000fe20000000000 */
[----:B------:R-:W-:Y:S01]  /*16c0*/  UMOV UR7, 0x80000020 ;  /* 0x8000002000077882 */ /* 0x000fe20000000000 */
[----:B------:R-:W-:Y:S01]  /*16d0*/  UMOV UR4, UR24 ;  /* 0x0000001800047c82 */ /* 0x000fe20008000000 */
[----:B------:R-:W-:Y:S01]  /*16e0*/  UIMAD UR28, UR52, 0x780, UR47 ;  /* 0x00000780341c78a4 */ /* 0x000fe2000f8e022f */
[C---:B------:R-:W-:Y:S01]  /*16f0*/  ISETP.GT.AND P2, PT, R4.reuse, RZ, PT ;  /* 0x000000ff0400720c */ /* 0x040fe20003f44270 */
[----:B------:R-:W-:Y:S01]  /*1700*/  UIADD3 UR9, UR20, 0x2, URZ ;  /* 0x0000000214097890 */ /* 0x000fe2000fffe03f */
[C---:B------:R-:W-:Y:S01]  /*1710*/  ISETP.GT.AND P5, PT, R4.reuse, 0x1, PT ;  /* 0x000000010400780c */ /* 0x040fe20003fa4270 */
[----:B------:R-:W-:Y:S01]  /*1720*/  UIADD3 UR6, UR28, 0x180, URZ ;  /* 0x000001801c067890 */ /* 0x000fe2000fffe03f */
[C---:B------:R-:W-:Y:S01]  /*1730*/  ISETP.GT.AND P4, PT, R4.reuse, 0x8, PT ;  /* 0x000000080400780c */ /* 0x040fe20003f84270 */
[----:B------:R-:W-:Y:S01]  /*1740*/  UIADD3 UR8, UR28, 0x200, URZ ;  /* 0x000002001c087890 */ /* 0x000fe2000fffe03f */
[C---:B------:R-:W-:Y:S01]  /*1750*/  ISETP.GT.AND P1, PT, R4.reuse, 0x9, PT ;  /* 0x000000090400780c */ /* 0x040fe20003f24270 */
[----:B------:R-:W-:Y:S01]  /*1760*/  UMOV UR26, UR28 ;  /* 0x0000001c001a7c82 */ /* 0x000fe20008000000 */
[----:B------:R-:W-:Y:S01]  /*1770*/  UIADD3 UR10, UR28, 0x2, URZ ;  /* 0x000000021c0a7890 */ /* 0x000fe2000fffe03f */
[----:B------:R-:W-:Y:S01]  /*1780*/  QGMMA.64x32x32.F32.E4M3.E4M3 R88, gdesc[UR24], RZ, !UPT, gsb0 ;  /* 0x00600000185879f3 */ /* 0x000fe2000c0008ff */
[----:B------:R-:W-:Y:S01]  /*1790*/  UIADD3 UR26, UR28, 0x80, URZ ;  /* 0x000000801c1a7890 */ /* 0x000fe2000fffe03f */
[C---:B------:R-:W-:Y:S01]  /*17a0*/  ISETP.GT.AND P3, PT, R4.reuse, 0x10, PT ;  /* 0x000000100400780c */ /* 0x040fe20003f64270 */
[----:B------:R-:W-:Y:S01]  /*17b0*/  UMOV UR27, 0x80000020 ;  /* 0x80000020001b7882 */ /* 0x000fe20000000000 */
[----:B------:R-:W-:Y:S01]  /*17c0*/  UMOV UR11, 0x80000020 ;  /* 0x80000020000b7882 */ /* 0x000fe20000000000 */
[----:B------:R-:W-:Y:S01]  /*17d0*/  UIADD3 UR12, UR28, 0x202, URZ ;  /* 0x000002021c0c7890 */ /* 0x000fe2000fffe03f */
[C---:B------:R-:W-:Y:S01]  /*17e0*/  ISETP.GT.AND P0, PT, R4.reuse, 0x79, PT ;  /* 0x000000790400780c */ /* 0x040fe20003f04270 */
[----:B------:R-:W-:Y:S01]  /*17f0*/  UIADD3 UR13, UR20, 0x200, URZ ;  /* 0x00000200140d7890 */ /* 0x000fe2000fffe03f */
[----:B------:R-:W-:Y:S01]  /*1800*/  ISETP.GT.AND P6, PT, R4, 0x80, PT ;  /* 0x000000800400780c */ /* 0x000fe20003fc4270 */
[----:B------:R-:W-:Y:S01]  /*1810*/  UIADD3 UR14, UR28, 0x280, URZ ;  /* 0x000002801c0e7890 */ /* 0x000fe2000fffe03f */
[----:B------:R-:W-:Y:S01]  /*1820*/  IMAD.U32 R9, RZ, RZ, UR40 ;  /* 0x00000028ff097e24 */ /* 0x000fe2000f8e00ff */
[----:B------:R-:W-:Y:S01]  /*1830*/  UMOV UR15, 0x80000020 ;  /* 0x80000020000f7882 */ /* 0x000fe20000000000 */
[----:B------:R-:W-:Y:S01]  /*1840*/  UIADD3 UR16, UR28, 0x282, URZ ;  /* 0x000002821c107890 */ /* 0x000fe2000fffe03f */
[----:B------:R-:W0:Y:S01]  /*1850*/  S2R R110, SR_TID.X ;  /* 0x00000000006e7919 */ /* 0x000e220000002100 */
[----:B------:R-:W-:Y:S01]  /*1860*/  UIADD3 UR18, UR28, 0x402, URZ ;  /* 0x000004021c127890 */ /* 0x000fe2000fffe03f */
[--C-:B------:R-:W-:Y:S01]  /*1870*/  IMAD.MOV.U32 R118, RZ, RZ, R119.reuse ;  /* 0x000000ffff767224 */ /* 0x100fe200078e0077 */
[----:B------:R-:W-:Y:S01]  /*1880*/  UMOV UR19, 0x80000020 ;  /* 0x8000002000137882 */ /* 0x000fe20000000000 */
[----:B------:R-:W-:Y:S01]  /*1890*/  UIADD3 UR22, UR28, 0x680, URZ ;  /* 0x000006801c167890 */ /* 0x000fe2000fffe03f */
[--C-:B------:R-:W-:Y:S01]  /*18a0*/  IMAD.MOV.U32 R117, RZ, RZ, R119.reuse ;  /* 0x000000ffff757224 */ /* 0x100fe200078e0077 */
[----:B------:R-:W-:Y:S01]  /*18b0*/  UMOV UR23, 0x80000020 ;  /* 0x8000002000177882 */ /* 0x000fe20000000000 */
[----:B------:R-:W-:Y:S01]  /*18c0*/  UISETP.GE.AND UP0, UPT, UR51, 0xa1, UPT ;  /* 0x000000a13300788c */ /* 0x000fe2000bf06270 */
[----:B------:R-:W-:-:S02]  /*18d0*/  IMAD.MOV.U32 R116, RZ, RZ, R119 ;  /* 0x000000ffff747224 */ /* 0x000fc400078e0077 */
[--C-:B------:R-:W-:Y:S02]  /*18e0*/  IMAD.MOV.U32 R115, RZ, RZ, R119.reuse ;  /* 0x000000ffff737224 */ /* 0x100fe400078e0077 */
[--C-:B------:R-:W-:Y:S02]  /*18f0*/  IMAD.MOV.U32 R114, RZ, RZ, R119.reuse ;  /* 0x000000ffff727224 */ /* 0x100fe400078e0077 */
[--C-:B------:R-:W-:Y:S02]  /*1900*/  IMAD.MOV.U32 R113, RZ, RZ, R119.reuse ;  /* 0x000000ffff717224 */ /* 0x100fe400078e0077 */
[--C-:B------:R-:W-:Y:S02]  /*1910*/  IMAD.MOV.U32 R112, RZ, RZ, R119.reuse ;  /* 0x000000ffff707224 */ /* 0x100fe400078e0077 */
[----:B------:R-:W-:Y:S01]  /*1920*/  IMAD.MOV.U32 R111, RZ, RZ, R119 ;  /* 0x000000ffff6f7224 */ /* 0x000fe200078e0077 */
[----:B------:R-:W-:Y:S02]  /*1930*/  WARPGROUP.DEPBAR.LE gsb0, 0x0 ;  /* 0x00008000000079c5 */ /* 0x000fe40000010000 */
[----:B------:R-:W-:-:S06]  /*1940*/  WARPGROUP.ARRIVE ;  /* 0x00000000000079c5 */ /* 0x000fcc0000000000 */
[----:B------:R-:W-:Y:S01]  /*1950*/  QGMMA.64x32x32.F32.E4M3.E4M3 R72, gdesc[UR24], RZ, !UPT, gsb0 ;  /* 0x00600000184879f3 */ /* 0x000fe2000c0008ff */
[----:B------:R-:W-:Y:S01]  /*1960*/  UIADD3 UR26, UR28, 0x100, URZ ;  /* 0x000001001c1a7890 */ /* 0x000fe2000fffe03f */
[----:B------:R-:W-:Y:S01]  /*1970*/  UMOV UR27, 0x80000020 ;  /* 0x80000020001b7882 */ /* 0x000fe20000000000 */
[----:B------:R-:W-:Y:S02]  /*1980*/  WARPGROUP.DEPBAR.LE gsb0, 0x0 ;  /* 0x00008000000079c5 */ /* 0x000fe40000010000 */
[----:B------:R-:W-:-:S06]  /*1990*/  WARPGROUP.ARRIVE ;  /* 0x00000000000079c5 */ /* 0x000fcc0000000000 */
[----:B------:R-:W-:Y:S01]  /*19a0*/  QGMMA.64x32x32.F32.E4M3.E4M3 R56, gdesc[UR24], RZ, !UPT, gsb0 ;  /* 0x00600000183879f3 */ /* 0x000fe2000c0008ff */
[----:B------:R-:W-:Y:S01]  /*19b0*/  UMOV UR26, UR8 ;  /* 0x00000008001a7c82 */ /* 0x000fe20008000000 */
[----:B------:R-:W-:Y:S01]  /*19c0*/  UMOV UR27, 0x80000020 ;  /* 0x80000020001b7882 */ /* 0x000fe20000000000 */
[----:B------:R-:W-:Y:S02]  /*19d0*/  WARPGROUP.DEPBAR.LE gsb0, 0x0 ;  /* 0x00008000000079c5 */ /* 0x000fe40000010000 */
[----:B------:R-:W-:-:S06]  /*19e0*/  WARPGROUP.ARRIVE ;  /* 0x00000000000079c5 */ /* 0x000fcc0000000000 */
[----:B------:R-:W-:Y:S01]  /*19f0*/  QGMMA.64x32x32.F32.E4M3.E4M3 R40, gdesc[UR4], RZ, !UPT, gsb0 ;  /* 0x00600000042879f3 */ /* 0x000fe2000c0008ff */
[----:B------:R-:W-:Y:S01]  /*1a00*/  UMOV UR4, UR9 ;  /* 0x0000000900047c82 */ /* 0x000fe20008000000 */
[----:B------:R-:W-:Y:S01]  /*1a10*/  UMOV UR5, 0x80000020 ;  /* 0x8000002000057882 */ /* 0x000fe20000000000 */
[----:B------:R-:W-:Y:S01]  /*1a20*/  UMOV UR6, UR10 ;  /* 0x0000000a00067c82 */ /* 0x000fe20008000000 */
[----:B------:R-:W-:Y:S01]  /*1a30*/  UMOV UR7, 0x80000020 ;  /* 0x8000002000077882 */ /* 0x000fe20000000000 */
[----:B------:R-:W-:Y:S01]  /*1a40*/  UIADD3 UR10, UR28, 0x182, URZ ;  /* 0x000001821c0a7890 */ /* 0x000fe2000fffe03f */
[----:B------:R-:W-:Y:S01]  /*1a50*/  UMOV UR8, UR4 ;  /* 0x0000000400087c82 */ /* 0x000fe20008000000 */
[----:B------:R-:W-:Y:S01]  /*1a60*/  UMOV UR9, UR5 ;  /* 0x0000000500097c82 */ /* 0x000fe20008000000 */
[----:B------:R-:W-:Y:S02]  /*1a70*/  WARPGROUP.DEPBAR.LE gsb0, 0x0 ;  /* 0x00008000000079c5 */ /* 0x000fe40000010000 */
[----:B------:R-:W-:-:S06]  /*1a80*/  WARPGROUP.ARRIVE ;  /* 0x00000000000079c5 */ /* 0x000fcc0000000000 */
[----:B------:R-:W-:Y:S03]  /*1a90*/  QGMMA.64x32x32.F32.E4M3.E4M3 R24, gdesc[UR24], RZ, !UPT, gsb0 ;  /* 0x00600000181879f3 */ /* 0x000fe6000c0008ff */
[----:B------:R-:W-:Y:S02]  /*1aa0*/  WARPGROUP.DEPBAR.LE gsb0, 0x0 ;  /* 0x00008000000079c5 */ /* 0x000fe40000010000 */
[----:B------:R-:W-:-:S06]  /*1ab0*/  WARPGROUP.ARRIVE ;  /* 0x00000000000079c5 */ /* 0x000fcc0000000000 */
[----:B------:R-:W-:Y:S01]  /*1ac0*/  QGMMA.64x32x32.F32.E4M3.E4M3 R88, gdesc[UR4], R88, gsb0 ;  /* 0x00600000045879f3 */ /* 0x000fe20008000858 */
[----:B------:R-:W-:Y:S01]  /*1ad0*/  UIADD3 UR6, UR28, 0x82, URZ ;  /* 0x000000821c067890 */ /* 0x000fe2000fffe03f */
[----:B------:R-:W-:Y:S01]  /*1ae0*/  UMOV UR7, 0x80000020 ;  /* 0x8000002000077882 */ /* 0x000fe20000000000 */
        /* <DEDUP_REMOVED lines=8> */
[----:B------:R-:W-:Y:S01]  /*1b70*/  UMOV UR6, UR12 ;  /* 0x0000000c00067c82 */ /* 0x000fe20008000000 */
[----:B------:R-:W-:Y:S01]  /*1b80*/  UMOV UR7, 0x80000020 ;  /* 0x8000002000077882 */ /* 0x000fe20000000000 */
[----:B------:R-:W-:Y:S02]  /*1b90*/  WARPGROUP.DEPBAR.LE gsb0, 0x0 ;  /* 0x00008000000079c5 */ /* 0x000fe40000010000 */
[----:B------:R-:W-:-:S06]  /*1ba0*/  WARPGROUP.ARRIVE ;  /* 0x00000000000079c5 */ /* 0x000fcc0000000000 */
[----:B------:R-:W-:Y:S01]  /*1bb0*/  QGMMA.64x32x32.F32.E4M3.E4M3 R40, gdesc[UR8], R40, gsb0 ;  /* 0x00600000082879f3 */ /* 0x000fe20008000828 */
        /* <DEDUP_REMOVED lines=9> */
[----:B------:R-:W-:Y:S01]  /*1c50*/  QGMMA.64x32x32.F32.E4M3.E4M3 R24, gdesc[UR4], R24, gsb0 ;  /* 0x00600000041879f3 */ /* 0x000fe20008000818 */
[----:B------:R-:W-:Y:S02]  /*1c60*/  UIADD3 UR6, UR28, 0x480, URZ ;  /* 0x000004801c067890 */ /* 0x000fe4000fffe03f */
[----:B------:R-:W-:Y:S01]  /*1c70*/  UIADD3 UR7, UR20, 0x202, URZ ;  /* 0x0000020214077890 */ /* 0x000fe2000fffe03f */
        /* <DEDUP_REMOVED lines=15> */
[----:B------:R-:W-:Y:S01]  /*1d70*/  UIADD3 UR6, UR28, 0x482, URZ ;  /* 0x000004821c067890 */ /* 0x000fe2000fffe03f */
[----:B------:R-:W-:Y:S02]  /*1d80*/  WARPGROUP.DEPBAR.LE gsb0, 0x0 ;  /* 0x00008000000079c5 */ /* 0x000fe40000010000 */
[----:B------:R-:W-:-:S06]  /*1d90*/  WARPGROUP.ARRIVE ;  /* 0x00000000000079c5 */ /* 0x000fcc0000000000 */
[----:B------:R-:W-:Y:S01]  /*1da0*/  QGMMA.64x32x32.F32.E4M3.E4M3 R40, gdesc[UR12], R40, gsb0 ;  /* 0x006000000c2879f3 */ /* 0x000fe20008000828 */
[----:B------:R-:W-:Y:S01]  /*1db0*/  UMOV UR12, UR7 ;  /* 0x00000007000c7c82 */ /* 0x000fe20008000000 */
[----:B------:R-:W-:Y:S01]  /*1dc0*/  UMOV UR13, 0x80000020 ;  /* 0x80000020000d7882 */ /* 0x000fe20000000000 */
[----:B------:R-:W-:Y:S01]  /*1dd0*/  UMOV UR14, UR16 ;  /* 0x00000010000e7c82 */ /* 0x000fe20008000000 */
[----:B------:R-:W-:Y:S01]  /*1de0*/  UMOV UR15, 0x80000020 ;  /* 0x80000020000f7882 */ /* 0x000fe20000000000 */
[----:B------:R-:W-:Y:S01]  /*1df0*/  UMOV UR16, UR12 ;  /* 0x0000000c00107c82 */ /* 0x000fe20008000000 */
[----:B------:R-:W-:Y:S01]  /*1e00*/  UMOV UR17, UR13 ;  /* 0x0000000d00117c82 */ /* 0x000fe20008000000 */
[----:B------:R-:W-:Y:S01]  /*1e10*/  UIADD3 UR7, UR20, 0x400, URZ ;  /* 0x0000040014077890 */ /* 0x000fe2000fffe03f */
[----:B------:R-:W-:Y:S02]  /*1e20*/  WARPGROUP.DEPBAR.LE gsb0, 0x0 ;  /* 0x00008000000079c5 */ /* 0x000fe40000010000 */
[----:B------:R-:W-:-:S06]  /*1e30*/  WARPGROUP.ARRIVE ;  /* 0x00000000000079c5 */ /* 0x000fcc0000000000 */
[----:B------:R-:W-:Y:S01]  /*1e40*/  QGMMA.64x32x32.F32.E4M3.E4M3 R24, gdesc[UR8], R24, gsb0 ;  /* 0x00600000081879f3 */ /* 0x000fe20008000818 */
[----:B------:R-:W-:Y:S02]  /*1e50*/  UIADD3 UR10, UR28, 0x500, URZ ;  /* 0x000005001c0a7890 */ /* 0x000fe4000fffe03f */
        /* <DEDUP_REMOVED lines=24> */
[----:B------:R-:W-:Y:S02]  /*1fe0*/  UMOV UR21, UR17 ;  /* 0x0000001100157c82 */ /* 0x000fe40008000000 */
[----:B------:R-:W-:Y:S01]  /*1ff0*/  UMOV UR20, UR16 ;  /* 0x0000001000147c82 */ /* 0x000fe20008000000 */
[----:B------:R-:W-:Y:S01]  /*2000*/  UIADD3 UR10, UR28, 0x502, URZ ;  /* 0x000005021c0a7890 */ /* 0x000fe2000fffe03f */
[----:B------:R-:W-:-:S02]  /*2010*/  WARPGROUP.DEPBAR.LE gsb0, 0x0 ;  /* 0x00008000000079c5 */ /* 0x000fc40000010000 */
[----:B------:R-:W-:-:S06]  /*2020*/  WARPGROUP.ARRIVE ;  /* 0x00000000000079c5 */ /* 0x000fcc0000000000 */
[----:B------:R-:W-:Y:S03]  /*2030*/  QGMMA.64x32x32.F32.E4M3.E4M3 R24, gdesc[UR12], R24, gsb0 ;  /* 0x006000000c1879f3 */ /* 0x000fe60008000818 */
        /* <DEDUP_REMOVED lines=22> */
[----:B------:R-:W-:Y:S02]  /*21a0*/  WARPGROUP.DEPBAR.LE gsb0, 0x0 ;  /* 0x00008000000079c5 */ /* 0x000fe40000010000 */
        /* <DEDUP_REMOVED lines=8> */
[----:B------:R-:W-:Y:S01]  /*2230*/  WARPGROUP.ARRIVE ;  /* 0x00000000000079c5 */ /* 0x000fe20000000000 */
[----:B------:R-:W-:Y:S02]  /*2240*/  FSEL R88, R88, -INF , P2 ;  /* 0xff80000058587808 */ /* 0x000fe40001000000 */
[----:B------:R-:W-:Y:S02]  /*2250*/  FSEL R89, R89, -INF , P5 ;  /* 0xff80000059597808 */ /* 0x000fe40002800000 */
[----:B------:R-:W-:Y:S01]  /*2260*/  FSEL R92, R92, -INF , P4 ;  /* 0xff8000005c5c7808 */ /* 0x000fe20002000000 */
[----:B------:R-:W-:Y:S01]  /*2270*/  QGMMA.64x32x32.F32.E4M3.E4M3 R72, gdesc[UR20], R72, gsb0 ;  /* 0x00600000144879f3 */ /* 0x000fe20008000848 */
[----:B------:R-:W-:Y:S01]  /*2280*/  UIADD3 UR22, UR28, 0x602, URZ ;  /* 0x000006021c167890 */ /* 0x000fe2000fffe03f */
[----:B------:R-:W-:Y:S01]  /*2290*/  FMNMX.FTZ R5, R88, R89, !PT ;  /* 0x0000005958057209 */ /* 0x000fe20007810000 */
[----:B------:R-:W-:Y:S01]  /*22a0*/  UMOV UR23, 0x80000020 ;  /* 0x8000002000177882 */ /* 0x000fe20000000000 */
[----:B------:R-:W-:-:S02]  /*22b0*/  FSEL R93, R93, -INF , P1 ;  /* 0xff8000005d5d7808 */ /* 0x000fc40000800000 */
[----:B------:R-:W-:Y:S02]  /*22c0*/  FMNMX.FTZ R0, R92, R5, !PT ;  /* 0x000000055c007209 */ /* 0x000fe40007810000 */
[----:B------:R-:W-:Y:S02]  /*22d0*/  FSEL R90, R90, -INF , P2 ;  /* 0xff8000005a5a7808 */ /* 0x000fe40001000000 */
[----:B------:R-:W-:Y:S02]  /*22e0*/  ISETP.GT.AND P2, PT, R4, 0x11, PT ;  /* 0x000000110400780c */ /* 0x000fe40003f44270 */
[----:B------:R-:W-:Y:S02]  /*22f0*/  FSEL R96, R96, -INF , P3 ;  /* 0xff80000060607808 */ /* 0x000fe40001800000 */
[----:B------:R-:W-:Y:S02]  /*2300*/  FMNMX.FTZ R5, R93, R0, !PT ;  /* 0x000000005d057209 */ /* 0x000fe40007810000 */
[----:B------:R-:W-:-:S02]  /*2310*/  FSEL R91, R91, -INF , P5 ;  /* 0xff8000005b5b7808 */ /* 0x000fc40002800000 */
[----:B------:R-:W-:Y:S02]  /*2320*/  ISETP.GT.AND P5, PT, R4, 0x18, PT ;  /* 0x000000180400780c */ /* 0x000fe40003fa4270 */
[----:B------:R-:W-:Y:S02]  /*2330*/  FSEL R97, R97, -INF , P2 ;  /* 0xff80000061617808 */ /* 0x000fe40001000000 */
[----:B------:R-:W-:Y:S02]  /*2340*/  FMNMX.FTZ R0, R96, R5, !PT ;  /* 0x0000000560007209 */ /* 0x000fe40007810000 */
[----:B------:R-:W-:Y:S02]  /*2350*/  FSEL R94, R94, -INF , P4 ;  /* 0xff8000005e5e7808 */ /* 0x000fe40002000000 */
[----:B------:R-:W-:Y:S02]  /*2360*/  ISETP.GT.AND P4, PT, R4, 0x19, PT ;  /* 0x000000190400780c */ /* 0x000fe40003f84270 */
[----:B------:R-:W-:-:S02]  /*2370*/  FSEL R100, R100, -INF , P5 ;  /* 0xff80000064647808 */ /* 0x000fc40002800000 */
[----:B------:R-:W-:Y:S02]  /*2380*/  FMNMX.FTZ R5, R97, R0, !PT ;  /* 0x0000000061057209 */ /* 0x000fe40007810000 */
[----:B------:R-:W-:Y:S02]  /*2390*/  FSEL R98, R98, -INF , P3 ;  /* 0xff80000062627808 */ /* 0x000fe40001800000 */
[----:B------:R-:W-:Y:S02]  /*23a0*/  FSEL R101, R101, -INF , P4 ;  /* 0xff80000065657808 */ /* 0x000fe40002000000 */
[----:B------:R-:W-:Y:S02]  /*23b0*/  ISETP.GT.AND P3, PT, R4, 0x20, PT ;  /* 0x000000200400780c */ /* 0x000fe40003f64270 */
[----:B------:R-:W-:Y:S02]  /*23c0*/  FMNMX.FTZ R0, R100, R5, !PT ;  /* 0x0000000564007209 */ /* 0x000fe40007810000 */
[----:B------:R-:W-:-:S02]  /*23d0*/  FSEL R95, R95, -INF , P1 ;  /* 0xff8000005f5f7808 */ /* 0x000fc40000800000 */
[C---:B------:R-:W-:Y:S02]  /*23e0*/  ISETP.GT.AND P1, PT, R4.reuse, 0x21, PT ;  /* 0x000000210400780c */ /* 0x040fe40003f24270 */
[----:B------:R-:W-:Y:S02]  /*23f0*/  FMNMX.FTZ R5, R101, R0, !PT ;  /* 0x0000000065057209 */ /* 0x000fe40007810000 */
[----:B------:R-:W-:Y:S02]  /*2400*/  FSEL R99, R99, -INF , P2 ;  /* 0xff80000063637808 */ /* 0x000fe40001000000 */
[----:B------:R-:W-:Y:S02]  /*2410*/  ISETP.GT.AND P2, PT, R4, 0x28, PT ;  /* 0x000000280400780c */ /* 0x000fe40003f44270 */
[----:B------:R-:W-:Y:S02]  /*2420*/  FSEL R102, R102, -INF , P5 ;  /* 0xff80000066667808 */ /* 0x000fe40002800000 */
[----:B------:R-:W-:-:S02]  /*2430*/  ISETP.GT.AND P5, PT, R4, 0x29, PT ;  /* 0x000000290400780c */ /* 0x000fc40003fa4270 */
[----:B------:R-:W-:Y:S02]  /*2440*/  FSEL R103, R103, -INF , P4 ;  /* 0xff80000067677808 */ /* 0x000fe40002000000 */
[----:B------:R-:W-:Y:S01]  /*2450*/  ISETP.GT.AND P4, PT, R4, 0x30, PT ;  /* 0x000000300400780c */ /* 0x000fe20003f84270 */
[----:B------:R-:W-:Y:S02]  /*2460*/  WARPGROUP.DEPBAR.LE gsb0, 0x0 ;  /* 0x00008000000079c5 */ /* 0x000fe40000010000 */
[----:B------:R-:W-:Y:S01]  /*2470*/  WARPGROUP.ARRIVE ;  /* 0x00000000000079c5 */ /* 0x000fe20000000000 */
[----:B------:R-:W-:Y:S02]  /*2480*/  FSEL R12, R72, -INF , P3 ;  /* 0xff800000480c7808 */ /* 0x000fe40001800000 */
[----:B------:R-:W-:Y:S02]  /*2490*/  FSEL R14, R73, -INF , P1 ;  /* 0xff800000490e7808 */ /* 0x000fe40000800000 */
[----:B------:R-:W-:Y:S01]  /*24a0*/  FMNMX.FTZ R5, R12, R5, !PT ;  /* 0x000000050c057209 */ /* 0x000fe20007810000 */
[----:B------:R-:W-:Y:S01]  /*24b0*/  QGMMA.64x32x32.F32.E4M3.E4M3 R56, gdesc[UR20], R56, gsb0 ;  /* 0x00600000143879f3 */ /* 0x000fe20008000838 */
[----:B------:R-:W-:Y:S01]  /*24c0*/  UIADD3 UR22, UR28, 0x682, URZ ;  /* 0x000006821c167890 */ /* 0x000fe2000fffe03f */
[----:B------:R-:W-:Y:S01]  /*24d0*/  FSEL R20, R76, -INF , P2 ;  /* 0xff8000004c147808 */ /* 0x000fe20001000000 */
[----:B------:R-:W-:Y:S01]  /*24e0*/  UMOV UR23, 0x80000020 ;  /* 0x8000002000177882 */ /* 0x000fe20000000000 */
[----:B------:R-:W-:-:S02]  /*24f0*/  FMNMX.FTZ R5, R14, R5, !PT ;  /* 0x000000050e057209 */ /* 0x000fc40007810000 */
[----:B------:R-:W-:Y:S02]  /*2500*/  FSEL R77, R77, -INF , P5 ;  /* 0xff8000004d4d7808 */ /* 0x000fe40002800000 */
[----:B------:R-:W-:Y:S02]  /*2510*/  FMNMX.FTZ R0, R20, R5, !PT ;  /* 0x0000000514007209 */ /* 0x000fe40007810000 */
[----:B------:R-:W-:Y:S02]  /*2520*/  FSEL R74, R74, -INF , P3 ;  /* 0xff8000004a4a7808 */ /* 0x000fe40001800000 */
[----:B------:R-:W-:Y:S02]  /*2530*/  ISETP.GT.AND P3, PT, R4, 0x31, PT ;  /* 0x000000310400780c */ /* 0x000fe40003f64270 */
[----:B------:R-:W-:Y:S02]  /*2540*/  FSEL R80, R80, -INF , P4 ;  /* 0xff80000050507808 */ /* 0x000fe40002000000 */
[----:B------:R-:W-:-:S02]  /*2550*/  FMNMX.FTZ R5, R77, R0, !PT ;  /* 0x000000004d057209 */ /* 0x000fc40007810000 */
[----:B------:R-:W-:Y:S02]  /*2560*/  FSEL R75, R75, -INF , P1 ;  /* 0xff8000004b4b7808 */ /* 0x000fe40000800000 */
[----:B------:R-:W-:Y:S02]  /*2570*/  ISETP.GT.AND P1, PT, R4, 0x38, PT ;  /* 0x000000380400780c */ /* 0x000fe40003f24270 */
[----:B------:R-:W-:Y:S02]  /*2580*/  FSEL R81, R81, -INF , P3 ;  /* 0xff80000051517808 */ /* 0x000fe40001800000 */
[----:B------:R-:W-:Y:S02]  /*2590*/  FMNMX.FTZ R0, R80, R5, !PT ;  /* 0x0000000550007209 */ /* 0x000fe40007810000 */
[----:B------:R-:W-:Y:S02]  /*25a0*/  FSEL R78, R78, -INF , P2 ;  /* 0xff8000004e4e7808 */ /* 0x000fe40001000000 */
[----:B------:R-:W-:-:S02]  /*25b0*/  ISETP.GT.AND P2, PT, R4, 0x39, PT ;  /* 0x000000390400780c */ /* 0x000fc40003f44270 */
[----:B------:R-:W-:Y:S02]  /*25c0*/  FSEL R84, R84, -INF , P1 ;  /* 0xff80000054547808 */ /* 0x000fe40000800000 */
[----:B------:R-:W-:Y:S02]  /*25d0*/  FMNMX.FTZ R5, R81, R0, !PT ;  /* 0x0000000051057209 */ /* 0x000fe40007810000 */
[----:B------:R-:W-:Y:S02]  /*25e0*/  FSEL R79, R79, -INF , P5 ;  /* 0xff8000004f4f7808 */ /* 0x000fe40002800000 */
[----:B------:R-:W-:Y:S02]  /*25f0*/  ISETP.GT.AND P5, PT, R4, 0x40, PT ;  /* 0x000000400400780c */ /* 0x000fe40003fa4270 */
[----:B------:R-:W-:Y:S02]  /*2600*/  FSEL R85, R85, -INF , P2 ;  /* 0xff80000055557808 */ /* 0x000fe40001000000 */
[----:B------:R-:W-:-:S02]  /*2610*/  FMNMX.FTZ R0, R84, R5, !PT ;  /* 0x0000000554007209 */ /* 0x000fc40007810000 */
[----:B------:R-:W-:Y:S02]  /*2620*/  FSEL R82, R82, -INF , P4 ;  /* 0xff80000052527808 */ /* 0x000fe40002000000 */
[C---:B------:R-:W-:Y:S02]  /*2630*/  ISETP.GT.AND P4, PT, R4.reuse, 0x41, PT ;  /* 0x000000410400780c */ /* 0x040fe40003f84270 */
[----:B------:R-:W-:Y:S02]  /*2640*/  FMNMX.FTZ R5, R85, R0, !PT ;  /* 0x0000000055057209 */ /* 0x000fe40007810000 */
[----:B------:R-:W-:Y:S02]  /*2650*/  FSEL R83, R83, -INF , P3 ;  /* 0xff80000053537808 */ /* 0x000fe40001800000 */
[----:B------:R-:W-:Y:S02]  /*2660*/  ISETP.GT.AND P3, PT, R4, 0x48, PT ;  /* 0x000000480400780c */ /* 0x000fe40003f64270 */
[----:B------:R-:W-:-:S02]  /*2670*/  FSEL R86, R86, -INF , P1 ;  /* 0xff80000056567808 */ /* 0x000fc40000800000 */
[C---:B------:R-:W-:Y:S02]  /*2680*/  ISETP.GT.AND P1, PT, R4.reuse, 0x49, PT ;  /* 0x000000490400780c */ /* 0x040fe40003f24270 */
[----:B------:R-:W-:Y:S02]  /*2690*/  FSEL R87, R87, -INF , P2 ;  /* 0xff80000057577808 */ /* 0x000fe40001000000 */
[----:B------:R-:W-:Y:S01]  /*26a0*/  ISETP.GT.AND P2, PT, R4, 0x50, PT ;  /* 0x000000500400780c */ /* 0x000fe20003f44270 */
[----:B------:R-:W-:Y:S02]  /*26b0*/  WARPGROUP.DEPBAR.LE gsb0, 0x0 ;  /* 0x00008000000079c5 */ /* 0x000fe40000010000 */
[----:B------:R-:W-:Y:S01]  /*26c0*/  WARPGROUP.ARRIVE ;  /* 0x00000000000079c5 */ /* 0x000fe20000000000 */
[----:B------:R-:W-:Y:S02]  /*26d0*/  FSEL R56, R56, -INF , P5 ;  /* 0xff80000038387808 */ /* 0x000fe40002800000 */
[----:B------:R-:W-:-:S02]  /*26e0*/  FSEL R57, R57, -INF , P4 ;  /* 0xff80000039397808 */ /* 0x000fc40002000000 */
[----:B------:R-:W-:Y:S01]  /*26f0*/  FMNMX.FTZ R0, R56, R5, !PT ;  /* 0x0000000538007209 */ /* 0x000fe20007810000 */
[----:B------:R-:W-:Y:S01]  /*2700*/  QGMMA.64x32x32.F32.E4M3.E4M3 R40, gdesc[UR20], R40, gsb0 ;  /* 0x00600000142879f3 */ /* 0x000fe20008000828 */
[----:B------:R-:W-:Y:S01]  /*2710*/  UIADD3 UR22, UR28, 0x702, URZ ;  /* 0x000007021c167890 */ /* 0x000fe2000fffe03f */
[----:B------:R-:W-:Y:S01]  /*2720*/  FSEL R104, R60, -INF , P3 ;  /* 0xff8000003c687808 */ /* 0x000fe20001800000 */
[----:B------:R-:W-:Y:S01]  /*2730*/  UMOV UR23, 0x80000020 ;  /* 0x8000002000177882 */ /* 0x000fe20000000000 */
[----:B------:R-:W-:Y:S02]  /*2740*/  FMNMX.FTZ R5, R57, R0, !PT ;  /* 0x0000000039057209 */ /* 0x000fe40007810000 */
        /* <DEDUP_REMOVED lines=20> */
[----:B------:R-:W-:-:S02]  /*2890*/  FMNMX.FTZ R0, R60, R5, !PT ;  /* 0x000000053c007209 */ /* 0x000fc40007810000 */
[----:B------:R-:W-:Y:S02]  /*28a0*/  FSEL R67, R67, -INF , P5 ;  /* 0xff80000043437808 */ /* 0x000fe40002800000 */
[----:B------:R-:W-:Y:S02]  /*28b0*/  ISETP.GT.AND P5, PT, R4, 0x68, PT ;  /* 0x000000680400780c */ /* 0x000fe40003fa4270 */
[----:B------:R-:W-:Y:S02]  /*28c0*/  FSEL R70, R70, -INF , P4 ;  /* 0xff80000046467808 */ /* 0x000fe40002000000 */
[C---:B------:R-:W-:Y:S02]  /*28d0*/  ISETP.GT.AND P4, PT, R4.reuse, 0x69, PT ;  /* 0x000000690400780c */ /* 0x040fe40003f84270 */
[----:B------:R-:W-:Y:S02]  /*28e0*/  FSEL R71, R71, -INF , P3 ;  /* 0xff80000047477808 */ /* 0x000fe40001800000 */
[----:B------:R-:W-:Y:S01]  /*28f0*/  ISETP.GT.AND P3, PT, R4, 0x70, PT ;  /* 0x000000700400780c */ /* 0x000fe20003f64270 */
[----:B------:R-:W-:-:S02]  /*2900*/  WARPGROUP.DEPBAR.LE gsb0, 0x0 ;  /* 0x00008000000079c5 */ /* 0x000fc40000010000 */
[----:B------:R-:W-:Y:S01]  /*2910*/  WARPGROUP.ARRIVE ;  /* 0x00000000000079c5 */ /* 0x000fe20000000000 */
[----:B------:R-:W-:Y:S02]  /*2920*/  FSEL R61, R40, -INF , P1 ;  /* 0xff800000283d7808 */ /* 0x000fe40000800000 */
[----:B------:R-:W-:Y:S02]  /*2930*/  FSEL R41, R41, -INF , P2 ;  /* 0xff80000029297808 */ /* 0x000fe40001000000 */
[----:B------:R-:W-:Y:S01]  /*2940*/  FMNMX.FTZ R0, R61, R0, !PT ;  /* 0x000000003d007209 */ /* 0x000fe20007810000 */
[----:B------:R-:W-:Y:S01]  /*2950*/  QGMMA.64x32x32.F32.E4M3.E4M3 R24, gdesc[UR20], R24, gsb0 ;  /* 0x00600000141879f3 */ /* 0x000fe20008000818 */
[----:B------:R-:W-:Y:S02]  /*2960*/  FSEL R44, R44, -INF , P5 ;  /* 0xff8000002c2c7808 */ /* 0x000fe40002800000 */
[----:B------:R-:W-:Y:S02]  /*2970*/  FMNMX.FTZ R5, R41, R0, !PT ;  /* 0x0000000029057209 */ /* 0x000fe40007810000 */
        /* <DEDUP_REMOVED lines=11> */
[----:B------:R-:W-:Y:S02]  /*2a30*/  FMNMX.FTZ R7, R49, R0, !PT ;  /* 0x0000000031077209 */ /* 0x000fe40007810000 */
[----:B------:R-:W-:-:S02]  /*2a40*/  FSEL R5, R53, -INF , P0 ;  /* 0xff80000035057808 */ /* 0x000fc40000000000 */
[----:B------:R-:W-:Y:S02]  /*2a50*/  FMNMX.FTZ R0, R52, R7, !PT ;  /* 0x0000000734007209 */ /* 0x000fe40007810000 */
[C---:B------:R-:W-:Y:S02]  /*2a60*/  ISETP.GT.AND P0, PT, R4.reuse, 0x81, PT ;  /* 0x000000810400780c */ /* 0x040fe40003f04270 */
[----:B------:R-:W-:Y:S02]  /*2a70*/  FMNMX.FTZ R0, R5, R0, !PT ;  /* 0x0000000005007209 */ /* 0x000fe40007810000 */
[----:B------:R-:W-:Y:S02]  /*2a80*/  FSEL R51, R51, -INF , P1 ;  /* 0xff80000033337808 */ /* 0x000fe40000800000 */
[----:B------:R-:W-:Y:S02]  /*2a90*/  ISETP.GT.AND P1, PT, R4, 0x88, PT ;  /* 0x000000880400780c */ /* 0x000fe40003f24270 */
[----:B------:R-:W-:-:S02]  /*2aa0*/  FSEL R54, R54, -INF , P2 ;  /* 0xff80000036367808 */ /* 0x000fc40001000000 */
[----:B------:R-:W-:Y:S02]  /*2ab0*/  ISETP.GT.AND P2, PT, R4, 0x89, PT ;  /* 0x000000890400780c */ /* 0x000fe40003f44270 */
[----:B------:R-:W-:Y:S02]  /*2ac0*/  FSEL R50, R50, -INF , P3 ;  /* 0xff80000032327808 */ /* 0x000fe40001800000 */
[C---:B------:R-:W-:Y:S02]  /*2ad0*/  ISETP.GT.AND P3, PT, R4.reuse, 0x90, PT ;  /* 0x000000900400780c */ /* 0x040fe40003f64270 */
[----:B------:R-:W-:Y:S02]  /*2ae0*/  FSEL R47, R47, -INF , P4 ;  /* 0xff8000002f2f7808 */ /* 0x000fe40002000000 */
[----:B------:R-:W-:Y:S02]  /*2af0*/  ISETP.GT.AND P4, PT, R4, 0x91, PT ;  /* 0x000000910400780c */ /* 0x000fe40003f84270 */
[----:B------:R-:W-:-:S02]  /*2b00*/  FSEL R46, R46, -INF , P5 ;  /* 0xff8000002e2e7808 */ /* 0x000fc40002800000 */
[----:B------:R-:W-:Y:S02]  /*2b10*/  ISETP.GT.AND P5, PT, R4, 0x98, PT ;  /* 0x000000980400780c */ /* 0x000fe40003fa4270 */
[----:B------:R-:W-:Y:S02]  /*2b20*/  P2R R13, PR, RZ, 0x1 ;  /* 0x00000001ff0d7803 */ /* 0x000fe40000000000 */
[----:B------:R-:W-:Y:S01]  /*2b30*/  P2R R10, PR, RZ, 0x4 ;  /* 0x00000004ff0a7803 */ /* 0x000fe20000000000 */
[----:B------:R-:W-:Y:S02]  /*2b40*/  WARPGROUP.DEPBAR.LE gsb0, 0x0 ;  /* 0x00008000000079c5 */ /* 0x000fe40000010000 */
[----:B------:R-:W-:Y:S02]  /*2b50*/  FSEL R65, R24, -INF , P6 ;  /* 0xff80000018417808 */ /* 0x000fe40003000000 */
[----:B------:R-:W-:Y:S02]  /*2b60*/  FSEL R64, R25, -INF , P0 ;  /* 0xff80000019407808 */ /* 0x000fe40000000000 */
[----:B------:R-:W-:-:S02]  /*2b70*/  FMNMX.FTZ R7, R65, R0, !PT ;  /* 0x0000000041077209 */ /* 0x000fc40007810000 */
[----:B------:R-:W-:Y:S02]  /*2b80*/  FSEL R73, R28, -INF , P1 ;  /* 0xff8000001c497808 */ /* 0x000fe40000800000 */
[----:B------:R-:W-:Y:S02]  /*2b90*/  FMNMX.FTZ R0, R64, R7, !PT ;  /* 0x0000000740007209 */ /* 0x000fe40007810000 */
[----:B------:R-:W-:Y:S02]  /*2ba0*/  FSEL R68, R29, -INF , P2 ;  /* 0xff8000001d447808 */ /* 0x000fe40001000000 */
[----:B------:R-:W-:Y:S02]  /*2bb0*/  FMNMX.FTZ R7, R73, R0, !PT ;  /* 0x0000000049077209 */ /* 0x000fe40007810000 */
[----:B------:R-:W-:Y:S02]  /*2bc0*/  FSEL R76, R32, -INF , P3 ;  /* 0xff800000204c7808 */ /* 0x000fe40001800000 */
[----:B------:R-:W-:-:S02]  /*2bd0*/  FMNMX.FTZ R7, R68, R7, !PT ;  /* 0x0000000744077209 */ /* 0x000fc40007810000 */
[----:B------:R-:W-:Y:S02]  /*2be0*/  FSEL R69, R33, -INF , P4 ;  /* 0xff80000021457808 */ /* 0x000fe40002000000 */
[----:B------:R-:W-:Y:S02]  /*2bf0*/  FMNMX.FTZ R0, R76, R7, !PT ;  /* 0x000000074c007209 */ /* 0x000fe40007810000 */
[----:B------:R-:W-:Y:S02]  /*2c00*/  FSEL R72, R36, -INF , P5 ;  /* 0xff80000024487808 */ /* 0x000fe40002800000 */
[----:B------:R-:W-:Y:S02]  /*2c10*/  FMNMX.FTZ R7, R69, R0, !PT ;  /* 0x0000000045077209 */ /* 0x000fe40007810000 */
[----:B------:R-:W-:Y:S02]  /*2c20*/  ISETP.GT.AND P6, PT, R4, 0x99, PT ;  /* 0x000000990400780c */ /* 0x000fe40003fc4270 */
[----:B------:R-:W-:-:S02]  /*2c30*/  FMNMX.FTZ R0, R72, R7, !PT ;  /* 0x0000000748007209 */ /* 0x000fc40007810000 */
[----:B------:R-:W-:Y:S02]  /*2c40*/  FSEL R37, R37, -INF , P6 ;  /* 0xff80000025257808 */ /* 0x000fe40003000000 */
[----:B------:R-:W-:Y:S02]  /*2c50*/  ISETP.GT.AND P0, PT, R4, 0x80, PT ;  /* 0x000000800400780c */ /* 0x000fe40003f04270 */
[----:B------:R-:W-:Y:S02]  /*2c60*/  FMNMX.FTZ R6, R37, R0, !PT ;  /* 0x0000000025067209 */ /* 0x000fe40007810000 */
[----:B------:R-:W-:Y:S02]  /*2c70*/  FSEL R26, R26, -INF , P0 ;  /* 0xff8000001a1a7808 */ /* 0x000fe40000000000 */
[----:B------:R-:W-:Y:S01]  /*2c80*/  ISETP.NE.AND P0, PT, R13, RZ, PT ;  /* 0x000000ff0d00720c */ /* 0x000fe20003f05270 */
[----:B------:R-:W1:Y:S01]  /*2c90*/  SHFL.BFLY PT, R7, R6, 0x2, 0x1f ;  /* 0x0c401f0006077f89 */ /* 0x000e6200000e0000 */
[----:B------:R-:W-:-:S02]  /*2ca0*/  FMNMX.FTZ R13, R90, R91, !PT ;  /* 0x0000005b5a0d7209 */ /* 0x000fc40007810000 */
[----:B------:R-:W-:Y:S02]  /*2cb0*/  FSEL R27, R27, -INF , P0 ;  /* 0xff8000001b1b7808 */ /* 0x000fe40000000000 */
[----:B------:R-:W-:Y:S02]  /*2cc0*/  FMNMX.FTZ R24, R94, R13, !PT ;  /* 0x0000000d5e187209 */ /* 0x000fe40007810000 */
[----:B------:R-:W-:Y:S02]  /*2cd0*/  ISETP.NE.AND P0, PT, R15, RZ, PT ;  /* 0x000000ff0f00720c */ /* 0x000fe40003f05270 */
[----:B------:R-:W-:Y:S02]  /*2ce0*/  FMNMX.FTZ R15, R95, R24, !PT ;  /* 0x000000185f0f7209 */ /* 0x000fe40007810000 */
[----:B------:R-:W-:Y:S02]  /*2cf0*/  P2R R11, PR, RZ, 0x2 ;  /* 0x00000002ff0b7803 */ /* 0x000fe40000000000 */
[----:B------:R-:W-:-:S02]  /*2d00*/  FMNMX.FTZ R24, R98, R15, !PT ;  /* 0x0000000f62187209 */ /* 0x000fc40007810000 */
[----:B------:R-:W-:Y:S02]  /*2d10*/  ISETP.GT.AND P1, PT, R4, 0x79, PT ;  /* 0x000000790400780c */ /* 0x000fe40003f24270 */
[----:B------:R-:W-:Y:S02]  /*2d20*/  FMNMX.FTZ R15, R99, R24, !PT ;  /* 0x00000018630f7209 */ /* 0x000fe40007810000 */
[----:B------:R-:W-:Y:S02]  /*2d30*/  FSEL R55, R55, -INF , P1 ;  /* 0xff80000037377808 */ /* 0x000fe40000800000 */
[----:B------:R-:W-:Y:S02]  /*2d40*/  ISETP.NE.AND P1, PT, R11, RZ, PT ;  /* 0x000000ff0b00720c */ /* 0x000fe40003f25270 */
[----:B-1----:R-:W-:Y:S02]  /*2d50*/  FMNMX.FTZ R7, R6, R7, !PT ;  /* 0x0000000706077209 */ /* 0x002fe40007810000 */
[----:B------:R-:W-:-:S03]  /*2d60*/  FSEL R30, R30, -INF , P1 ;  /* 0xff8000001e1e7808 */ /* 0x000fc60000800000 */
[----:B------:R-:W1:Y:S02]  /*2d70*/  SHFL.BFLY PT, R0, R7, 0x1, 0x1f ;  /* 0x0c201f0007007f89 */ /* 0x000e6400000e0000 */
[----:B-1----:R-:W-:-:S04]  /*2d80*/  FMNMX.FTZ R0, R7, R0, !PT ;  /* 0x0000000007007209 */ /* 0x002fc80007810000 */
[C---:B------:R-:W-:Y:S01]  /*2d90*/  FSETP.NEU.FTZ.AND P2, PT, R0.reuse, -INF , PT ;  /* 0xff8000000000780b */ /* 0x040fe20003f5d000 */
[----:B------:R-:W-:-:S05]  /*2da0*/  FFMA.FTZ R8, R0, R9, -8 ;  /* 0xc100000000087423 */ /* 0x000fca0000010009 */
[----:B------:R-:W-:Y:S02]  /*2db0*/  FSEL R109, R8, RZ, P2 ;  /* 0x000000ff086d7208 */ /* 0x000fe40001000000 */
[----:B------:R-:W-:-:S03]  /*2dc0*/  ISETP.NE.AND P2, PT, R10, RZ, PT ;  /* 0x000000ff0a00720c */ /* 0x000fc60003f45270 */
[--C-:B------:R-:W-:Y:S01]  /*2dd0*/  FFMA.FTZ R24, R14, UR40, -R109.reuse ;  /* 0x000000280e187c23 */ /* 0x100fe2000801086d */
[----:B------:R-:W-:Y:S01]  /*2de0*/  FMNMX.FTZ R14, R102, R15, !PT ;  /* 0x0000000f660e7209 */ /* 0x000fe20007810000 */
[--C-:B------:R-:W-:Y:S01]  /*2df0*/  FFMA.FTZ R40, R57, UR40, -R109.reuse ;  /* 0x0000002839287c23 */ /* 0x100fe2000801086d */
[----:B------:R-:W-:-:S01]  /*2e00*/  FFMA.FTZ R77, R77, UR40, -R109 ;  /* 0x000000284d4d7c23 */ /* 0x000fc2000801086d */
[----:B------:R1:W-:Y:S01]  /*2e10*/  MUFU.EX2 R15, R24 ;  /* 0x00000018000f7308 */ /* 0x0003e20000000800 */
[----:B------:R-:W-:Y:S01]  /*2e20*/  FMNMX.FTZ R21, R103, R14, !PT ;  /* 0x0000000e67157209 */ /* 0x000fe20007810000 */
[--C-:B------:R-:W-:Y:S01]  /*2e30*/  FFMA.FTZ R14, R20, UR40, -R109.reuse ;  /* 0x00000028140e7c23 */ /* 0x100fe2000801086d */
[----:B------:R-:W-:-:S01]  /*2e40*/  FFMA.FTZ R81, R81, UR40, -R109 ;  /* 0x0000002851517c23 */ /* 0x000fc2000801086d */
[--C-:B------:R-:W-:Y:S01]  /*2e50*/  FFMA.FTZ R85, R85, UR40, -R109.reuse ;  /* 0x0000002855557c23 */ /* 0x100fe2000801086d */
[----:B------:R-:W-:Y:S01]  /*2e60*/  FMNMX.FTZ R20, R74, R21, !PT ;  /* 0x000000154a147209 */ /* 0x000fe20007810000 */
[--C-:B------:R-:W-:Y:S01]  /*2e70*/  FFMA.FTZ R4, R88, UR40, -R109.reuse ;  /* 0x0000002858047c23 */ /* 0x100fe2000801086d */
[----:B------:R-:W-:-:S01]  /*2e80*/  FFMA.FTZ R7, R89, UR40, -R109 ;  /* 0x0000002859077c23 */ /* 0x000fc2000801086d */
[--C-:B------:R-:W-:Y:S01]  /*2e90*/  FFMA.FTZ R6, R92, UR40, -R109.reuse ;  /* 0x000000285c067c23 */ /* 0x100fe2000801086d */
[----:B------:R-:W-:Y:S01]  /*2ea0*/  FMNMX.FTZ R21, R75, R20, !PT ;  /* 0x000000144b157209 */ /* 0x000fe20007810000 */
[--C-:B------:R-:W-:Y:S01]  /*2eb0*/  FFMA.FTZ R9, R93, UR40, -R109.reuse ;  /* 0x000000285d097c23 */ /* 0x100fe2000801086d */
[----:B------:R-:W-:-:S01]  /*2ec0*/  FFMA.FTZ R8, R96, UR40, -R109 ;  /* 0x0000002860087c23 */ /* 0x000fc2000801086d */
[----:B------:R-:W-:Y:S01]  /*2ed0*/  MUFU.EX2 R4, R4 ;  /* 0x0000000400047308 */ /* 0x000fe20000000800 */
        /* <DEDUP_REMOVED lines=8> */
[----:B-1----:R-:W-:Y:S01]  /*2f60*/  FMNMX.FTZ R24, R82, R25, !PT ;  /* 0x0000001952187209 */ /* 0x002fe20007810000 */
        /* <DEDUP_REMOVED lines=8> */
[----:B------:R-:W-:-:S02]  /*2ff0*/  IMAD.MOV.U32 R105, RZ, RZ, R119 ;  /* 0x000000ffff697224 */ /* 0x000fc400078e0077 */
[----:B------:R-:W-:Y:S01]  /*3000*/  IMAD.MOV.U32 R100, RZ, RZ, R119 ;  /* 0x000000ffff647224 */ /* 0x000fe200078e0077 */
[----:B------:R-:W-:Y:S01]  /*3010*/  FMNMX.FTZ R29, R87, R24, !PT ;  /* 0x00000018571d7209 */ /* 0x000fe20007810000 */
[----:B------:R-:W-:-:S01]  /*3020*/  FFMA.FTZ R24, R84, UR40, -R109 ;  /* 0x0000002854187c23 */ /* 0x000fc2000801086d */
[----:B------:R-:W-:Y:S01]  /*3030*/  FSEL R84, R39, -INF , P6 ;  /* 0xff80000027547808 */ /* 0x000fe20003000000 */
[----:B------:R1:W-:Y:S01]  /*3040*/  MUFU.EX2 R25, R81 ;  /* 0x0000005100197308 */ /* 0x0003e20000000800 */
[----:B------:R-:W-:Y:S01]  /*3050*/  FMNMX.FTZ R28, R58, R29, !PT ;  /* 0x0000001d3a1c7209 */ /* 0x000fe20007810000 */
[--C-:B------:R-:W-:Y:S02]  /*3060*/  IMAD.MOV.U32 R97, RZ, RZ, R119.reuse ;  /* 0x000000ffff617224 */ /* 0x100fe400078e0077 */
[--C-:B------:R-:W-:Y:S01]  /*3070*/  IMAD.MOV.U32 R96, RZ, RZ, R119.reuse ;  /* 0x000000ffff607224 */ /* 0x100fe200078e0077 */
[----:B------:R-:W-:Y:S01]  /*3080*/  FMNMX.FTZ R29, R59, R28, !PT ;  /* 0x0000001c3b1d7209 */ /* 0x000fe20007810000 */
[----:B------:R-:W-:-:S02]  /*3090*/  IMAD.MOV.U32 R93, RZ, RZ, R119 ;  /* 0x000000ffff5d7224 */ /* 0x000fc400078e0077 */
[----:B------:R-:W-:Y:S01]  /*30a0*/  MUFU.EX2 R6, R6 ;  /* 0x0000000600067308 */ /* 0x000fe20000000800 */
[----:B------:R-:W-:Y:S01]  /*30b0*/  FMNMX.FTZ R28, R62, R29, !PT ;  /* 0x0000001d3e1c7209 */ /* 0x000fe20007810000 */
[----:B------:R-:W-:Y:S01]  /*30c0*/  IMAD.MOV.U32 R92, RZ, RZ, R119 ;  /* 0x000000ffff5c7224 */ /* 0x000fe200078e0077 */
[----:B-1----:R-:W-:Y:S01]  /*30d0*/  FSEL R81, R35, -INF , P4 ;  /* 0xff80000023517808 */ /* 0x002fe20002000000 */
        /* <DEDUP_REMOVED lines=9> */
[----:B------:R-:W-:-:S04]  /*3170*/  FMNMX.FTZ R33, R67, R32, !PT ;  /* 0x0000002043217209 */ /* 0x000fc80007810000 */
[----:B------:R-:W-:-:S03]  /*3180*/  FMNMX.FTZ R32, R70, R33, !PT ;  /* 0x0000002146207209 */ /* 0x000fc60007810000 */
[----:B------:R1:W-:Y:S01]  /*3190*/  MUFU.EX2 R33, R40 ;  /* 0x0000002800217308 */ /* 0x0003e20000000800 */
[----:B------:R-:W-:Y:S01]  /*31a0*/  FMNMX.FTZ R53, R71, R32, !PT ;  /* 0x0000002047357209 */ /* 0x000fe20007810000 */
[----:B------:R-:W-:Y:S01]  /*31b0*/  FFMA.FTZ R32, R104, UR40, -R109 ;  /* 0x0000002868207c23 */ /* 0x000fe2000801086d */
[----:B------:R-:W-:Y:S02]  /*31c0*/  IMAD.MOV.U32 R104, RZ, RZ, R119 ;  /* 0x000000ffff687224 */ /* 0x000fe400078e0077 */
[----:B------:R-:W-:-:S03]  /*31d0*/  FMNMX.FTZ R36, R42, R53, !PT ;  /* 0x000000352a247209 */ /* 0x000fc60007810000 */
[----:B------:R-:W2:Y:S01]  /*31e0*/  MUFU.EX2 R9, R9 ;  /* 0x0000000900097308 */ /* 0x000ea20000000800 */
[----:B------:R-:W-:-:S04]  /*31f0*/  FMNMX.FTZ R53, R43, R36, !PT ;  /* 0x000000242b357209 */ /* 0x000fc80007810000 */
[----:B------:R-:W-:-:S03]  /*3200*/  FMNMX.FTZ R36, R46, R53, !PT ;  /* 0x000000352e247209 */ /* 0x000fc60007810000 */
[----:B------:R-:W-:Y:S01]  /*3210*/  MUFU.EX2 R8, R8 ;  /* 0x0000000800087308 */ /* 0x000fe20000000800 */
[----:B------:R-:W-:Y:S01]  /*3220*/  FMNMX.FTZ R53, R47, R36, !PT ;  /* 0x000000242f357209 */ /* 0x000fe20007810000 */
[----:B------:R-:W-:Y:S01]  /*3230*/  FFMA.FTZ R36, R106, UR40, -R109 ;  /* 0x000000286a247c23 */ /* 0x000fe2000801086d */
[----:B------:R-:W-:Y:S02]  /*3240*/  IMAD.MOV.U32 R106, RZ, RZ, R119 ;  /* 0x000000ffff6a7224 */ /* 0x000fe400078e0077 */
[----:B-1----:R-:W-:-:S03]  /*3250*/  FMNMX.FTZ R40, R50, R53, !PT ;  /* 0x0000003532287209 */ /* 0x002fc60007810000 */
[----:B------:R-:W-:Y:S01]  /*3260*/  MUFU.EX2 R11, R11 ;  /* 0x0000000b000b7308 */ /* 0x000fe20000000800 */
[----:B------:R-:W-:Y:S02]  /*3270*/  FMNMX.FTZ R53, R51, R40, !PT ;  /* 0x0000002833357209 */ /* 0x000fe40007810000 */
[----:B--2---:R-:W-:Y:S02]  /*3280*/  F2FP.SATFINITE.E4M3.F32.PACK_AB_MERGE_C R200, R9, R6, RZ ;  /* 0x0000000609c8723e */ /* 0x004fe400048070ff */
[----:B------:R-:W-:Y:S02]  /*3290*/  FMNMX.FTZ R40, R54, R53, !PT ;  /* 0x0000003536287209 */ /* 0x000fe40007810000 */
[----:B------:R-:W-:Y:S01]  /*32a0*/  F2FP.SATFINITE.E4M3.F32.PACK_AB_MERGE_C R200, R7, R4, R200 ;  /* 0x0000000407c8723e */ /* 0x000fe200048070c8 */
[----:B------:R-:W-:Y:S01]  /*32b0*/  MUFU.EX2 R10, R10 ;  /* 0x0000000a000a7308 */ /* 0x000fe20000000800 */
[----:B------:R-:W-:Y:S01]  /*32c0*/  FMNMX.FTZ R77, R55, R40, !PT ;  /* 0x00000028374d7209 */ /* 0x000fe20007810000 */
[----:B------:R-:W-:Y:S01]  /*32d0*/  FFMA.FTZ R40, R108, UR40, -R109 ;  /* 0x000000286c287c23 */ /* 0x000fe2000801086d */
[----:B------:R-:W-:-:S02]  /*32e0*/  IMAD.MOV.U32 R108, RZ, RZ, R119 ;  /* 0x000000ffff6c7224 */ /* 0x000fc400078e0077 */
[----:B------:R-:W-:-:S03]  /*32f0*/  FMNMX.FTZ R56, R26, R77, !PT ;  /* 0x0000004d1a387209 */ /* 0x000fc60007810000 */
[----:B------:R-:W1:Y:S01]  /*3300*/  MUFU.EX2 R13, R101 ;  /* 0x00000065000d7308 */ /* 0x000e620000000800 */
[----:B------:R-:W-:Y:S02]  /*3310*/  FMNMX.FTZ R77, R27, R56, !PT ;  /* 0x000000381b4d7209 */ /* 0x000fe40007810000 */
[----:B------:R-:W-:Y:S01]  /*3320*/  FSEL R56, R31, -INF , P2 ;  /* 0xff8000001f387808 */ /* 0x000fe20001000000 */
[----:B------:R-:W-:-:S01]  /*3330*/  FFMA.FTZ R31, R60, UR40, -R109 ;  /* 0x000000283c1f7c23 */ /* 0x000fc2000801086d */
[----:B------:R-:W-:Y:S02]  /*3340*/  FMNMX.FTZ R77, R30, R77, !PT ;  /* 0x0000004d1e4d7209 */ /* 0x000fe40007810000 */
[----:B------:R-:W-:Y:S01]  /*3350*/  FSEL R60, R34, -INF , P3 ;  /* 0xff800000223c7808 */ /* 0x000fe20001800000 */
[--C-:B------:R-:W-:Y:S01]  /*3360*/  FFMA.FTZ R34, R61, UR40, -R109.reuse ;  /* 0x000000283d227c23 */ /* 0x100fe2000801086d */
[----:B------:R-:W-:Y:S01]  /*3370*/  FMNMX.FTZ R77, R56, R77, !PT ;  /* 0x0000004d384d7209 */ /* 0x000fe20007810000 */
[----:B------:R-:W-:Y:S01]  /*3380*/  MUFU.EX2 R12, R12 ;  /* 0x0000000c000c7308 */ /* 0x000fe20000000800 */
[----:B------:R-:W-:Y:S01]  /*3390*/  FSEL R61, R38, -INF , P5 ;  /* 0xff800000263d7808 */ /* 0x000fe20002800000 */
[--C-:B------:R-:W-:Y:S01]  /*33a0*/  FFMA.FTZ R38, R44, UR40, -R109.reuse ;  /* 0x000000282c267c23 */ /* 0x100fe2000801086d */
[----:B------:R-:W-:Y:S01]  /*33b0*/  FMNMX.FTZ R80, R60, R77, !PT ;  /* 0x0000004d3c507209 */ /* 0x000fe20007810000 */
[--C-:B------:R-:W-:Y:S01]  /*33c0*/  FFMA.FTZ R44, R49, UR40, -R109.reuse ;  /* 0x00000028312c7c23 */ /* 0x100fe2000801086d */
[----:B------:R-:W-:-:S01]  /*33d0*/  FFMA.FTZ R49, R65, UR40, -R109 ;  /* 0x0000002841317c23 */ /* 0x000fc2000801086d */
[--C-:B------:R-:W-:Y:S01]  /*33e0*/  FFMA.FTZ R65, R68, UR40, -R109.reuse ;  /* 0x0000002844417c23 */ /* 0x100fe2000801086d */
[----:B------:R-:W-:Y:S01]  /*33f0*/  FMNMX.FTZ R80, R81, R80, !PT ;  /* 0x0000005051507209 */ /* 0x000fe20007810000 */
[----:B------:R-:W-:Y:S01]  /*3400*/  FFMA.FTZ R68, R76, UR40, -R109 ;  /* 0x000000284c447c23 */ /* 0x000fe2000801086d */
[----:B------:R-:W-:Y:S01]  /*3410*/  IMAD.U32 R76, RZ, RZ, UR40 ;  /* 0x00000028ff4c7e24 */ /* 0x000fe2000f8e00ff */
[----:B0-----:R-:W-:Y:S01]  /*3420*/  LOP3.LUT P2, RZ, R110, 0x7f, RZ, 0xc0, !PT ;  /* 0x0000007f6eff7812 */ /* 0x001fe2000784c0ff */
[----:B------:R-:W0:Y:S01]  /*3430*/  MUFU.EX2 R14, R14 ;  /* 0x0000000e000e7308 */ /* 0x000e220000000800 */
[----:B------:R-:W-:Y:S01]  /*3440*/  FMNMX.FTZ R39, R61, R80, !PT ;  /* 0x000000503d277209 */ /* 0x000fe20007810000 */
[--C-:B------:R-:W-:Y:S01]  /*3450*/  IMAD.MOV.U32 R110, RZ, RZ, R119.reuse ;  /* 0x000000ffff6e7224 */ /* 0x100fe200078e0077 */
[----:B-1----:R-:W-:Y:S01]  /*3460*/  F2FP.SATFINITE.E4M3.F32.PACK_AB_MERGE_C R202, R13, R10, RZ ;  /* 0x0000000a0dca723e */ /* 0x002fe200048070ff */
[----:B------:R-:W-:Y:S01]  /*3470*/  IMAD.MOV.U32 R101, RZ, RZ, R119 ;  /* 0x000000ffff657224 */ /* 0x000fe200078e0077 */
[----:B------:R-:W-:Y:S01]  /*3480*/  FMNMX.FTZ R77, R84, R39, !PT ;  /* 0x00000027544d7209 */ /* 0x000fe20007810000 */
[--C-:B------:R-:W-:Y:S01]  /*3490*/  FFMA.FTZ R39, R48, UR40, -R109.reuse ;  /* 0x0000002830277c23 */ /* 0x100fe2000801086d */
[----:B------:R-:W-:-:S01]  /*34a0*/  FFMA.FTZ R48, R5, UR40, -R109 ;  /* 0x0000002805307c23 */ /* 0x000fc2000801086d */
[----:B------:R-:W-:Y:S01]  /*34b0*/  MUFU.EX2 R20, R20 ;  /* 0x0000001400147308 */ /* 0x000fe20000000800 */
[----:B------:R-:W-:Y:S01]  /*34c0*/  F2FP.SATFINITE.E4M3.F32.PACK_AB_MERGE_C R202, R11, R8, R202 ;  /* 0x000000080bca723e */ /* 0x000fe200048070ca */
[----:B------:R-:W1:Y:S01]  /*34d0*/  SHFL.BFLY PT, R80, R77, 0x2, 0x1f ;  /* 0x0c401f004d507f89 */ /* 0x000e6200000e0000 */
[----:B------:R-:W-:-:S02]  /*34e0*/  IMAD.MOV.U32 R109, RZ, RZ, R119 ;  /* 0x000000ffff6d7224 */ /* 0x000fc400078e0077 */
[----:B------:R-:W-:-:S03]  /*34f0*/  @!P2 VIADD R3, R3, 0x33440 ;  /* 0x000334400303a836 */ /* 0x000fc60000000000 */
[----:B------:R-:W-:Y:S01]  /*3500*/  MUFU.EX2 R24, R24 ;  /* 0x0000001800187308 */ /* 0x000fe20000000800 */
[----:B0-----:R-:W-:Y:S02]  /*3510*/  F2FP.SATFINITE.E4M3.F32.PACK_AB_MERGE_C R204, R21, R14, RZ ;  /* 0x0000000e15cc723e */ /* 0x001fe400048070ff */
[----:B------:R-:W-:Y:S02]  /*3520*/  @!P2 PRMT R3, RZ, 0x654, R3 ;  /* 0x00000654ff03a816 */ /* 0x000fe40000000003 */
[----:B------:R-:W-:Y:S02]  /*3530*/  F2FP.SATFINITE.E4M3.F32.PACK_AB_MERGE_C R204, R15, R12, R204 ;  /* 0x0000000c0fcc723e */ /* 0x000fe400048070cc */
[----:B------:R0:W-:Y:S01]  /*3540*/  @!P2 SYNCS.ARRIVE.TRANS64.RED.A1T0 RZ, [R3+URZ], RZ ;  /* 0x000000ff03ffa9a7 */ /* 0x0001e2000810043f */
[----:B------:R-:W-:Y:S08]  /*3550*/  MUFU.EX2 R28, R28 ;  /* 0x0000001c001c7308 */ /* 0x000ff00000000800 */
[----:B------:R-:W-:Y:S01]  /*3560*/  MUFU.EX2 R32, R32 ;  /* 0x0000002000207308 */ /* 0x000fe20000000800 */
[----:B-1----:R-:W-:-:S05]  /*3570*/  FMNMX.FTZ R80, R77, R80, !PT ;  /* 0x000000504d507209 */ /* 0x002fca0007810000 */
[----:B------:R-:W1:Y:S02]  /*3580*/  SHFL.BFLY PT, R5, R80, 0x1, 0x1f ;  /* 0x0c201f0050057f89 */ /* 0x000e6400000e0000 */
[----:B------:R-:W-:Y:S08]  /*3590*/  MUFU.EX2 R57, R57 ;  /* 0x0000003900397308 */ /* 0x000ff00000000800 */
[----:B------:R-:W-:Y:S08]  /*35a0*/  MUFU.EX2 R36, R36 ;  /* 0x0000002400247308 */ /* 0x000ff00000000800 */
[----:B------:R2:W-:Y:S01]  /*35b0*/  MUFU.EX2 R53, R107 ;  /* 0x0000006b00357308 */ /* 0x0005e20000000800 */
[----:B-1----:R-:W-:-:S07]  /*35c0*/  FMNMX.FTZ R5, R80, R5, !PT ;  /* 0x0000000550057209 */ /* 0x002fce0007810000 */
[----:B------:R-:W-:Y:S01]  /*35d0*/  MUFU.EX2 R40, R40 ;  /* 0x0000002800287308 */ /* 0x000fe20000000800 */
[----:B--2---:R-:W-:Y:S01]  /*35e0*/  IMAD.MOV.U32 R107, RZ, RZ, R119 ;  /* 0x000000ffff6b7224 */ /* 0x004fe200078e0077 */
[C---:B------:R-:W-:Y:S01]  /*35f0*/  FSETP.NEU.FTZ.AND P1, PT, R5.reuse, -INF , PT ;  /* 0xff8000000500780b */ /* 0x040fe20003f3d000 */
[----:B------:R-:W-:-:S05]  /*3600*/  FFMA.FTZ R73, R5, R76, -8 ;  /* 0xc100000005497423 */ /* 0x000fca000001004c */
[----:B------:R-:W-:Y:S01]  /*3610*/  MUFU.EX2 R31, R31 ;  /* 0x0000001f001f7308 */ /* 0x000fe20000000800 */
[----:B------:R-:W-:Y:S02]  /*3620*/  FSEL R85, R73, RZ, P1 ;  /* 0x000000ff49557208 */ /* 0x000fe40000800000 */
[----:B------:R-:W-:-:S03]  /*3630*/  PLOP3.LUT P1, PT, PT, PT, UP0, 0x80, 0x0 ;  /* 0x000000000000781c */ /* 0x000fc60003f2f008 */
[--C-:B------:R-:W-:Y:S01]  /*3640*/  FFMA.FTZ R73, R90, UR40, -R85.reuse ;  /* 0x000000285a497c23 */ /* 0x100fe20008010855 */
[----:B------:R-:W-:-:S01]  /*3650*/  FFMA.FTZ R76, R91, UR40, -R85 ;  /* 0x000000285b4c7c23 */ /* 0x000fc20008010855 */
[--C-:B------:R-:W-:Y:S01]  /*3660*/  FFMA.FTZ R94, R94, UR40, -R85.reuse ;  /* 0x000000285e5e7c23 */ /* 0x100fe20008010855 */
[----:B------:R-:W-:-:S01]  /*3670*/  FFMA.FTZ R95, R95, UR40, -R85 ;  /* 0x000000285f5f7c23 */ /* 0x000fc20008010855 */
[--C-:B------:R-:W-:Y:S01]  /*3680*/  FFMA.FTZ R77, R98, UR40, -R85.reuse ;  /* 0x00000028624d7c23 */ /* 0x100fe20008010855 */
[----:B------:R-:W-:-:S01]  /*3690*/  FFMA.FTZ R80, R99, UR40, -R85 ;  /* 0x0000002863507c23 */ /* 0x000fc20008010855 */
[----:B------:R-:W-:Y:S01]  /*36a0*/  MUFU.EX2 R73, R73 ;  /* 0x0000004900497308 */ /* 0x000fe20000000800 */
[----:B------:R-:W-:-:S01]  /*36b0*/  FFMA.FTZ R89, R79, UR40, -R85 ;  /* 0x000000284f597c23 */ /* 0x000fc20008010855 */
[--C-:B------:R-:W-:Y:S01]  /*36c0*/  FFMA.FTZ R79, R83, UR40, -R85.reuse ;  /* 0x00000028534f7c23 */ /* 0x100fe20008010855 */
[----:B------:R-:W-:-:S01]  /*36d0*/  FFMA.FTZ R102, R102, UR40, -R85 ;  /* 0x0000002866667c23 */ /* 0x000fc20008010855 */
[--C-:B------:R-:W-:Y:S01]  /*36e0*/  FFMA.FTZ R83, R63, UR40, -R85.reuse ;  /* 0x000000283f537c23 */ /* 0x100fe20008010855 */
[----:B------:R-:W-:-:S01]  /*36f0*/  FFMA.FTZ R63, R67, UR40, -R85 ;  /* 0x00000028433f7c23 */ /* 0x000fc20008010855 */
[----:B------:R-:W-:Y:S01]  /*3700*/  FFMA.FTZ R88, R78, UR40, -R85 ;  /* 0x000000284e587c23 */ /* 0x000fe20008010855 */
[----:B------:R-:W-:-:S01]  /*3710*/  FADD.FTZ R67, R4, R7 ;  /* 0x0000000704437221 */ /* 0x000fc20000010000 */
[----:B------:R-:W1:Y:S01]  /*3720*/  MUFU.EX2 R76, R76 ;  /* 0x0000004c004c7308 */ /* 0x000e620000000800 */
[----:B------:R-:W-:-:S01]  /*3730*/  FFMA.FTZ R78, R82, UR40, -R85 ;  /* 0x00000028524e7c23 */ /* 0x000fc20008010855 */
[--C-:B------:R-:W-:Y:S01]  /*3740*/  FFMA.FTZ R103, R103, UR40, -R85.reuse ;  /* 0x0000002867677c23 */ /* 0x100fe20008010855 */
[----:B------:R-:W-:-:S01]  /*3750*/  FFMA.FTZ R82, R62, UR40, -R85 ;  /* 0x000000283e527c23 */ /* 0x000fc20008010855 */
[----:B------:R-:W-:Y:S01]  /*3760*/  FFMA.FTZ R62, R66, UR40, -R85 ;  /* 0x00000028423e7c23 */ /* 0x000fe20008010855 */
[----:B------:R-:W-:-:S01]  /*3770*/  FADD.FTZ R66, R6, R67 ;  /* 0x0000004306427221 */ /* 0x000fc20000010000 */
[--C-:B------:R-:W-:Y:S01]  /*3780*/  FFMA.FTZ R74, R74, UR40, -R85.reuse ;  /* 0x000000284a4a7c23 */ /* 0x100fe20008010855 */
[----:B------:R-:W-:-:S01]  /*3790*/  FFMA.FTZ R75, R75, UR40, -R85 ;  /* 0x000000284b4b7c23 */ /* 0x000fc20008010855 */
[----:B------:R-:W2:Y:S01]  /*37a0*/  MUFU.EX2 R94, R94 ;  /* 0x0000005e005e7308 */ /* 0x000ea20000000800 */
[----:B------:R-:W-:-:S01]  /*37b0*/  FADD.FTZ R67, R9, R66 ;  /* 0x0000004209437221 */ /* 0x000fc20000010000 */
[--C-:B------:R-:W-:Y:S01]  /*37c0*/  FFMA.FTZ R86, R86, UR40, -R85.reuse ;  /* 0x0000002856567c23 */ /* 0x100fe20008010855 */
[----:B------:R-:W-:-:S01]  /*37d0*/  FFMA.FTZ R87, R87, UR40, -R85 ;  /* 0x0000002857577c23 */ /* 0x000fc20008010855 */
[----:B------:R-:W-:Y:S01]  /*37e0*/  FFMA.FTZ R58, R58, UR40, -R85 ;  /* 0x000000283a3a7c23 */ /* 0x000fe20008010855 */
[----:B------:R-:W-:-:S01]  /*37f0*/  FADD.FTZ R66, R8, R67 ;  /* 0x0000004308427221 */ /* 0x000fc20000010000 */
[--C-:B------:R-:W-:Y:S01]  /*3800*/  FFMA.FTZ R59, R59, UR40, -R85.reuse ;  /* 0x000000283b3b7c23 */ /* 0x100fe20008010855 */
[----:B------:R-:W-:-:S01]  /*3810*/  FFMA.FTZ R70, R70, UR40, -R85 ;  /* 0x0000002846467c23 */ /* 0x000fc20008010855 */
[----:B------:R-:W3:Y:S01]  /*3820*/  MUFU.EX2 R95, R95 ;  /* 0x0000005f005f7308 */ /* 0x000ee20000000800 */
[----:B-1----:R-:W-:-:S01]  /*3830*/  FADD.FTZ R91, R73, R76 ;  /* 0x0000004c495b7221 */ /* 0x002fc20000010000 */
[--C-:B------:R-:W-:Y:S01]  /*3840*/  FFMA.FTZ R71, R71, UR40, -R85.reuse ;  /* 0x0000002847477c23 */ /* 0x100fe20008010855 */
[----:B------:R-:W-:-:S01]  /*3850*/  FFMA.FTZ R42, R42, UR40, -R85 ;  /* 0x000000282a2a7c23 */ /* 0x000fc20008010855 */
[--C-:B------:R-:W-:Y:S01]  /*3860*/  FFMA.FTZ R43, R43, UR40, -R85.reuse ;  /* 0x000000282b2b7c23 */ /* 0x100fe20008010855 */
[----:B------:R-:W-:-:S01]  /*3870*/  FFMA.FTZ R46, R46, UR40, -R85 ;  /* 0x000000282e2e7c23 */ /* 0x000fc20008010855 */
[--C-:B------:R-:W-:Y:S01]  /*3880*/  FFMA.FTZ R47, R47, UR40, -R85.reuse ;  /* 0x000000282f2f7c23 */ /* 0x100fe20008010855 */
[----:B------:R-:W-:-:S01]  /*3890*/  FFMA.FTZ R50, R50, UR40, -R85 ;  /* 0x0000002832327c23 */ /* 0x000fc20008010855 */
[----:B------:R-:W1:Y:S01]  /*38a0*/  MUFU.EX2 R77, R77 ;  /* 0x0000004d004d7308 */ /* 0x000e620000000800 */
[----:B--2---:R-:W-:-:S01]  /*38b0*/  FADD.FTZ R90, R94, R91 ;  /* 0x0000005b5e5a7221 */ /* 0x004fc20000010000 */
[----:B------:R-:W-:Y:S01]  /*38c0*/  FADD.FTZ R91, R11, R66 ;  /* 0x000000420b5b7221 */ /* 0x000fe20000010000 */
[----:B------:R-:W-:-:S01]  /*38d0*/  FFMA.FTZ R51, R51, UR40, -R85 ;  /* 0x0000002833337c23 */ /* 0x000fc20008010855 */
[--C-:B------:R-:W-:Y:S01]  /*38e0*/  FFMA.FTZ R54, R54, UR40, -R85.reuse ;  /* 0x0000002836367c23 */ /* 0x100fe20008010855 */
[----:B------:R-:W-:-:S01]  /*38f0*/  FFMA.FTZ R55, R55, UR40, -R85 ;  /* 0x0000002837377c23 */ /* 0x000fc20008010855 */
[----:B------:R-:W-:Y:S01]  /*3900*/  FADD.FTZ R66, R10, R91 ;  /* 0x0000005b0a427221 */ /* 0x000fe20000010000 */
[----:B------:R-:W-:-:S01]  /*3910*/  FFMA.FTZ R26, R26, UR40, -R85 ;  /* 0x000000281a1a7c23 */ /* 0x000fc20008010855 */
[----:B------:R-:W2:Y:S01]  /*3920*/  MUFU.EX2 R80, R80 ;  /* 0x0000005000507308 */ /* 0x000ea20000000800 */
[----:B---3--:R-:W-:-:S01]  /*3930*/  FADD.FTZ R90, R95, R90 ;  /* 0x0000005a5f5a7221 */ /* 0x008fc20000010000 */
[----:B0-----:R-:W-:Y:S01]  /*3940*/  FADD.FTZ R3, R13, R66 ;  /* 0x000000420d037221 */ /* 0x001fe20000010000 */
[----:B------:R-:W-:-:S01]  /*3950*/  FFMA.FTZ R27, R27, UR40, -R85 ;  /* 0x000000281b1b7c23 */ /* 0x000fc20008010855 */
[--C-:B------:R-:W-:Y:S01]  /*3960*/  FFMA.FTZ R30, R30, UR40, -R85.reuse ;  /* 0x000000281e1e7c23 */ /* 0x100fe20008010855 */
[----:B------:R-:W-:-:S01]  /*3970*/  FFMA.FTZ R56, R56, UR40, -R85 ;  /* 0x0000002838387c23 */ /* 0x000fc20008010855 */
[----:B------:R-:W-:Y:S01]  /*3980*/  FADD.FTZ R66, R12, R3 ;  /* 0x000000030c427221 */ /* 0x000fe20000010000 */
[----:B------:R-:W-:-:S01]  /*3990*/  FFMA.FTZ R60, R60, UR40, -R85 ;  /* 0x000000283c3c7c23 */ /* 0x000fc20008010855 */
[----:B------:R-:W0:Y:S01]  /*39a0*/  MUFU.EX2 R102, R102 ;  /* 0x0000006600667308 */ /* 0x000e220000000800 */
[----:B-1----:R-:W-:-:S01]  /*39b0*/  FADD.FTZ R67, R77, R90 ;  /* 0x0000005a4d437221 */ /* 0x002fc20000010000 */
[----:B------:R-:W-:Y:S01]  /*39c0*/  FADD.FTZ R3, R15, R66 ;  /* 0x000000420f037221 */ /* 0x000fe20000010000 */
[----:B------:R-:W-:-:S01]  /*39d0*/  FFMA.FTZ R81, R81, UR40, -R85 ;  /* 0x0000002851517c23 */ /* 0x000fc20008010855 */
[--C-:B------:R-:W-:Y:S01]  /*39e0*/  FFMA.FTZ R61, R61, UR40, -R85.reuse ;  /* 0x000000283d3d7c23 */ /* 0x100fe20008010855 */
[----:B------:R-:W-:-:S01]  /*39f0*/  FFMA.FTZ R84, R84, UR40, -R85 ;  /* 0x0000002854547c23 */ /* 0x000fc20008010855 */
[----:B------:R-:W-:Y:S01]  /*3a00*/  FADD.FTZ R66, R14, R3 ;  /* 0x000000030e427221 */ /* 0x000fe20000010000 */
[----:B------:R-:W-:Y:S01]  /*3a10*/  F2FP.SATFINITE.E4M3.F32.PACK_AB_MERGE_C R94, R95, R94, RZ ;  /* 0x0000005e5f5e723e */ /* 0x000fe200048070ff */
[----:B------:R-:W1:Y:S01]  /*3a20*/  MUFU.EX2 R103, R103 ;  /* 0x0000006700677308 */ /* 0x000e620000000800 */
[----:B--2---:R-:W-:-:S01]  /*3a30*/  FADD.FTZ R67, R80, R67 ;  /* 0x0000004350437221 */ /* 0x004fc20000010000 */
[----:B------:R-:W-:Y:S01]  /*3a40*/  FADD.FTZ R3, R21, R66 ;  /* 0x0000004215037221 */ /* 0x000fe20000010000 */
[----:B------:R-:W-:Y:S01]  /*3a50*/  F2FP.SATFINITE.E4M3.F32.PACK_AB_MERGE_C R201, R76, R73, R94 ;  /* 0x000000494cc9723e */ /* 0x000fe2000480705e */
[----:B------:R-:W-:-:S02]  /*3a60*/  IMAD.MOV.U32 R99, RZ, RZ, R119 ;  /* 0x000000ffff637224 */ /* 0x000fc400078e0077 */
[----:B------:R-:W-:-:S01]  /*3a70*/  FADD.FTZ R66, R20, R3 ;  /* 0x0000000314427221 */ /* 0x000fc20000010000 */
[----:B------:R-:W-:Y:S01]  /*3a80*/  IMAD.MOV.U32 R98, RZ, RZ, R119 ;  /* 0x000000ffff627224 */ /* 0x000fe200078e0077 */
[----:B------:R-:W2:Y:S01]  /*3a90*/  MUFU.EX2 R74, R74 ;  /* 0x0000004a004a7308 */ /* 0x000ea20000000800 */
[----:B0-----:R-:W-:-:S01]  /*3aa0*/  FADD.FTZ R90, R102, R67 ;  /* 0x00000043665a7221 */ /* 0x001fc20000010000 */
[----:B------:R-:W-:Y:S01]  /*3ab0*/  FADD.FTZ R3, R25, R66 ;  /* 0x0000004219037221 */ /* 0x000fe20000010000 */
[--C-:B------:R-:W-:Y:S02]  /*3ac0*/  IMAD.MOV.U32 R95, RZ, RZ, R119.reuse ;  /* 0x000000ffff5f7224 */ /* 0x100fe400078e0077 */
[----:B------:R-:W-:Y:S02]  /*3ad0*/  IMAD.MOV.U32 R94, RZ, RZ, R119 ;  /* 0x000000ffff5e7224 */ /* 0x000fe400078e0077 */
[----:B------:R-:W-:-:S01]  /*3ae0*/  FADD.FTZ R66, R24, R3 ;  /* 0x0000000318427221 */ /* 0x000fc20000010000 */
[----:B------:R-:W-:Y:S01]  /*3af0*/  F2FP.SATFINITE.E4M3.F32.PACK_AB_MERGE_C R24, R29, R24, RZ ;  /* 0x000000181d18723e */ /* 0x000fe200048070ff */
[----:B------:R-:W0:Y:S01]  /*3b00*/  MUFU.EX2 R75, R75 ;  /* 0x0000004b004b7308 */ /* 0x000e220000000800 */
[----:B-1----:R-:W-:-:S01]  /*3b10*/  FADD.FTZ R67, R103, R90 ;  /* 0x0000005a67437221 */ /* 0x002fc20000010000 */
[----:B------:R-:W-:Y:S01]  /*3b20*/  FADD.FTZ R3, R29, R66 ;  /* 0x000000421d037221 */ /* 0x000fe20000010000 */
[----:B------:R-:W-:Y:S01]  /*3b30*/  F2FP.SATFINITE.E4M3.F32.PACK_AB_MERGE_C R102, R103, R102, RZ ;  /* 0x000000666766723e */ /* 0x000fe200048070ff */
[----:B------:R-:W-:Y:S01]  /*3b40*/  IMAD.MOV.U32 R103, RZ, RZ, R119 ;  /* 0x000000ffff677224 */ /* 0x000fe200078e0077 */
[----:B------:R-:W-:Y:S01]  /*3b50*/  F2FP.SATFINITE.E4M3.F32.PACK_AB_MERGE_C R206, R25, R20, R24 ;  /* 0x0000001419ce723e */ /* 0x000fe20004807018 */
[----:B------:R-:W-:Y:S01]  /*3b60*/  FADD.FTZ R6, R28, R3 ;  /* 0x000000031c067221 */ /* 0x000fe20000010000 */
[----:B------:R-:W-:Y:S01]  /*3b70*/  F2FP.SATFINITE.E4M3.F32.PACK_AB_MERGE_C R203, R80, R77, R102 ;  /* 0x0000004d50cb723e */ /* 0x000fe20004807066 */
[----:B------:R-:W1:Y:S01]  /*3b80*/  MUFU.EX2 R88, R88 ;  /* 0x0000005800587308 */ /* 0x000e620000000800 */
[----:B--2---:R-:W-:-:S01]  /*3b90*/  FADD.FTZ R90, R74, R67 ;  /* 0x000000434a5a7221 */ /* 0x004fc20000010000 */
[----:B------:R-:W-:Y:S01]  /*3ba0*/  FADD.FTZ R3, R33, R6 ;  /* 0x0000000621037221 */ /* 0x000fe20000010000 */
[----:B------:R-:W-:-:S02]  /*3bb0*/  IMAD.MOV.U32 R102, RZ, RZ, R119 ;  /* 0x000000ffff667224 */ /* 0x000fc400078e0077 */
[----:B------:R-:W-:Y:S02]  /*3bc0*/  IMAD.MOV.U32 R91, RZ, RZ, R119 ;  /* 0x000000ffff5b7224 */ /* 0x000fe400078e0077 */
[----:B------:R-:W-:-:S01]  /*3bd0*/  FADD.FTZ R6, R32, R3 ;  /* 0x0000000320067221 */ /* 0x000fc20000010000 */
[----:B------:R-:W-:Y:S01]  /*3be0*/  F2FP.SATFINITE.E4M3.F32.PACK_AB_MERGE_C R32, R57, R32, RZ ;  /* 0x000000203920723e */ /* 0x000fe200048070ff */
[----:B------:R-:W2:Y:S01]  /*3bf0*/  MUFU.EX2 R89, R89 ;  /* 0x0000005900597308 */ /* 0x000ea20000000800 */
[----:B0-----:R-:W-:-:S01]  /*3c00*/  FADD.FTZ R67, R75, R90 ;  /* 0x0000005a4b437221 */ /* 0x001fc20000010000 */
[----:B------:R-:W-:Y:S01]  /*3c10*/  FADD.FTZ R57, R57, R6 ;  /* 0x0000000639397221 */ /* 0x000fe20000010000 */
[----:B------:R-:W-:Y:S01]  /*3c20*/  F2FP.SATFINITE.E4M3.F32.PACK_AB_MERGE_C R208, R33, R28, R32 ;  /* 0x0000001c21d0723e */ /* 0x000fe20004807020 */
[----:B------:R-:W-:Y:S02]  /*3c30*/  IMAD.MOV.U32 R85, RZ, RZ, R119 ;  /* 0x000000ffff557224 */ /* 0x000fe400078e0077 */
[----:B------:R-:W-:-:S01]  /*3c40*/  FADD.FTZ R6, R36, R57 ;  /* 0x0000003924067221 */ /* 0x000fc20000010000 */
[----:B------:R-:W-:Y:S01]  /*3c50*/  IMAD.MOV.U32 R80, RZ, RZ, R119 ;  /* 0x000000ffff507224 */ /* 0x000fe200078e0077 */
[----:B------:R-:W0:Y:S01]  /*3c60*/  MUFU.EX2 R78, R78 ;  /* 0x0000004e004e7308 */ /* 0x000e220000000800 */
[----:B-1----:R-:W-:-:S01]  /*3c70*/  FADD.FTZ R90, R88, R67 ;  /* 0x00000043585a7221 */ /* 0x002fc20000010000 */
[----:B------:R-:W-:-:S02]  /*3c80*/  IMAD.MOV.U32 R77, RZ, RZ, R119 ;  /* 0x000000ffff4d7224 */ /* 0x000fc400078e0077 */
[--C-:B------:R-:W-:Y:S02]  /*3c90*/  IMAD.MOV.U32 R76, RZ, RZ, R119.reuse ;  /* 0x000000ffff4c7224 */ /* 0x100fe400078e0077 */
[----:B------:R-:W-:Y:S02]  /*3ca0*/  IMAD.MOV.U32 R73, RZ, RZ, R119 ;  /* 0x000000ffff497224 */ /* 0x000fe400078e0077 */
[----:B------:R-:W1:Y:S01]  /*3cb0*/  MUFU.EX2 R79, R79 ;  /* 0x0000004f004f7308 */ /* 0x000e620000000800 */
[----:B--2---:R-:W-:-:S01]  /*3cc0*/  FADD.FTZ R67, R89, R90 ;  /* 0x0000005a59437221 */ /* 0x004fc20000010000 */
[----:B------:R-:W-:Y:S01]  /*3cd0*/  F2FP.SATFINITE.E4M3.F32.PACK_AB_MERGE_C R88, R89, R88, RZ ;  /* 0x000000585958723e */ /* 0x000fe200048070ff */
[--C-:B------:R-:W-:Y:S02]  /*3ce0*/  IMAD.MOV.U32 R89, RZ, RZ, R119.reuse ;  /* 0x000000ffff597224 */ /* 0x100fe400078e0077 */
[--C-:B------:R-:W-:Y:S01]  /*3cf0*/  IMAD.MOV.U32 R66, RZ, RZ, R119.reuse ;  /* 0x000000ffff427224 */ /* 0x100fe200078e0077 */
[----:B------:R-:W-:Y:S01]  /*3d00*/  F2FP.SATFINITE.E4M3.F32.PACK_AB_MERGE_C R205, R75, R74, R88 ;  /* 0x0000004a4bcd723e */ /* 0x000fe20004807058 */
[----:B------:R-:W-:Y:S01]  /*3d10*/  IMAD.MOV.U32 R88, RZ, RZ, R119 ;  /* 0x000000ffff587224 */ /* 0x000fe200078e0077 */
[----:B------:R-:W2:Y:S01]  /*3d20*/  MUFU.EX2 R86, R86 ;  /* 0x0000005600567308 */ /* 0x000ea20000000800 */
[----:B0-----:R-:W-:-:S01]  /*3d30*/  FADD.FTZ R90, R78, R67 ;  /* 0x000000434e5a7221 */ /* 0x001fc20000010000 */
[----:B------:R-:W-:-:S02]  /*3d40*/  IMAD.MOV.U32 R75, RZ, RZ, R119 ;  /* 0x000000ffff4b7224 */ /* 0x000fc400078e0077 */
[--C-:B------:R-:W-:Y:S02]  /*3d50*/  IMAD.MOV.U32 R74, RZ, RZ, R119.reuse ;  /* 0x000000ffff4a7224 */ /* 0x100fe400078e0077 */
[----:B------:R-:W-:Y:S02]  /*3d60*/  IMAD.MOV.U32 R57, RZ, RZ, R119 ;  /* 0x000000ffff397224 */ /* 0x000fe400078e0077 */
[----:B------:R-:W0:Y:S01]  /*3d70*/  MUFU.EX2 R87, R87 ;  /* 0x0000005700577308 */ /* 0x000e220000000800 */
[----:B-1----:R-:W-:-:S01]  /*3d80*/  FADD.FTZ R67, R79, R90 ;  /* 0x0000005a4f437221 */ /* 0x002fc20000010000 */
[--C-:B------:R-:W-:Y:S02]  /*3d90*/  IMAD.MOV.U32 R33, RZ, RZ, R119.reuse ;  /* 0x000000ffff217224 */ /* 0x100fe400078e0077 */
[--C-:B------:R-:W-:Y:S02]  /*3da0*/  IMAD.MOV.U32 R32, RZ, RZ, R119.reuse ;  /* 0x000000ffff207224 */ /* 0x100fe400078e0077 */
[----:B------:R-:W-:-:S02]  /*3db0*/  IMAD.MOV.U32 R29, RZ, RZ, R119 ;  /* 0x000000ffff1d7224 */ /* 0x000fc400078e0077 */
[----:B------:R-:W1:Y:S01]  /*3dc0*/  MUFU.EX2 R58, R58 ;  /* 0x0000003a003a7308 */ /* 0x000e620000000800 */
[----:B--2---:R-:W-:-:S01]  /*3dd0*/  FADD.FTZ R90, R86, R67 ;  /* 0x00000043565a7221 */ /* 0x004fc20000010000 */
[--C-:B------:R-:W-:Y:S02]  /*3de0*/  IMAD.MOV.U32 R67, RZ, RZ, R119.reuse ;  /* 0x000000ffff437224 */ /* 0x100fe400078e0077 */
[--C-:B------:R-:W-:Y:S02]  /*3df0*/  IMAD.MOV.U32 R28, RZ, RZ, R119.reuse ;  /* 0x000000ffff1c7224 */ /* 0x100fe400078e0077 */
[----:B------:R-:W-:Y:S02]  /*3e00*/  IMAD.MOV.U32 R25, RZ, RZ, R119 ;  /* 0x000000ffff197224 */ /* 0x000fe400078e0077 */
[----:B------:R-:W2:Y:S01]  /*3e10*/  MUFU.EX2 R59, R59 ;  /* 0x0000003b003b7308 */ /* 0x000ea20000000800 */
[----:B0-----:R-:W-:-:S01]  /*3e20*/  FADD.FTZ R9, R87, R90 ;  /* 0x0000005a57097221 */ /* 0x001fc20000010000 */
[----:B------:R-:W-:Y:S01]  /*3e30*/  F2FP.SATFINITE.E4M3.F32.PACK_AB_MERGE_C R86, R87, R86, RZ ;  /* 0x000000565756723e */ /* 0x000fe200048070ff */
[----:B------:R-:W-:-:S02]  /*3e40*/  IMAD.MOV.U32 R90, RZ, RZ, R119 ;  /* 0x000000ffff5a7224 */ /* 0x000fc400078e0077 */
[--C-:B------:R-:W-:Y:S01]  /*3e50*/  IMAD.MOV.U32 R87, RZ, RZ, R119.reuse ;  /* 0x000000ffff577224 */ /* 0x100fe200078e0077 */
[----:B------:R-:W-:Y:S01]  /*3e60*/  F2FP.SATFINITE.E4M3.F32.PACK_AB_MERGE_C R207, R79, R78, R86 ;  /* 0x0000004e4fcf723e */ /* 0x000fe20004807056 */
[----:B------:R-:W-:Y:S01]  /*3e70*/  IMAD.MOV.U32 R86, RZ, RZ, R119 ;  /* 0x000000ffff567224 */ /* 0x000fe200078e0077 */
[----:B------:R-:W0:Y:S01]  /*3e80*/  MUFU.EX2 R82, R82 ;  /* 0x0000005200527308 */ /* 0x000e220000000800 */
[----:B-1----:R-:W-:-:S01]  /*3e90*/  FADD.FTZ R10, R58, R9 ;  /* 0x000000093a0a7221 */ /* 0x002fc20000010000 */
[--C-:B------:R-:W-:Y:S02]  /*3ea0*/  IMAD.MOV.U32 R79, RZ, RZ, R119.reuse ;  /* 0x000000ffff4f7224 */ /* 0x100fe400078e0077 */
[--C-:B------:R-:W-:Y:S02]  /*3eb0*/  IMAD.MOV.U32 R78, RZ, RZ, R119.reuse ;  /* 0x000000ffff4e7224 */ /* 0x100fe400078e0077 */
[----:B------:R-:W-:Y:S02]  /*3ec0*/  IMAD.MOV.U32 R24, RZ, RZ, R119 ;  /* 0x000000ffff187224 */ /* 0x000fe400078e0077 */
[----:B------:R-:W1:Y:S01]  /*3ed0*/  MUFU.EX2 R83, R83 ;  /* 0x0000005300537308 */ /* 0x000e620000000800 */
[----:B--2---:R-:W-:-:S07]  /*3ee0*/  FADD.FTZ R9, R59, R10 ;  /* 0x0000000a3b097221 */ /* 0x004fce0000010000 */
[----:B------:R-:W2:Y:S01]  /*3ef0*/  MUFU.EX2 R62, R62 ;  /* 0x0000003e003e7308 */ /* 0x000ea20000000800 */
[----:B0-----:R-:W-:-:S07]  /*3f00*/  FADD.FTZ R10, R82, R9 ;  /* 0x00000009520a7221 */ /* 0x001fce0000010000 */
[----:B------:R-:W0:Y:S01]  /*3f10*/  MUFU.EX2 R63, R63 ;  /* 0x0000003f003f7308 */ /* 0x000e220000000800 */
[----:B-1----:R-:W-:-:S01]  /*3f20*/  FADD.FTZ R3, R83, R10 ;  /* 0x0000000a53037221 */ /* 0x002fc20000010000 */
[----:B------:R-:W-:Y:S01]  /*3f30*/  F2FP.SATFINITE.E4M3.F32.PACK_AB_MERGE_C R82, R83, R82, RZ ;  /* 0x000000525352723e */ /* 0x000fe200048070ff */
[----:B------:R-:W-:-:S03]  /*3f40*/  IMAD.MOV.U32 R83, RZ, RZ, R119 ;  /* 0x000000ffff537224 */ /* 0x000fc600078e0077 */
[----:B------:R-:W-:Y:S01]  /*3f50*/  F2FP.SATFINITE.E4M3.F32.PACK_AB_MERGE_C R209, R59, R58, R82 ;  /* 0x0000003a3bd1723e */ /* 0x000fe20004807052 */
[----:B------:R-:W-:Y:S01]  /*3f60*/  IMAD.MOV.U32 R82, RZ, RZ, R119 ;  /* 0x000000ffff527224 */ /* 0x000fe200078e0077 */
[----:B------:R-:W1:Y:S01]  /*3f70*/  MUFU.EX2 R70, R70 ;  /* 0x0000004600467308 */ /* 0x000e620000000800 */
[----:B--2---:R-:W-:-:S01]  /*3f80*/  FADD.FTZ R10, R62, R3 ;  /* 0x000000033e0a7221 */ /* 0x004fc20000010000 */
[----:B------:R-:W-:Y:S01]  /*3f90*/  FADD.FTZ R3, R53, R6 ;  /* 0x0000000635037221 */ /* 0x000fe20000010000 */
[--C-:B------:R-:W-:Y:S02]  /*3fa0*/  IMAD.MOV.U32 R59, RZ, RZ, R119.reuse ;  /* 0x000000ffff3b7224 */ /* 0x100fe400078e0077 */
[----:B------:R-:W-:Y:S02]  /*3fb0*/  IMAD.MOV.U32 R58, RZ, RZ, R119 ;  /* 0x000000ffff3a7224 */ /* 0x000fe400078e0077 */
[----:B------:R-:W-:-:S01]  /*3fc0*/  FADD.FTZ R6, R40, R3 ;  /* 0x0000000328067221 */ /* 0x000fc20000010000 */
[----:B------:R-:W-:Y:S01]  /*3fd0*/  F2FP.SATFINITE.E4M3.F32.PACK_AB_MERGE_C R40, R31, R40, RZ ;  /* 0x000000281f28723e */ /* 0x000fe200048070ff */
[----:B------:R-:W2:Y:S01]  /*3fe0*/  MUFU.EX2 R71, R71 ;  /* 0x0000004700477308 */ /* 0x000ea20000000800 */
[----:B0-----:R-:W-:-:S01]  /*3ff0*/  FADD.FTZ R9, R63, R10 ;  /* 0x0000000a3f097221 */ /* 0x001fc20000010000 */
[----:B------:R-:W-:Y:S01]  /*4000*/  FADD.FTZ R31, R31, R6 ;  /* 0x000000061f1f7221 */ /* 0x000fe20000010000 */
[----:B------:R-:W-:Y:S01]  /*4010*/  F2FP.SATFINITE.E4M3.F32.PACK_AB_MERGE_C R210, R53, R36, R40 ;  /* 0x0000002435d2723e */ /* 0x000fe20004807028 */
[----:B------:R-:W-:-:S02]  /*4020*/  IMAD.MOV.U32 R53, RZ, RZ, R119 ;  /* 0x000000ffff357224 */ /* 0x000fc400078e0077 */
[----:B------:R-:W-:Y:S02]  /*4030*/  IMAD.MOV.U32 R40, RZ, RZ, R119 ;  /* 0x000000ffff287224 */ /* 0x000fe400078e0077 */
[----:B------:R-:W0:Y:S01]  /*4040*/  MUFU.EX2 R34, R34 ;  /* 0x0000002200227308 */ /* 0x000e220000000800 */
[----:B-1----:R-:W-:-:S01]  /*4050*/  FADD.FTZ R4, R70, R9 ;  /* 0x0000000946047221 */ /* 0x002fc20000010000 */
[----:B------:R-:W-:-:S06]  /*4060*/  IMAD.MOV.U32 R36, RZ, RZ, R119 ;  /* 0x000000ffff247224 */ /* 0x000fcc00078e0077 */
[----:B------:R-:W1:Y:S01]  /*4070*/  MUFU.EX2 R42, R42 ;  /* 0x0000002a002a7308 */ /* 0x000e620000000800 */
[C---:B--2---:R-:W-:Y:S01]  /*4080*/  F2FP.SATFINITE.E4M3.F32.PACK_AB_MERGE_C R70, R71.reuse, R70, RZ ;  /* 0x000000464746723e */ /* 0x044fe200048070ff */
[----:B------:R-:W-:-:S03]  /*4090*/  FADD.FTZ R71, R71, R4 ;  /* 0x0000000447477221 */ /* 0x000fc60000010000 */
[----:B------:R-:W-:Y:S01]  /*40a0*/  F2FP.SATFINITE.E4M3.F32.PACK_AB_MERGE_C R211, R63, R62, R70 ;  /* 0x0000003e3fd3723e */ /* 0x000fe20004807046 */
[----:B------:R-:W-:Y:S02]  /*40b0*/  IMAD.MOV.U32 R70, RZ, RZ, R119 ;  /* 0x000000ffff467224 */ /* 0x000fe400078e0077 */
[----:B------:R-:W2:Y:S01]  /*40c0*/  MUFU.EX2 R35, R35 ;  /* 0x0000002300237308 */ /* 0x000ea20000000800 */
[----:B0-----:R-:W-:-:S01]  /*40d0*/  FADD.FTZ R4, R34, R31 ;  /* 0x0000001f22047221 */ /* 0x001fc20000010000 */
[--C-:B------:R-:W-:Y:S02]  /*40e0*/  IMAD.MOV.U32 R63, RZ, RZ, R119.reuse ;  /* 0x000000ffff3f7224 */ /* 0x100fe400078e0077 */
[--C-:B------:R-:W-:Y:S02]  /*40f0*/  IMAD.MOV.U32 R62, RZ, RZ, R119.reuse ;  /* 0x000000ffff3e7224 */ /* 0x100fe400078e0077 */
[----:B------:R-:W-:Y:S02]  /*4100*/  IMAD.MOV.U32 R31, RZ, RZ, R119 ;  /* 0x000000ffff1f7224 */ /* 0x000fe400078e0077 */
[----:B------:R-:W0:Y:S01]  /*4110*/  MUFU.EX2 R43, R43 ;  /* 0x0000002b002b7308 */ /* 0x000e220000000800 */
[----:B-1----:R-:W-:-:S01]  /*4120*/  FADD.FTZ R6, R42, R71 ;  /* 0x000000472a067221 */ /* 0x002fc20000010000 */
[----:B------:R-:W-:-:S06]  /*4130*/  IMAD.MOV.U32 R71, RZ, RZ, R119 ;  /* 0x000000ffff477224 */ /* 0x000fcc00078e0077 */
[----:B------:R-:W1:Y:S01]  /*4140*/  MUFU.EX2 R38, R38 ;  /* 0x0000002600267308 */ /* 0x000e620000000800 */
[----:B--2---:R-:W-:-:S07]  /*4150*/  FADD.FTZ R7, R35, R4 ;  /* 0x0000000423077221 */ /* 0x004fce0000010000 */
[----:B------:R-:W2:Y:S01]  /*4160*/  MUFU.EX2 R46, R46 ;  /* 0x0000002e002e7308 */ /* 0x000ea20000000800 */
[----:B0-----:R-:W-:-:S07]  /*4170*/  FADD.FTZ R9, R43, R6 ;  /* 0x000000062b097221 */ /* 0x001fce0000010000 */
[----:B------:R-:W0:Y:S01]  /*4180*/  MUFU.EX2 R41, R41 ;  /* 0x0000002900297308 */ /* 0x000e220000000800 */
[----:B-1----:R-:W-:-:S07]  /*4190*/  FADD.FTZ R4, R38, R7 ;  /* 0x0000000726047221 */ /* 0x002fce0000010000 */
[----:B------:R-:W1:Y:S01]  /*41a0*/  MUFU.EX2 R47, R47 ;  /* 0x0000002f002f7308 */ /* 0x000e620000000800 */
[----:B--2---:R-:W-:-:S07]  /*41b0*/  FADD.FTZ R6, R46, R9 ;  /* 0x000000092e067221 */ /* 0x004fce0000010000 */
[----:B------:R-:W2:Y:S01]  /*41c0*/  MUFU.EX2 R39, R39 ;  /* 0x0000002700277308 */ /* 0x000ea20000000800 */
[----:B0-----:R-:W-:-:S01]  /*41d0*/  FADD.FTZ R4, R41, R4 ;  /* 0x0000000429047221 */ /* 0x001fc20000010000 */
[----:B------:R-:W-:Y:S01]  /*41e0*/  F2FP.SATFINITE.E4M3.F32.PACK_AB_MERGE_C R38, R41, R38, RZ ;  /* 0x000000262926723e */ /* 0x000fe200048070ff */
[----:B------:R-:W-:-:S03]  /*41f0*/  IMAD.MOV.U32 R41, RZ, RZ, R119 ;  /* 0x000000ffff297224 */ /* 0x000fc600078e0077 */
[----:B------:R-:W-:Y:S01]  /*4200*/  F2FP.SATFINITE.E4M3.F32.PACK_AB_MERGE_C R212, R35, R34, R38 ;  /* 0x0000002223d4723e */ /* 0x000fe20004807026 */
[--C-:B------:R-:W-:Y:S01]  /*4210*/  IMAD.MOV.U32 R38, RZ, RZ, R119.reuse ;  /* 0x000000ffff267224 */ /* 0x100fe200078e0077 */
[----:B------:R-:W0:Y:S01]  /*4220*/  MUFU.EX2 R50, R50 ;  /* 0x0000003200327308 */ /* 0x000e220000000800 */
[C---:B-1----:R-:W-:Y:S01]  /*4230*/  F2FP.SATFINITE.E4M3.F32.PACK_AB_MERGE_C R46, R47.reuse, R46, RZ ;  /* 0x0000002e2f2e723e */ /* 0x042fe200048070ff */
[----:B------:R-:W-:Y:S01]  /*4240*/  FADD.FTZ R47, R47, R6 ;  /* 0x000000062f2f7221 */ /* 0x000fe20000010000 */
[--C-:B------:R-:W-:Y:S02]  /*4250*/  IMAD.MOV.U32 R35, RZ, RZ, R119.reuse ;  /* 0x000000ffff237224 */ /* 0x100fe400078e0077 */
[----:B------:R-:W-:Y:S01]  /*4260*/  F2FP.SATFINITE.E4M3.F32.PACK_AB_MERGE_C R213, R43, R42, R46 ;  /* 0x0000002a2bd5723e */ /* 0x000fe2000480702e */
[----:B------:R-:W-:Y:S02]  /*4270*/  IMAD.MOV.U32 R46, RZ, RZ, R119 ;  /* 0x000000ffff2e7224 */ /* 0x000fe400078e0077 */
[----:B------:R-:W1:Y:S01]  /*4280*/  MUFU.EX2 R44, R44 ;  /* 0x0000002c002c7308 */ /* 0x000e620000000800 */
[----:B--2---:R-:W-:-:S01]  /*4290*/  FADD.FTZ R7, R39, R4 ;  /* 0x0000000427077221 */ /* 0x004fc20000010000 */
[----:B------:R-:W-:-:S02]  /*42a0*/  IMAD.MOV.U32 R43, RZ, RZ, R119 ;  /* 0x000000ffff2b7224 */ /* 0x000fc400078e0077 */
[--C-:B------:R-:W-:Y:S02]  /*42b0*/  IMAD.MOV.U32 R42, RZ, RZ, R119.reuse ;  /* 0x000000ffff2a7224 */ /* 0x100fe400078e0077 */
[----:B------:R-:W-:Y:S02]  /*42c0*/  IMAD.MOV.U32 R34, RZ, RZ, R119 ;  /* 0x000000ffff227224 */ /* 0x000fe400078e0077 */
[----:B------:R-:W2:Y:S01]  /*42d0*/  MUFU.EX2 R51, R51 ;  /* 0x0000003300337308 */ /* 0x000ea20000000800 */
[----:B0-----:R-:W-:-:S01]  /*42e0*/  FADD.FTZ R4, R50, R47 ;  /* 0x0000002f32047221 */ /* 0x001fc20000010000 */
[----:B------:R-:W-:-:S06]  /*42f0*/  IMAD.MOV.U32 R47, RZ, RZ, R119 ;  /* 0x000000ffff2f7224 */ /* 0x000fcc00078e0077 */
[----:B------:R-:W-:Y:S01]  /*4300*/  MUFU.EX2 R45, R45 ;  /* 0x0000002d002d7308 */ /* 0x000fe20000000800 */
[----:B-1----:R-:W-:-:S07]  /*4310*/  FADD.FTZ R6, R44, R7 ;  /* 0x000000072c067221 */ /* 0x002fce0000010000 */
[----:B------:R-:W0:Y:S01]  /*4320*/  MUFU.EX2 R48, R48 ;  /* 0x0000003000307308 */ /* 0x000e220000000800 */
[----:B--2---:R-:W-:-:S07]  /*4330*/  FADD.FTZ R7, R51, R4 ;  /* 0x0000000433077221 */ /* 0x004fce0000010000 */
[----:B------:R-:W1:Y:S08]  /*4340*/  MUFU.EX2 R54, R54 ;  /* 0x0000003600367308 */ /* 0x000e700000000800 */
[----:B------:R-:W2:Y:S01]  /*4350*/  MUFU.EX2 R55, R55 ;  /* 0x0000003700377308 */ /* 0x000ea20000000800 */
[----:B0-----:R-:W-:Y:S01]  /*4360*/  F2FP.SATFINITE.E4M3.F32.PACK_AB_MERGE_C R8, R48, R45, RZ ;  /* 0x0000002d3008723e */ /* 0x001fe200048070ff */
[----:B------:R-:W-:-:S03]  /*4370*/  FADD.FTZ R45, R45, R6 ;  /* 0x000000062d2d7221 */ /* 0x000fc60000010000 */
[----:B------:R-:W-:Y:S01]  /*4380*/  F2FP.SATFINITE.E4M3.F32.PACK_AB_MERGE_C R214, R44, R39, R8 ;  /* 0x000000272cd6723e */ /* 0x000fe20004807008 */
[----:B------:R-:W-:-:S01]  /*4390*/  FADD.FTZ R48, R48, R45 ;  /* 0x0000002d30307221 */ /* 0x000fc20000010000 */
[----:B------:R-:W-:Y:S01]  /*43a0*/  IMAD.MOV.U32 R45, RZ, RZ, R119 ;  /* 0x000000ffff2d7224 */ /* 0x000fe200078e0077 */
[----:B------:R-:W0:Y:S01]  /*43b0*/  MUFU.EX2 R49, R49 ;  /* 0x0000003100317308 */ /* 0x000e220000000800 */
[----:B-1----:R-:W-:-:S01]  /*43c0*/  FADD.FTZ R4, R54, R7 ;  /* 0x0000000736047221 */ /* 0x002fc20000010000 */
[--C-:B------:R-:W-:Y:S02]  /*43d0*/  IMAD.MOV.U32 R44, RZ, RZ, R119.reuse ;  /* 0x000000ffff2c7224 */ /* 0x100fe400078e0077 */
[----:B------:R-:W-:-:S04]  /*43e0*/  IMAD.MOV.U32 R39, RZ, RZ, R119 ;  /* 0x000000ffff277224 */ /* 0x000fc800078e0077 */
        /* <DEDUP_REMOVED lines=13> */
[----:B------:R-:W-:Y:S01]  /*44c0*/  MUFU.EX2 R64, R64 ;  /* 0x0000004000407308 */ /* 0x000fe20000000800 */
[----:B--2---:R-:W-:-:S07]  /*44d0*/  FADD.FTZ R7, R52, R7 ;  /* 0x0000000734077221 */ /* 0x004fce0000010000 */
[----:B------:R-:W1:Y:S01]  /*44e0*/  MUFU.EX2 R65, R65 ;  /* 0x0000004100417308 */ /* 0x000e620000000800 */
[----:B0-----:R-:W-:-:S07]  /*44f0*/  FADD.FTZ R9, R27, R4 ;  /* 0x000000041b097221 */ /* 0x001fce0000010000 */
[----:B------:R-:W0:Y:S08]  /*4500*/  MUFU.EX2 R30, R30 ;  /* 0x0000001e001e7308 */ /* 0x000e300000000800 */
[----:B------:R2:W3:Y:S01]  /*4510*/  MUFU.EX2 R3, R56 ;  /* 0x0000003800037308 */ /* 0x0004e20000000800 */
[----:B-1----:R-:W-:Y:S01]  /*4520*/  F2FP.SATFINITE.E4M3.F32.PACK_AB_MERGE_C R6, R65, R64, RZ ;  /* 0x000000404106723e */ /* 0x002fe200048070ff */
[----:B------:R-:W-:-:S03]  /*4530*/  FADD.FTZ R64, R64, R7 ;  /* 0x0000000740407221 */ /* 0x000fc60000010000 */
[----:B------:R-:W-:Y:S01]  /*4540*/  F2FP.SATFINITE.E4M3.F32.PACK_AB_MERGE_C R216, R52, R49, R6 ;  /* 0x0000003134d8723e */ /* 0x000fe20004807006 */
[----:B------:R-:W-:-:S01]  /*4550*/  FADD.FTZ R65, R65, R64 ;  /* 0x0000004041417221 */ /* 0x000fc20000010000 */
[----:B------:R-:W-:Y:S01]  /*4560*/  IMAD.MOV.U32 R64, RZ, RZ, R119 ;  /* 0x000000ffff407224 */ /* 0x000fe200078e0077 */
[----:B------:R-:W-:Y:S01]  /*4570*/  MUFU.EX2 R72, R72 ;  /* 0x0000004800487308 */ /* 0x000fe20000000800 */
[----:B0-----:R-:W-:-:S01]  /*4580*/  FADD.FTZ R4, R30, R9 ;  /* 0x000000091e047221 */ /* 0x001fc20000010000 */
[--C-:B--2---:R-:W-:Y:S02]  /*4590*/  IMAD.MOV.U32 R56, RZ, RZ, R119.reuse ;  /* 0x000000ffff387224 */ /* 0x104fe400078e0077 */
[--C-:B------:R-:W-:Y:S02]  /*45a0*/  IMAD.MOV.U32 R52, RZ, RZ, R119.reuse ;  /* 0x000000ffff347224 */ /* 0x100fe400078e0077 */
[----:B------:R-:W-:Y:S02]  /*45b0*/  IMAD.MOV.U32 R49, RZ, RZ, R119 ;  /* 0x000000ffff317224 */ /* 0x000fe400078e0077 */
[----:B------:R-:W0:Y:S01]  /*45c0*/  MUFU.EX2 R37, R37 ;  /* 0x0000002500257308 */ /* 0x000e220000000800 */
[C---:B---3--:R-:W-:Y:S01]  /*45d0*/  F2FP.SATFINITE.E4M3.F32.PACK_AB_MERGE_C R30, R3.reuse, R30, RZ ;  /* 0x0000001e031e723e */ /* 0x048fe200048070ff */
[----:B------:R-:W-:-:S03]  /*45e0*/  FADD.FTZ R3, R3, R4 ;  /* 0x0000000403037221 */ /* 0x000fc60000010000 */
[----:B------:R-:W-:Y:S01]  /*45f0*/  F2FP.SATFINITE.E4M3.F32.PACK_AB_MERGE_C R217, R27, R26, R30 ;  /* 0x0000001a1bd9723e */ /* 0x000fe2000480701e */
[--C-:B------:R-:W-:Y:S02]  /*4600*/  IMAD.MOV.U32 R30, RZ, RZ, R119.reuse ;  /* 0x000000ffff1e7224 */ /* 0x100fe400078e0077 */
[----:B------:R-:W1:Y:S01]  /*4610*/  MUFU.EX2 R68, R68 ;  /* 0x0000004400447308 */ /* 0x000e620000000800 */
[--C-:B------:R-:W-:Y:S02]  /*4620*/  IMAD.MOV.U32 R27, RZ, RZ, R119.reuse ;  /* 0x000000ffff1b7224 */ /* 0x100fe400078e0077 */
[----:B------:R-:W-:-:S05]  /*4630*/  IMAD.MOV.U32 R26, RZ, RZ, R119 ;  /* 0x000000ffff1a7224 */ /* 0x000fca00078e0077 */
[----:B------:R-:W2:Y:S01]  /*4640*/  MUFU.EX2 R60, R60 ;  /* 0x0000003c003c7308 */ /* 0x000ea20000000800 */
[----:B0-----:R-:W-:-:S07]  /*4650*/  F2FP.SATFINITE.E4M3.F32.PACK_AB_MERGE_C R7, R37, R72, RZ ;  /* 0x000000482507723e */ /* 0x001fce00048070ff */
[----:B------:R-:W0:Y:S01]  /*4660*/  MUFU.EX2 R69, R69 ;  /* 0x0000004500457308 */ /* 0x000e220000000800 */
[----:B-1----:R-:W-:-:S01]  /*4670*/  FADD.FTZ R4, R68, R65 ;  /* 0x0000004144047221 */ /* 0x002fc20000010000 */
[----:B------:R-:W-:-:S06]  /*4680*/  IMAD.MOV.U32 R65, RZ, RZ, R119 ;  /* 0x000000ffff417224 */ /* 0x000fcc00078e0077 */
[----:B------:R-:W1:Y:S01]  /*4690*/  MUFU.EX2 R81, R81 ;  /* 0x0000005100517308 */ /* 0x000e620000000800 */
[----:B--2---:R-:W-:-:S07]  /*46a0*/  FADD.FTZ R6, R60, R3 ;  /* 0x000000033c067221 */ /* 0x004fce0000010000 */
[----:B------:R-:W2:Y:S01]  /*46b0*/  MUFU.EX2 R61, R61 ;  /* 0x0000003d003d7308 */ /* 0x000ea20000000800 */
[C---:B0-----:R-:W-:Y:S01]  /*46c0*/  F2FP.SATFINITE.E4M3.F32.PACK_AB_MERGE_C R218, R69.reuse, R68, R7 ;  /* 0x0000004445da723e */ /* 0x041fe20004807007 */
[----:B------:R-:W-:Y:S01]  /*46d0*/  FADD.FTZ R69, R69, R4 ;  /* 0x0000000445457221 */ /* 0x000fe20000010000 */
[----:B------:R-:W-:-:S03]  /*46e0*/  IMAD.MOV.U32 R68, RZ, RZ, R119 ;  /* 0x000000ffff447224 */ /* 0x000fc600078e0077 */
[----:B------:R-:W-:Y:S01]  /*46f0*/  FADD.FTZ R4, R72, R69 ;  /* 0x0000004548047221 */ /* 0x000fe20000010000 */
[----:B------:R-:W-:Y:S01]  /*4700*/  IMAD.MOV.U32 R72, RZ, RZ, R119 ;  /* 0x000000ffff487224 */ /* 0x000fe200078e0077 */
[----:B------:R-:W0:Y:S01]  /*4710*/  MUFU.EX2 R84, R84 ;  /* 0x0000005400547308 */ /* 0x000e220000000800 */
[----:B-1----:R-:W-:-:S01]  /*4720*/  FADD.FTZ R6, R81, R6 ;  /* 0x0000000651067221 */ /* 0x002fc20000010000 */
[----:B------:R-:W-:Y:S01]  /*4730*/  FADD.FTZ R4, R37, R4 ;  /* 0x0000000425047221 */ /* 0x000fe20000010000 */
[--C-:B------:R-:W-:Y:S02]  /*4740*/  IMAD.MOV.U32 R69, RZ, RZ, R119.reuse ;  /* 0x000000ffff457224 */ /* 0x100fe400078e0077 */
[----:B------:R-:W-:Y:S02]  /*4750*/  IMAD.MOV.U32 R37, RZ, RZ, R119 ;  /* 0x000000ffff257224 */ /* 0x000fe400078e0077 */
[----:B--2---:R-:W-:-:S01]  /*4760*/  FADD.FTZ R3, R61, R6 ;  /* 0x000000063d037221 */ /* 0x004fc20000010000 */
[----:B0-----:R-:W-:-:S03]  /*4770*/  F2FP.SATFINITE.E4M3.F32.PACK_AB_MERGE_C R7, R84, R61, RZ ;  /* 0x0000003d5407723e */ /* 0x001fc600048070ff */
[----:B------:R-:W-:Y:S01]  /*4780*/  FADD.FTZ R3, R84, R3 ;  /* 0x0000000354037221 */ /* 0x000fe20000010000 */
[----:B------:R-:W-:Y:S01]  /*4790*/  IMAD.MOV.U32 R84, RZ, RZ, R119 ;  /* 0x000000ffff547224 */ /* 0x000fe200078e0077 */
[----:B------:R-:W-:Y:S01]  /*47a0*/  F2FP.SATFINITE.E4M3.F32.PACK_AB_MERGE_C R219, R81, R60, R7 ;  /* 0x0000003c51db723e */ /* 0x000fe20004807007 */
[--C-:B------:R-:W-:Y:S02]  /*47b0*/  IMAD.MOV.U32 R81, RZ, RZ, R119.reuse ;  /* 0x000000ffff517224 */ /* 0x100fe400078e0077 */
[--C-:B------:R-:W-:Y:S02]  /*47c0*/  IMAD.MOV.U32 R61, RZ, RZ, R119.reuse ;  /* 0x000000ffff3d7224 */ /* 0x100fe400078e0077 */
[----:B------:R-:W-:Y:S01]  /*47d0*/  IMAD.MOV.U32 R60, RZ, RZ, R119 ;  /* 0x000000ffff3c7224 */ /* 0x000fe200078e0077 */
[----:B------:R-:W-:Y:S06]  /*47e0*/  @!P1 BRA `(.L_x_15) ;  /* 0x0000003000749947 */ /* 0x000fec0003800000 */
[----:B------:R-:W-:Y:S01]  /*47f0*/  IMAD.MOV.U32 R6, RZ, RZ, R5 ;  /* 0x000000ffff067224 */ /* 0x000fe200078e0005 */
[----:B------:R-:W-:Y:S01]  /*4800*/  CS2R R118, SRZ ;  /* 0x0000000000767805 */ /* 0x000fe2000001ff00 */
[----:B------:R-:W-:Y:S01]  /*4810*/  IMAD.MOV.U32 R7, RZ, RZ, R0 ;  /* 0x000000ffff077224 */ /* 0x000fe200078e0000 */
[----:B------:R-:W-:Y:S02]  /*4820*/  CS2R R116, SRZ ;  /* 0x0000000000747805 */ /* 0x000fe4000001ff00 */
[----:B------:R-:W-:Y:S02]  /*4830*/  CS2R R114, SRZ ;  /* 0x0000000000727805 */ /* 0x000fe4000001ff00 */
[----:B------:R-:W-:Y:S02]  /*4840*/  CS2R R112, SRZ ;  /* 0x0000000000707805 */ /* 0x000fe4000001ff00 */
[----:B------:R-:W-:Y:S02]  /*4850*/  CS2R R110, SRZ ;  /* 0x00000000006e7805 */ /* 0x000fe4000001ff00 */
[----:B------:R-:W-:-:S02]  /*4860*/  CS2R R108, SRZ ;  /* 0x00000000006c7805 */ /* 0x000fc4000001ff00 */
[----:B------:R-:W-:Y:S02]  /*4870*/  CS2R R106, SRZ ;  /* 0x00000000006a7805 */ /* 0x000fe4000001ff00 */
        /* <DEDUP_REMOVED lines=40> */
[----:B------:R-:W-:Y:S01]  /*4b00*/  CS2R R24, SRZ ;  /* 0x0000000000187805 */ /* 0x000fe2000001ff00 */
[----:B------:R-:W-:Y:S01]  /*4b10*/  UIADD3 UR50, UR50, -0x2, URZ ;  /* 0xfffffffe32327890 */ /* 0x000fe2000fffe03f */
[----:B------:R-:W-:Y:S01]  /*4b20*/  UMOV UR53, UR44 ;  /* 0x0000002c00357c82 */ /* 0x000fe20008000000 */
[----:B------:R-:W-:-:S10]  /*4b30*/  UMOV UR51, UR52 ;  /* 0x0000003400337c82 */ /* 0x000fd40008000000 */
.L_x_25:
[----:B------:R-:W-:Y:S01]  /*4b40*/  ISETP.NE.AND P2, PT, RZ, UR37, PT ;  /* 0x00000025ff007c0c */ /* 0x000fe2000bf45270 */
[----:B------:R-:W-:-:S04]  /*4b50*/  UISETP.NE.AND UP0, UPT, UR51, 0x1, UPT ;  /* 0x000000013300788c */ /* 0x000fc8000bf05270 */
[----:B------:R-:W-:-:S04]  /*4b60*/  USEL UR44, URZ, 0x1, UP0 ;  /* 0x000000013f2c7887 */ /* 0x000fc80008000000 */
[----:B------:R-:W-:-:S04]  /*4b70*/  ULOP3.LUT UR44, UR53, UR44, URZ, 0x3c, !UPT ;  /* 0x0000002c352c7292 */ /* 0x000fc8000f8e3c3f */
[----:B------:R-:W-:Y:S08]  /*4b80*/  @P2 BRA `(.L_x_16) ;  /* 0x0000000000382947 */ /* 0x000ff00003800000 */
[----:B------:R-:W-:Y:S05]  /*4b90*/  @!P0 BRA `(.L_x_17) ;  /* 0x0000000000048947 */ /* 0x000fea0003800000 */
[----:B------:R-:W-:Y:S01]  /*4ba0*/  BPT.TRAP 0x1 ;  /* 0x000000040000795c */ /* 0x000fe20000300000 */
.L_x_17:
[----:B------:R-:W-:Y:S01]  /*4bb0*/  UIADD3 UR6, UR51, 0x1, URZ ;  /* 0x0000000133067890 */ /* 0x000fe2000fffe03f */
[----:B------:R-:W-:-:S03]  /*4bc0*/  IMAD.U32 R0, RZ, RZ, UR44 ;  /* 0x0000002cff007e24 */ /* 0x000fc6000f8e00ff */
[----:B------:R-:W-:Y:S02]  /*4bd0*/  UISETP.NE.AND UP0, UPT, UR6, 0x2, UPT ;  /* 0x000000020600788c */ /* 0x000fe4000bf05270 */
[----:B------:R-:W-:Y:S02]  /*4be0*/  SHF.L.U32 R0, R0, 0x1f, RZ ;  /* 0x0000001f00007819 */ /* 0x000fe400000006ff */
[----:B------:R-:W-:-:S04]  /*4bf0*/  USEL UR6, UR6, URZ, UP0 ;  /* 0x0000003f06067287 */ /* 0x000fc80008000000 */
[----:B------:R-:W-:-:S09]  /*4c00*/  ULEA UR6, UR6, UR39, 0x3 ;  /* 0x0000002706067291 */ /* 0x000fd2000f8e183f */
[----:B------:R0:W1:Y:S01]  /*4c10*/  SYNCS.PHASECHK.TRANS64.TRYWAIT P1, [UR6+0x33430], R0 ;  /* 0x03343000ff0075a7 */ /* 0x0000620008020146 */
[----:B------:R-:W-:Y:S05]  /*4c20*/  @!P0 BRA `(.L_x_18) ;  /* 0x0000000000048947 */ /* 0x000fea0003800000 */
[----:B------:R-:W-:Y:S01]  /*4c30*/  BPT.TRAP 0x1 ;  /* 0x000000040000795c */ /* 0x000fe20000300000 */
.L_x_18:
[----:B-1----:R-:W-:Y:S05]  /*4c40*/  @P1 BRA `(.L_x_16) ;  /* 0x0000000000081947 */ /* 0x002fea0003800000 */
[----:B------:R-:W1:Y:S02]  /*4c50*/  SYNCS.PHASECHK.TRANS64.TRYWAIT P1, [UR6+0x33430], R0 ;  /* 0x03343000ff0075a7 */ /* 0x000e640008020146 */
[----:B-1----:R-:W-:Y:S05]  /*4c60*/  @!P1 BRA `(.L_x_19) ;  /* 0x0000009800489947 */ /* 0x002fea0003800000 */
.L_x_16:
[----:B01----:R-:W-:Y:S01]  /*4c70*/  VIADD R0, R23, 0x8 ;  /* 0x0000000817007836 */ /* 0x003fe20000000000 */
[----:B------:R-:W-:Y:S01]  /*4c80*/  UIADD3 UR52, UR51, 0x1, URZ ;  /* 0x0000000133347890 */ /* 0x000fe2000fffe03f */
[----:B------:R-:W-:Y:S01]  /*4c90*/  UMOV UR27, 0x80000020 ;  /* 0x80000020001b7882 */ /* 0x000fe20000000000 */
[----:B------:R-:W-:Y:S02]  /*4ca0*/  UMOV UR28, UR24 ;  /* 0x00000018001c7c82 */ /* 0x000fe40008000000 */
[----:B------:R0:W-:Y:S01]  /*4cb0*/  BAR.SYNC.DEFER_BLOCKING R0, 0x100 ;  /* 0x000400000000751d */ /* 0x0001e20000010000 */
[----:B------:R-:W-:-:S04]  /*4cc0*/  UISETP.NE.AND UP0, UPT, UR52, 0x2, UPT ;  /* 0x000000023400788c */ /* 0x000fc8000bf05270 */
[----:B------:R-:W-:Y:S01]  /*4cd0*/  USEL UR52, UR52, URZ, UP0 ;  /* 0x0000003f34347287 */ /* 0x000fe20008000000 */
[----:B------:R-:W-:Y:S01]  /*4ce0*/  UMOV UR29, UR25 ;  /* 0x00000019001d7c82 */ /* 0x000fe20008000000 */
[----:B------:R-:W-:Y:S02]  /*4cf0*/  UMOV UR31, 0x80000020 ;  /* 0x80000020001f7882 */ /* 0x000fe40000000000 */
[----:B------:R-:W-:Y:S01]  /*4d00*/  UIMAD UR54, UR52, 0x780, UR47 ;  /* 0x00000780343678a4 */ /* 0x000fe2000f8e022f */
[----:B------:R-:W-:Y:S01]  /*4d10*/  UMOV UR32, UR24 ;  /* 0x0000001800207c82 */ /* 0x000fe20008000000 */
[----:B------:R-:W-:Y:S02]  /*4d20*/  UMOV UR33, UR25 ;  /* 0x0000001900217c82 */ /* 0x000fe40008000000 */
[----:B------:R-:W-:Y:S02]  /*4d30*/  UIADD3 UR30, UR54, 0x80, URZ ;  /* 0x00000080361e7890 */ /* 0x000fe4000fffe03f */
[----:B------:R-:W-:-:S02]  /*4d40*/  UIADD3 UR34, UR54, 0x100, URZ ;  /* 0x0000010036227890 */ /* 0x000fc4000fffe03f */
[----:B------:R-:W-:Y:S01]  /*4d50*/  UMOV UR26, UR54 ;  /* 0x00000036001a7c82 */ /* 0x000fe20008000000 */
[----:B------:R-:W-:Y:S01]  /*4d60*/  UMOV UR35, 0x80000020 ;  /* 0x8000002000237882 */ /* 0x000fe20000000000 */
[----:B------:R-:W-:Y:S01]  /*4d70*/  UIADD3 UR6, UR54, 0x200, URZ ;  /* 0x0000020036067890 */ /* 0x000fe2000fffe03f */
[----:B------:R-:W-:Y:S01]  /*4d80*/  UMOV UR7, 0x80000020 ;  /* 0x8000002000077882 */ /* 0x000fe20000000000 */
[----:B------:R-:W-:Y:S01]  /*4d90*/  UIADD3 UR10, UR54, 0x202, URZ ;  /* 0x00000202360a7890 */ /* 0x000fe2000fffe03f */
[----:B------:R-:W-:Y:S01]  /*4da0*/  WARPGROUP.ARRIVE ;  /* 0x00000000000079c5 */ /* 0x000fe20000000000 */
[----:B------:R-:W-:Y:S01]  /*4db0*/  UMOV UR11, 0x80000020 ;  /* 0x80000020000b7882 */ /* 0x000fe20000000000 */
[----:B------:R-:W-:Y:S01]  /*4dc0*/  UIADD3 UR14, UR54, 0x282, URZ ;  /* 0x00000282360e7890 */ /* 0x000fe2000fffe03f */
[----:B------:R-:W-:Y:S01]  /*4dd0*/  UMOV UR15, 0x80000020 ;  /* 0x80000020000f7882 */ /* 0x000fe20000000000 */
[----:B------:R-:W-:Y:S02]  /*4de0*/  UIADD3 UR18, UR54, 0x500, URZ ;  /* 0x0000050036127890 */ /* 0x000fe4000fffe03f */
[----:B------:R-:W-:Y:S01]  /*4df0*/  QGMMA.64x32x32.F32.E4M3.E4M3 R184, gdesc[UR24], RZ, !UPT, gsb0 ;  /* 0x0060000018b879f3 */ /* 0x000fe2000c0008ff */
[----:B------:R-:W-:Y:S01]  /*4e00*/  UIADD3 UR26, UR54, 0x180, URZ ;  /* 0x00000180361a7890 */ /* 0x000fe2000fffe03f */
[----:B------:R-:W-:Y:S01]  /*4e10*/  UMOV UR27, 0x80000020 ;  /* 0x80000020001b7882 */ /* 0x000fe20000000000 */
[----:B------:R-:W-:Y:S01]  /*4e20*/  UMOV UR19, 0x80000020 ;  /* 0x8000002000137882 */ /* 0x000fe20000000000 */
[----:B------:R-:W-:Y:S01]  /*4e30*/  UIADD3 UR22, UR54, 0x502, URZ ;  /* 0x0000050236167890 */ /* 0x000fe2000fffe03f */
[----:B------:R-:W-:Y:S01]  /*4e40*/  UMOV UR23, 0x80000020 ;  /* 0x8000002000177882 */ /* 0x000fe20000000000 */
[----:B------:R-:W-:-:S02]  /*4e50*/  WARPGROUP.DEPBAR.LE gsb0, 0x0 ;  /* 0x00008000000079c5 */ /* 0x000fc40000010000 */
[----:B------:R-:W-:-:S06]  /*4e60*/  WARPGROUP.ARRIVE ;  /* 0x00000000000079c5 */ /* 0x000fcc0000000000 */
[----:B------:R-:W-:Y:S01]  /*4e70*/  QGMMA.64x32x32.F32.E4M3.E4M3 R168, gdesc[UR28], RZ, !UPT, gsb0 ;  /* 0x006000001ca879f3 */ /* 0x000fe2000c0008ff */
[----:B------:R-:W-:Y:S01]  /*4e80*/  UIADD3 UR30, UR54, 0x82, URZ ;  /* 0x00000082361e7890 */ /* 0x000fe2000fffe03f */
[----:B------:R-:W-:Y:S01]  /*4e90*/  UMOV UR28, UR4 ;  /* 0x00000004001c7c82 */ /* 0x000fe20008000000 */
[----:B------:R-:W-:Y:S01]  /*4ea0*/  UMOV UR29, UR5 ;  /* 0x00000005001d7c82 */ /* 0x000fe20008000000 */
[----:B------:R-:W-:Y:S01]  /*4eb0*/  UMOV UR31, 0x80000020 ;  /* 0x80000020001f7882 */ /* 0x000fe20000000000 */
[----:B------:R-:W-:Y:S02]  /*4ec0*/  WARPGROUP.DEPBAR.LE gsb0, 0x0 ;  /* 0x00008000000079c5 */ /* 0x000fe40000010000 */
        /* <DEDUP_REMOVED lines=9> */
[----:B------:R-:W-:Y:S01]  /*4f60*/  UMOV UR26, UR6 ;  /* 0x00000006001a7c82 */ /* 0x000fe20008000000 */
[----:B------:R-:W-:Y:S01]  /*4f70*/  UMOV UR27, 0x80000020 ;  /* 0x80000020001b7882 */ /* 0x000fe20000000000 */
[----:B------:R-:W-:Y:S01]  /*4f80*/  UIADD3 UR6, UR54, 0x2, URZ ;  /* 0x0000000236067890 */ /* 0x000fe2000fffe03f */
        /* <DEDUP_REMOVED lines=12> */
[----:B------:R-:W-:Y:S01]  /*5050*/  UMOV UR28, UR8 ;  /* 0x00000008001c7c82 */ /* 0x000fe20008000000 */
[----:B------:R-:W-:Y:S01]  /*5060*/  UMOV UR29, UR9 ;  /* 0x00000009001d7c82 */ /* 0x000fe20008000000 */
        /* <DEDUP_REMOVED lines=106> */
[----:B------:R-:W-:Y:S01]  /*5710*/  UIADD3 UR54, UR54, 0x702, URZ ;  /* 0x0000070236367890 */ /* 0x000fe2000fffe03f */
[----:B------:R-:W-:Y:S02]  /*5720*/  WARPGROUP.DEPBAR.LE gsb0, 0x0 ;  /* 0x00008000000079c5 */ /* 0x000fe40000010000 */
[----:B------:R-:W-:-:S06]  /*5730*/  WARPGROUP.ARRIVE ;  /* 0x00000000000079c5 */ /* 0x000fcc0000000000 */
[----:B------:R-:W-:Y:S03]  /*5740*/  QGMMA.64x32x32.F32.E4M3.E4M3 R168, gdesc[UR28], R168, gsb0 ;  /* 0x006000001ca879f3 */ /* 0x000fe600080008a8 */
[----:B------:R-:W-:Y:S02]  /*5750*/  WARPGROUP.DEPBAR.LE gsb0, 0x0 ;  /* 0x00008000000079c5 */ /* 0x000fe40000010000 */
[----:B------:R-:W-:-:S06]  /*5760*/  WARPGROUP.ARRIVE ;  /* 0x00000000000079c5 */ /* 0x000fcc0000000000 */
[----:B------:R-:W-:Y:S03]  /*5770*/  QGMMA.64x32x32.F32.E4M3.E4M3 R152, gdesc[UR32], R152, gsb0 ;  /* 0x00600000209879f3 */ /* 0x000fe60008000898 */
        /* <DEDUP_REMOVED lines=9> */
[----:B0-----:R-:W-:Y:S05]  /*5810*/  @P2 BRA `(.L_x_20) ;  /* 0x00000000002c2947 */ /* 0x001fea0003800000 */
[----:B------:R-:W-:Y:S05]  /*5820*/  @!P0 BRA `(.L_x_21) ;  /* 0x0000000000048947 */ /* 0x000fea0003800000 */
[----:B------:R-:W-:Y:S01]  /*5830*/  BPT.TRAP 0x1 ;  /* 0x000000040000795c */ /* 0x000fe20000300000 */
.L_x_21:
[----:B------:R-:W-:Y:S01]  /*5840*/  ULEA UR6, UR51, UR39, 0x3 ;  /* 0x0000002733067291 */ /* 0x000fe2000f8e183f */
[----:B------:R-:W-:-:S05]  /*5850*/  IMAD.U32 R0, RZ, RZ, UR53 ;  /* 0x00000035ff007e24 */ /* 0x000fca000f8e00ff */
[----:B------:R-:W-:-:S04]  /*5860*/  SHF.L.U32 R0, R0, 0x1f, RZ ;  /* 0x0000001f00007819 */ /* 0x000fc800000006ff */
[----:B------:R0:W1:Y:S01]  /*5870*/  SYNCS.PHASECHK.TRANS64.TRYWAIT P1, [UR6+0x33450], R0 ;  /* 0x03345000ff0075a7 */ /* 0x0000620008020146 */
[----:B------:R-:W-:Y:S05]  /*5880*/  @!P0 BRA `(.L_x_22) ;  /* 0x0000000000048947 */ /* 0x000fea0003800000 */
[----:B------:R-:W-:Y:S01]  /*5890*/  BPT.TRAP 0x1 ;  /* 0x000000040000795c */ /* 0x000fe20000300000 */
.L_x_22:
[----:B-1----:R-:W-:Y:S05]  /*58a0*/  @P1 BRA `(.L_x_20) ;  /* 0x0000000000081947 */ /* 0x002fea0003800000 */
[----:B------:R-:W1:Y:S02]  /*58b0*/  SYNCS.PHASECHK.TRANS64.TRYWAIT P1, [UR6+0x33450], R0 ;  /* 0x03345000ff0075a7 */ /* 0x000e640008020146 */
[----:B-1----:R-:W-:Y:S05]  /*58c0*/  @!P1 BRA `(.L_x_23) ;  /* 0x0000008c00489947 */ /* 0x002fea0003800000 */
.L_x_20:
[----:B------:R-:W-:Y:S01]  /*58d0*/  UIADD3 UR6, UR39, 0x200, URZ ;  /* 0x0000020027067890 */ /* 0x000fe2000fffe03f */
[----:B------:R-:W-:Y:S01]  /*58e0*/  WARPGROUP.ARRIVE ;  /* 0x00000000000079c5 */ /* 0x000fe20000000000 */
[----:B------:R-:W-:Y:S01]  /*58f0*/  UMOV UR7, 0xc0000010 ;  /* 0xc000001000077882 */ /* 0x000fe20000000000 */
[----:B01----:R-:W-:Y:S01]  /*5900*/  FMNMX.FTZ R0, R184, R7, !PT ;  /* 0x00000007b8007209 */ /* 0x003fe20007810000 */
[----:B------:R-:W-:Y:S01]  /*5910*/  USHF.R.U32.HI UR6, URZ, 0x4, UR6 ;  /* 0x000000043f067899 */ /* 0x000fe20008011606 */
[----:B------:R-:W-:Y:S02]  /*5920*/  FMNMX.FTZ R8, R186, R6, !PT ;  /* 0x00000006ba087209 */ /* 0x000fe40007810000 */
[----:B------:R-:W0:Y:S01]  /*5930*/  S2R R227, SR_TID.X ;  /* 0x0000000000e37919 */ /* 0x000e220000002100 */
[----:B------:R-:W-:Y:S01]  /*5940*/  FMNMX.FTZ R5, R185, R0, !PT ;  /* 0x00000000b9057209 */ /* 0x000fe20007810000 */
[----:B------:R-:W-:Y:S01]  /*5950*/  ULOP3.LUT UR6, UR6, 0x3fff, URZ, 0xc0, !UPT ;  /* 0x00003fff06067892 */ /* 0x000fe2000f8ec03f */
[----:B------:R-:W-:-:S02]  /*5960*/  FMNMX.FTZ R9, R187, R8, !PT ;  /* 0x00000008bb097209 */ /* 0x000fc40007810000 */
[----:B------:R-:W-:Y:S01]  /*5970*/  FMNMX.FTZ R0, R188, R5, !PT ;  /* 0x00000005bc007209 */ /* 0x000fe20007810000 */
[----:B------:R-:W-:Y:S01]  /*5980*/  ULOP3.LUT UR6, UR6, 0x10000, URZ, 0xfc, !UPT ;  /* 0x0001000006067892 */ /* 0x000fe2000f8efc3f */
[----:B------:R-:W-:Y:S02]  /*5990*/  FMNMX.FTZ R8, R190, R9, !PT ;  /* 0x00000009be087209 */ /* 0x000fe40007810000 */
[----:B------:R-:W-:Y:S01]  /*59a0*/  FMNMX.FTZ R5, R189, R0, !PT ;  /* 0x00000000bd057209 */ /* 0x000fe20007810000 */
[----:B------:R-:W-:Y:S01]  /*59b0*/  UIMAD UR10, UR51, 0x780, UR6 ;  /* 0x00000780330a78a4 */ /* 0x000fe2000f8e0206 */
[----:B------:R-:W-:Y:S02]  /*59c0*/  FMNMX.FTZ R9, R191, R8, !PT ;  /* 0x00000008bf097209 */ /* 0x000fe40007810000 */
[----:B------:R-:W-:Y:S02]  /*59d0*/  FMNMX.FTZ R0, R192, R5, !PT ;  /* 0x00000005c0007209 */ /* 0x000fe40007810000 */
[----:B------:R-:W-:-:S02]  /*59e0*/  FMNMX.FTZ R8, R194, R9, !PT ;  /* 0x00000009c2087209 */ /* 0x000fc40007810000 */
[----:B------:R-:W-:Y:S01]  /*59f0*/  UMOV UR6, UR10 ;  /* 0x0000000a00067c82 */ /* 0x000fe20008000000 */
[----:B------:R-:W-:Y:S01]  /*5a00*/  FMNMX.FTZ R5, R193, R0, !PT ;  /* 0x00000000c1057209 */ /* 0x000fe20007810000 */
[----:B------:R-:W-:Y:S01]  /*5a10*/  QGMMA.64x192x32.F32.E4M3.E4M3 R24, R200, gdesc[UR4], R24, gsb0 ;  /* 0x02e00004c8187df3 */ /* 0x000fe20008000818 */
[----:B------:R-:W-:Y:S01]  /*5a20*/  UIADD3 UR6, UR10, 0x180, URZ ;  /* 0x000001800a067890 */ /* 0x000fe2000fffe03f */
[----:B------:R-:W-:Y:S01]  /*5a30*/  FMNMX.FTZ R9, R195, R8, !PT ;  /* 0x00000008c3097209 */ /* 0x000fe20007810000 */
[----:B------:R-:W-:Y:S01]  /*5a40*/  UMOV UR7, 0xc0000010 ;  /* 0xc000001000077882 */ /* 0x000fe20000000000 */
[----:B------:R-:W-:Y:S02]  /*5a50*/  FMNMX.FTZ R0, R196, R5, !PT ;  /* 0x00000005c4007209 */ /* 0x000fe40007810000 */
[----:B------:R-:W-:Y:S02]  /*5a60*/  FMNMX.FTZ R8, R198, R9, !PT ;  /* 0x00000009c6087209 */ /* 0x000fe40007810000 */
[----:B------:R-:W-:-:S02]  /*5a70*/  FMNMX.FTZ R5, R197, R0, !PT ;  /* 0x00000000c5057209 */ /* 0x000fc40007810000 */
[----:B------:R-:W-:Y:S02]  /*5a80*/  FMNMX.FTZ R9, R199, R8, !PT ;  /* 0x00000008c7097209 */ /* 0x000fe40007810000 */
[----:B------:R-:W-:Y:S02]  /*5a90*/  FMNMX.FTZ R0, R168, R5, !PT ;  /* 0x00000005a8007209 */ /* 0x000fe40007810000 */
[----:B------:R-:W-:Y:S02]  /*5aa0*/  FMNMX.FTZ R8, R170, R9, !PT ;  /* 0x00000009aa087209 */ /* 0x000fe40007810000 */
        /* <DEDUP_REMOVED lines=62> */
[----:B0-----:R-:W-:Y:S01]  /*5e90*/  LOP3.LUT P1, RZ, R227, 0x7f, RZ, 0xc0, !PT ;  /* 0x0000007fe3ff7812 */ /* 0x001fe2000782c0ff */
[----:B------:R-:W0:Y:S04]  /*5ea0*/  SHFL.BFLY PT, R0, R9, 0x2, 0x1f ;  /* 0x0c401f0009007f89 */ /* 0x000e2800000e0000 */
[----:B------:R-:W1:Y:S01]  /*5eb0*/  SHFL.BFLY PT, R5, R8, 0x2, 0x1f ;  /* 0x0c401f0008057f89 */ /* 0x000e6200000e0000 */
[----:B0-----:R-:W-:Y:S01]  /*5ec0*/  FMNMX.FTZ R10, R9, R0, !PT ;  /* 0x00000000090a7209 */ /* 0x001fe20007810000 */
[----:B------:R-:W-:Y:S01]  /*5ed0*/  IMAD.U32 R9, RZ, RZ, UR40 ;  /* 0x00000028ff097e24 */ /* 0x000fe2000f8e00ff */
[----:B-1----:R-:W-:-:S03]  /*5ee0*/  FMNMX.FTZ R11, R8, R5, !PT ;  /* 0x00000005080b7209 */ /* 0x002fc60007810000 */
[----:B------:R-:W0:Y:S04]  /*5ef0*/  SHFL.BFLY PT, R5, R10, 0x1, 0x1f ;  /* 0x0c201f000a057f89 */ /* 0x000e2800000e0000 */
[----:B------:R-:W1:Y:S01]  /*5f00*/  SHFL.BFLY PT, R12, R11, 0x1, 0x1f ;  /* 0x0c201f000b0c7f89 */ /* 0x000e6200000e0000 */
[----:B0-----:R-:W-:Y:S02]  /*5f10*/  FMNMX.FTZ R0, R10, R5, !PT ;  /* 0x000000050a007209 */ /* 0x001fe40007810000 */
[----:B-1----:R-:W-:-:S03]  /*5f20*/  FMNMX.FTZ R5, R11, R12, !PT ;  /* 0x0000000c0b057209 */ /* 0x002fc60007810000 */
[C---:B------:R-:W-:Y:S01]  /*5f30*/  FFMA.FTZ R8, R0.reuse, R9, -8 ;  /* 0xc100000000087423 */ /* 0x040fe20000010009 */
[----:B------:R-:W-:-:S03]  /*5f40*/  FADD.FTZ R7, -R0, R7 ;  /* 0x0000000700077221 */ /* 0x000fc60000010100 */
[--C-:B------:R-:W-:Y:S01]  /*5f50*/  FFMA.FTZ R21, R168, UR40, -R8.reuse ;  /* 0x00000028a8157c23 */ /* 0x100fe20008010808 */
[----:B------:R-:W-:-:S01]  /*5f60*/  FFMA.FTZ R168, R169, UR40, -R8 ;  /* 0x00000028a9a87c23 */ /* 0x000fc20008010808 */
[----:B------:R-:W-:Y:S02]  /*5f70*/  WARPGROUP.DEPBAR.LE gsb0, 0x0 ;  /* 0x00008000000079c5 */ /* 0x000fe40000010000 */
[----:B------:R-:W-:Y:S01]  /*5f80*/  WARPGROUP.ARRIVE ;  /* 0x00000000000079c5 */ /* 0x000fe20000000000 */
[--C-:B------:R-:W-:Y:S01]  /*5f90*/  FFMA.FTZ R169, R172, UR40, -R8.reuse ;  /* 0x00000028aca97c23 */ /* 0x100fe20008010808 */
[----:B------:R-:W-:-:S01]  /*5fa0*/  FFMA.FTZ R10, R184, UR40, -R8 ;  /* 0x00000028b80a7c23 */ /* 0x000fc20008010808 */
[--C-:B------:R-:W-:Y:S01]  /*5fb0*/  FFMA.FTZ R172, R173, UR40, -R8.reuse ;  /* 0x00000028adac7c23 */ /* 0x100fe20008010808 */
[----:B------:R-:W-:-:S01]  /*5fc0*/  FFMA.FTZ R173, R176, UR40, -R8 ;  /* 0x00000028b0ad7c23 */ /* 0x000fc20008010808 */
[----:B------:R-:W-:Y:S01]  /*5fd0*/  IMAD.U32 R184, RZ, RZ, UR40 ;  /* 0x00000028ffb87e24 */ /* 0x000fe2000f8e00ff */
[----:B------:R-:W-:Y:S01]  /*5fe0*/  QGMMA.64x192x32.F32.E4M3.E4M3 R24, R204, gdesc[UR4], R24, gsb0 ;  /* 0x02e00004cc187df3 */ /* 0x000fe20008000818 */
[----:B------:R-:W-:Y:S01]  /*5ff0*/  UIADD3 UR6, UR10, 0x300, URZ ;  /* 0x000003000a067890 */ /* 0x000fe2000fffe03f */
[--C-:B------:R-:W-:Y:S01]  /*6000*/  FFMA.FTZ R176, R177, UR40, -R8.reuse ;  /* 0x00000028b1b07c23 */ /* 0x100fe20008010808 */
[----:B------:R-:W-:Y:S01]  /*6010*/  UMOV UR7, 0xc0000010 ;  /* 0xc000001000077882 */ /* 0x000fe20000000000 */
[--C-:B------:R-:W-:Y:S01]  /*6020*/  FFMA.FTZ R177, R180, UR40, -R8.reuse ;  /* 0x00000028b4b17c23 */ /* 0x100fe20008010808 */
[----:B------:R-:W-:-:S01]  /*6030*/  FFMA.FTZ R9, R185, UR40, -R8 ;  /* 0x00000028b9097c23 */ /* 0x000fc20008010808 */
        /* <DEDUP_REMOVED lines=30> */
[----:B------:R-:W-:Y:S01]  /*6220*/  FFMA.FTZ R133, R133, UR40, -R8 ;  /* 0x0000002885857c23 */ /* 0x000fe20008010808 */
[----:B------:R-:W-:-:S01]  /*6230*/  FADD.FTZ R6, -R5, R6 ;  /* 0x0000000605067221 */ /* 0x000fc20000010100 */
[----:B------:R-:W-:Y:S01]  /*6240*/  FFMA.FTZ R8, R5, R184, -8 ;  /* 0xc100000005087423 */ /* 0x000fe200000100b8 */
[----:B------:R-:W-:Y:S01]  /*6250*/  FMUL.FTZ R7, R7, UR40 ;  /* 0x0000002807077c20 */ /* 0x000fe20008410000 */
[----:B------:R-:W-:Y:S01]  /*6260*/  MUFU.EX2 R10, R10 ;  /* 0x0000000a000a7308 */ /* 0x000fe20000000800 */
[----:B------:R-:W-:Y:S01]  /*6270*/  FMUL.FTZ R6, R6, UR40 ;  /* 0x0000002806067c20 */ /* 0x000fe20008410000 */
[--C-:B------:R-:W-:Y:S01]  /*6280*/  FFMA.FTZ R181, R186, UR40, -R8.reuse ;  /* 0x00000028bab57c23 */ /* 0x100fe20008010808 */
[----:B------:R-:W-:-:S01]  /*6290*/  FFMA.FTZ R184, R187, UR40, -R8 ;  /* 0x00000028bbb87c23 */ /* 0x000fc20008010808 */
[--C-:B------:R-:W-:Y:S01]  /*62a0*/  FFMA.FTZ R185, R190, UR40, -R8.reuse ;  /* 0x00000028beb97c23 */ /* 0x100fe20008010808 */
[----:B------:R-:W-:-:S01]  /*62b0*/  FFMA.FTZ R186, R191, UR40, -R8 ;  /* 0x00000028bfba7c23 */ /* 0x000fc20008010808 */
[--C-:B------:R-:W-:Y:S01]  /*62c0*/  FFMA.FTZ R187, R194, UR40, -R8.reuse ;  /* 0x00000028c2bb7c23 */ /* 0x100fe20008010808 */
[----:B------:R-:W-:-:S01]  /*62d0*/  FFMA.FTZ R188, R195, UR40, -R8 ;  /* 0x00000028c3bc7c23 */ /* 0x000fc20008010808 */
[----:B------:R-:W0:Y:S01]  /*62e0*/  MUFU.EX2 R7, R7 ;  /* 0x0000000700077308 */ /* 0x000e220000000800 */
[----:B------:R-:W-:-:S01]  /*62f0*/  FFMA.FTZ R189, R198, UR40, -R8 ;  /* 0x00000028c6bd7c23 */ /* 0x000fc20008010808 */
        /* <DEDUP_REMOVED lines=12> */
[--C-:B------:R-:W-:Y:S01]  /*63c0*/  FFMA.FTZ R158, R158, UR40, -R8.reuse ;  /* 0x000000289e9e7c23 */ /* 0x100fe20008010808 */
[----:B------:R-:W-:-:S01]  /*63d0*/  FFMA.FTZ R159, R159, UR40, -R8 ;  /* 0x000000289f9f7c23 */ /* 0x000fc20008010808 */
[----:B------:R-:W1:Y:S01]  /*63e0*/  MUFU.EX2 R181, R181 ;  /* 0x000000b500b57308 */ /* 0x000e620000000800 */
[----:B0-----:R-:W-:-:S01]  /*63f0*/  FFMA.FTZ R4, R7, R4, R10 ;  /* 0x0000000407047223 */ /* 0x001fc2000001000a */
        /* <DEDUP_REMOVED lines=14> */
[----:B------:R-:W2:Y:S01]  /*64e0*/  MUFU.EX2 R184, R184 ;  /* 0x000000b800b87308 */ /* 0x000ea20000000800 */
[----:B-1----:R-:W-:-:S01]  /*64f0*/  FFMA.FTZ R3, R6, R3, R181 ;  /* 0x0000000306037223 */ /* 0x002fc200000100b5 */
[--C-:B------:R-:W-:Y:S01]  /*6500*/  FFMA.FTZ R123, R123, UR40, -R8.reuse ;  /* 0x000000287b7b7c23 */ /* 0x100fe20008010808 */
[----:B------:R-:W-:-:S01]  /*6510*/  FFMA.FTZ R126, R126, UR40, -R8 ;  /* 0x000000287e7e7c23 */ /* 0x000fc20008010808 */
[----:B------:R-:W-:Y:S01]  /*6520*/  FFMA.FTZ R127, R127, UR40, -R8 ;  /* 0x000000287f7f7c23 */ /* 0x000fe20008010808 */
[----:B------:R-:W-:-:S02]  /*6530*/  IMAD.U32 R194, RZ, RZ, UR52 ;  /* 0x00000034ffc27e24 */ /* 0x000fc4000f8e00ff */
[--C-:B------:R-:W-:Y:S01]  /*6540*/  FFMA.FTZ R130, R130, UR40, -R8.reuse ;  /* 0x0000002882827c23 */ /* 0x100fe20008010808 */
[----:B------:R-:W-:-:S01]  /*6550*/  FFMA.FTZ R131, R131, UR40, -R8 ;  /* 0x0000002883837c23 */ /* 0x000fc20008010808 */
[----:B------:R-:W1:Y:S01]  /*6560*/  MUFU.EX2 R11, R11 ;  /* 0x0000000b000b7308 */ /* 0x000e620000000800 */
[----:B0-----:R-:W-:-:S01]  /*6570*/  FADD.FTZ R4, R9, R4 ;  /* 0x0000000409047221 */ /* 0x001fc20000010000 */
[----:B------:R-:W-:Y:S01]  /*6580*/  @!P1 LEA R194, R194, UR39, 0x3 ;  /* 0x00000027c2c29c11 */ /* 0x000fe2000f8e18ff */
[----:B------:R-:W-:-:S01]  /*6590*/  FFMA.FTZ R134, R134, UR40, -R8 ;  /* 0x0000002886867c23 */ /* 0x000fc20008010808 */
[----:B------:R-:W-:-:S04]  /*65a0*/  FFMA.FTZ R8, R135, UR40, -R8 ;  /* 0x0000002887087c23 */ /* 0x000fc80008010808 */
[----:B------:R-:W0:Y:S01]  /*65b0*/  MUFU.EX2 R185, R185 ;  /* 0x000000b900b97308 */ /* 0x000e220000000800 */
[----:B--2---:R-:W-:-:S07]  /*65c0*/  FADD.FTZ R192, R184, R3 ;  /* 0x00000003b8c07221 */ /* 0x004fce0000010000 */
[----:B------:R-:W2:Y:S01]  /*65d0*/  MUFU.EX2 R12, R12 ;  /* 0x0000000c000c7308 */ /* 0x000ea20000000800 */
[----:B-1----:R-:W-:-:S07]  /*65e0*/  FADD.FTZ R3, R11, R4 ;  /* 0x000000040b037221 */ /* 0x002fce0000010000 */
[----:B------:R-:W1:Y:S01]  /*65f0*/  MUFU.EX2 R186, R186 ;  /* 0x000000ba00ba7308 */ /* 0x000e620000000800 */
[----:B0-----:R-:W-:-:S07]  /*6600*/  FADD.FTZ R191, R185, R192 ;  /* 0x000000c0b9bf7221 */ /* 0x001fce0000010000 */
        /* <DEDUP_REMOVED lines=21> */
[----:B-1----:R-:W-:-:S01]  /*6760*/  FADD.FTZ R3, R21, R4 ;  /* 0x0000000415037221 */ /* 0x002fc20000010000 */
[----:B------:R-:W-:Y:S02]  /*6770*/  WARPGROUP.DEPBAR.LE gsb0, 0x0 ;  /* 0x00008000000079c5 */ /* 0x000fe40000010000 */
[----:B------:R-:W-:-:S04]  /*6780*/  WARPGROUP.ARRIVE ;  /* 0x00000000000079c5 */ /* 0x000fc80000000000 */
[----:B------:R-:W1:Y:S01]  /*6790*/  MUFU.EX2 R171, R171 ;  /* 0x000000ab00ab7308 */ /* 0x000e620000000800 */
[----:B0-----:R-:W-:-:S01]  /*67a0*/  FADD.FTZ R4, R170, R191 ;  /* 0x000000bfaa047221 */ /* 0x001fc20000010000 */
[----:B------:R-:W-:Y:S01]  /*67b0*/  QGMMA.64x192x32.F32.E4M3.E4M3 R24, R208, gdesc[UR4], R24, gsb0 ;  /* 0x02e00004d0187df3 */ /* 0x000fe20008000818 */
[----:B------:R-:W-:Y:S01]  /*67c0*/  UIADD3 UR6, UR10, 0x480, URZ ;  /* 0x000004800a067890 */ /* 0x000fe2000fffe03f */
[----:B------:R-:W-:-:S04]  /*67d0*/  UMOV UR7, 0xc0000010 ;  /* 0xc000001000077882 */ /* 0x000fc80000000000 */
        /* <DEDUP_REMOVED lines=82> */
[----:B0-----:R-:W-:-:S01]  /*6d00*/  FADD.FTZ R4, R144, R3 ;  /* 0x0000000390047221 */ /* 0x001fc20000010000 */
[----:B------:R-:W-:-:S06]  /*6d10*/  IADD3 R3, -R23, 0xb, RZ ;  /* 0x0000000b17037810 */ /* 0x000fcc0007ffe1ff */
        /* <DEDUP_REMOVED lines=22> */
[----:B------:R-:W-:Y:S01]  /*6e80*/  MUFU.EX2 R125, R125 ;  /* 0x0000007d007d7308 */ /* 0x000fe20000000800 */
[----:B0-----:R-:W-:-:S07]  /*6e90*/  FADD.FTZ R4, R124, R191 ;  /* 0x000000bf7c047221 */ /* 0x001fce0000010000 */
[----:B------:R-:W0:Y:S01]  /*6ea0*/  MUFU.EX2 R127, R127 ;  /* 0x0000007f007f7308 */ /* 0x000e220000000800 */
[----:B--2---:R-:W-:-:S01]  /*6eb0*/  FADD.FTZ R192, R126, R193 ;  /* 0x000000c17ec07221 */ /* 0x004fc20000010000 */
[----:B------:R-:W-:Y:S02]  /*6ec0*/  WARPGROUP.DEPBAR.LE gsb0, 0x0 ;  /* 0x00008000000079c5 */ /* 0x000fe40000010000 */
[----:B------:R-:W-:-:S04]  /*6ed0*/  WARPGROUP.ARRIVE ;  /* 0x00000000000079c5 */ /* 0x000fc80000000000 */
[----:B------:R-:W-:Y:S02]  /*6ee0*/  MUFU.EX2 R128, R128 ;  /* 0x0000008000807308 */ /* 0x000fe40000000800 */
[----:B------:R-:W-:Y:S01]  /*6ef0*/  QGMMA.64x192x32.F32.E4M3.E4M3 R24, R216, gdesc[UR4], R24, gsb0 ;  /* 0x02e00004d8187df3 */ /* 0x000fe20008000818 */
[----:B0-----:R-:W-:-:S05]  /*6f00*/  FADD.FTZ R135, R127, R192 ;  /* 0x000000c07f877221 */ /* 0x001fca0000010000 */
[----:B------:R-:W0:Y:S08]  /*6f10*/  MUFU.EX2 R130, R130 ;  /* 0x0000008200827308 */ /* 0x000e300000000800 */
[----:B------:R-:W-:Y:S08]  /*6f20*/  MUFU.EX2 R129, R129 ;  /* 0x0000008100817308 */ /* 0x000ff00000000800 */
[----:B------:R-:W1:Y:S08]  /*6f30*/  MUFU.EX2 R131, R131 ;  /* 0x0000008300837308 */ /* 0x000e700000000800 */
[----:B------:R-:W-:Y:S08]  /*6f40*/  MUFU.EX2 R132, R132 ;  /* 0x0000008400847308 */ /* 0x000ff00000000800 */
[----:B------:R0:W2:Y:S08]  /*6f50*/  MUFU.EX2 R195, R134 ;  /* 0x0000008600c37308 */ /* 0x0000b00000000800 */
[----:B------:R-:W-:Y:S01]  /*6f60*/  MUFU.EX2 R133, R133 ;  /* 0x0000008500857308 */ /* 0x000fe20000000800 */
[----:B0-----:R-:W-:-:S04]  /*6f70*/  FADD.FTZ R134, R130, R135 ;  /* 0x0000008782867221 */ /* 0x001fc80000010000 */
[----:B-1----:R-:W-:-:S03]  /*6f80*/  FADD.FTZ R134, R131, R134 ;  /* 0x0000008683867221 */ /* 0x002fc60000010000 */
[----:B------:R-:W0:Y:S01]  /*6f90*/  MUFU.EX2 R8, R8 ;  /* 0x0000000800087308 */ /* 0x000e220000000800 */
[----:B--2---:R-:W-:-:S01]  /*6fa0*/  FADD.FTZ R134, R195, R134 ;  /* 0x00000086c3867221 */ /* 0x004fc20000010000 */
[----:B------:R-:W-:Y:S02]  /*6fb0*/  WARPGROUP.DEPBAR.LE gsb0, 0x0 ;  /* 0x00008000000079c5 */ /* 0x000fe40000010000 */
[----:B------:R1:W-:Y:S06]  /*6fc0*/  BAR.ARV R3, 0x100 ;  /* 0x000400030000751d */ /* 0x0003ec0000002000 */
[----:B-1----:R-:W-:-:S05]  /*6fd0*/  @!P1 VIADD R3, R194, 0x33440 ;  /* 0x00033440c2039836 */ /* 0x002fca0000000000 */
[----:B------:R-:W-:-:S04]  /*6fe0*/  @!P1 PRMT R3, RZ, 0x654, R3 ;  /* 0x00000654ff039816 */ /* 0x000fc80000000003 */
[----:B------:R1:W-:Y:S02]  /*6ff0*/  @!P1 SYNCS.ARRIVE.TRANS64.RED.A1T0 RZ, [R3+URZ], RZ ;  /* 0x000000ff03ff99a7 */ /* 0x0003e4000810043f */
[----:B-1----:R-:W-:-:S04]  /*7000*/  FADD.FTZ R3, R125, R4 ;  /* 0x000000047d037221 */ /* 0x002fc80000010000 */
[----:B------:R-:W-:-:S04]  /*7010*/  FADD.FTZ R4, R128, R3 ;  /* 0x0000000380047221 */ /* 0x000fc80000010000 */
[----:B------:R-:W-:-:S04]  /*7020*/  FADD.FTZ R3, R129, R4 ;  /* 0x0000000481037221 */ /* 0x000fc80000010000 */
[----:B------:R-:W-:Y:S01]  /*7030*/  FADD.FTZ R4, R132, R3 ;  /* 0x0000000384047221 */ /* 0x000fe20000010000 */
[----:B0-----:R-:W-:-:S03]  /*7040*/  FADD.FTZ R3, R8, R134 ;  /* 0x0000008608037221 */ /* 0x001fc60000010000 */
[----:B------:R-:W-:Y:S01]  /*7050*/  FADD.FTZ R4, R133, R4 ;  /* 0x0000000485047221 */ /* 0x000fe20000010000 */
[----:B------:R-:W-:Y:S06]  /*7060*/  @!P0 BRA `(.L_x_24) ;  /* 0x0000000000048947 */ /* 0x000fec0003800000 */
[----:B------:R-:W-:Y:S01]  /*7070*/  BPT.TRAP 0x1 ;  /* 0x000000040000795c */ /* 0x000fe20000300000 */
.L_x_24:
[----:B------:R-:W-:Y:S01]  /*7080*/  ULEA UR6, UR51, UR39, 0x3 ;  /* 0x0000002733067291 */ /* 0x000fe2000f8e183f */
[----:B------:R-:W-:Y:S01]  /*7090*/  ISETP.LT.AND P1, PT, RZ, UR50, PT ;  /* 0x00000032ff007c0c */ /* 0x000fe2000bf21270 */
[----:B------:R-:W-:Y:S01]  /*70a0*/  UIADD3 UR7, UR50, -0x1, URZ ;  /* 0xffffffff32077890 */ /* 0x000fe2000fffe03f */
[----:B------:R-:W-:Y:S01]  /*70b0*/  F2FP.SATFINITE.E4M3.F32.PACK_AB_MERGE_C R11, R12, R11, RZ ;  /* 0x0000000b0c0b723e */ /* 0x000fe200048070ff */
[----:B------:R-:W-:Y:S01]  /*70c0*/  UIADD3 UR6, UR6, 0x33460, URZ ;  /* 0x0003346006067890 */ /* 0x000fe2000fffe03f */
[----:B------:R-:W-:Y:S01]  /*70d0*/  F2FP.SATFINITE.E4M3.F32.PACK_AB_MERGE_C R185, R186, R185, RZ ;  /* 0x000000b9bab9723e */ /* 0x000fe200048070ff */
[----:B------:R-:W-:Y:S01]  /*70e0*/  UMOV UR53, UR44 ;  /* 0x0000002c00357c82 */ /* 0x000fe20008000000 */
[----:B------:R-:W-:Y:S01]  /*70f0*/  F2FP.SATFINITE.E4M3.F32.PACK_AB_MERGE_C R15, R20, R15, RZ ;  /* 0x0000000f140f723e */ /* 0x000fe200048070ff */
[----:B------:R-:W-:Y:S01]  /*7100*/  UPRMT UR6, UR36, 0x654, UR6 ;  /* 0x0000065424067896 */ /* 0x000fe20008000006 */
[----:B------:R-:W-:Y:S01]  /*7110*/  F2FP.SATFINITE.E4M3.F32.PACK_AB_MERGE_C R189, R190, R189, RZ ;  /* 0x000000bdbebd723e */ /* 0x000fe200048070ff */
[----:B------:R-:W-:Y:S01]  /*7120*/  UMOV UR50, UR7 ;  /* 0x0000000700327c82 */ /* 0x000fe20008000000 */
[----:B------:R-:W-:Y:S01]  /*7130*/  F2FP.SATFINITE.E4M3.F32.PACK_AB_MERGE_C R169, R172, R169, RZ ;  /* 0x000000a9aca9723e */ /* 0x000fe200048070ff */
[----:B------:R-:W-:Y:S01]  /*7140*/  UMOV UR51, UR52 ;  /* 0x0000003400337c82 */ /* 0x000fe20008000000 */
[----:B------:R-:W-:Y:S01]  /*7150*/  F2FP.SATFINITE.E4M3.F32.PACK_AB_MERGE_C R174, R175, R174, RZ ;  /* 0x000000aeafae723e */ /* 0x000fe200048070ff */
[----:B------:R-:W-:Y:S01]  /*7160*/  FMUL.FTZ R24, R24, R7 ;  /* 0x0000000718187220 */ /* 0x000fe20000410000 */
[----:B------:R-:W-:Y:S01]  /*7170*/  F2FP.SATFINITE.E4M3.F32.PACK_AB_MERGE_C R177, R180, R177, RZ ;  /* 0x000000b1b4b1723e */ /* 0x000fe200048070ff */
[-C--:B------:R-:W-:Y:S01]  /*7180*/  FMUL.FTZ R25, R25, R7.reuse ;  /* 0x0000000719197220 */ /* 0x080fe20000410000 */
[----:B------:R-:W-:Y:S01]  /*7190*/  F2FP.SATFINITE.E4M3.F32.PACK_AB_MERGE_C R182, R183, R182, RZ ;  /* 0x000000b6b7b6723e */ /* 0x000fe200048070ff */
[----:B------:R-:W-:Y:S01]  /*71a0*/  SYNCS.ARRIVE.TRANS64.RED.A1T0 RZ, [UR6], RZ ;  /* 0x000000ffffff79a7 */ /* 0x000fe20008100406 */
[----:B------:R-:W-:Y:S01]  /*71b0*/  F2FP.SATFINITE.E4M3.F32.PACK_AB_MERGE_C R156, R157, R156, RZ ;  /* 0x0000009c9d9c723e */ /* 0x000fe200048070ff */
[-C--:B------:R-:W-:Y:S01]  /*71c0*/  FMUL.FTZ R28, R28, R7.reuse ;  /* 0x000000071c1c7220 */ /* 0x080fe20000410000 */
        /* <DEDUP_REMOVED lines=19> */
[----:B------:R-:W-:Y:S01]  /*7300*/  FMUL.FTZ R48, R48, R7 ;  /* 0x0000000730307220 */ /* 0x000fe20000410000 */
[----:B------:R-:W-:Y:S01]  /*7310*/  F2FP.SATFINITE.E4M3.F32.PACK_AB_MERGE_C R8, R8, R195, RZ ;  /* 0x000000c30808723e */ /* 0x000fe200048070ff */
[-C--:B------:R-:W-:Y:S01]  /*7320*/  FMUL.FTZ R49, R49, R7.reuse ;  /* 0x0000000731317220 */ /* 0x080fe20000410000 */
        /* <DEDUP_REMOVED lines=33> */
[----:B------:R-:W-:Y:S01]  /*7540*/  FMUL.FTZ R117, R117, R7 ;  /* 0x0000000775757220 */ /* 0x000fe20000410000 */
        /* <DEDUP_REMOVED lines=48> */
[----:B------:R-:W-:Y:S01]  /*7850*/  F2FP.SATFINITE.E4M3.F32.PACK_AB_MERGE_C R200, R9, R10, R11 ;  /* 0x0000000a09c8723e */ /* 0x000fe2000480700b */
[----:B------:R-:W-:Y:S01]  /*7860*/  IMAD.MOV.U32 R6, RZ, RZ, R5 ;  /* 0x000000ffff067224 */ /* 0x000fe200078e0005 */
[----:B------:R-:W-:Y:S01]  /*7870*/  F2FP.SATFINITE.E4M3.F32.PACK_AB_MERGE_C R201, R184, R181, R185 ;  /* 0x000000b5b8c9723e */ /* 0x000fe200048070b9 */
[----:B------:R-:W-:Y:S01]  /*7880*/  IMAD.MOV.U32 R7, RZ, RZ, R0 ;  /* 0x000000ffff077224 */ /* 0x000fe200078e0000 */
[----:B------:R-:W-:-:S02]  /*7890*/  F2FP.SATFINITE.E4M3.F32.PACK_AB_MERGE_C R202, R14, R13, R15 ;  /* 0x0000000d0eca723e */ /* 0x000fc4000480700f */
[----:B------:R-:W-:Y:S02]  /*78a0*/  F2FP.SATFINITE.E4M3.F32.PACK_AB_MERGE_C R203, R188, R187, R189 ;  /* 0x000000bbbccb723e */ /* 0x000fe400048070bd */
[----:B------:R-:W-:Y:S02]  /*78b0*/  F2FP.SATFINITE.E4M3.F32.PACK_AB_MERGE_C R204, R168, R21, R169 ;  /* 0x00000015a8cc723e */ /* 0x000fe400048070a9 */
[----:B------:R-:W-:Y:S02]  /*78c0*/  F2FP.SATFINITE.E4M3.F32.PACK_AB_MERGE_C R205, R171, R170, R174 ;  /* 0x000000aaabcd723e */ /* 0x000fe400048070ae */
[----:B------:R-:W-:Y:S02]  /*78d0*/  F2FP.SATFINITE.E4M3.F32.PACK_AB_MERGE_C R206, R176, R173, R177 ;  /* 0x000000adb0ce723e */ /* 0x000fe400048070b1 */
[----:B------:R-:W-:Y:S02]  /*78e0*/  F2FP.SATFINITE.E4M3.F32.PACK_AB_MERGE_C R207, R179, R178, R182 ;  /* 0x000000b2b3cf723e */ /* 0x000fe400048070b6 */
        /* <DEDUP_REMOVED lines=11> */
[----:B------:R-:W-:Y:S01]  /*79a0*/  F2FP.SATFINITE.E4M3.F32.PACK_AB_MERGE_C R219, R131, R130, R8 ;  /* 0x0000008283db723e */ /* 0x000fe20004807008 */
[----:B------:R-:W-:Y:S06]  /*79b0*/  @P1 BRA `(.L_x_25) ;  /* 0xffffffd000601947 */ /* 0x000fec000383ffff */
.L_x_15:
[----:B------:R-:W-:Y:S06]  /*79c0*/  BAR.ARV 0x8, 0x180 ;  /* 0x0206000000007b1d */ /* 0x000fec0000002000 */
[----:B------:R-:W-:Y:S05]  /*79d0*/  @!P0 BRA `(.L_x_26) ;  /* 0x0000000000048947 */ /* 0x000fea0003800000 */
[----:B------:R-:W-:Y:S01]  /*79e0*/  BPT.TRAP 0x1 ;  /* 0x000000040000795c */ /* 0x000fe20000300000 */
.L_x_26:
[----:B------:R-:W-:Y:S01]  /*79f0*/  ULEA UR4, UR52, UR39, 0x3 ;  /* 0x0000002734047291 */ /* 0x000fe2000f8e183f */
[----:B------:R-:W-:-:S05]  /*7a00*/  IMAD.U32 R6, RZ, RZ, UR44 ;  /* 0x0000002cff067e24 */ /* 0x000fca000f8e00ff */
[----:B------:R-:W-:-:S04]  /*7a10*/  SHF.L.U32 R6, R6, 0x1f, RZ ;  /* 0x0000001f06067819 */ /* 0x000fc800000006ff */
[----:B------:R0:W1:Y:S01]  /*7a20*/  SYNCS.PHASECHK.TRANS64.TRYWAIT P1, [UR4+0x33450], R6 ;  /* 0x03345006ff0075a7 */ /* 0x0000620008020144 */
[----:B------:R-:W-:Y:S05]  /*7a30*/  @!P0 BRA `(.L_x_27) ;  /* 0x0000000000048947 */ /* 0x000fea0003800000 */
[----:B------:R-:W-:Y:S01]  /*7a40*/  BPT.TRAP 0x1 ;  /* 0x000000040000795c */ /* 0x000fe20000300000 */
.L_x_27:
[----:B-1----:R-:W-:Y:S05]  /*7a50*/  @P1 BRA `(.L_x_28) ;  /* 0x0000000000081947 */ /* 0x002fea0003800000 */
[----:B------:R-:W1:Y:S02]  /*7a60*/  SYNCS.PHASECHK.TRANS64.TRYWAIT P1, [UR4+0x33450], R6 ;  /* 0x03345006ff0075a7 */ /* 0x000e640008020144 */
[----:B-1----:R-:W-:Y:S05]  /*7a70*/  @!P1 BRA `(.L_x_29) ;  /* 0x0000006800f49947 */ /* 0x002fea0003800000 */
.L_x_28:
[----:B------:R-:W-:Y:S01]  /*7a80*/  UIADD3 UR5, UR39, 0x200, URZ ;  /* 0x0000020027057890 */ /* 0x000fe2000fffe03f */
[----:B------:R-:W-:Y:S01]  /*7a90*/  WARPGROUP.ARRIVE ;  /* 0x00000000000079c5 */ /* 0x000fe20000000000 */
[----:B------:R-:W-:Y:S01]  /*7aa0*/  UMOV UR7, 0xc0000010 ;  /* 0xc000001000077882 */ /* 0x000fe20000000000 */
[----:B------:R-:W-:Y:S01]  /*7ab0*/  IMAD.MOV.U32 R8, RZ, RZ, 0x3f800000 ;  /* 0x3f800000ff087424 */ /* 0x000fe200078e00ff */
[----:B------:R-:W-:-:S04]  /*7ac0*/  USHF.R.U32.HI UR5, URZ, 0x4, UR5 ;  /* 0x000000043f057899 */ /* 0x000fc80008011605 */
[----:B------:R-:W-:-:S04]  /*7ad0*/  ULOP3.LUT UR5, UR5, 0x3fff, URZ, 0xc0, !UPT ;  /* 0x00003fff05057892 */ /* 0x000fc8000f8ec03f */
[----:B------:R-:W-:-:S04]  /*7ae0*/  ULOP3.LUT UR5, UR5, 0x10000, URZ, 0xfc, !UPT ;  /* 0x0001000005057892 */ /* 0x000fc8000f8efc3f */
[----:B------:R-:W-:-:S07]  /*7af0*/  UIMAD UR5, UR52, 0x780, UR5 ;  /* 0x00000780340578a4 */ /* 0x000fce000f8e0205 */
[----:B------:R-:W-:Y:S02]  /*7b00*/  UMOV UR6, UR5 ;  /* 0x0000000500067c82 */ /* 0x000fe40008000000 */
[----:B------:R-:W-:Y:S01]  /*7b10*/  QGMMA.64x192x32.F32.E4M3.E4M3 R24, R200, gdesc[UR4], R24, gsb0 ;  /* 0x02e00004c8187df3 */ /* 0x000fe20008000818 */
[----:B------:R-:W-:Y:S01]  /*7b20*/  UIADD3 UR6, UR5, 0x180, URZ ;  /* 0x0000018005067890 */ /* 0x000fe2000fffe03f */
[----:B------:R-:W-:Y:S01]  /*7b30*/  UMOV UR7, 0xc0000010 ;  /* 0xc000001000077882 */ /* 0x000fe20000000000 */
[----:B------:R-:W-:Y:S02]  /*7b40*/  WARPGROUP.DEPBAR.LE gsb0, 0x0 ;  /* 0x00008000000079c5 */ /* 0x000fe40000010000 */
[----:B------:R-:W-:-:S15]  /*7b50*/  WARPGROUP.ARRIVE ;  /* 0x00000000000079c5 */ /* 0x000fde0000000000 */
[----:B------:R-:W-:Y:S01]  /*7b60*/  QGMMA.64x192x32.F32.E4M3.E4M3 R24, R204, gdesc[UR4], R24, gsb0 ;  /* 0x02e00004cc187df3 */ /* 0x000fe20008000818 */
[----:B------:R-:W-:Y:S01]  /*7b70*/  UIADD3 UR6, UR5, 0x300, URZ ;  /* 0x0000030005067890 */ /* 0x000fe2000fffe03f */
[----:B------:R-:W-:Y:S01]  /*7b80*/  UMOV UR7, 0xc0000010 ;  /* 0xc000001000077882 */ /* 0x000fe20000000000 */
[----:B------:R-:W-:Y:S02]  /*7b90*/  WARPGROUP.DEPBAR.LE gsb0, 0x0 ;  /* 0x00008000000079c5 */ /* 0x000fe40000010000 */
[----:B------:R-:W-:-:S15]  /*7ba0*/  WARPGROUP.ARRIVE ;  /* 0x00000000000079c5 */ /* 0x000fde0000000000 */
[----:B------:R-:W-:Y:S01]  /*7bb0*/  QGMMA.64x192x32.F32.E4M3.E4M3 R24, R208, gdesc[UR4], R24, gsb0 ;  /* 0x02e00004d0187df3 */ /* 0x000fe20008000818 */
[----:B------:R-:W-:Y:S02]  /*7bc0*/  ULDC.64 UR6, c[0x0][0x9a0] ;  /* 0x0002680000067ab9 */ /* 0x000fe40000000a00 */
[----:B------:R-:W-:-:S04]  /*7bd0*/  UISETP.NE.U32.AND UP0, UPT, UR6, URZ, UPT ;  /* 0x0000003f0600728c */ /* 0x000fc8000bf05070 */
[----:B------:R-:W-:-:S06]  /*7be0*/  UISETP.NE.AND.EX UP0, UPT, UR7, URZ, UPT, UP0 ;  /* 0x0000003f0700728c */ /* 0x000fcc000bf05300 */
[----:B------:R-:W-:-:S05]  /*7bf0*/  PLOP3.LUT P1, PT, PT, PT, UP0, 0x80, 0x0 ;  /* 0x000000000000781c */ /* 0x000fca0003f2f008 */
[----:B------:R-:W-:Y:S02]  /*7c00*/  @UP0 USHF.R.S32.HI UR10, URZ, 0x1f, UR42 ;  /* 0x0000001f3f0a0899 */ /* 0x000fe4000801142a */
[----:B------:R-:W-:Y:S01]  /*7c10*/  @UP0 UIADD3 UR8, -UR42, URZ, URZ ;  /* 0x0000003f2a080290 */ /* 0x000fe2000fffe13f */
[----:B------:R-:W-:Y:S01]  /*7c20*/  @UP0 ULDC.64 UR12, c[0x0][0x9c8] ;  /* 0x00027200000c0ab9 */ /* 0x000fe20000000a00 */
[----:B------:R-:W-:Y:S01]  /*7c30*/  @UP0 ULDC UR9, c[0x0][0xc44] ;  /* 0x0003110000090ab9 */ /* 0x000fe20000000800 */
[----:B------:R-:W-:Y:S02]  /*7c40*/  @UP0 UIMAD UR10, UR10, UR12, URZ ;  /* 0x0000000c0a0a02a4 */ /* 0x000fe4000f8e023f */
[----:B------:R-:W-:Y:S02]  /*7c50*/  @UP0 UIMAD UR11, UR9, UR8, UR43 ;  /* 0x00000008090b02a4 */ /* 0x000fe4000f8e022b */
[----:B------:R-:W-:Y:S02]  /*7c60*/  @UP0 UIMAD.WIDE.U32 UR8, UR42, UR12, URZ ;  /* 0x0000000c2a0802a5 */ /* 0x000fe4000f8e003f */
[----:B------:R-:W-:-:S02]  /*7c70*/  @UP0 UIMAD UR10, UR42, UR13, UR10 ;  /* 0x0000000d2a0a02a4 */ /* 0x000fc4000f8e020a */
[----:B------:R-:W-:Y:S01]  /*7c80*/  @UP0 USHF.R.S32.HI UR14, URZ, 0x1f, UR11 ;  /* 0x0000001f3f0e0899 */ /* 0x000fe2000801140b */
[----:B------:R-:W-:Y:S01]  /*7c90*/  @UP0 ULDC.64 UR12, c[0x0][0x9d0] ;  /* 0x00027400000c0ab9 */ /* 0x000fe20000000a00 */
[----:B------:R-:W-:Y:S02]  /*7ca0*/  @UP0 UIADD3 UR9, UR9, UR10, URZ ;  /* 0x0000000a09090290 */ /* 0x000fe4000fffe03f */
[----:B------:R-:W-:Y:S02]  /*7cb0*/  @UP0 UIMAD UR10, UR14, UR12, URZ ;  /* 0x0000000c0e0a02a4 */ /* 0x000fe4000f8e023f */
[----:B------:R-:W-:Y:S02]  /*7cc0*/  @UP0 UIMAD.WIDE.U32 UR8, UR11, UR12, UR8 ;  /* 0x0000000c0b0802a5 */ /* 0x000fe4000f8e0008 */
[----:B------:R-:W-:Y:S02]  /*7cd0*/  @UP0 UIMAD UR10, UR11, UR13, UR10 ;  /* 0x0000000d0b0a02a4 */ /* 0x000fe4000f8e020a */
[----:B------:R-:W-:-:S02]  /*7ce0*/  @UP0 ULEA UR6, UP1, UR8, UR6, 0x2 ;  /* 0x0000000608060291 */ /* 0x000fc4000f82103f */
[----:B------:R-:W-:-:S04]  /*7cf0*/  @UP0 UIADD3 UR9, UR9, UR10, URZ ;  /* 0x0000000a09090290 */ /* 0x000fc8000fffe03f */
[----:B------:R-:W-:Y:S01]  /*7d00*/  @UP0 ULEA.HI.X UR7, UR8, UR7, UR9, 0x2, UP1 ;  /* 0x0000000708070291 */ /* 0x000fe200088f1409 */
[----:B01----:R-:W-:-:S05]  /*7d10*/  IMAD.U32 R6, RZ, RZ, UR6 ;  /* 0x00000006ff067e24 */ /* 0x003fca000f8e00ff */
[----:B------:R-:W-:-:S05]  /*7d20*/  IMAD.U32 R7, RZ, RZ, UR7 ;  /* 0x00000007ff077e24 */ /* 0x000fca000f8e00ff */
[----:B------:R0:W2:Y:S01]  /*7d30*/  @P1 LDG.E R8, desc[UR48][R6.64] ;  /* 0x0000003006081981 */ /* 0x0000a2000c1e1900 */
[----:B------:R-:W-:Y:S01]  /*7d40*/  UIADD3 UR6, UR5, 0x480, URZ ;  /* 0x0000048005067890 */ /* 0x000fe2000fffe03f */
[----:B------:R-:W-:Y:S01]  /*7d50*/  UMOV UR7, 0xc0000010 ;  /* 0xc000001000077882 */ /* 0x000fe20000000000 */
[----:B------:R-:W-:Y:S02]  /*7d60*/  WARPGROUP.DEPBAR.LE gsb0, 0x0 ;  /* 0x00008000000079c5 */ /* 0x000fe40000010000 */
[----:B------:R-:W-:-:S06]  /*7d70*/  WARPGROUP.ARRIVE ;  /* 0x00000000000079c5 */ /* 0x000fcc0000000000 */
[----:B------:R-:W-:Y:S01]  /*7d80*/  QGMMA.64x192x32.F32.E4M3.E4M3 R24, R212, gdesc[UR4], R24, gsb0 ;  /* 0x02e00004d4187df3 */ /* 0x000fe20008000818 */
[----:B------:R-:W-:Y:S01]  /*7d90*/  UIADD3 UR6, UR5, 0x600, URZ ;  /* 0x0000060005067890 */ /* 0x000fe2000fffe03f */
[----:B------:R-:W-:Y:S01]  /*7da0*/  UMOV UR7, 0xc0000010 ;  /* 0xc000001000077882 */ /* 0x000fe20000000000 */
[----:B------:R-:W1:Y:S04]  /*7db0*/  SHFL.BFLY PT, R9, R4, 0x2, 0x1f ;  /* 0x0c401f0004097f89 */ /* 0x000e6800000e0000 */
[----:B------:R-:W3:Y:S01]  /*7dc0*/  SHFL.BFLY PT, R12, R3, 0x2, 0x1f ;  /* 0x0c401f00030c7f89 */ /* 0x000ee200000e0000 */
[----:B-1----:R-:W-:-:S01]  /*7dd0*/  FADD.FTZ R9, R9, R4 ;  /* 0x0000000409097221 */ /* 0x002fc20000010000 */
[----:B---3--:R-:W-:-:S04]  /*7de0*/  FADD.FTZ R12, R12, R3 ;  /* 0x000000030c0c7221 */ /* 0x008fc80000010000 */
[----:B------:R-:W1:Y:S04]  /*7df0*/  SHFL.BFLY PT, R10, R9, 0x1, 0x1f ;  /* 0x0c201f00090a7f89 */ /* 0x000e6800000e0000 */
[----:B0-----:R-:W0:Y:S01]  /*7e00*/  SHFL.BFLY PT, R7, R12, 0x1, 0x1f ;  /* 0x0c201f000c077f89 */ /* 0x001e2200000e0000 */
[----:B-1----:R-:W-:-:S01]  /*7e10*/  FADD.FTZ R13, R9, R10 ;  /* 0x0000000a090d7221 */ /* 0x002fc20000010000 */
[----:B0-----:R-:W-:-:S04]  /*7e20*/  FADD.FTZ R14, R12, R7 ;  /* 0x000000070c0e7221 */ /* 0x001fc80000010000 */
[C---:B------:R-:W-:Y:S01]  /*7e30*/  FSETP.NE.FTZ.AND P1, PT, R13.reuse, RZ, PT ;  /* 0x000000ff0d00720b */ /* 0x040fe20003f35000 */
[----:B------:R-:W-:Y:S01]  /*7e40*/  FMUL.FTZ R6, R13, 0.00390625 ;  /* 0x3b8000000d067820 */ /* 0x000fe20000410000 */
[----:B------:R-:W-:Y:S01]  /*7e50*/  FMUL.FTZ R15, R14, 0.00390625 ;  /* 0x3b8000000e0f7820 */ /* 0x000fe20000410000 */
[----:B------:R-:W-:-:S03]  /*7e60*/  IMAD.MOV.U32 R7, RZ, RZ, RZ ;  /* 0x000000ffff077224 */ /* 0x000fc600078e00ff */
[----:B------:R-:W-:Y:S02]  /*7e70*/  FSETP.NE.FTZ.AND P2, PT, R6, RZ, PT ;  /* 0x000000ff0600720b */ /* 0x000fe40003f55000 */
[----:B------:R-:W-:-:S05]  /*7e80*/  FSETP.NE.FTZ.AND P3, PT, R15, RZ, PT ;  /* 0x000000ff0f00720b */ /* 0x000fca0003f75000 */
[----:B------:R-:W-:Y:S01]  /*7e90*/  @P1 MUFU.RCP R7, R13 ;  /* 0x0000000d00071308 */ /* 0x000fe20000001000 */
[----:B------:R-:W-:Y:S01]  /*7ea0*/  FSETP.NE.FTZ.AND P1, PT, R14, RZ, PT ;  /* 0x000000ff0e00720b */ /* 0x000fe20003f35000 */
[----:B------:R-:W-:-:S06]  /*7eb0*/  IMAD.MOV.U32 R11, RZ, RZ, RZ ;  /* 0x000000ffff0b7224 */ /* 0x000fcc00078e00ff */
[----:B------:R-:W0:Y:S01]  /*7ec0*/  @P2 MUFU.LG2 R6, R6 ;  /* 0x0000000600062308 */ /* 0x000e220000000c00 */
[----:B------:R-:W-:Y:S02]  /*7ed0*/  WARPGROUP.DEPBAR.LE gsb0, 0x0 ;  /* 0x00008000000079c5 */ /* 0x000fe40000010000 */
[----:B------:R-:W-:-:S06]  /*7ee0*/  WARPGROUP.ARRIVE ;  /* 0x00000000000079c5 */ /* 0x000fcc0000000000 */
[----:B------:R-:W-:Y:S01]  /*7ef0*/  QGMMA.64x192x32.F32.E4M3.E4M3 R24, R216, gdesc[UR4], R24, gsb0 ;  /* 0x02e00004d8187df3 */ /* 0x000fe20008000818 */
[----:B------:R-:W1:Y:S08]  /*7f00*/  @P3 MUFU.LG2 R10, R15 ;  /* 0x0000000f000a3308 */ /* 0x000e700000000c00 */
[----:B------:R-:W3:Y:S01]  /*7f10*/  @P1 MUFU.RCP R11, R14 ;  /* 0x0000000e000b1308 */ /* 0x000ee20000001000 */
[----:B------:R-:W-:-:S02]  /*7f20*/  IMAD.U32 R9, RZ, RZ, UR40 ;  /* 0x00000028ff097e24 */ /* 0x000fc4000f8e00ff */
[----:B------:R-:W-:Y:S02]  /*7f30*/  IMAD.U32 R12, RZ, RZ, UR40 ;  /* 0x00000028ff0c7e24 */ /* 0x000fe4000f8e00ff */
[----:B0-----:R-:W-:Y:S01]  /*7f40*/  @P2 FMUL.FTZ R6, R6, 0.69314718246459960938 ;  /* 0x3f31721806062820 */ /* 0x001fe20000410000 */
[----:B------:R-:W-:Y:S01]  /*7f50*/  @P2 FMUL.FTZ R9, R9, 0.69314718246459960938 ;  /* 0x3f31721809092820 */ /* 0x000fe20000410000 */
[----:B------:R-:W-:Y:S01]  /*7f60*/  @P3 FMUL.FTZ R13, R12, 0.69314718246459960938 ;  /* 0x3f3172180c0d3820 */ /* 0x000fe20000410000 */
[----:B-1----:R-:W-:Y:S01]  /*7f70*/  @P3 FMUL.FTZ R10, R10, 0.69314718246459960938 ;  /* 0x3f3172180a0a3820 */ /* 0x002fe20000410000 */
[----:B------:R-:W-:Y:S02]  /*7f80*/  IMAD.MOV.U32 R4, RZ, RZ, -0x800000 ;  /* 0xff800000ff047424 */ /* 0x000fe400078e00ff */
[----:B------:R-:W-:Y:S01]  /*7f90*/  @P2 FFMA.FTZ R4, R9, R0, R6 ;  /* 0x0000000009042223 */ /* 0x000fe20000010006 */
[----:B------:R-:W-:Y:S02]  /*7fa0*/  IMAD.MOV.U32 R3, RZ, RZ, -0x800000 ;  /* 0xff800000ff037424 */ /* 0x000fe400078e00ff */
[----:B------:R-:W-:Y:S01]  /*7fb0*/  @P3 FFMA.FTZ R3, R13, R5, R10 ;  /* 0x000000050d033223 */ /* 0x000fe2000001000a */
[-C--:B--2---:R-:W-:Y:S01]  /*7fc0*/  FMUL.FTZ R9, R7, R8.reuse ;  /* 0x0000000807097220 */ /* 0x084fe20000410000 */
[----:B---3--:R-:W-:Y:S01]  /*7fd0*/  FMUL.FTZ R120, R11, R8 ;  /* 0x000000080b787220 */ /* 0x008fe20000410000 */
[----:B------:R-:W-:-:S02]  /*7fe0*/  WARPGROUP.DEPBAR.LE gsb0, 0x0 ;  /* 0x00008000000079c5 */ /* 0x000fc40000010000 */
[----:B------:R-:W-:Y:S05]  /*7ff0*/  @!P0 BRA `(.L_x_30) ;  /* 0x0000000000048947 */ /* 0x000fea0003800000 */
[----:B------:R-:W-:Y:S01]  /*8000*/  BPT.TRAP 0x1 ;  /* 0x000000040000795c */ /* 0x000fe20000300000 */
.L_x_30:
[----:B------:R-:W0:Y:S01]  /*8010*/  S2R R121, SR_TID.X ;  /* 0x0000000000797919 */ /* 0x000e220000002100 */
[----:B------:R-:W-:Y:S01]  /*8020*/  ULDC.64 UR6, c[0x4][0x38] ;  /* 0x01000e0000067ab9 */ /* 0x000fe20000000a00 */
[----:B------:R-:W1:Y:S01]  /*8030*/  S2UR UR5, SR_SWINHI ;  /* 0x00000000000579c3 */ /* 0x000e620000002f00 */
        /* <DEDUP_REMOVED lines=10> */
[----:B------:R-:W-:Y:S01]  /*80e0*/  FMUL.FTZ R13, R31, R120 ;  /* 0x000000781f0d7220 */ /* 0x000fe20000410000 */
[----:B------:R-:W-:Y:S01]  /*80f0*/  ULDC.64 UR8, c[0x0][0xb90] ;  /* 0x0002e40000087ab9 */ /* 0x000fe20000000a00 */
[----:B0-----:R-:W-:-:S02]  /*8100*/  IMAD.SHL.U32 R0, R121, 0x4, RZ ;  /* 0x0000000479007824 */ /* 0x001fc400078e00ff */
[-C--:B------:R-:W-:Y:S01]  /*8110*/  FMUL.FTZ R27, R35, R120.reuse ;  /* 0x00000078231b7220 */ /* 0x080fe20000410000 */
[-C--:B------:R-:W-:Y:S01]  /*8120*/  FMUL.FTZ R29, R44, R9.reuse ;  /* 0x000000092c1d7220 */ /* 0x080fe20000410000 */
[-C--:B------:R-:W-:Y:S01]  /*8130*/  FMUL.FTZ R36, R41, R9.reuse ;  /* 0x0000000929247220 */ /* 0x080fe20000410000 */
[-C--:B------:R-:W-:Y:S01]  /*8140*/  FMUL.FTZ R24, R34, R120.reuse ;  /* 0x0000007822187220 */ /* 0x080fe20000410000 */
[----:B------:R-:W-:Y:S01]  /*8150*/  LOP3.LUT R0, R0, 0xc, RZ, 0xc0, !PT ;  /* 0x0000000c00007812 */ /* 0x000fe200078ec0ff */
[-C--:B------:R-:W-:Y:S01]  /*8160*/  FMUL.FTZ R35, R50, R120.reuse ;  /* 0x0000007832237220 */ /* 0x080fe20000410000 */
[-C--:B------:R-:W-:Y:S01]  /*8170*/  FMUL.FTZ R26, R39, R120.reuse ;  /* 0x00000078271a7220 */ /* 0x080fe20000410000 */
[-C--:B------:R-:W-:Y:S01]  /*8180*/  FMUL.FTZ R41, R53, R9.reuse ;  /* 0x0000000935297220 */ /* 0x080fe20000410000 */
[----:B------:R-:W-:Y:S01]  /*8190*/  IADD3 R6, P0, R0, UR6, RZ ;  /* 0x0000000600067c10 */ /* 0x000fe2000ff1e0ff */
[-C--:B------:R-:W-:Y:S01]  /*81a0*/  FMUL.FTZ R50, R70, R120.reuse ;  /* 0x0000007846327220 */ /* 0x080fe20000410000 */
[----:B------:R-:W-:Y:S01]  /*81b0*/  FMUL.FTZ R44, R49, R9 ;  /* 0x00000009312c7220 */ /* 0x000fe20000410000 */
[-C--:B------:R-:W-:Y:S01]  /*81c0*/  FMUL.FTZ R34, R54, R120.reuse ;  /* 0x0000007836227220 */ /* 0x080fe20000410000 */
[----:B------:R-:W-:Y:S01]  /*81d0*/  FMUL.FTZ R38, R55, R120 ;  /* 0x0000007837267220 */ /* 0x000fe20000410000 */
[----:B------:R-:W-:-:S02]  /*81e0*/  IMAD.X R7, RZ, RZ, UR7, P0 ;  /* 0x00000007ff077e24 */ /* 0x000fc400080e06ff */
[-C--:B------:R-:W-:Y:S01]  /*81f0*/  FMUL.FTZ R39, R51, R120.reuse ;  /* 0x0000007833277220 */ /* 0x080fe20000410000 */
[----:B------:R-:W-:Y:S01]  /*8200*/  FMUL.FTZ R70, R82, R120 ;  /* 0x0000007852467220 */ /* 0x000fe20000410000 */
[----:B------:R-:W-:Y:S01]  /*8210*/  F2FP.BF16.F32.PACK_AB R15, R15, R20 ;  /* 0x000000140f0f723e */ /* 0x000fe200000010ff */
[-C--:B------:R-:W-:Y:S01]  /*8220*/  FMUL.FTZ R49, R61, R9.reuse ;  /* 0x000000093d317220 */ /* 0x080fe20000410000 */
[----:B------:R0:W2:Y:S01]  /*8230*/  LDG.E.CONSTANT R0, desc[UR48][R6.64] ;  /* 0x0000003006007981 */ /* 0x0000a2000c1e9900 */
[-C--:B------:R-:W-:Y:S01]  /*8240*/  FMUL.FTZ R53, R68, R9.reuse ;  /* 0x0000000944357220 */ /* 0x080fe20000410000 */
[-C--:B------:R-:W-:Y:S01]  /*8250*/  FMUL.FTZ R82, R95, R120.reuse ;  /* 0x000000785f527220 */ /* 0x080fe20000410000 */
[----:B------:R-:W-:Y:S01]  /*8260*/  LOP3.LUT P0, R20, R121, 0x3, RZ, 0xc0, !PT ;  /* 0x0000000379147812 */ /* 0x000fe2000780c0ff */
[-C--:B------:R-:W-:Y:S01]  /*8270*/  FMUL.FTZ R61, R76, R9.reuse ;  /* 0x000000094c3d7220 */ /* 0x080fe20000410000 */
[-C--:B------:R-:W-:Y:S01]  /*8280*/  FMUL.FTZ R68, R73, R9.reuse ;  /* 0x0000000949447220 */ /* 0x080fe20000410000 */
[-C--:B------:R-:W-:Y:S01]  /*8290*/  FMUL.FTZ R95, R106, R120.reuse ;  /* 0x000000786a5f7220 */ /* 0x080fe20000410000 */
[-C--:B------:R-:W-:Y:S01]  /*82a0*/  FMUL.FTZ R73, R85, R9.reuse ;  /* 0x0000000955497220 */ /* 0x080fe20000410000 */
[-C--:B------:R-:W-:Y:S01]  /*82b0*/  FMUL.FTZ R76, R81, R9.reuse ;  /* 0x00000009514c7220 */ /* 0x080fe20000410000 */
[----:B------:R-:W-:Y:S01]  /*82c0*/  FMUL.FTZ R28, R33, R9 ;  /* 0x00000009211c7220 */ /* 0x000fe20000410000 */
[-C--:B0-----:R-:W-:Y:S01]  /*82d0*/  FMUL.FTZ R6, R47, R120.reuse ;  /* 0x000000782f067220 */ /* 0x081fe20000410000 */
[-C--:B------:R-:W-:Y:S01]  /*82e0*/  FMUL.FTZ R47, R59, R120.reuse ;  /* 0x000000783b2f7220 */ /* 0x080fe20000410000 */
[-C--:B------:R-:W-:Y:S01]  /*82f0*/  FMUL.FTZ R59, R74, R120.reuse ;  /* 0x000000784a3b7220 */ /* 0x080fe20000410000 */
[-C--:B------:R-:W-:Y:S01]  /*8300*/  FMUL.FTZ R74, R83, R120.reuse ;  /* 0x00000078534a7220 */ /* 0x080fe20000410000 */
[-C--:B------:R-:W-:Y:S01]  /*8310*/  FMUL.FTZ R83, R91, R120.reuse ;  /* 0x000000785b537220 */ /* 0x080fe20000410000 */
[-C--:B------:R-:W-:Y:S01]  /*8320*/  FMUL.FTZ R106, R119, R120.reuse ;  /* 0x00000078776a7220 */ /* 0x080fe20000410000 */
[----:B------:R-:W-:Y:S01]  /*8330*/  F2FP.BF16.F32.PACK_AB R34, R34, R35 ;  /* 0x000000232222723e */ /* 0x000fe200000010ff */
[-C--:B------:R-:W-:Y:S01]  /*8340*/  FMUL.FTZ R7, R43, R120.reuse ;  /* 0x000000782b077220 */ /* 0x080fe20000410000 */
[----:B------:R-:W-:Y:S01]  /*8350*/  F2FP.BF16.F32.PACK_AB R39, R38, R39 ;  /* 0x000000272627723e */ /* 0x000fe200000010ff */
[----:B------:R-:W-:Y:S01]  /*8360*/  FMUL.FTZ R25, R37, R9 ;  /* 0x0000000925197220 */ /* 0x000fe20000410000 */
[----:B------:R-:W-:Y:S01]  /*8370*/  ISETP.EQ.OR P0, PT, R20, 0x3, !P0 ;  /* 0x000000031400780c */ /* 0x000fe20004702670 */
[-C--:B------:R-:W-:Y:S01]  /*8380*/  FMUL.FTZ R43, R58, R120.reuse ;  /* 0x000000783a2b7220 */ /* 0x080fe20000410000 */
[----:B------:R-:W-:Y:S01]  /*8390*/  F2FP.BF16.F32.PACK_AB R82, R82, R83 ;  /* 0x000000535252723e */ /* 0x000fe200000010ff */
[----:B------:R-:W-:Y:S01]  /*83a0*/  FMUL.FTZ R58, R78, R120 ;  /* 0x000000784e3a7220 */ /* 0x000fe20000410000 */
[----:B------:R-:W-:Y:S01]  /*83b0*/  F2FP.BF16.F32.PACK_AB R76, R73, R76 ;  /* 0x0000004c494c723e */ /* 0x000fe200000010ff */
[----:B------:R-:W-:Y:S01]  /*83c0*/  UMOV UR6, UR39 ;  /* 0x0000002700067c82 */ /* 0x000fe20008000000 */
[----:B-1----:R-:W-:Y:S01]  /*83d0*/  UMOV UR7, UR5 ;  /* 0x0000000500077c82 */ /* 0x002fe20008000000 */
[----:B------:R-:W-:Y:S01]  /*83e0*/  F2FP.BF16.F32.PACK_AB R83, R106, R115 ;  /* 0x000000736a53723e */ /* 0x000fe200000010ff */
[-C--:B------:R-:W-:Y:S01]  /*83f0*/  FMUL.FTZ R32, R40, R9.reuse ;  /* 0x0000000928207220 */ /* 0x080fe20000410000 */
[----:B------:R-:W-:Y:S01]  /*8400*/  FMUL.FTZ R33, R45, R9 ;  /* 0x000000092d217220 */ /* 0x000fe20000410000 */
[----:B------:R-:W-:Y:S01]  /*8410*/  SEL R115, R34, R39, P0 ;  /* 0x0000002722737207 */ /* 0x000fe20000000000 */
[-C--:B------:R-:W-:Y:S01]  /*8420*/  FMUL.FTZ R37, R52, R9.reuse ;  /* 0x0000000934257220 */ /* 0x080fe20000410000 */
[----:B------:R-:W-:Y:S01]  /*8430*/  SEL R73, R39, R34, P0 ;  /* 0x0000002227497207 */ /* 0x000fe20000000000 */
[-C--:B------:R-:W-:Y:S01]  /*8440*/  FMUL.FTZ R40, R48, R9.reuse ;  /* 0x0000000930287220 */ /* 0x080fe20000410000 */
[----:B------:R-:W-:Y:S01]  /*8450*/  FMUL.FTZ R45, R60, R9 ;  /* 0x000000093c2d7220 */ /* 0x000fe20000410000 */
[----:B------:R-:W-:-:S02]  /*8460*/  IMAD.U32 R34, RZ, RZ, UR6 ;  /* 0x00000006ff227e24 */ /* 0x000fc4000f8e00ff */
[-C--:B------:R-:W-:Y:S01]  /*8470*/  FMUL.FTZ R48, R56, R9.reuse ;  /* 0x0000000938307220 */ /* 0x080fe20000410000 */
[----:B------:R-:W-:Y:S02]  /*8480*/  IMAD.U32 R35, RZ, RZ, UR7 ;  /* 0x00000007ff237e24 */ /* 0x000fe4000f8e00ff */
[-C--:B------:R-:W-:Y:S01]  /*8490*/  FMUL.FTZ R52, R57, R9.reuse ;  /* 0x0000000939347220 */ /* 0x080fe20000410000 */
[-C--:B------:R-:W-:Y:S01]  /*84a0*/  FMUL.FTZ R60, R65, R9.reuse ;  /* 0x00000009413c7220 */ /* 0x080fe20000410000 */
[-C--:B------:R-:W-:Y:S01]  /*84b0*/  FMUL.FTZ R56, R64, R9.reuse ;  /* 0x0000000940387220 */ /* 0x080fe20000410000 */
[-C--:B------:R-:W-:Y:S01]  /*84c0*/  FMUL.FTZ R57, R69, R9.reuse ;  /* 0x0000000945397220 */ /* 0x080fe20000410000 */
[-C--:B------:R-:W-:Y:S01]  /*84d0*/  FMUL.FTZ R65, R77, R9.reuse ;  /* 0x000000094d417220 */ /* 0x080fe20000410000 */
[-C--:B------:R-:W-:Y:S01]  /*84e0*/  FMUL.FTZ R64, R72, R9.reuse ;  /* 0x0000000948407220 */ /* 0x080fe20000410000 */
[----:B------:R-:W-:Y:S01]  /*84f0*/  FMUL.FTZ R69, R84, R9 ;  /* 0x0000000954457220 */ /* 0x000fe20000410000 */
[----:B------:R-:W-:Y:S01]  /*8500*/  F2FP.BF16.F32.PACK_AB R77, R58, R59 ;  /* 0x0000003b3a4d723e */ /* 0x000fe200000010ff */
[-C--:B------:R-:W-:Y:S01]  /*8510*/  FMUL.FTZ R72, R80, R9.reuse ;  /* 0x0000000950487220 */ /* 0x080fe20000410000 */
[-C--:B------:R-:W-:Y:S01]  /*8520*/  FMUL.FTZ R84, R93, R9.reuse ;  /* 0x000000095d547220 */ /* 0x080fe20000410000 */
[----:B------:R-:W-:Y:S01]  /*8530*/  FMUL.FTZ R85, R89, R9 ;  /* 0x0000000959557220 */ /* 0x000fe20000410000 */
[----:B------:R-:W-:-:S04]  /*8540*/  IMAD.WIDE R58, R223, 0x2, R34 ;  /* 0x00000002df3a7825 */ /* 0x000fc800078e0222 */
[-C--:B------:R-:W-:Y:S01]  /*8550*/  FMUL.FTZ R80, R92, R9.reuse ;  /* 0x000000095c507220 */ /* 0x080fe20000410000 */
        /* <DEDUP_REMOVED lines=8> */
[-C--:B------:R-:W-:Y:S01]  /*85e0*/  FMUL.FTZ R97, R104, R9.reuse ;  /* 0x0000000968617220 */ /* 0x080fe20000410000 */
[-C--:B------:R-:W-:Y:S01]  /*85f0*/  FMUL.FTZ R100, R109, R9.reuse ;  /* 0x000000096d647220 */ /* 0x080fe20000410000 */
[----:B------:R-:W-:Y:S01]  /*8600*/  FMUL.FTZ R101, R105, R9 ;  /* 0x0000000969657220 */ /* 0x000fe20000410000 */
[----:B------:R-:W-:Y:S01]  /*8610*/  F2FP.BF16.F32.PACK_AB R7, R6, R7 ;  /* 0x000000070607723e */ /* 0x000fe200000010ff */
[-C--:B------:R-:W-:Y:S01]  /*8620*/  FMUL.FTZ R104, R116, R9.reuse ;  /* 0x0000000974687220 */ /* 0x080fe20000410000 */
[-C--:B------:R-:W-:Y:S01]  /*8630*/  FMUL.FTZ R105, R112, R9.reuse ;  /* 0x0000000970697220 */ /* 0x080fe20000410000 */
[-C--:B------:R-:W-:Y:S01]  /*8640*/  FMUL.FTZ R108, R117, R9.reuse ;  /* 0x00000009756c7220 */ /* 0x080fe20000410000 */
[----:B------:R-:W-:Y:S01]  /*8650*/  FMUL.FTZ R109, R113, R9 ;  /* 0x00000009716d7220 */ /* 0x000fe20000410000 */
[-C--:B------:R-:W-:Y:S01]  /*8660*/  FMUL.FTZ R54, R71, R120.reuse ;  /* 0x0000007847367220 */ /* 0x080fe20000410000 */
[----:B------:R-:W-:Y:S01]  /*8670*/  FMUL.FTZ R55, R67, R120 ;  /* 0x0000007843377220 */ /* 0x000fe20000410000 */
[----:B------:R-:W-:Y:S01]  /*8680*/  F2FP.BF16.F32.PACK_AB R28, R25, R28 ;  /* 0x0000001c191c723e */ /* 0x000fe200000010ff */
[----:B------:R-:W-:Y:S01]  /*8690*/  FMUL.FTZ R9, R30, R120 ;  /* 0x000000781e097220 */ /* 0x000fe20000410000 */
[----:B------:R-:W-:Y:S01]  /*86a0*/  F2FP.BF16.F32.PACK_AB R6, R57, R60 ;  /* 0x0000003c3906723e */ /* 0x000fe200000010ff */
[-C--:B------:R-:W-:Y:S01]  /*86b0*/  FMUL.FTZ R67, R86, R120.reuse ;  /* 0x0000007856437220 */ /* 0x080fe20000410000 */
[-C--:B------:R-:W-:Y:S01]  /*86c0*/  FMUL.FTZ R71, R87, R120.reuse ;  /* 0x0000007857477220 */ /* 0x080fe20000410000 */
[----:B------:R-:W-:Y:S01]  /*86d0*/  F2FP.BF16.F32.PACK_AB R25, R84, R85 ;  /* 0x000000555419723e */ /* 0x000fe200000010ff */
[-C--:B------:R-:W-:Y:S01]  /*86e0*/  FMUL.FTZ R30, R46, R120.reuse ;  /* 0x000000782e1e7220 */ /* 0x080fe20000410000 */
[----:B------:R-:W-:Y:S01]  /*86f0*/  IADD3 R57, P4, R58, 0x8060, RZ ;  /* 0x000080603a397810 */ /* 0x000fe20007f9e0ff */
[-C--:B------:R-:W-:Y:S01]  /*8700*/  FMUL.FTZ R31, R42, R120.reuse ;  /* 0x000000782a1f7220 */ /* 0x080fe20000410000 */
[-C--:B------:R-:W-:Y:S01]  /*8710*/  FMUL.FTZ R86, R102, R120.reuse ;  /* 0x0000007866567220 */ /* 0x080fe20000410000 */
[----:B------:R-:W-:Y:S01]  /*8720*/  FMUL.FTZ R87, R98, R120 ;  /* 0x0000007862577220 */ /* 0x000fe20000410000 */
[----:B------:R-:W-:Y:S01]  /*8730*/  SEL R85, R5, R12, P0 ;  /* 0x0000000c05557207 */ /* 0x000fe20000000000 */
[-C--:B------:R-:W-:Y:S01]  /*8740*/  FMUL.FTZ R42, R62, R120.reuse ;  /* 0x000000783e2a7220 */ /* 0x080fe20000410000 */
[----:B------:R-:W-:Y:S01]  /*8750*/  SEL R60, R12, R5, P0 ;  /* 0x000000050c3c7207 */ /* 0x000fe20000000000 */
[----:B------:R-:W-:Y:S01]  /*8760*/  FMUL.FTZ R46, R63, R120 ;  /* 0x000000783f2e7220 */ /* 0x000fe20000410000 */
[----:B------:R-:W-:-:S02]  /*8770*/  IMAD R5, R19, 0x40, R2 ;  /* 0x0000004013057824 */ /* 0x000fc400078e0202 */
[-C--:B------:R-:W-:Y:S01]  /*8780*/  FMUL.FTZ R51, R66, R120.reuse ;  /* 0x0000007842337220 */ /* 0x080fe20000410000 */
[-C--:B------:R-:W-:Y:S01]  /*8790*/  FMUL.FTZ R62, R79, R120.reuse ;  /* 0x000000784f3e7220 */ /* 0x080fe20000410000 */
[----:B------:R-:W-:Y:S01]  /*87a0*/  FMUL.FTZ R63, R75, R120 ;  /* 0x000000784b3f7220 */ /* 0x000fe20000410000 */
[----:B------:R-:W-:Y:S01]  /*87b0*/  F2FP.BF16.F32.PACK_AB R21, R21, R24 ;  /* 0x000000181515723e */ /* 0x000fe200000010ff */
[-C--:B------:R-:W-:Y:S01]  /*87c0*/  FMUL.FTZ R91, R99, R120.reuse ;  /* 0x00000078635b7220 */ /* 0x080fe20000410000 */
[----:B------:R-:W-:Y:S01]  /*87d0*/  F2FP.BF16.F32.PACK_AB R26, R26, R27 ;  /* 0x0000001b1a1a723e */ /* 0x000fe200000010ff */
[----:B------:R-:W-:Y:S01]  /*87e0*/  FMUL.FTZ R78, R90, R120 ;  /* 0x000000785a4e7220 */ /* 0x000fe20000410000 */
[----:B------:R-:W-:Y:S01]  /*87f0*/  F2FP.BF16.F32.PACK_AB R53, R53, R56 ;  /* 0x000000383535723e */ /* 0x000fe200000010ff */
[-C--:B------:R-:W-:Y:S01]  /*8800*/  FMUL.FTZ R75, R94, R120.reuse ;  /* 0x000000785e4b7220 */ /* 0x080fe20000410000 */
[----:B------:R-:W-:Y:S01]  /*8810*/  LOP3.LUT R56, R57, 0x380, RZ, 0xc0, !PT ;  /* 0x0000038039387812 */ /* 0x000fe200078ec0ff */
[-C--:B------:R-:W-:Y:S01]  /*8820*/  FMUL.FTZ R98, R111, R120.reuse ;  /* 0x000000786f627220 */ /* 0x080fe20000410000 */
[----:B------:R-:W-:Y:S01]  /*8830*/  FMUL.FTZ R99, R107, R120 ;  /* 0x000000786b637220 */ /* 0x000fe20000410000 */
[----:B------:R-:W-:Y:S01]  /*8840*/  F2FP.BF16.F32.PACK_AB R9, R9, R10 ;  /* 0x0000000a0909723e */ /* 0x000fe200000010ff */
[----:B------:R-:W-:Y:S01]  /*8850*/  FMUL.FTZ R94, R110, R120 ;  /* 0x000000786e5e7220 */ /* 0x000fe20000410000 */
[----:B------:R-:W-:Y:S01]  /*8860*/  F2FP.BF16.F32.PACK_AB R66, R61, R64 ;  /* 0x000000403d42723e */ /* 0x000fe200000010ff */
[----:B------:R-:W-:Y:S01]  /*8870*/  IMAD.WIDE R34, R5, 0x2, R34 ;  /* 0x0000000205227825 */ /* 0x000fe200078e0222 */
[----:B------:R-:W-:-:S02]  /*8880*/  F2FP.BF16.F32.PACK_AB R10, R71, R74 ;  /* 0x0000004a470a723e */ /* 0x000fc400000010ff */
[----:B------:R-:W-:Y:S02]  /*8890*/  F2FP.BF16.F32.PACK_AB R14, R13, R14 ;  /* 0x0000000e0d0e723e */ /* 0x000fe400000010ff */
[----:B------:R-:W-:Y:S01]  /*88a0*/  F2FP.BF16.F32.PACK_AB R44, R41, R44 ;  /* 0x0000002c292c723e */ /* 0x000fe200000010ff */
[----:B------:R-:W-:Y:S01]  /*88b0*/  UIADD3 UR4, UR4, 0x33460, URZ ;  /* 0x0003346004047890 */ /* 0x000fe2000fffe03f */
[----:B------:R-:W-:Y:S01]  /*88c0*/  F2FP.BF16.F32.PACK_AB R86, R86, R87 ;  /* 0x000000575656723e */ /* 0x000fe200000010ff */
[----:B------:R-:W-:Y:S01]  /*88d0*/  UIADD3 UR5, -UR42, URZ, URZ ;  /* 0x0000003f2a057290 */ /* 0x000fe2000fffe13f */
[----:B------:R-:W-:Y:S01]  /*88e0*/  F2FP.BF16.F32.PACK_AB R69, R69, R72 ;  /* 0x000000484545723e */ /* 0x000fe200000010ff */
[----:B------:R-:W-:Y:S01]  /*88f0*/  ULDC UR6, c[0x0][0xc44] ;  /* 0x0003110000067ab9 */ /* 0x000fe20000000800 */
[----:B------:R-:W-:Y:S02]  /*8900*/  SEL R87, R15, R28, P0 ;  /* 0x0000001c0f577207 */ /* 0x000fe40000000000 */
[----:B------:R-:W-:-:S02]  /*8910*/  SEL R61, R28, R15, P0 ;  /* 0x0000000f1c3d7207 */ /* 0x000fc40000000000 */
[----:B------:R-:W-:Y:S02]  /*8920*/  SEL R111, R21, R26, P0 ;  /* 0x0000001a156f7207 */ /* 0x000fe40000000000 */
[----:B------:R-:W-:Y:S02]  /*8930*/  SEL R74, R26, R21, P0 ;  /* 0x000000151a4a7207 */ /* 0x000fe40000000000 */
[----:B------:R-:W-:Y:S02]  /*8940*/  LOP3.LUT R5, R58, 0x380, RZ, 0xc0, !PT ;  /* 0x000003803a057812 */ /* 0x000fe400078ec0ff */
[----:B------:R-:W-:Y:S02]  /*8950*/  F2FP.BF16.F32.PACK_AB R50, R50, R51 ;  /* 0x000000333232723e */ /* 0x000fe400000010ff */
[----:B------:R-:W-:Y:S02]  /*8960*/  F2FP.BF16.F32.PACK_AB R55, R54, R55 ;  /* 0x000000373637723e */ /* 0x000fe400000010ff */
[----:B------:R-:W-:-:S02]  /*8970*/  F2FP.BF16.F32.PACK_AB R8, R62, R63 ;  /* 0x0000003f3e08723e */ /* 0x000fc400000010ff */
[----:B------:R-:W-:Y:S02]  /*8980*/  F2FP.BF16.F32.PACK_AB R79, R67, R70 ;  /* 0x00000046434f723e */ /* 0x000fe400000010ff */
[----:B------:R-:W-:Y:S02]  /*8990*/  F2FP.BF16.F32.PACK_AB R104, R104, R105 ;  /* 0x000000696868723e */ /* 0x000fe400000010ff */
[----:B------:R-:W-:Y:S02]  /*89a0*/  F2FP.BF16.F32.PACK_AB R109, R108, R109 ;  /* 0x0000006d6c6d723e */ /* 0x000fe400000010ff */
[----:B------:R-:W-:Y:S02]  /*89b0*/  SHF.R.U64 R56, R56, 0x3, RZ ;  /* 0x0000000338387819 */ /* 0x000fe400000012ff */
[C---:B------:R-:W-:Y:S02]  /*89c0*/  IADD3 R28, P3, R58.reuse, 0x8040, RZ ;  /* 0x000080403a1c7810 */ /* 0x040fe40007f7e0ff */
[----:B------:R-:W-:-:S02]  /*89d0*/  IADD3 R26, P6, R58, 0x8020, RZ ;  /* 0x000080203a1a7810 */ /* 0x000fc40007fde0ff */
[C---:B------:R-:W-:Y:S02]  /*89e0*/  IADD3 R24, P5, R58.reuse, 0x8000, RZ ;  /* 0x000080003a187810 */ /* 0x040fe40007fbe0ff */
[----:B------:R-:W-:Y:S02]  /*89f0*/  IADD3 R20, P2, R58, 0x4060, RZ ;  /* 0x000040603a147810 */ /* 0x000fe40007f5e0ff */
[----:B------:R-:W-:Y:S02]  /*8a00*/  F2FP.BF16.F32.PACK_AB R30, R30, R31 ;  /* 0x0000001f1e1e723e */ /* 0x000fe400000010ff */
[----:B------:R-:W-:Y:S02]  /*8a10*/  F2FP.BF16.F32.PACK_AB R36, R33, R36 ;  /* 0x000000242124723e */ /* 0x000fe400000010ff */
[----:B------:R-:W-:Y:S02]  /*8a20*/  F2FP.BF16.F32.PACK_AB R33, R98, R99 ;  /* 0x000000636221723e */ /* 0x000fe400000010ff */
[----:B------:R-:W-:-:S02]  /*8a30*/  F2FP.BF16.F32.PACK_AB R11, R65, R68 ;  /* 0x00000044410b723e */ /* 0x000fc400000010ff */
[----:B------:R-:W-:Y:S02]  /*8a40*/  F2FP.BF16.F32.PACK_AB R94, R94, R95 ;  /* 0x0000005f5e5e723e */ /* 0x000fe400000010ff */
[----:B------:R-:W-:Y:S02]  /*8a50*/  SEL R99, R69, R76, P0 ;  /* 0x0000004c45637207 */ /* 0x000fe40000000000 */
[----:B------:R-:W-:Y:S02]  /*8a60*/  SEL R67, R76, R69, P0 ;  /* 0x000000454c437207 */ /* 0x000fe40000000000 */
[----:B------:R-:W-:Y:S01]  /*8a70*/  SHF.R.U64 R5, R5, 0x3, RZ ;  /* 0x0000000305057819 */ /* 0x000fe200000012ff */
[--C-:B------:R-:W-:Y:S01]  /*8a80*/  IMAD.X R51, RZ, RZ, R59.reuse, P5 ;  /* 0x000000ffff337224 */ /* 0x100fe200028e063b */
[----:B------:R-:W-:Y:S01]  /*8a90*/  F2FP.BF16.F32.PACK_AB R52, R49, R52 ;  /* 0x000000343134723e */ /* 0x000fe200000010ff */
[----:B------:R-:W-:Y:S01]  /*8aa0*/  IMAD.X R49, RZ, RZ, R59, P2 ;  /* 0x000000ffff317224 */ /* 0x000fe200010e063b */
[----:B------:R-:W-:-:S02]  /*8ab0*/  F2FP.BF16.F32.PACK_AB R13, R75, R78 ;  /* 0x0000004e4b0d723e */ /* 0x000fc400000010ff */
[----:B------:R-:W-:Y:S02]  /*8ac0*/  SEL R95, R53, R6, P0 ;  /* 0x00000006355f7207 */ /* 0x000fe40000000000 */
[----:B------:R-:W-:Y:S01]  /*8ad0*/  SEL R65, R6, R53, P0 ;  /* 0x0000003506417207 */ /* 0x000fe20000000000 */
[--C-:B------:R-:W-:Y:S01]  /*8ae0*/  IMAD.X R53, RZ, RZ, R59.reuse, P6 ;  /* 0x000000ffff357224 */ /* 0x100fe200030e063b */
[----:B------:R-:W-:Y:S02]  /*8af0*/  SEL R107, R104, R109, P0 ;  /* 0x0000006d686b7207 */ /* 0x000fe40000000000 */
[----:B------:R-:W-:Y:S02]  /*8b00*/  SEL R71, R109, R104, P0 ;  /* 0x000000686d477207 */ /* 0x000fe40000000000 */
[----:B------:R-:W-:Y:S02]  /*8b10*/  SEL R119, R50, R55, P0 ;  /* 0x0000003732777207 */ /* 0x000fe40000000000 */
[----:B------:R-:W-:Y:S01]  /*8b20*/  SEL R76, R55, R50, P0 ;  /* 0x00000032374c7207 */ /* 0x000fe20000000000 */
[----:B------:R-:W-:Y:S01]  /*8b30*/  IMAD.X R55, RZ, RZ, R59, P3 ;  /* 0x000000ffff377224 */ /* 0x000fe200018e063b */
[----:B------:R-:W-:-:S02]  /*8b40*/  SEL R121, R77, R8, P0 ;  /* 0x000000084d797207 */ /* 0x000fc40000000000 */
[----:B------:R-:W-:Y:S02]  /*8b50*/  SEL R123, R79, R10, P0 ;  /* 0x0000000a4f7b7207 */ /* 0x000fe40000000000 */
[----:B------:R-:W-:Y:S01]  /*8b60*/  LOP3.LUT R56, R56, R57, RZ, 0x3c, !PT ;  /* 0x0000003938387212 */ /* 0x000fe200078e3cff */
[----:B------:R-:W-:Y:S01]  /*8b70*/  IMAD.X R57, RZ, RZ, R59, P4 ;  /* 0x000000ffff397224 */ /* 0x000fe200020e063b */
[----:B------:R-:W-:Y:S02]  /*8b80*/  SEL R109, R9, R14, P0 ;  /* 0x0000000e096d7207 */ /* 0x000fe40000000000 */
[----:B------:R-:W-:Y:S02]  /*8b90*/  SEL R78, R14, R9, P0 ;  /* 0x000000090e4e7207 */ /* 0x000fe40000000000 */
[----:B------:R-:W-:Y:S02]  /*8ba0*/  SEL R113, R30, R7, P0 ;  /* 0x000000071e717207 */ /* 0x000fe40000000000 */
[----:B------:R-:W-:-:S02]  /*8bb0*/  SEL R72, R7, R30, P0 ;  /* 0x0000001e07487207 */ /* 0x000fc40000000000 */
[----:B------:R-:W-:Y:S02]  /*8bc0*/  SEL R77, R8, R77, P0 ;  /* 0x0000004d084d7207 */ /* 0x000fe40000000000 */
[----:B------:R-:W-:Y:S02]  /*8bd0*/  SEL R79, R10, R79, P0 ;  /* 0x0000004f0a4f7207 */ /* 0x000fe40000000000 */
[C---:B------:R-:W-:Y:S02]  /*8be0*/  IADD3 R6, P1, R58.reuse, 0x20, RZ ;  /* 0x000000203a067810 */ /* 0x040fe40007f3e0ff */
[C---:B------:R-:W-:Y:S02]  /*8bf0*/  IADD3 R14, P4, R58.reuse, 0x4040, RZ ;  /* 0x000040403a0e7810 */ /* 0x040fe40007f9e0ff */
[C---:B------:R-:W-:Y:S02]  /*8c00*/  IADD3 R12, P3, R58.reuse, 0x4020, RZ ;  /* 0x000040203a0c7810 */ /* 0x040fe40007f7e0ff */
[----:B------:R-:W-:-:S02]  /*8c10*/  IADD3 R10, P6, R58, 0x4000, RZ ;  /* 0x000040003a0a7810 */ /* 0x000fc40007fde0ff */
[C---:B------:R-:W-:Y:S02]  /*8c20*/  IADD3 R7, P5, R58.reuse, 0x60, RZ ;  /* 0x000000603a077810 */ /* 0x040fe40007fbe0ff */
[----:B------:R-:W-:Y:S02]  /*8c30*/  IADD3 R8, P2, R58, 0x40, RZ ;  /* 0x000000403a087810 */ /* 0x000fe40007f5e0ff */
[----:B------:R-:W-:Y:S02]  /*8c40*/  LOP3.LUT R58, R5, R58, RZ, 0x3c, !PT ;  /* 0x0000003a053a7212 */ /* 0x000fe400078e3cff */
[----:B------:R-:W-:-:S04]  /*8c50*/  LOP3.LUT R5, R20, 0x380, RZ, 0xc0, !PT ;  /* 0x0000038014057812 */ /* 0x000fc800078ec0ff */
[----:B------:R-:W-:Y:S02]  /*8c60*/  SHF.R.U64 R5, R5, 0x3, RZ ;  /* 0x0000000305057819 */ /* 0x000fe400000012ff */
[----:B------:R-:W-:Y:S02]  /*8c70*/  F2FP.BF16.F32.PACK_AB R45, R45, R48 ;  /* 0x000000302d2d723e */ /* 0x000fe400000010ff */
[----:B------:R-:W-:Y:S02]  /*8c80*/  LOP3.LUT R48, R5, R20, RZ, 0x3c, !PT ;  /* 0x0000001405307212 */ /* 0x000fe400078e3cff */
[----:B------:R-:W-:-:S04]  /*8c90*/  LOP3.LUT R5, R6, 0x380, RZ, 0xc0, !PT ;  /* 0x0000038006057812 */ /* 0x000fc800078ec0ff */
[----:B------:R-:W-:Y:S02]  /*8ca0*/  SHF.R.U64 R5, R5, 0x3, RZ ;  /* 0x0000000305057819 */ /* 0x000fe400000012ff */
[----:B------:R-:W-:Y:S02]  /*8cb0*/  F2FP.BF16.F32.PACK_AB R47, R46, R47 ;  /* 0x0000002f2e2f723e */ /* 0x000fe400000010ff */
[----:B------:R-:W-:Y:S02]  /*8cc0*/  LOP3.LUT R46, R5, R6, RZ, 0x3c, !PT ;  /* 0x00000006052e7212 */ /* 0x000fe400078e3cff */
[----:B------:R-:W-:Y:S02]  /*8cd0*/  LOP3.LUT R5, R8, 0x380, RZ, 0xc0, !PT ;  /* 0x0000038008057812 */ /* 0x000fe400078ec0ff */
[----:B------:R-:W-:Y:S02]  /*8ce0*/  F2FP.BF16.F32.PACK_AB R96, R96, R97 ;  /* 0x000000616060723e */ /* 0x000fe400000010ff */
[----:B------:R-:W-:-:S02]  /*8cf0*/  F2FP.BF16.F32.PACK_AB R31, R100, R101 ;  /* 0x00000065641f723e */ /* 0x000fc400000010ff */
[----:B------:R-:W-:Y:S02]  /*8d00*/  LOP3.LUT R9, R24, 0x380, RZ, 0xc0, !PT ;  /* 0x0000038018097812 */ /* 0x000fe400078ec0ff */
[----:B------:R-:W-:Y:S02]  /*8d10*/  F2FP.BF16.F32.PACK_AB R29, R29, R32 ;  /* 0x000000201d1d723e */ /* 0x000fe400000010ff */
[----:B------:R-:W-:Y:S01]  /*8d20*/  F2FP.BF16.F32.PACK_AB R42, R42, R43 ;  /* 0x0000002b2a2a723e */ /* 0x000fe200000010ff */
[----:B------:R-:W-:Y:S01]  /*8d30*/  IMAD.X R43, RZ, RZ, R59, P3 ;  /* 0x000000ffff2b7224 */ /* 0x000fe200018e063b */
[----:B------:R-:W-:Y:S02]  /*8d40*/  SHF.R.U64 R5, R5, 0x3, RZ ;  /* 0x0000000305057819 */ /* 0x000fe400000012ff */
[----:B------:R-:W-:Y:S02]  /*8d50*/  SEL R105, R96, R31, P0 ;  /* 0x0000001f60697207 */ /* 0x000fe40000000000 */
[----:B------:R-:W-:-:S02]  /*8d60*/  SEL R69, R31, R96, P0 ;  /* 0x000000601f457207 */ /* 0x000fc40000000000 */
[----:B------:R-:W-:Y:S02]  /*8d70*/  SHF.R.U64 R9, R9, 0x3, RZ ;  /* 0x0000000309097819 */ /* 0x000fe400000012ff */
[----:B------:R-:W-:Y:S02]  /*8d80*/  IADD3 R31, P3, R34, 0x2000, RZ ;  /* 0x00002000221f7810 */ /* 0x000fe40007f7e0ff */
[----:B------:R-:W-:Y:S02]  /*8d90*/  F2FP.BF16.F32.PACK_AB R88, R88, R89 ;  /* 0x000000595858723e */ /* 0x000fe400000010ff */
[----:B------:R-:W-:Y:S02]  /*8da0*/  SEL R89, R29, R36, P0 ;  /* 0x000000241d597207 */ /* 0x000fe40000000000 */
[----:B------:R-:W-:Y:S02]  /*8db0*/  SEL R62, R36, R29, P0 ;  /* 0x0000001d243e7207 */ /* 0x000fe40000000000 */
[----:B------:R-:W-:-:S02]  /*8dc0*/  LOP3.LUT R36, R5, R8, RZ, 0x3c, !PT ;  /* 0x0000000805247212 */ /* 0x000fc400078e3cff */
[----:B------:R-:W-:Y:S01]  /*8dd0*/  LOP3.LUT R50, R9, R24, RZ, 0x3c, !PT ;  /* 0x0000001809327212 */ /* 0x000fe200078e3cff */
[----:B------:R-:W0:Y:S01]  /*8de0*/  LDC R5, c[0x0][0xbe8] ;  /* 0x0002fa00ff057b82 */ /* 0x000e220000000800 */
[----:B------:R-:W-:Y:S02]  /*8df0*/  LOP3.LUT R30, R31, 0x380, RZ, 0xc0, !PT ;  /* 0x000003801f1e7812 */ /* 0x000fe400078ec0ff */
[----:B------:R-:W-:Y:S02]  /*8e00*/  LOP3.LUT R9, R10, 0x380, RZ, 0xc0, !PT ;  /* 0x000003800a097812 */ /* 0x000fe400078ec0ff */
[----:B------:R-:W-:Y:S02]  /*8e10*/  SHF.R.U64 R30, R30, 0x3, RZ ;  /* 0x000000031e1e7819 */ /* 0x000fe400000012ff */
[----:B------:R-:W-:Y:S02]  /*8e20*/  SHF.R.U64 R9, R9, 0x3, RZ ;  /* 0x0000000309097819 */ /* 0x000fe400000012ff */
[----:B------:R-:W-:-:S02]  /*8e30*/  F2FP.BF16.F32.PACK_AB R37, R37, R40 ;  /* 0x000000282525723e */ /* 0x000fc400000010ff */
[----:B------:R-:W-:Y:S01]  /*8e40*/  LOP3.LUT R30, R30, R31, RZ, 0x3c, !PT ;  /* 0x0000001f1e1e7212 */ /* 0x000fe200078e3cff */
[----:B------:R-:W-:Y:S01]  /*8e50*/  IMAD.X R31, RZ, RZ, R35, P3 ;  /* 0x000000ffff1f7224 */ /* 0x000fe200018e0623 */
[----:B------:R-:W-:Y:S02]  /*8e60*/  LOP3.LUT R40, R9, R10, RZ, 0x3c, !PT ;  /* 0x0000000a09287212 */ /* 0x000fe400078e3cff */
[----:B------:R-:W-:-:S04]  /*8e70*/  IADD3 R9, P3, R34, 0x8000, RZ ;  /* 0x0000800022097810 */ /* 0x000fc80007f7e0ff */
[----:B------:R-:W-:Y:S01]  /*8e80*/  LOP3.LUT R8, R9, 0x380, RZ, 0xc0, !PT ;  /* 0x0000038009087812 */ /* 0x000fe200078ec0ff */
[----:B------:R-:W-:-:S03]  /*8e90*/  FMUL.FTZ R90, R103, R120 ;  /* 0x00000078675a7220 */ /* 0x000fc60000410000 */
[----:B------:R-:W-:Y:S02]  /*8ea0*/  SHF.R.U64 R8, R8, 0x3, RZ ;  /* 0x0000000308087819 */ /* 0x000fe400000012ff */
[----:B------:R-:W-:Y:S02]  /*8eb0*/  SEL R97, R66, R11, P0 ;  /* 0x0000000b42617207 */ /* 0x000fe40000000000 */
[----:B------:R-:W-:Y:S01]  /*8ec0*/  LOP3.LUT R8, R8, R9, RZ, 0x3c, !PT ;  /* 0x0000000908087212 */ /* 0x000fe200078e3cff */
[----:B------:R-:W-:Y:S01]  /*8ed0*/  IMAD.X R9, RZ, RZ, R35, P3 ;  /* 0x000000ffff097224 */ /* 0x000fe200018e0623 */
[----:B------:R-:W-:Y:S02]  /*8ee0*/  SEL R66, R11, R66, P0 ;  /* 0x000000420b427207 */ /* 0x000fe40000000000 */
[----:B------:R-:W-:Y:S02]  /*8ef0*/  LOP3.LUT R11, R26, 0x380, RZ, 0xc0, !PT ;  /* 0x000003801a0b7812 */ /* 0x000fe400078ec0ff */
[----:B0-----:R-:W-:-:S02]  /*8f00*/  ISETP.NE.AND P3, PT, R5, 0x1, PT ;  /* 0x000000010500780c */ /* 0x001fc40003f65270 */
[----:B------:R-:W-:Y:S02]  /*8f10*/  F2FP.BF16.F32.PACK_AB R80, R80, R81 ;  /* 0x000000515050723e */ /* 0x000fe400000010ff */
[----:B------:R-:W-:Y:S02]  /*8f20*/  F2FP.BF16.F32.PACK_AB R27, R92, R93 ;  /* 0x0000005d5c1b723e */ /* 0x000fe400000010ff */
[----:B------:R-:W-:Y:S01]  /*8f30*/  F2FP.BF16.F32.PACK_AB R81, R90, R91 ;  /* 0x0000005b5a51723e */ /* 0x000fe200000010ff */
[--C-:B------:R-:W-:Y:S01]  /*8f40*/  IMAD.X R41, RZ, RZ, R59.reuse, P6 ;  /* 0x000000ffff297224 */ /* 0x100fe200030e063b */
[----:B------:R-:W-:Y:S01]  /*8f50*/  SEL R91, R37, R44, P0 ;  /* 0x0000002c255b7207 */ /* 0x000fe20000000000 */
[--C-:B------:R-:W-:Y:S01]  /*8f60*/  IMAD.X R39, RZ, RZ, R59.reuse, P5 ;  /* 0x000000ffff277224 */ /* 0x100fe200028e063b */
[----:B------:R-:W-:Y:S01]  /*8f70*/  SEL R63, R44, R37, P0 ;  /* 0x000000252c3f7207 */ /* 0x000fe20000000000 */
[----:B------:R-:W-:Y:S01]  /*8f80*/  IMAD.X R37, RZ, RZ, R59, P2 ;  /* 0x000000ffff257224 */ /* 0x000fe200010e063b */
[----:B------:R-:W-:-:S02]  /*8f90*/  SEL R93, R45, R52, P0 ;  /* 0x000000342d5d7207 */ /* 0x000fc40000000000 */
[----:B------:R-:W-:Y:S01]  /*8fa0*/  SEL R64, R52, R45, P0 ;  /* 0x0000002d34407207 */ /* 0x000fe20000000000 */
[--C-:B------:R-:W-:Y:S01]  /*8fb0*/  IMAD.X R45, RZ, RZ, R59.reuse, P4 ;  /* 0x000000ffff2d7224 */ /* 0x100fe200020e063b */
[----:B------:R-:W-:Y:S02]  /*8fc0*/  SEL R117, R42, R47, P0 ;  /* 0x0000002f2a757207 */ /* 0x000fe40000000000 */
[----:B------:R-:W-:Y:S01]  /*8fd0*/  SEL R75, R47, R42, P0 ;  /* 0x0000002a2f4b7207 */ /* 0x000fe20000000000 */
[----:B------:R-:W-:Y:S01]  /*8fe0*/  IMAD.X R47, RZ, RZ, R59, P1 ;  /* 0x000000ffff2f7224 */ /* 0x000fe200008e063b */
[----:B------:R-:W-:Y:S02]  /*8ff0*/  SHF.R.U64 R11, R11, 0x3, RZ ;  /* 0x000000030b0b7819 */ /* 0x000fe400000012ff */
[----:B------:R-:W-:Y:S02]  /*9000*/  MOV R116, R58 ;  /* 0x0000003a00747202 */ /* 0x000fe40000000f00 */
[----:B------:R-:W0:Y:S01]  /*9010*/  LDC R59, c[0x0][0xc38] ;  /* 0x00030e00ff3b7b82 */ /* 0x000e220000000800 */
[----:B------:R-:W-:-:S02]  /*9020*/  LOP3.LUT R52, R11, R26, RZ, 0x3c, !PT ;  /* 0x0000001a0b347212 */ /* 0x000fc400078e3cff */
[----:B------:R-:W-:Y:S02]  /*9030*/  LOP3.LUT R11, R12, 0x380, RZ, 0xc0, !PT ;  /* 0x000003800c0b7812 */ /* 0x000fe400078ec0ff */
[----:B------:R-:W-:Y:S02]  /*9040*/  MOV R112, R36 ;  /* 0x0000002400707202 */ /* 0x000fe40000000f00 */
[----:B------:R-:W-:Y:S01]  /*9050*/  SHF.R.U64 R11, R11, 0x3, RZ ;  /* 0x000000030b0b7819 */ /* 0x000fe200000012ff */
[----:B------:R-:W1:Y:S01]  /*9060*/  @P3 LDC R36, c[0x0][0xbec] ;  /* 0x0002fb00ff243b82 */ /* 0x000e620000000800 */
[-C--:B------:R-:W-:Y:S01]  /*9070*/  FMUL.FTZ R102, R118, R120.reuse ;  /* 0x0000007876667220 */ /* 0x080fe20000410000 */
[----:B------:R-:W-:Y:S01]  /*9080*/  FMUL.FTZ R103, R114, R120 ;  /* 0x0000007872677220 */ /* 0x000fe20000410000 */
[----:B------:R-:W-:Y:S01]  /*9090*/  LOP3.LUT R42, R11, R12, RZ, 0x3c, !PT ;  /* 0x0000000c0b2a7212 */ /* 0x000fe200078e3cff */
[----:B------:R-:W-:Y:S01]  /*90a0*/  UPRMT UR4, UR36, 0x654, UR4 ;  /* 0x0000065424047896 */ /* 0x000fe20008000004 */
[----:B------:R-:W-:-:S02]  /*90b0*/  MOV R108, R40 ;  /* 0x00000028006c7202 */ /* 0x000fc40000000f00 */
[----:B--2---:R-:W-:Y:S01]  /*90c0*/  LOP3.LUT R41, R0, 0x2, RZ, 0x3c, !PT ;  /* 0x0000000200297812 */ /* 0x004fe200078e3cff */
[----:B------:R-:W2:Y:S01]  /*90d0*/  @P3 LDC R37, c[0x0][0xbf0] ;  /* 0x0002fc00ff253b82 */ /* 0x000ea20000000800 */
[----:B------:R-:W-:Y:S01]  /*90e0*/  F2FP.BF16.F32.PACK_AB R102, R102, R103 ;  /* 0x000000676666723e */ /* 0x000fe200000010ff */
[----:B------:R-:W-:Y:S01]  /*90f0*/  SHFL.IDX PT, R85, R85, R0, 0x1c1f ;  /* 0x001c1f0055557589 */ /* 0x000fe200000e0000 */
[----:B------:R-:W-:Y:S02]  /*9100*/  SEL R101, R80, R25, P0 ;  /* 0x0000001950657207 */ /* 0x000fe40000000000 */
[----:B------:R-:W-:Y:S01]  /*9110*/  SEL R68, R25, R80, P0 ;  /* 0x0000005019447207 */ /* 0x000fe20000000000 */
[----:B------:R-:W-:Y:S01]  /*9120*/  SHFL.IDX PT, R87, R87, R0, 0x1c1f ;  /* 0x001c1f0057577589 */ /* 0x000fe200000e0000 */
[----:B------:R-:W-:Y:S01]  /*9130*/  MOV R106, R42 ;  /* 0x0000002a006a7202 */ /* 0x000fe20000000f00 */
[----:B------:R-:W-:Y:S01]  /*9140*/  UIMAD UR11, UR6, UR5, UR43 ;  /* 0x00000005060b72a4 */ /* 0x000fe2000f8e022b */
[----:B------:R-:W-:Y:S01]  /*9150*/  SEL R125, R13, R82, P0 ;  /* 0x000000520d7d7207 */ /* 0x000fe20000000000 */
[----:B------:R-:W-:Y:S01]  /*9160*/  SHFL.IDX PT, R109, R109, R0, 0x1c1f ;  /* 0x001c1f006d6d7589 */ /* 0x000fe200000e0000 */
[----:B------:R-:W-:Y:S01]  /*9170*/  SEL R80, R82, R13, P0 ;  /* 0x0000000d52507207 */ /* 0x000fe20000000000 */
[----:B------:R-:W-:Y:S01]  /*9180*/  SYNCS.ARRIVE.TRANS64.RED.A1T0 RZ, [UR4], RZ ;  /* 0x000000ffffff79a7 */ /* 0x000fe20008100404 */
[----:B------:R-:W-:Y:S01]  /*9190*/  SEL R103, R88, R27, P0 ;  /* 0x0000001b58677207 */ /* 0x000fe20000000000 */
[----:B------:R-:W3:Y:S01]  /*91a0*/  SHFL.IDX PT, R60, R60, R41, 0x1c1f ;  /* 0x001c1f293c3c7589 */ /* 0x000ee200000e0000 */
[----:B------:R-:W-:-:S02]  /*91b0*/  SEL R127, R86, R81, P0 ;  /* 0x00000051567f7207 */ /* 0x000fc40000000000 */
[----:B------:R-:W-:Y:S01]  /*91c0*/  SEL R129, R94, R33, P0 ;  /* 0x000000215e817207 */ /* 0x000fe20000000000 */
[----:B------:R-:W-:Y:S01]  /*91d0*/  SHFL.IDX PT, R42, R61, R41, 0x1c1f ;  /* 0x001c1f293d2a7589 */ /* 0x000fe200000e0000 */
[----:B------:R-:W-:Y:S02]  /*91e0*/  SEL R131, R102, R83, P0 ;  /* 0x0000005366837207 */ /* 0x000fe40000000000 */
[----:B------:R-:W-:Y:S01]  /*91f0*/  LOP3.LUT R13, R28, 0x380, RZ, 0xc0, !PT ;  /* 0x000003801c0d7812 */ /* 0x000fe200078ec0ff */
[----:B------:R-:W4:Y:S01]  /*9200*/  SHFL.IDX PT, R78, R78, R41, 0x1c1f ;  /* 0x001c1f294e4e7589 */ /* 0x000f2200000e0000 */
[----:B------:R-:W-:Y:S01]  /*9210*/  MOV R49, R48 ;  /* 0x0000003000317202 */ /* 0x000fe20000000f00 */
[----:B------:R-:W-:Y:S02]  /*9220*/  IMAD R48, RZ, RZ, -UR43 ;  /* 0x8000002bff307e24 */ /* 0x000fe4000f8e02ff */
[----:B------:R-:W-:Y:S04]  /*9230*/  SHFL.IDX PT, R111, R111, R0, 0x1c1f ;  /* 0x001c1f006f6f7589 */ /* 0x000fe800000e0000 */
[----:B------:R-:W4:Y:S01]  /*9240*/  SHFL.IDX PT, R74, R74, R41, 0x1c1f ;  /* 0x001c1f294a4a7589 */ /* 0x000f2200000e0000 */
[----:B------:R-:W-:-:S03]  /*9250*/  SHF.R.U64 R13, R13, 0x3, RZ ;  /* 0x000000030d0d7819 */ /* 0x000fc600000012ff */
[----:B------:R-:W-:Y:S04]  /*9260*/  SHFL.IDX PT, R89, R89, R0, 0x1c1f ;  /* 0x001c1f0059597589 */ /* 0x000fe800000e0000 */
[----:B------:R-:W-:Y:S04]  /*9270*/  SHFL.IDX PT, R113, R113, R0, 0x1c1f ;  /* 0x001c1f0071717589 */ /* 0x000fe800000e0000 */
[----:B------:R-:W4:Y:S04]  /*9280*/  SHFL.IDX PT, R62, R62, R41, 0x1c1f ;  /* 0x001c1f293e3e7589 */ /* 0x000f2800000e0000 */
[----:B------:R-:W4:Y:S01]  /*9290*/  SHFL.IDX PT, R72, R72, R41, 0x1c1f ;  /* 0x001c1f2948487589 */ /* 0x000f2200000e0000 */
[----:B0-----:R-:W-:Y:S01]  /*92a0*/  IMAD R48, R59, R48, UR41 ;  /* 0x000000293b307e24 */ /* 0x001fe2000f8e0230 */
[----:B------:R-:W-:-:S02]  /*92b0*/  USHF.R.S32.HI UR10, URZ, 0x1f, UR11 ;  /* 0x0000001f3f0a7899 */ /* 0x000fc4000801140b */
[----:B------:R-:W-:Y:S01]  /*92c0*/  SHFL.IDX PT, R91, R91, R0, 0x1c1f ;  /* 0x001c1f005b5b7589 */ /* 0x000fe200000e0000 */
[----:B------:R-:W-:-:S03]  /*92d0*/  LOP3.LUT R54, R13, R28, RZ, 0x3c, !PT ;  /* 0x0000001c0d367212 */ /* 0x000fc600078e3cff */
[----:B------:R-:W-:Y:S01]  /*92e0*/  SHFL.IDX PT, R93, R93, R0, 0x1c1f ;  /* 0x001c1f005d5d7589 */ /* 0x000fe200000e0000 */
[----:B------:R-:W-:-:S03]  /*92f0*/  MOV R50, R50 ;  /* 0x0000003200327202 */ /* 0x000fc60000000f00 */
[----:B------:R-:W-:Y:S01]  /*9300*/  SHFL.IDX PT, R95, R95, R0, 0x1c1f ;  /* 0x001c1f005f5f7589 */ /* 0x000fe200000e0000 */
[----:B------:R-:W-:-:S03]  /*9310*/  IMAD R51, R48, 0x80, R222 ;  /* 0x0000008030337824 */ /* 0x000fc600078e02de */
[----:B------:R-:W-:Y:S04]  /*9320*/  SHFL.IDX PT, R97, R97, R0, 0x1c1f ;  /* 0x001c1f0061617589 */ /* 0x000fe800000e0000 */
        /* <DEDUP_REMOVED lines=13> */
[----:B------:R-:W-:Y:S01]  /*9400*/  SHFL.IDX PT, R131, R131, R0, 0x1c1f ;  /* 0x001c1f0083837589 */ /* 0x000fe200000e0000 */
[----:B------:R-:W-:-:S03]  /*9410*/  LOP3.LUT R6, R7, 0x380, RZ, 0xc0, !PT ;  /* 0x0000038007067812 */ /* 0x000fc600078ec0ff */
[----:B------:R-:W-:Y:S01]  /*9420*/  SHFL.IDX PT, R0, R65, R41, 0x1c1f ;  /* 0x001c1f2941007589 */ /* 0x000fe200000e0000 */
[----:B------:R-:W-:-:S03]  /*9430*/  UIMAD UR5, UR10, UR8, URZ ;  /* 0x000000080a0572a4 */ /* 0x000fc6000f8e023f */
[----:B------:R-:W0:Y:S01]  /*9440*/  SHFL.IDX PT, R58, R73, R41, 0x1c1f ;  /* 0x001c1f29493a7589 */ /* 0x000e2200000e0000 */
[----:B------:R-:W-:Y:S01]  /*9450*/  LOP3.LUT R13, R14, 0x380, RZ, 0xc0, !PT ;  /* 0x000003800e0d7812 */ /* 0x000fe200078ec0ff */
[----:B-1----:R-:W-:Y:S01]  /*9460*/  @P3 IMAD.HI.U32 R36, R51, R36, RZ ;  /* 0x0000002433243227 */ /* 0x002fe200078e00ff */
[----:B------:R-:W-:Y:S01]  /*9470*/  MOV R84, R56 ;  /* 0x0000003800547202 */ /* 0x000fe20000000f00 */
[----:B------:R-:W-:Y:S01]  /*9480*/  USHF.R.S32.HI UR12, URZ, 0x1f, UR42 ;  /* 0x0000001f3f0c7899 */ /* 0x000fe2000801142a */
[----:B------:R-:W-:Y:S01]  /*9490*/  MOV R56, R54 ;  /* 0x0000003600387202 */ /* 0x000fe20000000f00 */
[----:B------:R-:W-:Y:S01]  /*94a0*/  UIMAD.WIDE.U32 UR6, UR11, UR8, URZ ;  /* 0x000000080b0672a5 */ /* 0x000fe2000f8e003f */
[----:B------:R-:W-:Y:S01]  /*94b0*/  SHF.R.U64 R6, R6, 0x3, RZ ;  /* 0x0000000306067819 */ /* 0x000fe200000012ff */
[----:B------:R-:W1:Y:S01]  /*94c0*/  SHFL.IDX PT, R54, R63, R41, 0x1c1f ;  /* 0x001c1f293f367589 */ /* 0x000e6200000e0000 */
[----:B------:R-:W-:Y:S01]  /*94d0*/  UIMAD UR5, UR11, UR9, UR5 ;  /* 0x000000090b0572a4 */ /* 0x000fe2000f8e0205 */
[----:B------:R-:W-:-:S02]  /*94e0*/  SHF.R.U64 R13, R13, 0x3, RZ ;  /* 0x000000030d0d7819 */ /* 0x000fc400000012ff */
[----:B------:R-:W-:Y:S01]  /*94f0*/  ULDC.64 UR8, c[0x0][0xb98] ;  /* 0x0002e60000087ab9 */ /* 0x000fe20000000a00 */
[----:B------:R-:W1:Y:S01]  /*9500*/  SHFL.IDX PT, R64, R64, R41, 0x1c1f ;  /* 0x001c1f2940407589 */ /* 0x000e6200000e0000 */
[----:B------:R-:W-:Y:S01]  /*9510*/  SEL R70, R27, R88, P0 ;  /* 0x000000581b467207 */ /* 0x000fe20000000000 */
[----:B------:R-:W-:Y:S01]  /*9520*/  IMAD.MOV.U32 R59, RZ, RZ, R51 ;  /* 0x000000ffff3b7224 */ /* 0x000fe200078e0033 */
[----:B------:R-:W-:Y:S01]  /*9530*/  SEL R82, R33, R94, P0 ;  /* 0x0000005e21527207 */ /* 0x000fe20000000000 */
[----:B------:R-:W1:Y:S01]  /*9540*/  SHFL.IDX PT, R92, R75, R41, 0x1c1f ;  /* 0x001c1f294b5c7589 */ /* 0x000e6200000e0000 */
[----:B------:R-:W-:Y:S01]  /*9550*/  UIMAD UR4, UR12, UR8, URZ ;  /* 0x000000080c0472a4 */ /* 0x000fe2000f8e023f */
[----:B------:R-:W-:Y:S02]  /*9560*/  SEL R81, R81, R86, P0 ;  /* 0x0000005651517207 */ /* 0x000fe40000000000 */
[----:B------:R-:W-:Y:S01]  /*9570*/  SEL R83, R83, R102, P0 ;  /* 0x0000006653537207 */ /* 0x000fe20000000000 */
[----:B------:R-:W1:Y:S01]  /*9580*/  SHFL.IDX PT, R76, R76, R41, 0x1c1f ;  /* 0x001c1f294c4c7589 */ /* 0x000e6200000e0000 */
[----:B------:R-:W-:-:S02]  /*9590*/  IADD3 R33, P4, R34, 0x1000, RZ ;  /* 0x0000100022217810 */ /* 0x000fc40007f9e0ff */
[----:B------:R-:W-:Y:S02]  /*95a0*/  LOP3.LUT R38, R6, R7, RZ, 0x3c, !PT ;  /* 0x0000000706267212 */ /* 0x000fe400078e3cff */
[----:B------:R-:W-:Y:S02]  /*95b0*/  IADD3 R21, P1, R34, 0x6000, RZ ;  /* 0x0000600022157810 */ /* 0x000fe40007f3e0ff */
[----:B--2---:R-:W-:Y:S02]  /*95c0*/  @P3 SHF.R.U32.HI R59, RZ, R37, R36 ;  /* 0x00000025ff3b3219 */ /* 0x004fe40000011624 */
[----:B------:R-:W-:Y:S01]  /*95d0*/  LOP3.LUT R44, R13, R14, RZ, 0x3c, !PT ;  /* 0x0000000e0d2c7212 */ /* 0x000fe200078e3cff */
[----:B------:R-:W-:Y:S01]  /*95e0*/  UIADD3 UR5, UR7, UR5, URZ ;  /* 0x0000000507057290 */ /* 0x000fe2000fffe03f */
[----:B------:R-:W-:Y:S01]  /*95f0*/  LOP3.LUT R32, R33, 0x380, RZ, 0xc0, !PT ;  /* 0x0000038021207812 */ /* 0x000fe200078ec0ff */
[----:B------:R-:W2:Y:S01]  /*9600*/  SHFL.IDX PT, R66, R66, R41, 0x1c1f ;  /* 0x001c1f2942427589 */ /* 0x000ea200000e0000 */
[----:B------:R-:W-:Y:S01]  /*9610*/  LOP3.LUT R20, R21, 0x380, RZ, 0xc0, !PT ;  /* 0x0000038015147812 */ /* 0x000fe200078ec0ff */
[----:B------:R-:W-:Y:S01]  /*9620*/  UIMAD UR7, UR42, UR9, UR4 ;  /* 0x000000092a0772a4 */ /* 0x000fe2000f8e0204 */
[----:B------:R-:W-:Y:S01]  /*9630*/  MOV R57, R52 ;  /* 0x0000003400397202 */ /* 0x000fe20000000f00 */
[----:B------:R-:W-:Y:S01]  /*9640*/  SHFL.IDX PT, R86, R67, R41, 0x1c1f ;  /* 0x001c1f2943567589 */ /* 0x000fe200000e0000 */
[----:B------:R-:W-:Y:S01]  /*9650*/  MOV R110, R38 ;  /* 0x00000026006e7202 */ /* 0x000fe20000000f00 */
[----:B------:R-:W-:Y:S01]  /*9660*/  IMAD.MOV R52, RZ, RZ, -R59 ;  /* 0x000000ffff347224 */ /* 0x000fe200078e0a3b */
[----:B---3--:R-:W-:Y:S01]  /*9670*/  SEL R36, R85, R60, P0 ;  /* 0x0000003c55247207 */ /* 0x008fe20000000000 */
[----:B------:R-:W-:Y:S01]  /*9680*/  SHFL.IDX PT, R68, R68, R41, 0x1c1f ;  /* 0x001c1f2944447589 */ /* 0x000fe200000e0000 */
[----:B------:R-:W-:Y:S01]  /*9690*/  SEL R38, R60, R85, P0 ;  /* 0x000000553c267207 */ /* 0x000fe20000000000 */
[----:B------:R-:W-:Y:S01]  /*96a0*/  UMOV UR4, UR6 ;  /* 0x0000000600047c82 */ /* 0x000fe20008000000 */
[----:B----4-:R-:W-:Y:S01]  /*96b0*/  SEL R37, R109, R78, P0 ;  /* 0x0000004e6d257207 */ /* 0x010fe20000000000 */
[----:B------:R-:W-:Y:S01]  /*96c0*/  SHFL.IDX PT, R70, R70, R41, 0x1c1f ;  /* 0x001c1f2946467589 */ /* 0x000fe200000e0000 */
[----:B------:R-:W-:Y:S01]  /*96d0*/  SEL R39, R78, R109, P0 ;  /* 0x0000006d4e277207 */ /* 0x000fe20000000000 */
[----:B------:R-:W-:Y:S01]  /*96e0*/  BAR.SYNC.DEFER_BLOCKING 0x1, 0x100 ;  /* 0x0044000000007b1d */ /* 0x000fe20000010000 */
[----:B------:R-:W-:-:S02]  /*96f0*/  SEL R40, R87, R42, P0 ;  /* 0x0000002a57287207 */ /* 0x000fc40000000000 */
[----:B------:R-:W-:Y:S02]  /*9700*/  MOV R114, R46 ;  /* 0x0000002e00727202 */ /* 0x000fe40000000f00 */
[----:B------:R-:W-:Y:S02]  /*9710*/  MOV R104, R44 ;  /* 0x0000002c00687202 */ /* 0x000fe40000000f00 */
[----:B------:R-:W-:Y:S01]  /*9720*/  SEL R42, R42, R87, P0 ;  /* 0x000000572a2a7207 */ /* 0x000fe20000000000 */
[----:B------:R-:W-:Y:S01]  /*9730*/  SHFL.IDX PT, R88, R69, R41, 0x1c1f ;  /* 0x001c1f2945587589 */ /* 0x000fe200000e0000 */
[----:B------:R-:W-:-:S03]  /*9740*/  SEL R43, R74, R111, P0 ;  /* 0x0000006f4a2b7207 */ /* 0x000fc60000000000 */
[----:B------:R-:W-:Y:S01]  /*9750*/  SHFL.IDX PT, R90, R71, R41, 0x1c1f ;  /* 0x001c1f29475a7589 */ /* 0x000fe200000e0000 */
[----:B------:R-:W-:-:S03]  /*9760*/  SEL R44, R89, R62, P0 ;  /* 0x0000003e592c7207 */ /* 0x000fc60000000000 */
[----:B------:R-:W3:Y:S01]  /*9770*/  SHFL.IDX PT, R94, R77, R41, 0x1c1f ;  /* 0x001c1f294d5e7589 */ /* 0x000ee200000e0000 */
[----:B------:R-:W-:-:S03]  /*9780*/  SEL R46, R62, R89, P0 ;  /* 0x000000593e2e7207 */ /* 0x000fc60000000000 */
[----:B------:R-:W4:Y:S01]  /*9790*/  SHFL.IDX PT, R96, R79, R41, 0x1c1f ;  /* 0x001c1f294f607589 */ /* 0x000f2200000e0000 */
[----:B------:R-:W-:-:S03]  /*97a0*/  SEL R45, R113, R72, P0 ;  /* 0x00000048712d7207 */ /* 0x000fc60000000000 */
[----:B------:R-:W4:Y:S01]  /*97b0*/  SHFL.IDX PT, R80, R80, R41, 0x1c1f ;  /* 0x001c1f2950507589 */ /* 0x000f2200000e0000 */
[----:B------:R-:W-:-:S03]  /*97c0*/  SEL R47, R72, R113, P0 ;  /* 0x00000071482f7207 */ /* 0x000fc60000000000 */
[----:B------:R-:W4:Y:S01]  /*97d0*/  SHFL.IDX PT, R98, R81, R41, 0x1c1f ;  /* 0x001c1f2951627589 */ /* 0x000f2200000e0000 */
[----:B------:R-:W-:-:S03]  /*97e0*/  SHF.R.U64 R32, R32, 0x3, RZ ;  /* 0x0000000320207819 */ /* 0x000fc600000012ff */
[----:B------:R-:W4:Y:S01]  /*97f0*/  SHFL.IDX PT, R100, R82, R41, 0x1c1f ;  /* 0x001c1f2952647589 */ /* 0x000f2200000e0000 */
[----:B------:R-:W-:-:S03]  /*9800*/  SHF.R.U64 R20, R20, 0x3, RZ ;  /* 0x0000000314147819 */ /* 0x000fc600000012ff */
[----:B------:R0:W4:Y:S01]  /*9810*/  SHFL.IDX PT, R102, R83, R41, 0x1c1f ;  /* 0x001c1f2953667589 */ /* 0x00012200000e0000 */
[----:B------:R-:W-:Y:S01]  /*9820*/  UIMAD.WIDE.U32 UR4, UR42, UR8, UR4 ;  /* 0x000000082a0472a5 */ /* 0x000fe2000f8e0004 */
[----:B------:R-:W-:Y:S02]  /*9830*/  IMAD R51, R5, R52, R51 ;  /* 0x0000003405337224 */ /* 0x000fe400078e0233 */
[----:B------:R-:W-:Y:S01]  /*9840*/  STSM.16.M88.4 [R116], R36 ;  /* 0x0000002474007844 */ /* 0x000fe20000000200 */
[----:B0-----:R-:W-:Y:S01]  /*9850*/  SEL R41, R111, R74, P0 ;  /* 0x0000004a6f297207 */ /* 0x001fe20000000000 */
[----:B------:R-:W-:Y:S01]  /*9860*/  ULDC.64 UR8, c[0x0][0xae8] ;  /* 0x0002ba0000087ab9 */ /* 0x000fe20000000a00 */
[----:B------:R-:W-:Y:S01]  /*9870*/  LOP3.LUT R32, R32, R33, RZ, 0x3c, !PT ;  /* 0x0000002120207212 */ /* 0x000fe200078e3cff */
[--C-:B------:R-:W-:Y:S01]  /*9880*/  IMAD.X R33, RZ, RZ, R35.reuse, P4 ;  /* 0x000000ffff217224 */ /* 0x100fe200020e0623 */
[----:B------:R-:W-:Y:S01]  /*9890*/  IADD3 R25, P2, R34, 0x5000, RZ ;  /* 0x0000500022197810 */ /* 0x000fe20007f5e0ff */
[----:B------:R0:W-:Y:S01]  /*98a0*/  STSM.16.M88.4 [R114], R40 ;  /* 0x0000002872007844 */ /* 0x0001e20000000200 */
[----:B------:R-:W-:Y:S01]  /*98b0*/  LOP3.LUT R20, R20, R21, RZ, 0x3c, !PT ;  /* 0x0000001514147212 */ /* 0x000fe200078e3cff */
[----:B------:R-:W-:Y:S01]  /*98c0*/  IMAD.X R21, RZ, RZ, R35, P1 ;  /* 0x000000ffff157224 */ /* 0x000fe200008e0623 */
[----:B------:R-:W-:Y:S01]  /*98d0*/  SEL R53, R115, R58, P0 ;  /* 0x0000003a73357207 */ /* 0x000fe20000000000 */
[----:B------:R1:W-:Y:S01]  /*98e0*/  STSM.16.M88.4 [R112], R44 ;  /* 0x0000002c70007844 */ /* 0x0003e20000000200 */
[----:B------:R-:W-:-:S02]  /*98f0*/  SEL R55, R58, R115, P0 ;  /* 0x000000733a377207 */ /* 0x000fc40000000000 */
[C---:B------:R-:W-:Y:S02]  /*9900*/  IADD3 R15, P4, R34.reuse, 0x7000, RZ ;  /* 0x00007000220f7810 */ /* 0x040fe40007f9e0ff */
[----:B------:R-:W-:Y:S02]  /*9910*/  IADD3 R58, P1, R59, UR4, RZ ;  /* 0x000000043b3a7c10 */ /* 0x000fe4000ff3e0ff */
[C---:B------:R-:W-:Y:S02]  /*9920*/  IADD3 R29, P6, R34.reuse, 0x3000, RZ ;  /* 0x00003000221d7810 */ /* 0x040fe40007fde0ff */
[----:B------:R-:W-:Y:S02]  /*9930*/  IADD3 R27, P5, R34, 0x4000, RZ ;  /* 0x00004000221b7810 */ /* 0x000fe40007fbe0ff */
[----:B0-----:R-:W-:Y:S02]  /*9940*/  SEL R40, R95, R0, P0 ;  /* 0x000000005f287207 */ /* 0x001fe40000000000 */
[----:B------:R-:W-:Y:S01]  /*9950*/  SEL R42, R0, R95, P0 ;  /* 0x0000005f002a7207 */ /* 0x000fe20000000000 */
[----:B-1----:R-:W-:Y:S01]  /*9960*/  IMAD.U32 R45, RZ, RZ, UR7 ;  /* 0x00000007ff2d7e24 */ /* 0x002fe2000f8e00ff */
[----:B------:R-:W-:Y:S01]  /*9970*/  SHF.R.S32.HI R44, RZ, 0x1f, R59 ;  /* 0x0000001fff2c7819 */ /* 0x000fe2000001143b */
[----:B------:R-:W-:Y:S01]  /*9980*/  ULDC.64 UR6, c[0x0][0xb88] ;  /* 0x0002e20000067ab9 */ /* 0x000fe20000000a00 */
[----:B------:R-:W-:-:S02]  /*9990*/  SHF.R.S32.HI R0, RZ, 0x1f, R51 ;  /* 0x0000001fff007819 */ /* 0x000fc40000011433 */
[----:B------:R-:W-:Y:S02]  /*99a0*/  LOP3.LUT R24, R25, 0x380, RZ, 0xc0, !PT ;  /* 0x0000038019187812 */ /* 0x000fe400078ec0ff */
[----:B------:R-:W-:Y:S01]  /*99b0*/  LOP3.LUT R14, R15, 0x380, RZ, 0xc0, !PT ;  /* 0x000003800f0e7812 */ /* 0x000fe200078ec0ff */
[----:B------:R-:W-:Y:S01]  /*99c0*/  IMAD R0, R0, UR6, RZ ;  /* 0x0000000600007c24 */ /* 0x000fe2000f8e02ff */
[----:B------:R-:W-:Y:S01]  /*99d0*/  IADD3.X R59, R44, UR5, R45, P1, !PT ;  /* 0x000000052c3b7c10 */ /* 0x000fe20008ffe42d */
[----:B------:R-:W-:Y:S01]  /*99e0*/  ULDC.64 UR4, c[0x0][0xb50] ;  /* 0x0002d40000047ab9 */ /* 0x000fe20000000a00 */
[----:B------:R-:W-:Y:S02]  /*99f0*/  LOP3.LUT R28, R29, 0x380, RZ, 0xc0, !PT ;  /* 0x000003801d1c7812 */ /* 0x000fe400078ec0ff */
[----:B------:R-:W-:Y:S02]  /*9a00*/  LOP3.LUT R26, R27, 0x380, RZ, 0xc0, !PT ;  /* 0x000003801b1a7812 */ /* 0x000fe400078ec0ff */
[----:B------:R-:W-:-:S02]  /*9a10*/  SHF.R.U64 R24, R24, 0x3, RZ ;  /* 0x0000000318187819 */ /* 0x000fc400000012ff */
[----:B------:R-:W-:Y:S02]  /*9a20*/  SEL R52, R91, R54, P0 ;  /* 0x000000365b347207 */ /* 0x000fe40000000000 */
[----:B------:R-:W-:Y:S01]  /*9a30*/  SEL R54, R54, R91, P0 ;  /* 0x0000005b36367207 */ /* 0x000fe20000000000 */
[C---:B------:R-:W-:Y:S01]  /*9a40*/  IMAD R61, R51.reuse, UR7, R0 ;  /* 0x00000007333d7c24 */ /* 0x040fe2000f8e0200 */
[----:B------:R-:W-:Y:S01]  /*9a50*/  SHF.R.U64 R14, R14, 0x3, RZ ;  /* 0x000000030e0e7819 */ /* 0x000fe200000012ff */
[----:B------:R-:W-:Y:S01]  /*9a60*/  IMAD.WIDE.U32 R58, R51, UR6, R58 ;  /* 0x00000006333a7c25 */ /* 0x000fe2000f8e003a */
[----:B------:R-:W-:Y:S01]  /*9a70*/  LOP3.LUT R7, R34, 0x380, RZ, 0xc0, !PT ;  /* 0x0000038022077812 */ /* 0x000fe200078ec0ff */
[----:B------:R-:W-:Y:S01]  /*9a80*/  ULDC UR6, c[0x0][0xa88] ;  /* 0x0002a20000067ab9 */ /* 0x000fe20000000800 */
[----:B------:R-:W-:Y:S02]  /*9a90*/  SEL R36, R93, R64, P0 ;  /* 0x000000405d247207 */ /* 0x000fe40000000000 */
[----:B------:R-:W-:-:S02]  /*9aa0*/  SEL R38, R64, R93, P0 ;  /* 0x0000005d40267207 */ /* 0x000fc40000000000 */
[----:B------:R-:W-:Y:S02]  /*9ab0*/  SEL R37, R117, R92, P0 ;  /* 0x0000005c75257207 */ /* 0x000fe40000000000 */
[----:B------:R-:W-:Y:S01]  /*9ac0*/  SEL R39, R92, R117, P0 ;  /* 0x000000755c277207 */ /* 0x000fe20000000000 */
[----:B------:R-:W-:Y:S01]  /*9ad0*/  IMAD R51, R48, 0x80, R221 ;  /* 0x0000008030337824 */ /* 0x000fe200078e02dd */
[----:B------:R-:W-:Y:S02]  /*9ae0*/  SHF.R.U64 R28, R28, 0x3, RZ ;  /* 0x000000031c1c7819 */ /* 0x000fe400000012ff */
[----:B------:R-:W-:Y:S02]  /*9af0*/  SHF.R.U64 R26, R26, 0x3, RZ ;  /* 0x000000031a1a7819 */ /* 0x000fe400000012ff */
[----:B------:R-:W-:Y:S01]  /*9b00*/  LOP3.LUT R24, R24, R25, RZ, 0x3c, !PT ;  /* 0x0000001918187212 */ /* 0x000fe200078e3cff */
[----:B------:R-:W-:Y:S01]  /*9b10*/  IMAD.X R25, RZ, RZ, R35, P2 ;  /* 0x000000ffff197224 */ /* 0x000fe200010e0623 */
[----:B------:R-:W-:-:S02]  /*9b20*/  SEL R41, R119, R76, P0 ;  /* 0x0000004c77297207 */ /* 0x000fc40000000000 */
[----:B------:R-:W-:Y:S01]  /*9b30*/  SEL R43, R76, R119, P0 ;  /* 0x000000774c2b7207 */ /* 0x000fe20000000000 */
[----:B------:R-:W-:Y:S01]  /*9b40*/  STSM.16.M88.4 [R110], R52 ;  /* 0x000000346e007844 */ /* 0x000fe20000000200 */
[----:B------:R-:W-:Y:S01]  /*9b50*/  LOP3.LUT R14, R14, R15, RZ, 0x3c, !PT ;  /* 0x0000000f0e0e7212 */ /* 0x000fe200078e3cff */
[--C-:B------:R-:W-:Y:S01]  /*9b60*/  IMAD.X R15, RZ, RZ, R35.reuse, P4 ;  /* 0x000000ffff0f7224 */ /* 0x100fe200020e0623 */
[----:B------:R-:W-:Y:S01]  /*9b70*/  IADD3 R133, P2, R34, 0xb000, RZ ;  /* 0x0000b00022857810 */ /* 0x000fe20007f5e0ff */
[----:B------:R0:W-:Y:S01]  /*9b80*/  STSM.16.M88.4 [R108], R36 ;  /* 0x000000246c007844 */ /* 0x0001e20000000200 */
[----:B------:R-:W-:Y:S01]  /*9b90*/  SHF.R.U64 R7, R7, 0x3, RZ ;  /* 0x0000000307077819 */ /* 0x000fe200000012ff */
[----:B------:R-:W-:Y:S01]  /*9ba0*/  IMAD R0, R5, UR6, RZ ;  /* 0x0000000605007c24 */ /* 0x000fe2000f8e02ff */
[----:B------:R-:W-:Y:S01]  /*9bb0*/  LOP3.LUT R28, R28, R29, RZ, 0x3c, !PT ;  /* 0x0000001d1c1c7212 */ /* 0x000fe200078e3cff */
[--C-:B------:R-:W-:Y:S01]  /*9bc0*/  IMAD.X R29, RZ, RZ, R35.reuse, P6 ;  /* 0x000000ffff1d7224 */ /* 0x100fe200030e0623 */
[----:B------:R-:W-:Y:S01]  /*9bd0*/  LOP3.LUT R26, R26, R27, RZ, 0x3c, !PT ;  /* 0x0000001b1a1a7212 */ /* 0x000fe200078e3cff */
[----:B------:R-:W-:Y:S01]  /*9be0*/  IMAD.X R27, RZ, RZ, R35, P5 ;  /* 0x000000ffff1b7224 */ /* 0x000fe200028e0623 */
[----:B------:R-:W-:Y:S01]  /*9bf0*/  LOP3.LUT P1, RZ, R22, 0x3, RZ, 0xc0, !PT ;  /* 0x0000000316ff7812 */ /* 0x000fe2000782c0ff */
[----:B------:R1:W-:Y:S01]  /*9c00*/  STSM.16.M88.4 [R106], R40 ;  /* 0x000000286a007844 */ /* 0x0003e20000000200 */
[----:B------:R-:W-:-:S02]  /*9c10*/  IADD3 R11, P6, R34, 0x9000, RZ ;  /* 0x00009000220b7810 */ /* 0x000fc40007fde0ff */
[----:B------:R-:W-:Y:S02]  /*9c20*/  IADD3 R13, P5, R34, 0xa000, RZ ;  /* 0x0000a000220d7810 */ /* 0x000fe40007fbe0ff */
[----:B--2---:R-:W-:Y:S02]  /*9c30*/  SEL R44, R97, R66, P0 ;  /* 0x00000042612c7207 */ /* 0x004fe40000000000 */
[----:B------:R-:W-:Y:S01]  /*9c40*/  SEL R46, R66, R97, P0 ;  /* 0x00000061422e7207 */ /* 0x000fe20000000000 */
[----:B0-----:R-:W-:Y:S01]  /*9c50*/  VIADD R37, R51, 0x8 ;  /* 0x0000000833257836 */ /* 0x001fe20000000000 */
[----:B------:R-:W-:Y:S01]  /*9c60*/  LEA R36, P4, R58, UR4, 0x2 ;  /* 0x000000043a247c11 */ /* 0x000fe2000f8810ff */
[----:B------:R-:W-:Y:S01]  /*9c70*/  IMAD.IADD R39, R59, 0x1, R61 ;  /* 0x000000013b277824 */ /* 0x000fe200078e023d */
[----:B---3--:R-:W-:Y:S02]  /*9c80*/  SEL R45, R121, R94, P0 ;  /* 0x0000005e792d7207 */ /* 0x008fe40000000000 */
[----:B------:R-:W-:-:S02]  /*9c90*/  SEL R47, R94, R121, P0 ;  /* 0x000000795e2f7207 */ /* 0x000fc40000000000 */
[----:B------:R-:W-:Y:S01]  /*9ca0*/  LOP3.LUT R34, R7, R34, RZ, 0x3c, !PT ;  /* 0x0000002207227212 */ /* 0x000fe200078e3cff */
[----:B------:R-:W-:Y:S01]  /*9cb0*/  IMAD.X R7, RZ, RZ, R35, P2 ;  /* 0x000000ffff077224 */ /* 0x000fe200010e0623 */
[----:B-1----:R-:W-:Y:S02]  /*9cc0*/  SEL R40, R99, R86, P0 ;  /* 0x0000005663287207 */ /* 0x002fe40000000000 */
[----:B------:R-:W-:Y:S02]  /*9cd0*/  SEL R42, R86, R99, P0 ;  /* 0x00000063562a7207 */ /* 0x000fe40000000000 */
[----:B----4-:R-:W-:Y:S02]  /*9ce0*/  SEL R41, R123, R96, P0 ;  /* 0x000000607b297207 */ /* 0x010fe40000000000 */
[----:B------:R-:W-:Y:S02]  /*9cf0*/  SEL R43, R96, R123, P0 ;  /* 0x0000007b602b7207 */ /* 0x000fe40000000000 */
[----:B------:R-:W-:-:S02]  /*9d00*/  SEL R72, R101, R68, P0 ;  /* 0x0000004465487207 */ /* 0x000fc40000000000 */
[----:B------:R-:W-:Y:S02]  /*9d10*/  SEL R74, R68, R101, P0 ;  /* 0x00000065444a7207 */ /* 0x000fe40000000000 */
[----:B------:R-:W-:Y:S02]  /*9d20*/  SEL R73, R125, R80, P0 ;  /* 0x000000507d497207 */ /* 0x000fe40000000000 */
[----:B------:R-:W-:Y:S02]  /*9d30*/  SEL R75, R80, R125, P0 ;  /* 0x0000007d504b7207 */ /* 0x000fe40000000000 */
[----:B------:R-:W-:Y:S01]  /*9d40*/  SEL R68, R103, R70, P0 ;  /* 0x0000004667447207 */ /* 0x000fe20000000000 */
[----:B------:R-:W-:Y:S01]  /*9d50*/  SHFL.IDX PT, R60, R36, RZ, 0x1c1f ;  /* 0x001c1fff243c7589 */ /* 0x000fe200000e0000 */
[----:B------:R-:W-:Y:S02]  /*9d60*/  ISETP.GE.OR P2, PT, R51, R0, P1 ;  /* 0x000000003300720c */ /* 0x000fe40000f46670 */
[----:B------:R-:W-:Y:S01]  /*9d70*/  SEL R70, R70, R103, P0 ;  /* 0x0000006746467207 */ /* 0x000fe20000000000 */
[----:B------:R0:W-:Y:S01]  /*9d80*/  SHFL.IDX PT, R62, R36, 0x1, 0x1c1f ;  /* 0x003c1f00243e7f89 */ /* 0x0001e200000e0000 */
[----:B------:R-:W-:-:S02]  /*9d90*/  SEL R69, R127, R98, P0 ;  /* 0x000000627f457207 */ /* 0x000fc40000000000 */
[----:B------:R-:W-:Y:S01]  /*9da0*/  SEL R71, R98, R127, P0 ;  /* 0x0000007f62477207 */ /* 0x000fe20000000000 */
[----:B------:R-:W-:Y:S01]  /*9db0*/  STSM.16.M88.4 [R104], R44 ;  /* 0x0000002c68007844 */ /* 0x000fe20000000200 */
[----:B------:R-:W-:Y:S02]  /*9dc0*/  ISETP.GE.OR P1, PT, R37, R0, P1 ;  /* 0x000000002500720c */ /* 0x000fe40000f26670 */
[----:B------:R-:W-:Y:S02]  /*9dd0*/  LEA.HI.X R58, R58, UR5, R39, 0x2, P4 ;  /* 0x000000053a3a7c11 */ /* 0x000fe4000a0f1427 */
[----:B------:R-:W-:Y:S02]  /*9de0*/  SEL R80, R105, R88, P0 ;  /* 0x0000005869507207 */ /* 0x000fe40000000000 */
[----:B------:R-:W-:Y:S02]  /*9df0*/  SEL R82, R88, R105, P0 ;  /* 0x0000006958527207 */ /* 0x000fe40000000000 */
[----:B------:R-:W-:-:S02]  /*9e00*/  SEL R81, R129, R100, P0 ;  /* 0x0000006481517207 */ /* 0x000fc40000000000 */
[----:B------:R-:W-:Y:S01]  /*9e10*/  SEL R83, R100, R129, P0 ;  /* 0x0000008164537207 */ /* 0x000fe20000000000 */
[----:B------:R-:W-:Y:S01]  /*9e20*/  STSM.16.M88.4 [R49], R40 ;  /* 0x0000002831007844 */ /* 0x000fe20000000200 */
[----:B------:R-:W-:Y:S02]  /*9e30*/  SEL R37, R131, R102, P0 ;  /* 0x0000006683257207 */ /* 0x000fe40000000000 */
[----:B------:R-:W-:Y:S02]  /*9e40*/  SEL R39, R102, R131, P0 ;  /* 0x0000008366277207 */ /* 0x000fe40000000000 */
[----:B0-----:R-:W-:Y:S02]  /*9e50*/  SEL R36, R107, R90, P0 ;  /* 0x0000005a6b247207 */ /* 0x001fe40000000000 */
[----:B------:R-:W-:Y:S01]  /*9e60*/  SEL R38, R90, R107, P0 ;  /* 0x0000006b5a267207 */ /* 0x000fe20000000000 */
[----:B------:R-:W-:Y:S04]  /*9e70*/  STSM.16.M88.4 [R50], R72 ;  /* 0x0000004832007844 */ /* 0x000fe80000000200 */
[----:B------:R-:W-:Y:S04]  /*9e80*/  STSM.16.M88.4 [R57], R68 ;  /* 0x0000004439007844 */ /* 0x000fe80000000200 */
[----:B------:R-:W-:Y:S04]  /*9e90*/  STSM.16.M88.4 [R56], R80 ;  /* 0x0000005038007844 */ /* 0x000fe80000000200 */
[----:B------:R-:W-:Y:S04]  /*9ea0*/  STSM.16.M88.4 [R84], R36 ;  /* 0x0000002454007844 */ /* 0x000fe80000000200 */
[----:B------:R-:W0:Y:S01]  /*9eb0*/  SHFL.IDX PT, R61, R58, RZ, 0x1c1f ;  /* 0x001c1fff3a3d7589 */ /* 0x000e2200000e0000 */
[----:B------:R-:W-:Y:S06]  /*9ec0*/  BAR.SYNC.DEFER_BLOCKING 0x1, 0x100 ;  /* 0x0044000000007b1d */ /* 0x000fec0000010000 */
[----:B------:R-:W1:Y:S04]  /*9ed0*/  SHFL.IDX PT, R63, R58, 0x1, 0x1c1f ;  /* 0x003c1f003a3f7f89 */ /* 0x000e6800000e0000 */
[----:B0-----:R0:W-:Y:S04]  /*9ee0*/  @!P2 ST.E desc[UR48][R60.64], R4 ;  /* 0x000000043c00a985 */ /* 0x0011e8000c101930 */
[----:B-1----:R1:W-:Y:S01]  /*9ef0*/  @!P1 ST.E desc[UR48][R62.64], R3 ;  /* 0x000000033e009985 */ /* 0x0023e2000c101930 */
[----:B0-----:R-:W0:Y:S03]  /*9f00*/  @P3 LDC R4, c[0x0][0xbec] ;  /* 0x0002fb00ff043b82 */ /* 0x001e260000000800 */
[----:B------:R2:W5:Y:S01]  /*9f10*/  LD.E.128 R44, desc[UR48][R30.64] ;  /* 0x000000301e2c7980 */ /* 0x000562000c101d00 */
[----:B------:R-:W-:-:S03]  /*9f20*/  UIMAD UR6, UR10, UR8, URZ ;  /* 0x000000080a0672a4 */ /* 0x000fc6000f8e023f */
[----:B------:R3:W5:Y:S01]  /*9f30*/  LD.E.128 R84, desc[UR48][R8.64] ;  /* 0x0000003008547980 */ /* 0x000762000c101d00 */
[----:B-1----:R-:W-:Y:S01]  /*9f40*/  IMAD R3, R18, 0x20, R19 ;  /* 0x0000002012037824 */ /* 0x002fe200078e0213 */
[----:B------:R-:W-:Y:S01]  /*9f50*/  UIMAD.WIDE.U32 UR4, UR11, UR8, URZ ;  /* 0x000000080b0472a5 */ /* 0x000fe2000f8e003f */
[----:B------:R-:W-:Y:S01]  /*9f60*/  LOP3.LUT R6, R133, 0x380, RZ, 0xc0, !PT ;  /* 0x0000038085067812 */ /* 0x000fe200078ec0ff */
[----:B--2---:R-:W1:Y:S01]  /*9f70*/  @P3 LDC R31, c[0x0][0xbf0] ;  /* 0x0002fc00ff1f3b82 */ /* 0x004e620000000800 */
[----:B------:R-:W-:Y:S01]  /*9f80*/  UIMAD UR6, UR11, UR9, UR6 ;  /* 0x000000090b0672a4 */ /* 0x000fe2000f8e0206 */
[----:B------:R-:W-:Y:S01]  /*9f90*/  LOP3.LUT R10, R11, 0x380, RZ, 0xc0, !PT ;  /* 0x000003800b0a7812 */ /* 0x000fe200078ec0ff */
[----:B------:R-:W5:Y:S01]  /*9fa0*/  LD.E.128 R64, desc[UR48][R34.64] ;  /* 0x0000003022407980 */ /* 0x000f62000c101d00 */
[----:B---3--:R-:W-:Y:S01]  /*9fb0*/  IMAD R9, R48, 0x80, R3 ;  /* 0x0000008030097824 */ /* 0x008fe200078e0203 */
[----:B------:R-:W-:Y:S01]  /*9fc0*/  ULDC.64 UR8, c[0x0][0xaf0] ;  /* 0x0002bc0000087ab9 */ /* 0x000fe20000000a00 */
[----:B------:R-:W-:Y:S01]  /*9fd0*/  UIADD3 UR5, UR5, UR6, URZ ;  /* 0x0000000605057290 */ /* 0x000fe2000fffe03f */
[----:B------:R-:W-:Y:S01]  /*9fe0*/  LOP3.LUT R12, R13, 0x380, RZ, 0xc0, !PT ;  /* 0x000003800d0c7812 */ /* 0x000fe200078ec0ff */
[----:B------:R-:W-:Y:S01]  /*9ff0*/  UIMAD UR7, UR12, UR8, URZ ;  /* 0x000000080c0772a4 */ /* 0x000fe2000f8e023f */
[----:B------:R-:W-:Y:S01]  /*a000*/  SHF.R.U64 R6, R6, 0x3, RZ ;  /* 0x0000000306067819 */ /* 0x000fe200000012ff */
[----:B------:R-:W5:Y:S01]  /*a010*/  LD.E.128 R52, desc[UR48][R32.64] ;  /* 0x0000003020347980 */ /* 0x000f62000c101d00 */
[----:B0-----:R-:W-:Y:S01]  /*a020*/  @P3 IMAD.HI.U32 R4, R9, R4, RZ ;  /* 0x0000000409043227 */ /* 0x001fe200078e00ff */
[----:B------:R-:W-:-:S02]  /*a030*/  UIMAD UR7, UR42, UR9, UR7 ;  /* 0x000000092a0772a4 */ /* 0x000fc4000f8e0207 */
[----:B------:R-:W5:Y:S01]  /*a040*/  LD.E.128 R40, desc[UR48][R28.64] ;  /* 0x000000301c287980 */ /* 0x000f62000c101d00 */
[----:B------:R-:W-:Y:S01]  /*a050*/  UIMAD.WIDE.U32 UR42, UR42, UR8, UR4 ;  /* 0x000000082a2a72a5 */ /* 0x000fe2000f8e0004 */
[----:B------:R-:W-:Y:S01]  /*a060*/  IMAD.MOV.U32 R3, RZ, RZ, R9 ;  /* 0x000000ffff037224 */ /* 0x000fe200078e0009 */
[----:B------:R-:W-:Y:S01]  /*a070*/  SHF.R.U64 R10, R10, 0x3, RZ ;  /* 0x000000030a0a7819 */ /* 0x000fe200000012ff */
[----:B------:R-:W5:Y:S01]  /*a080*/  LD.E.128 R76, desc[UR48][R26.64] ;  /* 0x000000301a4c7980 */ /* 0x000f62000c101d00 */
[----:B------:R-:W-:-:S03]  /*a090*/  SHF.R.U64 R12, R12, 0x3, RZ ;  /* 0x000000030c0c7819 */ /* 0x000fc600000012ff */
[----:B------:R-:W5:Y:S01]  /*a0a0*/  LD.E.128 R68, desc[UR48][R24.64] ;  /* 0x0000003018447980 */ /* 0x000f62000c101d00 */
[----:B-1----:R-:W-:Y:S01]  /*a0b0*/  @P3 SHF.R.U32.HI R3, RZ, R31, R4 ;  /* 0x0000001fff033219 */ /* 0x002fe20000011604 */
[----:B------:R-:W-:Y:S01]  /*a0c0*/  UIADD3 UR4, UR43, UR7, URZ ;  /* 0x000000072b047290 */ /* 0x000fe2000fffe03f */
[----:B------:R-:W-:Y:S01]  /*a0d0*/  LOP3.LUT R6, R6, R133, RZ, 0x3c, !PT ;  /* 0x0000008506067212 */ /* 0x000fe200078e3cff */
[----:B------:R-:W5:Y:S01]  /*a0e0*/  LD.E.128 R56, desc[UR48][R20.64] ;  /* 0x0000003014387980 */ /* 0x000f62000c101d00 */
[--C-:B------:R-:W-:Y:S01]  /*a0f0*/  SHF.R.S32.HI R4, RZ, 0x1f, R3.reuse ;  /* 0x0000001fff047819 */ /* 0x100fe20000011403 */
[----:B------:R-:W-:Y:S01]  /*a100*/  IMAD.MOV R8, RZ, RZ, -R3 ;  /* 0x000000ffff087224 */ /* 0x000fe200078e0a03 */
[----:B------:R-:W-:Y:S01]  /*a110*/  LOP3.LUT R10, R10, R11, RZ, 0x3c, !PT ;  /* 0x0000000b0a0a7212 */ /* 0x000fe200078e3cff */
[--C-:B------:R-:W-:Y:S01]  /*a120*/  IMAD.X R11, RZ, RZ, R35.reuse, P6 ;  /* 0x000000ffff0b7224 */ /* 0x100fe200030e0623 */
[----:B------:R-:W-:Y:S01]  /*a130*/  LOP3.LUT R12, R12, R13, RZ, 0x3c, !PT ;  /* 0x0000000d0c0c7212 */ /* 0x000fe200078e3cff */
[----:B------:R-:W-:Y:S01]  /*a140*/  ULDC.64 UR6, c[0x0][0xae0] ;  /* 0x0002b80000067ab9 */ /* 0x000fe20000000a00 */
[----:B------:R-:W-:Y:S01]  /*a150*/  IMAD.X R13, RZ, RZ, R35, P5 ;  /* 0x000000ffff0d7224 */ /* 0x000fe200028e0623 */
[----:B------:R0:W5:Y:S01]  /*a160*/  LD.E.128 R60, desc[UR48][R6.64] ;  /* 0x00000030063c7980 */ /* 0x000162000c101d00 */
[----:B------:R-:W-:-:S02]  /*a170*/  IMAD R4, R4, UR6, RZ ;  /* 0x0000000604047c24 */ /* 0x000fc4000f8e02ff */
[----:B------:R-:W-:Y:S01]  /*a180*/  IMAD R9, R5, R8, R9 ;  /* 0x0000000805097224 */ /* 0x000fe200078e0209 */
[----:B------:R1:W5:Y:S04]  /*a190*/  LD.E.128 R80, desc[UR48][R10.64] ;  /* 0x000000300a507980 */ /* 0x000368000c101d00 */
[----:B------:R2:W5:Y:S01]  /*a1a0*/  LD.E.128 R36, desc[UR48][R14.64] ;  /* 0x000000300e247980 */ /* 0x000562000c101d00 */
[----:B0-----:R-:W-:Y:S02]  /*a1b0*/  IMAD.U32 R7, RZ, RZ, UR43 ;  /* 0x0000002bff077e24 */ /* 0x001fe4000f8e00ff */
[----:B------:R-:W-:Y:S01]  /*a1c0*/  IMAD.U32 R6, RZ, RZ, UR42 ;  /* 0x0000002aff067e24 */ /* 0x000fe2000f8e00ff */
[----:B------:R0:W5:Y:S01]  /*a1d0*/  LD.E.128 R72, desc[UR48][R12.64] ;  /* 0x000000300c487980 */ /* 0x000162000c101d00 */
[----:B------:R-:W-:-:S02]  /*a1e0*/  IMAD.U32 R7, RZ, RZ, UR4 ;  /* 0x00000004ff077e24 */ /* 0x000fc4000f8e00ff */
[C---:B-1----:R-:W-:Y:S01]  /*a1f0*/  IMAD R11, R3.reuse, UR7, R4 ;  /* 0x00000007030b7c24 */ /* 0x042fe2000f8e0204 */
[----:B------:R-:W-:Y:S01]  /*a200*/  @!PT LDS RZ, [RZ] ;  /* 0x00000000fffff984 */ /* 0x000fe20000000800 */
[----:B------:R-:W-:Y:S01]  /*a210*/  @!PT LDS RZ, [RZ] ;  /* 0x00000000fffff984 */ /* 0x000fe20000000800 */
[----:B------:R-:W-:Y:S01]  /*a220*/  @!PT LDS RZ, [RZ] ;  /* 0x00000000fffff984 */ /* 0x000fe20000000800 */
[----:B------:R-:W-:Y:S01]  /*a230*/  @!PT LDS RZ, [RZ] ;  /* 0x00000000fffff984 */ /* 0x000fe20000000800 */
[----:B------:R1:W-:Y:S06]  /*a240*/  MEMBAR.ALL.CTA ;  /* 0x0000000000007992 */ /* 0x0003ec0000008000 */
[----:B-1----:R-:W1:Y:S01]  /*a250*/  FENCE.VIEW.ASYNC.S ;  /* 0x00000000000073c6 */ /* 0x002e620000000000 */
[----:B------:R-:W-:Y:S01]  /*a260*/  IMAD.WIDE.U32 R4, R3, UR6, R6 ;  /* 0x0000000603047c25 */ /* 0x000fe2000f8e0006 */
[----:B------:R-:W-:Y:S01]  /*a270*/  SHF.R.S32.HI R3, RZ, 0x1f, R9 ;  /* 0x0000001fff037819 */ /* 0x000fe20000011409 */
[----:B------:R-:W-:-:S02]  /*a280*/  ULDC.64 UR6, c[0x0][0xad8] ;  /* 0x0002b60000067ab9 */ /* 0x000fc40000000a00 */
[----:B------:R-:W-:Y:S02]  /*a290*/  IMAD.IADD R5, R5, 0x1, R11 ;  /* 0x0000000105057824 */ /* 0x000fe400078e020b */
[----:B------:R-:W-:Y:S02]  /*a2a0*/  IMAD R6, R3, UR6, RZ ;  /* 0x0000000603067c24 */ /* 0x000fe4000f8e02ff */
[----:B--2---:R-:W-:Y:S01]  /*a2b0*/  IMAD R15, R48, 0x80, R19 ;  /* 0x00000080300f7824 */ /* 0x004fe200078e0213 */
[----:B------:R-:W-:Y:S01]  /*a2c0*/  UIADD3 UR39, UR39, 0x33420, URZ ;  /* 0x0003342027277890 */ /* 0x000fe2000fffe03f */
[C---:B------:R-:W-:Y:S02]  /*a2d0*/  IMAD R7, R9.reuse, UR7, R6 ;  /* 0x0000000709077c24 */ /* 0x040fe4000f8e0206 */
[----:B------:R-:W-:Y:S01]  /*a2e0*/  IMAD.WIDE.U32 R4, R9, UR6, R4 ;  /* 0x0000000609047c25 */ /* 0x000fe2000f8e0004 */
[----:B------:R-:W-:Y:S01]  /*a2f0*/  UIADD3 UR52, UR52, 0x1, URZ ;  /* 0x0000000134347890 */ /* 0x000fe2000fffe03f */
[----:B------:R-:W-:Y:S01]  /*a300*/  ISETP.GE.AND P2, PT, R15, R0, PT ;  /* 0x000000000f00720c */ /* 0x000fe20003f46270 */
[----:B------:R-:W-:Y:S01]  /*a310*/  ULDC.64 UR6, c[0x0][0xa80] ;  /* 0x0002a00000067ab9 */ /* 0x000fe20000000a00 */
[----:B------:R-:W-:Y:S01]  /*a320*/  IMAD.IADD R5, R5, 0x1, R7 ;  /* 0x0000000105057824 */ /* 0x000fe200078e0207 */
[----:B------:R-:W-:Y:S01]  /*a330*/  UPRMT UR39, URZ, 0x654, UR39 ;  /* 0x000006543f277896 */ /* 0x000fe20008000027 */
[----:B0-----:R-:W-:Y:S01]  /*a340*/  LEA R12, P3, R4, UR6, 0x1 ;  /* 0x00000006040c7c11 */ /* 0x001fe2000f8608ff */
[----:B------:R-:W-:Y:S01]  /*a350*/  VIADD R3, R15, 0x20 ;  /* 0x000000200f037836 */ /* 0x000fe20000000000 */
[----:B------:R-:W-:-:S02]  /*a360*/  UISETP.NE.AND UP0, UPT, UR52, 0x2, UPT ;  /* 0x000000023400788c */ /* 0x000fc4000bf05270 */
[----:B------:R-:W-:Y:S02]  /*a370*/  LEA.HI.X R13, R4, UR7, R5, 0x1, P3 ;  /* 0x00000007040d7c11 */ /* 0x000fe400098f0c05 */
[----:B------:R-:W-:Y:S01]  /*a380*/  USEL UR5, URZ, 0x1, UP0 ;  /* 0x000000013f057887 */ /* 0x000fe20008000000 */
[-C--:B------:R-:W-:Y:S01]  /*a390*/  ISETP.GE.AND P0, PT, R3, R0.reuse, PT ;  /* 0x000000000300720c */ /* 0x080fe20003f06270 */
[----:B------:R-:W-:Y:S01]  /*a3a0*/  ULDC UR4, c[0x0][0xc] ;  /* 0x0000030000047ab9 */ /* 0x000fe20000000800 */
[----:B------:R-:W-:Y:S01]  /*a3b0*/  VIADD R3, R15, 0x40 ;  /* 0x000000400f037836 */ /* 0x000fe20000000000 */
[----:B------:R-:W-:Y:S01]  /*a3c0*/  UIADD3 UR41, UR4, UR41, URZ ;  /* 0x0000002904297290 */ /* 0x000fe2000fffe03f */
[----:B-1----:R0:W1:Y:S01]  /*a3d0*/  SHFL.IDX PT, R6, R12, RZ, 0x181f ;  /* 0x00181fff0c067589 */ /* 0x00206200000e0000 */
[----:B------:R-:W-:Y:S01]  /*a3e0*/  USEL UR52, UR52, URZ, UP0 ;  /* 0x0000003f34347287 */ /* 0x000fe20008000000 */
[----:B------:R-:W-:Y:S01]  /*a3f0*/  SYNCS.ARRIVE.TRANS64.RED.A1T0 RZ, [UR39], RZ ;  /* 0x000000ffffff79a7 */ /* 0x000fe20008100427 */
[----:B------:R-:W-:Y:S01]  /*a400*/  ULOP3.LUT UR44, UR44, UR5, URZ, 0x3c, !UPT ;  /* 0x000000052c2c7292 */ /* 0x000fe2000f8e3c3f */
[----:B------:R0:W2:Y:S01]  /*a410*/  SHFL.IDX PT, R7, R13, RZ, 0x181f ;  /* 0x00181fff0d077589 */ /* 0x0000a200000e0000 */
[----:B------:R-:W-:Y:S01]  /*a420*/  BSSY B0, `(.L_x_31) ;  /* 0x000000f000007945 */ /* 0x000fe20003800000 */
[----:B------:R-:W-:-:S03]  /*a430*/  ISETP.GE.AND P1, PT, R3, R0, PT ;  /* 0x000000000300720c */ /* 0x000fc60003f26270 */
[----:B------:R-:W-:Y:S10]  /*a440*/  @P2 BRA `(.L_x_32) ;  /* 0x0000000000302947 */ /* 0x000ff40003800000 */
[----:B------:R-:W-:Y:S02]  /*a450*/  ULDC UR4, c[0x0][0xac8] ;  /* 0x0002b20000047ab9 */ /* 0x000fe40000000800 */
[----:B------:R-:W-:Y:S02]  /*a460*/  ISETP.GE.AND P3, PT, R17, UR4, PT ;  /* 0x0000000411007c0c */ /* 0x000fe4000bf66270 */
[----:B------:R-:W-:Y:S02]  /*a470*/  ISETP.GE.AND P4, PT, R16, UR4, PT ;  /* 0x0000000410007c0c */ /* 0x000fe4000bf86270 */
[----:B------:R-:W-:-:S09]  /*a480*/  ISETP.GE.AND P2, PT, R2, UR4, PT ;  /* 0x0000000402007c0c */ /* 0x000fd2000bf46270 */
[CC--:B-1----:R-:W-:Y:S02]  /*a490*/  @!P3 LEA R8, P5, R17.reuse, R6.reuse, 0x1 ;  /* 0x000000061108b211 */ /* 0x0c2fe400078a08ff */
[----:B------:R-:W-:Y:S02]  /*a4a0*/  @!P4 LEA R10, P6, R16, R6, 0x1 ;  /* 0x00000006100ac211 */ /* 0x000fe400078c08ff */
[----:B--2---:R-:W-:Y:S01]  /*a4b0*/  @!P2 IMAD.WIDE R4, R2, 0x2, R6 ;  /* 0x000000020204a825 */ /* 0x004fe200078e0206 */
[-C--:B------:R-:W-:Y:S02]  /*a4c0*/  @!P3 LEA.HI.X R9, R17, R7.reuse, R226, 0x1, P5 ;  /* 0x000000071109b211 */ /* 0x080fe400028f0ce2 */
[----:B------:R-:W-:Y:S02]  /*a4d0*/  @!P4 LEA.HI.X R11, R16, R7, R225, 0x1, P6 ;  /* 0x00000007100bc211 */ /* 0x000fe400030f0ce1 */
[----:B-----5:R3:W-:Y:S04]  /*a4e0*/  @!P2 ST.E.128 desc[UR48][R4.64], R64 ;  /* 0x000000400400a985 */ /* 0x0207e8000c101d30 */
[----:B------:R3:W-:Y:S04]  /*a4f0*/  @!P3 ST.E.128 desc[UR48][R8.64], R76 ;  /* 0x0000004c0800b985 */ /* 0x0007e8000c101d30 */
[----:B------:R3:W-:Y:S02]  /*a500*/  @!P4 ST.E.128 desc[UR48][R10.64], R84 ;  /* 0x000000540a00c985 */ /* 0x0007e4000c101d30 */
.L_x_32:
[----:B------:R-:W-:Y:S05]  /*a510*/  BSYNC B0 ;  /* 0x0000000000007941 */ /* 0x000fea0003800000 */
.L_x_31:
[----:B--2---:R2:W4:Y:S01]  /*a520*/  SHFL.IDX PT, R7, R13, 0x1, 0x181f ;  /* 0x00381f000d077f89 */ /* 0x00452200000e0000 */
[----:B------:R-:W-:Y:S03]  /*a530*/  BSSY B0, `(.L_x_33) ;  /* 0x000000f000007945 */ /* 0x000fe60003800000 */
[----:B-1----:R2:W1:Y:S01]  /*a540*/  SHFL.IDX PT, R6, R12, 0x1, 0x181f ;  /* 0x00381f000c067f89 */ /* 0x00246200000e0000 */
[----:B------:R-:W-:Y:S05]  /*a550*/  @P0 BRA `(.L_x_34) ;  /* 0x0000000000300947 */ /* 0x000fea0003800000 */
[----:B------:R-:W-:Y:S02]  /*a560*/  ULDC UR4, c[0x0][0xac8] ;  /* 0x0002b20000047ab9 */ /* 0x000fe40000000800 */
[----:B------:R-:W-:Y:S02]  /*a570*/  ISETP.GE.AND P4, PT, R17, UR4, PT ;  /* 0x0000000411007c0c */ /* 0x000fe4000bf86270 */
[----:B------:R-:W-:Y:S02]  /*a580*/  ISETP.GE.AND P5, PT, R16, UR4, PT ;  /* 0x0000000410007c0c */ /* 0x000fe4000bfa6270 */
[----:B------:R-:W-:-:S09]  /*a590*/  ISETP.GE.AND P3, PT, R2, UR4, PT ;  /* 0x0000000402007c0c */ /* 0x000fd2000bf66270 */
[CC--:B-1-3--:R-:W-:Y:S02]  /*a5a0*/  @!P4 LEA R8, P0, R17.reuse, R6.reuse, 0x1 ;  /* 0x000000061108c211 */ /* 0x0cafe400078008ff */
[----:B------:R-:W-:Y:S02]  /*a5b0*/  @!P5 LEA R10, P2, R16, R6, 0x1 ;  /* 0x00000006100ad211 */ /* 0x000fe400078408ff */
[----:B----4-:R-:W-:Y:S01]  /*a5c0*/  @!P3 IMAD.WIDE R4, R2, 0x2, R6 ;  /* 0x000000020204b825 */ /* 0x010fe200078e0206 */
[-C--:B------:R-:W-:Y:S02]  /*a5d0*/  @!P4 LEA.HI.X R9, R17, R7.reuse, R226, 0x1, P0 ;  /* 0x000000071109c211 */ /* 0x080fe400000f0ce2 */
[----:B------:R-:W-:Y:S02]  /*a5e0*/  @!P5 LEA.HI.X R11, R16, R7, R225, 0x1, P2 ;  /* 0x00000007100bd211 */ /* 0x000fe400010f0ce1 */
[----:B-----5:R1:W-:Y:S04]  /*a5f0*/  @!P3 ST.E.128 desc[UR48][R4.64], R52 ;  /* 0x000000340400b985 */ /* 0x0203e8000c101d30 */
[----:B------:R1:W-:Y:S04]  /*a600*/  @!P4 ST.E.128 desc[UR48][R8.64], R68 ;  /* 0x000000440800c985 */ /* 0x0003e8000c101d30 */
[----:B------:R1:W-:Y:S02]  /*a610*/  @!P5 ST.E.128 desc[UR48][R10.64], R80 ;  /* 0x000000500a00d985 */ /* 0x0003e4000c101d30 */
.L_x_34:
[----:B------:R-:W-:Y:S05]  /*a620*/  BSYNC B0 ;  /* 0x0000000000007941 */ /* 0x000fea0003800000 */
.L_x_33:
[----:B----4-:R4:W0:Y:S01]  /*a630*/  SHFL.IDX PT, R7, R13, 0x2, 0x181f ;  /* 0x00581f000d077f89 */ /* 0x01082200000e0000 */
        /* <DEDUP_REMOVED lines=9> */
[----:B0-----:R-:W-:Y:S01]  /*a6d0*/  @!P2 IMAD.WIDE R4, R2, 0x2, R6 ;  /* 0x000000020204a825 */ /* 0x001fe200078e0206 */
[-C--:B------:R-:W-:Y:S02]  /*a6e0*/  @!P3 LEA.HI.X R9, R17, R7.reuse, R226, 0x1, P0 ;  /* 0x000000071109b211 */ /* 0x080fe400000f0ce2 */
[----:B------:R-:W-:Y:S02]  /*a6f0*/  @!P4 LEA.HI.X R11, R16, R7, R225, 0x1, P1 ;  /* 0x00000007100bc211 */ /* 0x000fe400008f0ce1 */
[----:B-----5:R0:W-:Y:S04]  /*a700*/  @!P2 ST.E.128 desc[UR48][R4.64], R44 ;  /* 0x0000002c0400a985 */ /* 0x0201e8000c101d30 */
[----:B------:R0:W-:Y:S04]  /*a710*/  @!P3 ST.E.128 desc[UR48][R8.64], R56 ;  /* 0x000000380800b985 */ /* 0x0001e8000c101d30 */
[----:B------:R0:W-:Y:S02]  /*a720*/  @!P4 ST.E.128 desc[UR48][R10.64], R72 ;  /* 0x000000480a00c985 */ /* 0x0001e4000c101d30 */
.L_x_36:
[----:B------:R-:W-:Y:S05]  /*a730*/  BSYNC B0 ;  /* 0x0000000000007941 */ /* 0x000fea0003800000 */
.L_x_35:
[----:B------:R-:W-:Y:S01]  /*a740*/  VIADD R3, R15, 0x60 ;  /* 0x000000600f037836 */ /* 0x000fe20000000000 */
[----:B0-----:R0:W0:Y:S01]  /*a750*/  SHFL.IDX PT, R7, R13, 0x3, 0x181f ;  /* 0x00781f000d077f89 */ /* 0x00102200000e0000 */
[----:B------:R-:W-:Y:S01]  /*a760*/  UIADD3 UR45, UR45, 0x1, URZ ;  /* 0x000000012d2d7890 */ /* 0x000fe2000fffe03f */
[----:B------:R-:W-:Y:S02]  /*a770*/  BSSY B0, `(.L_x_37) ;  /* 0x0000010000007945 */ /* 0x000fe40003800000 */
[----:B------:R-:W-:Y:S01]  /*a780*/  ISETP.GE.AND P0, PT, R3, R0, PT ;  /* 0x000000000300720c */ /* 0x000fe20003f06270 */
[----:B-1----:R1:W0:-:S12]  /*a790*/  SHFL.IDX PT, R6, R12, 0x3, 0x181f ;  /* 0x00781f000c067f89 */ /* 0x00221800000e0000 */
[----:B-1----:R-:W-:Y:S05]  /*a7a0*/  @P0 BRA `(.L_x_38) ;  /* 0x0000000000300947 */ /* 0x002fea0003800000 */
[----:B------:R-:W-:Y:S02]  /*a7b0*/  ULDC UR4, c[0x0][0xac8] ;  /* 0x0002b20000047ab9 */ /* 0x000fe40000000800 */
[----:B------:R-:W-:Y:S02]  /*a7c0*/  ISETP.GE.AND P3, PT, R17, UR4, PT ;  /* 0x0000000411007c0c */ /* 0x000fe4000bf66270 */
[----:B------:R-:W-:Y:S02]  /*a7d0*/  ISETP.GE.AND P4, PT, R16, UR4, PT ;  /* 0x0000000410007c0c */ /* 0x000fe4000bf86270 */
[----:B------:R-:W-:-:S09]  /*a7e0*/  ISETP.GE.AND P2, PT, R2, UR4, PT ;  /* 0x0000000402007c0c */ /* 0x000fd2000bf46270 */
[CC--:B0--3--:R-:W-:Y:S02]  /*a7f0*/  @!P3 LEA R8, P0, R17.reuse, R6.reuse, 0x1 ;  /* 0x000000061108b211 */ /* 0x0c9fe400078008ff */
[----:B------:R-:W-:Y:S02]  /*a800*/  @!P4 LEA R10, P1, R16, R6, 0x1 ;  /* 0x00000006100ac211 */ /* 0x000fe400078208ff */
[----:B------:R-:W-:Y:S01]  /*a810*/  @!P2 IMAD.WIDE R4, R2, 0x2, R6 ;  /* 0x000000020204a825 */ /* 0x000fe200078e0206 */
[-C--:B------:R-:W-:Y:S02]  /*a820*/  @!P3 LEA.HI.X R9, R17, R7.reuse, R226, 0x1, P0 ;  /* 0x000000071109b211 */ /* 0x080fe400000f0ce2 */
[----:B------:R-:W-:Y:S02]  /*a830*/  @!P4 LEA.HI.X R11, R16, R7, R225, 0x1, P1 ;  /* 0x00000007100bc211 */ /* 0x000fe400008f0ce1 */
[----:B-----5:R1:W-:Y:S04]  /*a840*/  @!P2 ST.E.128 desc[UR48][R4.64], R40 ;  /* 0x000000280400a985 */ /* 0x0203e8000c101d30 */
[----:B------:R1:W-:Y:S04]  /*a850*/  @!P3 ST.E.128 desc[UR48][R8.64], R36 ;  /* 0x000000240800b985 */ /* 0x0003e8000c101d30 */
[----:B------:R1:W-:Y:S02]  /*a860*/  @!P4 ST.E.128 desc[UR48][R10.64], R60 ;  /* 0x0000003c0a00c985 */ /* 0x0003e4000c101d30 */
.L_x_38:
[----:B------:R-:W-:Y:S05]  /*a870*/  BSYNC B0 ;  /* 0x0000000000007941 */ /* 0x000fea0003800000 */
.L_x_37:
[----:B------:R-:W2:Y:S02]  /*a880*/  LDC R0, c[0x0][0xc34] ;  /* 0x00030d00ff007b82 */ /* 0x000ea40000000800 */
[----:B--2---:R-:W-:-:S13]  /*a890*/  ISETP.LE.AND P0, PT, R0, UR41, PT ;  /* 0x0000002900007c0c */ /* 0x004fda000bf03270 */
[----:B------:R-:W-:Y:S05]  /*a8a0*/  @!P0 BRA `(.L_x_39) ;  /* 0xffffff6400448947 */ /* 0x000fea000383ffff */
[----:B------:R-:W-:Y:S05]  /*a8b0*/  EXIT ;  /* 0x000000000000794d */ /* 0x000fea0003800000 */
.L_x_7:
[----:B------:R-:W-:-:S08]  /*a8c0*/  NOP ;  /* 0x0000000000007918 */ /* 0x000fd00000000000 */
[----:B------:R-:W0:-:S00]  /*a8d0*/  USETMAXREG.DEALLOC.CTAPOOL 0x18 ;  /* 0x00000018000079c8 */ /* 0x000e0000080e0500 */
[----:B------:R-:W1:Y:S01]  /*a8e0*/  S2UR UR50, SR_CTAID.X ;  /* 0x00000000003279c3 */ /* 0x000e620000002500 */
[----:B------:R-:W-:Y:S01]  /*a8f0*/  UMOV UR46, 0x1 ;  /* 0x00000001002e7882 */ /* 0x000fe20000000000 */
[----:B0-----:R-:W-:Y:S02]  /*a900*/  IMAD.MOV.U32 R18, RZ, RZ, RZ ;  /* 0x000000ffff127224 */ /* 0x001fe400078e00ff */
[----:B------:R-:W-:-:S04]  /*a910*/  IMAD.MOV.U32 R19, RZ, RZ, 0x1 ;  /* 0x00000001ff137424 */ /* 0x000fc800078e00ff */
[----:B------:R-:W1:Y:S02]  /*a920*/  LDC R2, c[0x0][0xc34] ;  /* 0x00030d00ff027b82 */ /* 0x000e640000000800 */
[----:B-1----:R-:W-:-:S13]  /*a930*/  ISETP.LE.AND P0, PT, R2, UR50, PT ;  /* 0x0000003202007c0c */ /* 0x002fda000bf03270 */
[----:B------:R-:W-:Y:S05]  /*a940*/  @P0 BRA `(.L_x_40) ;  /* 0x0000003800080947 */ /* 0x000fea0003800000 */
[----:B------:R-:W0:Y:S01]  /*a950*/  S2R R10, SR_TID.X ;  /* 0x00000000000a7919 */ /* 0x000e220000002100 */
[----:B------:R-:W1:Y:S01]  /*a960*/  S2UR UR4, SR_CgaCtaId ;  /* 0x00000000000479c3 */ /* 0x000e620000008800 */
[----:B------:R-:W-:Y:S01]  /*a970*/  UMOV UR41, 0x400 ;  /* 0x0000040000297882 */ /* 0x000fe20000000000 */
[----:B------:R-:W-:Y:S01]  /*a980*/  IMAD.MOV.U32 R19, RZ, RZ, 0x1 ;  /* 0x00000001ff137424 */ /* 0x000fe200078e00ff */
[----:B------:R-:W-:Y:S01]  /*a990*/  ULDC.64 UR52, c[0x0][0x198] ;  /* 0x0000660000347ab9 */ /* 0x000fe20000000a00 */
[----:B------:R-:W-:Y:S01]  /*a9a0*/  IMAD.MOV.U32 R18, RZ, RZ, RZ ;  /* 0x000000ffff127224 */ /* 0x000fe200078e00ff */
[----:B------:R-:W-:Y:S02]  /*a9b0*/  ULOP3.LUT UR42, UR38, 0x1, URZ, 0xfc, !UPT ;  /* 0x00000001262a7892 */ /* 0x000fe4000f8efc3f */
[----:B------:R-:W-:Y:S01]  /*a9c0*/  ULOP3.LUT UR47, UR38, 0x2, URZ, 0xfc, !UPT ;  /* 0x00000002262f7892 */ /* 0x000fe2000f8efc3f */
[----:B------:R-:W-:Y:S01]  /*a9d0*/  ULDC UR43, c[0x0][0xc] ;  /* 0x00000300002b7ab9 */ /* 0x000fe20000000800 */
[----:B------:R-:W-:Y:S01]  /*a9e0*/  UMOV UR46, URZ ;  /* 0x0000003f002e7c82 */ /* 0x000fe20008000000 */
[----:B-1----:R-:W-:Y:S01]  /*a9f0*/  ULEA UR41, UR4, UR41, 0x18 ;  /* 0x0000002904297291 */ /* 0x002fe2000f8ec03f */
[C---:B0-----:R-:W-:Y:S01]  /*aa00*/  IMAD.SHL.U32 R0, R10.reuse, 0x10, RZ ;  /* 0x000000100a007824 */ /* 0x041fe200078e00ff */
[----:B------:R-:W-:Y:S01]  /*aa10*/  SHF.R.U32.HI R5, RZ, 0x1, R10 ;  /* 0x00000001ff057819 */ /* 0x000fe2000001160a */
[C---:B------:R-:W-:Y:S01]  /*aa20*/  IMAD.SHL.U32 R3, R10.reuse, 0x2, RZ ;  /* 0x000000020a037824 */ /* 0x040fe200078e00ff */
[C---:B------:R-:W-:Y:S01]  /*aa30*/  LOP3.LUT R9, R10.reuse, 0x7f, RZ, 0xc0, !PT ;  /* 0x0000007f0a097812 */ /* 0x040fe200078ec0ff */
[----:B------:R-:W-:Y:S01]  /*aa40*/  IMAD.SHL.U32 R7, R10, 0x4, RZ ;  /* 0x000000040a077824 */ /* 0x000fe200078e00ff */
[----:B------:R-:W-:-:S04]  /*aa50*/  LOP3.LUT R2, R0, 0x1b0, RZ, 0xc0, !PT ;  /* 0x000001b000027812 */ /* 0x000fc800078ec0ff */
[----:B------:R-:W-:Y:S01]  /*aa60*/  LOP3.LUT R8, R2, 0x30, R3, 0x78, !PT ;  /* 0x0000003002087812 */ /* 0x000fe200078e7803 */
[----:B------:R-:W-:-:S05]  /*aa70*/  IMAD.SHL.U32 R3, R10, 0x40, RZ ;  /* 0x000000400a037824 */ /* 0x000fca00078e00ff */
[----:B------:R-:W-:-:S04]  /*aa80*/  LOP3.LUT R2, R3, 0x180, RZ, 0xc0, !PT ;  /* 0x0000018003027812 */ /* 0x000fc800078ec0ff */
[----:B------:R-:W-:Y:S01]  /*aa90*/  LOP3.LUT R5, R2, 0x30, R5, 0xf8, !PT ;  /* 0x0000003002057812 */ /* 0x000fe200078ef805 */
[----:B------:R-:W-:-:S05]  /*aaa0*/  IMAD.SHL.U32 R2, R10, 0x20, RZ ;  /* 0x000000200a027824 */ /* 0x000fca00078e00ff */
[----:B------:R-:W-:-:S04]  /*aab0*/  LOP3.LUT R4, R2, 0x80, RZ, 0xc0, !PT ;  /* 0x0000008002047812 */ /* 0x000fc800078ec0ff */
[----:B------:R-:W-:-:S04]  /*aac0*/  LOP3.LUT R4, R4, 0x10, R10, 0xf8, !PT ;  /* 0x0000001004047812 */ /* 0x000fc800078ef80a */
[----:B------:R-:W-:Y:S01]  /*aad0*/  LOP3.LUT R6, R4, 0x10, R7, 0x78, !PT ;  /* 0x0000001004067812 */ /* 0x000fe200078e7807 */
[----:B------:R-:W-:-:S05]  /*aae0*/  IMAD.SHL.U32 R4, R9, 0x10, RZ ;  /* 0x0000001009047824 */ /* 0x000fca00078e00ff */
[----:B------:R-:W-:Y:S01]  /*aaf0*/  LOP3.LUT R7, R4, 0x600, RZ, 0xc0, !PT ;  /* 0x0000060004077812 */ /* 0x000fe200078ec0ff */
[----:B------:R-:W-:-:S05]  /*ab00*/  IMAD.SHL.U32 R4, R10, 0x8, RZ ;  /* 0x000000080a047824 */ /* 0x000fca00078e00ff */
[----:B------:R-:W-:Y:S02]  /*ab10*/  LOP3.LUT R4, R5, 0x30, R4, 0x78, !PT ;  /* 0x0000003005047812 */ /* 0x000fe400078e7804 */
[C---:B------:R-:W-:Y:S02]  /*ab20*/  LOP3.LUT R5, R7.reuse, 0x60, R2, 0xf8, !PT ;  /* 0x0000006007057812 */ /* 0x040fe400078ef802 */
[----:B------:R-:W-:Y:S02]  /*ab30*/  LOP3.LUT R7, R7, 0x40, R0, 0xf8, !PT ;  /* 0x0000004007077812 */ /* 0x000fe400078ef800 */
[----:B------:R-:W-:Y:S02]  /*ab40*/  LOP3.LUT R5, R5, 0x100, R2, 0xf8, !PT ;  /* 0x0000010005057812 */ /* 0x000fe400078ef802 */
[----:B------:R-:W-:Y:S02]  /*ab50*/  LOP3.LUT R3, R4, 0x640, R3, 0xf8, !PT ;  /* 0x0000064004037812 */ /* 0x000fe400078ef803 */
[----:B------:R-:W-:-:S02]  /*ab60*/  LOP3.LUT R5, R5, R6, RZ, 0xfc, !PT ;  /* 0x0000000605057212 */ /* 0x000fc400078efcff */
[----:B------:R-:W-:Y:S02]  /*ab70*/  LOP3.LUT R7, R7, R8, RZ, 0xfc, !PT ;  /* 0x0000000807077212 */ /* 0x000fe400078efcff */
[----:B------:R-:W-:Y:S01]  /*ab80*/  LOP3.LUT R0, R0, 0x30, RZ, 0xc0, !PT ;  /* 0x0000003000007812 */ /* 0x000fe200078ec0ff */
[----:B------:R0:W-:Y:S04]  /*ab90*/  STL [R1+0xc], R5 ;  /* 0x00000c0501007387 */ /* 0x0001e80000100800 */
[----:B------:R1:W-:Y:S01]  /*aba0*/  STL [R1+0x10], R3 ;  /* 0x0000100301007387 */ /* 0x0003e20000100800 */
[----:B0-----:R-:W-:-:S04]  /*abb0*/  SHF.R.U32.HI R5, RZ, 0x2, R9 ;  /* 0x00000002ff057819 */ /* 0x001fc80000011609 */
[----:B-1----:R-:W-:Y:S01]  /*abc0*/  LOP3.LUT R3, R5, 0x60, R2, 0xf8, !PT ;  /* 0x0000006005037812 */ /* 0x002fe200078ef802 */
[----:B------:R-:W-:-:S05]  /*abd0*/  VIADD R2, R7, UR41 ;  /* 0x0000002907027c36 */ /* 0x000fca0008000000 */
[----:B------:R0:W-:Y:S02]  /*abe0*/  STL [R1+0x14], R2 ;  /* 0x0000140201007387 */ /* 0x0001e40000100800 */
[C---:B0-----:R-:W-:Y:S02]  /*abf0*/  LOP3.LUT R2, R0.reuse, 0x40, RZ, 0xfc, !PT ;  /* 0x0000004000027812 */ /* 0x041fe400078efcff */
[----:B------:R-:W-:-:S07]  /*ac00*/  LOP3.LUT R0, R0, 0x80, RZ, 0xfc, !PT ;  /* 0x0000008000007812 */ /* 0x000fce00078efcff */
.L_x_89:
[----:B------:R-:W-:Y:S01]  /*ac10*/  ULDC UR4, c[0x0][0xc38] ;  /* 0x00030e0000047ab9 */ /* 0x000fe20000000800 */
[----:B------:R-:W-:Y:S01]  /*ac20*/  ULDC UR8, c[0x0][0xc44] ;  /* 0x0003110000087ab9 */ /* 0x000fe20000000800 */
[----:B------:R-:W-:Y:S02]  /*ac30*/  UISETP.NE.AND UP2, UPT, UR4, 0x1, UPT ;  /* 0x000000010400788c */ /* 0x000fe4000bf45270 */
[----:B------:R-:W-:Y:S01]  /*ac40*/  UISETP.NE.AND UP1, UPT, UR8, 0x1, UPT ;  /* 0x000000010800788c */ /* 0x000fe2000bf25270 */
[----:B------:R-:W-:Y:S01]  /*ac50*/  ULDC.64 UR4, c[0x0][0x418] ;  /* 0x0001060000047ab9 */ /* 0x000fe20000000a00 */
[----:B------:R-:W-:Y:S01]  /*ac60*/  ULDC UR6, c[0x0][0x424] ;  /* 0x0001090000067ab9 */ /* 0x000fe20000000800 */
[----:B------:R-:W-:Y:S02]  /*ac70*/  UISETP.NE.U32.AND UP0, UPT, UR4, URZ, UPT ;  /* 0x0000003f0400728c */ /* 0x000fe4000bf05070 */
[----:B------:R-:W-:Y:S02]  /*ac80*/  UIADD3 UR9, UR41, 0x24200, URZ ;  /* 0x0002420029097890 */ /* 0x000fe4000fffe03f */
[----:B------:R-:W-:-:S02]  /*ac90*/  UISETP.NE.AND.EX UP0, UPT, UR5, URZ, UPT, UP0 ;  /* 0x0000003f0500728c */ /* 0x000fc4000bf05300 */
[----:B------:R-:W-:Y:S01]  /*aca0*/  @UP2 ULDC UR4, c[0x0][0xc3c] ;  /* 0x00030f0000042ab9 */ /* 0x000fe20000000800 */
[----:B------:R-:W-:Y:S01]  /*acb0*/  ULDC UR40, c[0x0][0x2f0] ;  /* 0x0000bc0000287ab9 */ /* 0x000fe20000000800 */
[----:B------:R-:W-:Y:S02]  /*acc0*/  UIMAD.WIDE.U32 UR4, UR50, UR4, URZ ;  /* 0x00000004320472a5 */ /* 0x000fe4000f8e003f */
[----:B------:R-:W-:Y:S01]  /*acd0*/  USEL UR6, UR6, 0x1, UP0 ;  /* 0x0000000106067887 */ /* 0x000fe20008000000 */
[----:B------:R-:W-:Y:S01]  /*ace0*/  @UP2 ULDC UR7, c[0x0][0xc40] ;  /* 0x0003100000072ab9 */ /* 0x000fe20000000800 */
[----:B------:R-:W-:Y:S01]  /*acf0*/  ULOP3.LUT UP0, URZ, UR9, 0x1bf, URZ, 0xc0, !UPT ;  /* 0x000001bf093f7892 */ /* 0x000fe2000f80c03f */
[----:B------:R-:W-:Y:S01]  /*ad00*/  UMOV UR45, UR50 ;  /* 0x00000032002d7c82 */ /* 0x000fe20008000000 */
[----:B------:R-:W-:Y:S02]  /*ad10*/  UIMAD UR40, UR6, UR40, URZ ;  /* 0x00000028062872a4 */ /* 0x000fe4000f8e023f */
[----:B------:R-:W-:-:S02]  /*ad20*/  @UP2 USHF.R.U32.HI UR45, URZ, UR7, UR5 ;  /* 0x000000073f2d2299 */ /* 0x000fc40008011605 */
[----:B------:R-:W-:Y:S01]  /*ad30*/  PLOP3.LUT P0, PT, PT, PT, UP0, 0x80, 0x0 ;  /* 0x000000000000781c */ /* 0x000fe20003f0f008 */
[----:B------:R-:W-:Y:S01]  /*ad40*/  @UP1 ULDC.64 UR10, c[0x0][0xc48] ;  /* 0x00031200000a1ab9 */ /* 0x000fe20000000a00 */
[----:B------:R-:W-:Y:S02]  /*ad50*/  UIADD3 UR6, UR40, 0x9f, URZ ;  /* 0x0000009f28067890 */ /* 0x000fe4000fffe03f */
[----:B------:R-:W-:Y:S02]  /*ad60*/  UIMAD.WIDE.U32 UR4, UR45, UR10, URZ ;  /* 0x0000000a2d0472a5 */ /* 0x000fe4000f8e003f */
[----:B------:R-:W-:Y:S01]  /*ad70*/  UMOV UR44, UR45 ;  /* 0x0000002d002c7c82 */ /* 0x000fe20008000000 */
[----:B------:R-:W-:Y:S02]  /*ad80*/  UIMAD.WIDE UR6, UR6, 0x66666667, URZ ;  /* 0x66666667060678a5 */ /* 0x000fe4000f8e023f */
[----:B------:R-:W-:Y:S02]  /*ad90*/  @UP1 USHF.R.U32.HI UR44, URZ, UR11, UR5 ;  /* 0x0000000b3f2c1299 */ /* 0x000fe40008011605 */
[----:B------:R-:W-:-:S02]  /*ada0*/  USHF.R.U32.HI UR39, URZ, 0x1f, UR7 ;  /* 0x0000001f3f277899 */ /* 0x000fc40008011607 */
[----:B------:R-:W-:Y:S02]  /*adb0*/  UIADD3 UR36, -UR44, URZ, URZ ;  /* 0x0000003f2c247290 */ /* 0x000fe4000fffe13f */
[----:B------:R-:W-:Y:S02]  /*adc0*/  ULEA.HI.SX32 UR39, UR7, UR39, 0x1a ;  /* 0x0000002707277291 */ /* 0x000fe4000f8fd23f */
[----:B------:R-:W-:Y:S01]  /*add0*/  UIMAD UR36, UR8, UR36, UR45 ;  /* 0x00000024082472a4 */ /* 0x000fe2000f8e022d */
[----:B------:R-:W-:Y:S11]  /*ade0*/  @!P0 BRA `(.L_x_41) ;  /* 0x0000000000408947 */ /* 0x000ff60003800000 */
[----:B------:R-:W-:Y:S01]  /*adf0*/  MOV R2, 0x0 ;  /* 0x0000000000027802 */ /* 0x000fe20000000f00 */
[----:B------:R-:W-:Y:S01]  /*ae00*/  ULDC.64 UR6, c[0x4][0x98] ;  /* 0x0100260000067ab9 */ /* 0x000fe20000000a00 */
[----:B------:R-:W-:Y:S01]  /*ae10*/  ULDC.64 UR8, c[0x4][0xa0] ;  /* 0x0100280000087ab9 */ /* 0x000fe20000000a00 */
[----:B------:R-:W-:Y:S01]  /*ae20*/  ULDC.64 UR4, c[0x4][0x8] ;  /* 0x0100020000047ab9 */ /* 0x000fe20000000a00 */
[----:B------:R-:W-:Y:S02]  /*ae30*/  IMAD.U32 R4, RZ, RZ, UR6 ;  /* 0x00000006ff047e24 */ /* 0x000fe4000f8e00ff */
[----:B------:R-:W0:Y:S01]  /*ae40*/  LDC.64 R2, c[0x4][R2] ;  /* 0x0100000002027b82 */ /* 0x000e220000000a00 */
[----:B------:R-:W-:Y:S02]  /*ae50*/  IMAD.U32 R5, RZ, RZ, UR7 ;  /* 0x00000007ff057e24 */ /* 0x000fe4000f8e00ff */
[----:B------:R-:W-:Y:S02]  /*ae60*/  IMAD.U32 R6, RZ, RZ, UR8 ;  /* 0x00000008ff067e24 */ /* 0x000fe4000f8e00ff */
[----:B------:R-:W-:-:S02]  /*ae70*/  IMAD.U32 R7, RZ, RZ, UR9 ;  /* 0x00000009ff077e24 */ /* 0x000fc4000f8e00ff */
[----:B------:R-:W-:Y:S02]  /*ae80*/  IMAD.U32 R10, RZ, RZ, UR4 ;  /* 0x00000004ff0a7e24 */ /* 0x000fe4000f8e00ff */
[----:B------:R-:W-:Y:S02]  /*ae90*/  IMAD.U32 R11, RZ, RZ, UR5 ;  /* 0x00000005ff0b7e24 */ /* 0x000fe4000f8e00ff */
[----:B------:R-:W-:Y:S02]  /*aea0*/  IMAD.MOV.U32 R8, RZ, RZ, 0x70 ;  /* 0x00000070ff087424 */ /* 0x000fe400078e00ff */
[----:B------:R-:W-:Y:S02]  /*aeb0*/  IMAD.MOV.U32 R12, RZ, RZ, 0x1 ;  /* 0x00000001ff0c7424 */ /* 0x000fe400078e00ff */
[----:B------:R-:W-:-:S07]  /*aec0*/  IMAD.MOV.U32 R13, RZ, RZ, RZ ;  /* 0x000000ffff0d7224 */ /* 0x000fce00078e00ff */
[----:B------:R-:W-:-:S07]  /*aed0*/  LEPC R20, `(.L_x_41) ;  /* 0x000000001014794e */ /* 0x000fce0000000000 */
[----:B0-----:R-:W-:Y:S05]  /*aee0*/  CALL.ABS.NOINC R2 ;  /* 0x0000000002007343 */ /* 0x001fea0003c00000 */
.L_x_41:
[----:B------:R-:W-:-:S06]  /*aef0*/  UIADD3 UR4, UR41, 0xf200, URZ ;  /* 0x0000f20029047890 */ /* 0x000fcc000fffe03f */
[----:B------:R-:W-:-:S05]  /*af00*/  IMAD.U32 R16, RZ, RZ, UR4 ;  /* 0x00000004ff107e24 */ /* 0x000fca000f8e00ff */
[----:B------:R-:W-:-:S13]  /*af10*/  LOP3.LUT P0, RZ, R16, 0x1bf, RZ, 0xc0, !PT ;  /* 0x000001bf10ff7812 */ /* 0x000fda000780c0ff */
[----:B------:R-:W-:Y:S05]  /*af20*/  @!P0 BRA `(.L_x_42) ;  /* 0x0000000000408947 */ /* 0x000fea0003800000 */
        /* <DEDUP_REMOVED lines=16> */
.L_x_42:
[----:B------:R-:W-:-:S04]  /*b030*/  UIADD3 UR4, UR41, 0x200, URZ ;  /* 0x0000020029047890 */ /* 0x000fc8000fffe03f */
[----:B------:R-:W-:-:S06]  /*b040*/  ULOP3.LUT UP0, URZ, UR4, 0x9f, URZ, 0xc0, !UPT ;  /* 0x0000009f043f7892 */ /* 0x000fcc000f80c03f */
[----:B------:R-:W-:-:S13]  /*b050*/  PLOP3.LUT P0, PT, PT, PT, UP0, 0x80, 0x0 ;  /* 0x000000000000781c */ /* 0x000fda0003f0f008 */
        /* <DEDUP_REMOVED lines=17> */
.L_x_43:
        /* <DEDUP_REMOVED lines=18> */
.L_x_44:
[----:B------:R-:W-:Y:S01]  /*b290*/  ULDC.64 UR4, c[0x0][0x9f8] ;  /* 0x00027e0000047ab9 */ /* 0x000fe20000000a00 */
[----:B------:R-:W2:Y:S01]  /*b2a0*/  LDL.LU R17, [R1+0x4] ;  /* 0x0000040001117983 */ /* 0x000ea20000300800 */
[----:B------:R-:W-:Y:S01]  /*b2b0*/  UISETP.NE.U32.AND UP0, UPT, UR4, URZ, UPT ;  /* 0x0000003f0400728c */ /* 0x000fe2000bf05070 */
[----:B------:R-:W-:-:S03]  /*b2c0*/  IMAD.U32 R8, RZ, RZ, UR44 ;  /* 0x0000002cff087e24 */ /* 0x000fc6000f8e00ff */
[----:B------:R-:W-:-:S06]  /*b2d0*/  UISETP.NE.AND.EX UP0, UPT, UR5, URZ, UPT, UP0 ;  /* 0x0000003f0500728c */ /* 0x000fcc000bf05300 */
[----:B------:R-:W-:-:S05]  /*b2e0*/  PLOP3.LUT P0, PT, PT, PT, UP0, 0x80, 0x0 ;  /* 0x000000000000781c */ /* 0x000fca0003f0f008 */
[----:B------:R-:W-:Y:S02]  /*b2f0*/  @UP0 ULDC.64 UR4, c[0x0][0x9f8] ;  /* 0x00027e0000040ab9 */ /* 0x000fe40000000a00 */
[----:B------:R-:W-:-:S06]  /*b300*/  @UP0 UIMAD.WIDE UR4, UR44, 0x4, UR4 ;  /* 0x000000042c0408a5 */ /* 0x000fcc000f8e0204 */
[----:B------:R-:W-:Y:S02]  /*b310*/  IMAD.U32 R2, RZ, RZ, UR4 ;  /* 0x00000004ff027e24 */ /* 0x000fe4000f8e00ff */
[----:B------:R-:W-:-:S05]  /*b320*/  IMAD.U32 R3, RZ, RZ, UR5 ;  /* 0x00000005ff037e24 */ /* 0x000fca000f8e00ff */
[----:B------:R0:W3:Y:S01]  /*b330*/  @P0 LDG.E R8, desc[UR48][R2.64] ;  /* 0x0000003002080981 */ /* 0x0000e2000c1e1900 */
[----:B------:R-:W-:Y:S01]  /*b340*/  UMOV UR4, 0xffffffff ;  /* 0xffffffff00047882 */ /* 0x000fe20000000000 */
[----:B------:R-:W1:Y:S01]  /*b350*/  S2R R0, SR_TID.X ;  /* 0x0000000000007919 */ /* 0x000e620000002100 */
[----:B0-----:R-:W0:Y:S02]  /*b360*/  LDC.64 R2, c[0x0][0x418] ;  /* 0x00010600ff027b82 */ /* 0x001e240000000a00 */
[----:B0-----:R-:W-:Y:S02]  /*b370*/  ISETP.NE.U32.AND P0, PT, R2, RZ, PT ;  /* 0x000000ff0200720c */ /* 0x001fe40003f05070 */
[----:B-1----:R-:W-:Y:S02]  /*b380*/  SHF.R.U32.HI R0, RZ, 0x5, R0 ;  /* 0x00000005ff007819 */ /* 0x002fe40000011600 */
[----:B------:R-:W-:Y:S02]  /*b390*/  ISETP.NE.AND.EX P1, PT, R3, RZ, PT, P0 ;  /* 0x000000ff0300720c */ /* 0x000fe40003f25300 */
[----:B------:R-:W-:-:S02]  /*b3a0*/  LOP3.LUT R0, R0, 0x3, RZ, 0xc0, !PT ;  /* 0x0000000300007812 */ /* 0x000fc400078ec0ff */
[----:B--2---:R-:W-:-:S09]  /*b3b0*/  LOP3.LUT R17, R17, 0xfffffffe, RZ, 0xc0, !PT ;  /* 0xfffffffe11117812 */ /* 0x004fd200078ec0ff */
[----:B------:R-:W-:Y:S02]  /*b3c0*/  @P1 LOP3.LUT R17, R17, 0x1, RZ, 0xfc, !PT ;  /* 0x0000000111111812 */ /* 0x000fe400078efcff */
[----:B---3--:R-:W-:Y:S01]  /*b3d0*/  SHF.R.S32.HI R9, RZ, 0x1f, R8 ;  /* 0x0000001fff097819 */ /* 0x008fe20000011408 */
[----:B------:R0:W-:Y:S01]  /*b3e0*/  STL [R1], R8 ;  /* 0x0000000801007387 */ /* 0x0001e20000100800 */
[----:B------:R-:W-:-:S03]  /*b3f0*/  SEL R16, R8, RZ, !P1 ;  /* 0x000000ff08107207 */ /* 0x000fc60004800000 */
[----:B------:R0:W-:Y:S04]  /*b400*/  STL [R1+0x8], R9 ;  /* 0x0000080901007387 */ /* 0x0001e80000100800 */
[----:B------:R0:W-:Y:S01]  /*b410*/  STL [R1+0x4], R17 ;  /* 0x0000041101007387 */ /* 0x0001e20000100800 */
[----:B------:R-:W-:Y:S05]  /*b420*/  BRA.DIV UR4, `(.L_x_45) ;  /* 0x0000003204a07947 */ /* 0x000fea000b800000 */
[----:B------:R1:W2:Y:S02]  /*b430*/  SHFL.IDX PT, R14, R0, RZ, 0x1f ;  /* 0x00001fff000e7589 */ /* 0x0002a400000e0000 */
.L_x_105:
[----:B------:R-:W-:Y:S01]  /*b440*/  PLOP3.LUT P2, PT, PT, PT, PT, 0x8, 0x0 ;  /* 0x000000000000781c */ /* 0x000fe20003f4e170 */
[----:B-1----:R-:W-:Y:S01]  /*b450*/  IMAD.MOV.U32 R0, RZ, RZ, R17 ;  /* 0x000000ffff007224 */ /* 0x002fe200078e0011 */
[----:B--2---:R-:W-:-:S04]  /*b460*/  ISETP.NE.AND P0, PT, R14, RZ, PT ;  /* 0x000000ff0e00720c */ /* 0x004fc80003f05270 */
[----:B------:R-:W-:-:S07]  /*b470*/  LOP3.LUT R0, R0, 0xfffffffd, RZ, 0xc0, !PT ;  /* 0xfffffffd00007812 */ /* 0x000fce00078ec0ff */
[----:B------:R-:W-:-:S05]  /*b480*/  @P2 LOP3.LUT R0, R0, 0x2, RZ, 0xfc, !PT ;  /* 0x0000000200002812 */ /* 0x000fca00078efcff */
[----:B------:R1:W-:Y:S01]  /*b490*/  STL [R1+0x4], R0 ;  /* 0x0000040001007387 */ /* 0x0003e20000100800 */
[----:B------:R-:W-:Y:S05]  /*b4a0*/  @P0 BRA `(.L_x_46) ;  /* 0x0000000400c00947 */ /* 0x000fea0003800000 */
[----:B------:R-:W-:-:S06]  /*b4b0*/  UIADD3 UR4, UR39, -0x1, URZ ;  /* 0xffffffff27047890 */ /* 0x000fcc000fffe03f */
[----:B-1----:R-:W-:Y:S01]  /*b4c0*/  IMAD.U32 R0, RZ, RZ, UR4 ;  /* 0x00000004ff007e24 */ /* 0x002fe2000f8e00ff */
[----:B------:R-:W-:-:S03]  /*b4d0*/  UMOV UR4, 0xffffffff ;  /* 0xffffffff00047882 */ /* 0x000fc60000000000 */
[----:B------:R-:W-:Y:S05]  /*b4e0*/  BRA.DIV UR4, `(.L_x_47) ;  /* 0x0000003204907947 */ /* 0x000fea000b800000 */
[----:B------:R-:W-:-:S13]  /*b4f0*/  ELECT P6, URZ, PT ;  /* 0x00000000003f782f */ /* 0x000fda00038c0000 */
.L_x_108:
[----:B------:R-:W-:Y:S05]  /*b500*/  @!P6 BRA `(.L_x_46) ;  /* 0x0000000400a8e947 */ /* 0x000fea0003800000 */
[----:B------:R-:W-:Y:S01]  /*b510*/  IMAD.MOV.U32 R16, RZ, RZ, R8 ;  /* 0x000000ffff107224 */ /* 0x000fe200078e0008 */
[----:B------:R-:W-:Y:S06]  /*b520*/  @!P1 BRA `(.L_x_48) ;  /* 0x0000000000449947 */ /* 0x000fec0003800000 */
[----:B------:R-:W1:Y:S01]  /*b530*/  LDC R6, c[0x0][0x43c] ;  /* 0x00010f00ff067b82 */ /* 0x000e620000000800 */
[----:B------:R-:W-:Y:S01]  /*b540*/  ULDC.64 UR4, c[0x0][0x428] ;  /* 0x00010a0000047ab9 */ /* 0x000fe20000000a00 */
[----:B-1----:R-:W-:-:S13]  /*b550*/  ISETP.NE.AND P0, PT, R6, 0x1, PT ;  /* 0x000000010600780c */ /* 0x002fda0003f05270 */
[----:B------:R-:W1:Y:S02]  /*b560*/  @P0 LDC.64 R4, c[0x0][0x440] ;  /* 0x00011000ff040b82 */ /* 0x000e640000000a00 */
[----:B-1----:R-:W-:-:S04]  /*b570*/  @P0 IMAD.HI.U32 R7, R0, R4, RZ ;  /* 0x0000000400070227 */ /* 0x002fc800078e00ff */
[----:B------:R-:W-:Y:S01]  /*b580*/  IMAD.MOV.U32 R4, RZ, RZ, R0 ;  /* 0x000000ffff047224 */ /* 0x000fe200078e0000 */
[----:B------:R-:W-:-:S05]  /*b590*/  @P0 SHF.R.U32.HI R4, RZ, R5, R7 ;  /* 0x00000005ff040219 */ /* 0x000fca0000011607 */
[----:B------:R-:W-:-:S04]  /*b5a0*/  IMAD.MOV R5, RZ, RZ, -R4 ;  /* 0x000000ffff057224 */ /* 0x000fc800078e0a04 */
[----:B------:R-:W-:Y:S01]  /*b5b0*/  IMAD R0, R6, R5, R0 ;  /* 0x0000000506007224 */ /* 0x000fe200078e0200 */
[--C-:B------:R-:W-:Y:S01]  /*b5c0*/  SHF.R.S32.HI R5, RZ, 0x1f, R4.reuse ;  /* 0x0000001fff057819 */ /* 0x100fe20000011404 */
[----:B------:R-:W-:Y:S02]  /*b5d0*/  IMAD R6, R9, UR4, RZ ;  /* 0x0000000409067c24 */ /* 0x000fe4000f8e02ff */
[----:B------:R-:W-:-:S04]  /*b5e0*/  IMAD.WIDE.U32 R4, R8, UR4, R4 ;  /* 0x0000000408047c25 */ /* 0x000fc8000f8e0004 */
[----:B------:R-:W-:Y:S01]  /*b5f0*/  IMAD R6, R8, UR5, R6 ;  /* 0x0000000508067c24 */ /* 0x000fe2000f8e0206 */
[----:B------:R-:W-:-:S03]  /*b600*/  LEA R2, P0, R4, R2, 0x2 ;  /* 0x0000000204027211 */ /* 0x000fc600078010ff */
[----:B------:R-:W-:-:S05]  /*b610*/  IMAD.IADD R6, R5, 0x1, R6 ;  /* 0x0000000105067824 */ /* 0x000fca00078e0206 */
[----:B------:R-:W-:-:S05]  /*b620*/  LEA.HI.X R3, R4, R3, R6, 0x2, P0 ;  /* 0x0000000304037211 */ /* 0x000fca00000f1406 */
[----:B------:R1:W5:Y:S02]  /*b630*/  LDG.E R16, desc[UR48][R2.64] ;  /* 0x0000003002107981 */ /* 0x000364000c1e1900 */
.L_x_48:
[----:B------:R-:W-:Y:S01]  /*b640*/  LEA R4, R18, UR41, 0x3 ;  /* 0x0000002912047c11 */ /* 0x000fe2000f8e18ff */
[----:B-1----:R-:W1:Y:S01]  /*b650*/  S2R R2, SR_TID.X ;  /* 0x0000000000027919 */ /* 0x002e620000002100 */
[----:B------:R-:W-:-:S04]  /*b660*/  SHF.L.U32 R3, R19, 0x1f, RZ ;  /* 0x0000001f13037819 */ /* 0x000fc800000006ff */
[----:B------:R-:W2:Y:S01]  /*b670*/  SYNCS.PHASECHK.TRANS64.TRYWAIT P0, [R4+URZ+0x33480], R3 ;  /* 0x03348003040075a7 */ /* 0x000ea2000800017f */
[----:B-1----:R-:W-:-:S04]  /*b680*/  LOP3.LUT R2, R2, 0x7f, RZ, 0xc0, !PT ;  /* 0x0000007f02027812 */ /* 0x002fc800078ec0ff */
[----:B------:R-:W-:Y:S01]  /*b690*/  ISETP.NE.AND P1, PT, R2, RZ, PT ;  /* 0x000000ff0200720c */ /* 0x000fe20003f25270 */
[----:B--2---:R-:W-:-:S12]  /*b6a0*/  @!P0 BRA `(.L_x_49) ;  /* 0x0000003000408947 */ /* 0x004fd80003800000 */
.L_x_109:
[----:B------:R-:W-:Y:S05]  /*b6b0*/  @P1 BRA `(.L_x_50) ;  /* 0x00000000001c1947 */ /* 0x000fea0003800000 */
[----:B------:R-:W2:Y:S01]  /*b6c0*/  S2R R2, SR_TID.X ;  /* 0x0000000000027919 */ /* 0x000ea20000002100 */
[----:B------:R-:W-:-:S04]  /*b6d0*/  IMAD.MOV.U32 R5, RZ, RZ, 0x7800 ;  /* 0x00007800ff057424 */ /* 0x000fc800078e00ff */
[----:B------:R3:W-:Y:S01]  /*b6e0*/  SYNCS.ARRIVE.TRANS64 RZ, [R4+URZ+0x33470], R5 ;  /* 0x0334700504ff79a7 */ /* 0x0007e2000800003f */
[----:B--2---:R-:W-:-:S04]  /*b6f0*/  LOP3.LUT R2, R2, 0x1f, RZ, 0xc0, !PT ;  /* 0x0000001f02027812 */ /* 0x004fc800078ec0ff */
[----:B------:R-:W-:-:S13]  /*b700*/  ISETP.NE.AND P0, PT, R2, RZ, PT ;  /* 0x000000ff0200720c */ /* 0x000fda0003f05270 */
[----:B---3--:R-:W-:Y:S05]  /*b710*/  @!P0 BRA `(.L_x_50) ;  /* 0x0000000000048947 */ /* 0x008fea0003800000 */
[----:B------:R-:W-:Y:S01]  /*b720*/  BPT.TRAP 0x1 ;  /* 0x000000040000795c */ /* 0x000fe20000300000 */
.L_x_50:
[----:B------:R-:W-:Y:S01]  /*b730*/  IMAD.U32 R5, RZ, RZ, UR41 ;  /* 0x00000029ff057e24 */ /* 0x000fe2000f8e00ff */
[----:B------:R-:W-:Y:S01]  /*b740*/  R2UR UR33, R4 ;  /* 0x00000000042172ca */ /* 0x000fe200000e0000 */
[----:B------:R-:W-:Y:S01]  /*b750*/  IMAD R0, R0, 0xa0, RZ ;  /* 0x000000a000007824 */ /* 0x000fe200078e02ff */
[----:B-----5:R-:W-:Y:S01]  /*b760*/  R2UR UR37, R16 ;  /* 0x00000000102572ca */ /* 0x020fe200000e0000 */
[----:B------:R-:W-:Y:S01]  /*b770*/  IMAD R2, R18, 0x7800, R5 ;  /* 0x0000780012027824 */ /* 0x000fe200078e0205 */
[----:B------:R-:W-:Y:S02]  /*b780*/  UIADD3 UR4, UP0, UR52, 0x470, URZ ;  /* 0x0000047034047890 */ /* 0x000fe4000ff1e03f */
[----:B------:R-:W-:Y:S01]  /*b790*/  R2UR UR35, R0 ;  /* 0x00000000002372ca */ /* 0x000fe200000e0000 */
[----:B------:R-:W-:Y:S01]  /*b7a0*/  UMOV UR6, 0x0 ;  /* 0x0000000000067882 */ /* 0x000fe20000000000 */
[----:B------:R-:W-:Y:S01]  /*b7b0*/  R2UR UR8, R2 ;  /* 0x00000000020872ca */ /* 0x000fe200000e0000 */
[----:B------:R-:W-:Y:S01]  /*b7c0*/  UIADD3.X UR5, URZ, UR53, URZ, UP0, !UPT ;  /* 0x000000353f057290 */ /* 0x000fe200087fe43f */
[----:B------:R-:W-:Y:S01]  /*b7d0*/  UMOV UR7, 0x14f00000 ;  /* 0x14f0000000077882 */ /* 0x000fe20000000000 */
[----:B------:R-:W-:-:S02]  /*b7e0*/  UMOV UR34, URZ ;  /* 0x0000003f00227c82 */ /* 0x000fc40008000000 */
[----:B------:R-:W-:Y:S01]  /*b7f0*/  UIADD3 UR33, UR33, 0x33470, URZ ;  /* 0x0003347021217890 */ /* 0x000fe2000fffe03f */
[----:B------:R-:W-:Y:S01]  /*b800*/  UMOV UR18, 0x40 ;  /* 0x0000004000127882 */ /* 0x000fe20000000000 */
[----:B------:R-:W-:Y:S01]  /*b810*/  UMOV UR20, UR36 ;  /* 0x0000002400147c82 */ /* 0x000fe20008000000 */
[----:B------:R-:W-:Y:S01]  /*b820*/  UMOV UR21, UR37 ;  /* 0x0000002500157c82 */ /* 0x000fe20008000000 */
[----:B------:R-:W-:Y:S02]  /*b830*/  UMOV UR10, 0x80 ;  /* 0x00000080000a7882 */ /* 0x000fe40000000000 */
[----:B------:R-:W-:Y:S01]  /*b840*/  UMOV UR19, UR35 ;  /* 0x0000002300137c82 */ /* 0x000fe20008000000 */
[----:B------:R-:W-:Y:S01]  /*b850*/  UMOV UR17, UR33 ;  /* 0x0000002100117c82 */ /* 0x000fe20008000000 */
[----:B------:R-:W-:Y:S02]  /*b860*/  UIADD3 UR32, UR8, 0xf200, URZ ;  /* 0x0000f20008207890 */ /* 0x000fe4000fffe03f */
[----:B------:R-:W-:-:S02]  /*b870*/  UIADD3 UR16, UR8, 0x11a00, URZ ;  /* 0x00011a0008107890 */ /* 0x000fc4000fffe03f */
[----:B------:R-:W-:Y:S01]  /*b880*/  UIADD3 UR8, UR8, 0x14200, URZ ;  /* 0x0001420008087890 */ /* 0x000fe2000fffe03f */
[----:B------:R-:W-:Y:S01]  /*b890*/  UMOV UR12, UR36 ;  /* 0x00000024000c7c82 */ /* 0x000fe20008000000 */
[----:B------:R-:W-:Y:S01]  /*b8a0*/  UMOV UR13, UR37 ;  /* 0x00000025000d7c82 */ /* 0x000fe20008000000 */
[----:B------:R-:W-:Y:S01]  /*b8b0*/  UMOV UR9, UR33 ;  /* 0x0000002100097c82 */ /* 0x000fe20008000000 */
[----:B------:R-:W-:Y:S01]  /*b8c0*/  UMOV UR11, UR35 ;  /* 0x00000023000b7c82 */ /* 0x000fe20008000000 */
[----:B------:R2:W-:Y:S02]  /*b8d0*/  UTMALDG.4D [UR32], [UR4], desc[UR6] ;  /* 0x00000620040075b4 */ /* 0x0005e40008019000 */
[----:B------:R2:W-:Y:S02]  /*b8e0*/  UTMALDG.4D [UR16], [UR4], desc[UR6] ;  /* 0x00000610040075b4 */ /* 0x0005e40008019000 */
[----:B------:R2:W-:Y:S01]  /*b8f0*/  UTMALDG.4D [UR8], [UR4], desc[UR6] ;  /* 0x00000608040075b4 */ /* 0x0005e20008019000 */
[----:B------:R-:W3:Y:S02]  /*b900*/  SYNCS.PHASECHK.TRANS64.TRYWAIT P0, [R4+URZ+0x33440], R3 ;  /* 0x03344003040075a7 */ /* 0x000ee4000800017f */
[----:B--23--:R-:W-:Y:S05]  /*b910*/  @!P0 BRA `(.L_x_51) ;  /* 0x0000002c00b88947 */ /* 0x00cfea0003800000 */
.L_x_110:
[----:B------:R-:W-:Y:S05]  /*b920*/  @P1 BRA `(.L_x_52) ;  /* 0x00000000001c1947 */ /* 0x000fea0003800000 */
[----:B------:R-:W3:Y:S01]  /*b930*/  S2R R5, SR_TID.X ;  /* 0x0000000000057919 */ /* 0x000ee20000002100 */
[----:B-12---:R-:W-:-:S04]  /*b940*/  IMAD.MOV.U32 R3, RZ, RZ, 0x7800 ;  /* 0x00007800ff037424 */ /* 0x006fc800078e00ff */
[----:B------:R4:W-:Y:S01]  /*b950*/  SYNCS.ARRIVE.TRANS64 RZ, [R4+URZ+0x33430], R3 ;  /* 0x0334300304ff79a7 */ /* 0x0009e2000800003f */
[----:B---3--:R-:W-:-:S04]  /*b960*/  LOP3.LUT R5, R5, 0x1f, RZ, 0xc0, !PT ;  /* 0x0000001f05057812 */ /* 0x008fc800078ec0ff */
[----:B------:R-:W-:-:S13]  /*b970*/  ISETP.NE.AND P0, PT, R5, RZ, PT ;  /* 0x000000ff0500720c */ /* 0x000fda0003f05270 */
[----:B----4-:R-:W-:Y:S05]  /*b980*/  @!P0 BRA `(.L_x_52) ;  /* 0x0000000000048947 */ /* 0x010fea0003800000 */
[----:B------:R-:W-:Y:S01]  /*b990*/  BPT.TRAP 0x1 ;  /* 0x000000040000795c */ /* 0x000fe20000300000 */
.L_x_52:
[----:B-12---:R-:W2:Y:S01]  /*b9a0*/  LDL.LU R3, [R1+0x4] ;  /* 0x0000040001037983 */ /* 0x006ea20000300800 */
[----:B------:R-:W-:Y:S01]  /*b9b0*/  R2UR UR8, R2 ;  /* 0x00000000020872ca */ /* 0x000fe200000e0000 */
[----:B------:R-:W-:Y:S01]  /*b9c0*/  UIADD3 UR4, UP0, UR52, 0x370, URZ ;  /* 0x0000037034047890 */ /* 0x000fe2000ff1e03f */
[----:B------:R-:W-:Y:S01]  /*b9d0*/  R2UR UR25, R4 ;  /* 0x00000000041972ca */ /* 0x000fe200000e0000 */
[----:B------:R-:W-:Y:S01]  /*b9e0*/  UMOV UR6, 0x0 ;  /* 0x0000000000067882 */ /* 0x000fe20000000000 */
[----:B------:R-:W-:Y:S01]  /*b9f0*/  PLOP3.LUT P0, PT, PT, PT, PT, 0x80, 0x0 ;  /* 0x000000000000781c */ /* 0x000fe20003f0f070 */
[----:B------:R-:W-:Y:S01]  /*ba00*/  UIADD3.X UR5, URZ, UR53, URZ, UP0, !UPT ;  /* 0x000000353f057290 */ /* 0x000fe200087fe43f */
[----:B------:R-:W-:Y:S01]  /*ba10*/  R2UR UR27, R0 ;  /* 0x00000000001b72ca */ /* 0x000fe200000e0000 */
[----:B------:R-:W-:Y:S01]  /*ba20*/  UMOV UR7, 0x14f00000 ;  /* 0x14f0000000077882 */ /* 0x000fe20000000000 */
[----:B------:R-:W-:Y:S01]  /*ba30*/  R2UR UR29, R16 ;  /* 0x00000000101d72ca */ /* 0x000fe200000e0000 */
[----:B------:R-:W-:Y:S01]  /*ba40*/  UMOV UR26, URZ ;  /* 0x0000003f001a7c82 */ /* 0x000fe20008000000 */
[----:B------:R-:W-:Y:S01]  /*ba50*/  UMOV UR28, UR36 ;  /* 0x00000024001c7c82 */ /* 0x000fe20008000000 */
[----:B------:R-:W-:Y:S01]  /*ba60*/  UMOV UR18, 0x40 ;  /* 0x0000004000127882 */ /* 0x000fe20000000000 */
[----:B------:R-:W-:Y:S01]  /*ba70*/  UMOV UR20, UR36 ;  /* 0x0000002400147c82 */ /* 0x000fe20008000000 */
[----:B------:R-:W-:-:S02]  /*ba80*/  UIADD3 UR24, UR8, 0x24200, URZ ;  /* 0x0002420008187890 */ /* 0x000fc4000fffe03f */
[----:B------:R-:W-:Y:S02]  /*ba90*/  UIADD3 UR25, UR25, 0x33430, URZ ;  /* 0x0003343019197890 */ /* 0x000fe4000fffe03f */
[----:B------:R-:W-:Y:S02]  /*baa0*/  UIADD3 UR16, UR8, 0x26a00, URZ ;  /* 0x00026a0008107890 */ /* 0x000fe4000fffe03f */
[----:B------:R-:W-:Y:S01]  /*bab0*/  UIADD3 UR8, UR8, 0x29200, URZ ;  /* 0x0002920008087890 */ /* 0x000fe2000fffe03f */
[----:B------:R-:W-:Y:S01]  /*bac0*/  UMOV UR19, UR27 ;  /* 0x0000001b00137c82 */ /* 0x000fe20008000000 */
[----:B------:R-:W-:Y:S01]  /*bad0*/  UMOV UR21, UR29 ;  /* 0x0000001d00157c82 */ /* 0x000fe20008000000 */
[----:B------:R-:W-:Y:S01]  /*bae0*/  UMOV UR17, UR25 ;  /* 0x0000001900117c82 */ /* 0x000fe20008000000 */
[----:B------:R-:W-:Y:S01]  /*baf0*/  UMOV UR10, 0x80 ;  /* 0x00000080000a7882 */ /* 0x000fe20000000000 */
[----:B------:R-:W-:Y:S01]  /*bb00*/  UMOV UR12, UR36 ;  /* 0x00000024000c7c82 */ /* 0x000fe20008000000 */
[----:B------:R-:W-:Y:S01]  /*bb10*/  UMOV UR11, UR27 ;  /* 0x0000001b000b7c82 */ /* 0x000fe20008000000 */
[----:B------:R-:W-:Y:S01]  /*bb20*/  UMOV UR13, UR29 ;  /* 0x0000001d000d7c82 */ /* 0x000fe20008000000 */
[----:B------:R3:W-:Y:S01]  /*bb30*/  UTMALDG.4D [UR24], [UR4], desc[UR6] ;  /* 0x00000618040075b4 */ /* 0x0007e20008019000 */
[----:B------:R-:W-:Y:S01]  /*bb40*/  UMOV UR9, UR25 ;  /* 0x0000001900097c82 */ /* 0x000fe20008000000 */
[----:B------:R3:W-:Y:S01]  /*bb50*/  UTMALDG.4D [UR16], [UR4], desc[UR6] ;  /* 0x00000610040075b4 */ /* 0x0007e20008019000 */
[----:B------:R3:W-:Y:S01]  /*bb60*/  UTMALDG.4D [UR8], [UR4], desc[UR6] ;  /* 0x00000608040075b4 */ /* 0x0007e20008019000 */
[----:B--2---:R-:W-:-:S04]  /*bb70*/  LOP3.LUT R3, R3, 0xfffffffd, RZ, 0xc0, !PT ;  /* 0xfffffffd03037812 */ /* 0x004fc800078ec0ff */
[----:B------:R-:W-:-:S05]  /*bb80*/  @P0 LOP3.LUT R3, R3, 0x2, RZ, 0xfc, !PT ;  /* 0x0000000203030812 */ /* 0x000fca00078efcff */
[----:B------:R3:W-:Y:S01]  /*bb90*/  STL [R1+0x4], R3 ;  /* 0x0000040301007387 */ /* 0x0007e20000100800 */
[----:B------:R-:W-:Y:S01]  /*bba0*/  NOP ;  /* 0x0000000000007918 */ /* 0x000fe20000000000 */
.L_x_46:
[----:B------:R-:W-:Y:S05]  /*bbb0*/  WARPSYNC.ALL ;  /* 0x0000000000007948 */ /* 0x000fea0003800000 */
[----:B---3--:R-:W-:Y:S01]  /*bbc0*/  UIADD3 UR4, UR41, 0x1e200, URZ ;  /* 0x0001e20029047890 */ /* 0x008fe2000fffe03f */
[----:B------:R-:W-:Y:S03]  /*bbd0*/  BAR.SYNC.DEFER_BLOCKING 0x8, 0x180 ;  /* 0x0206000000007b1d */ /* 0x000fe60000010000 */
        /* <DEDUP_REMOVED lines=8> */
[----:B------:R-:W2:Y:S01]  /*bc60*/  LDC.64 R2, c[0x4][R2] ;  /* 0x0100000002027b82 */ /* 0x000ea20000000a00 */
[----:B------:R-:W-:Y:S02]  /*bc70*/  IMAD.U32 R5, RZ, RZ, UR7 ;  /* 0x00000007ff057e24 */ /* 0x000fe4000f8e00ff */
[----:B------:R-:W-:Y:S02]  /*bc80*/  IMAD.U32 R6, RZ, RZ, UR8 ;  /* 0x00000008ff067e24 */ /* 0x000fe4000f8e00ff */
[----:B------:R-:W-:-:S02]  /*bc90*/  IMAD.U32 R7, RZ, RZ, UR9 ;  /* 0x00000009ff077e24 */ /* 0x000fc4000f8e00ff */
[----:B------:R-:W-:Y:S02]  /*bca0*/  IMAD.U32 R10, RZ, RZ, UR4 ;  /* 0x00000004ff0a7e24 */ /* 0x000fe4000f8e00ff */
[----:B------:R-:W-:Y:S02]  /*bcb0*/  IMAD.U32 R11, RZ, RZ, UR5 ;  /* 0x00000005ff0b7e24 */ /* 0x000fe4000f8e00ff */
[----:B0-----:R-:W-:Y:S02]  /*bcc0*/  IMAD.MOV.U32 R8, RZ, RZ, 0x70 ;  /* 0x00000070ff087424 */ /* 0x001fe400078e00ff */
[----:B------:R-:W-:Y:S02]  /*bcd0*/  IMAD.MOV.U32 R12, RZ, RZ, 0x1 ;  /* 0x00000001ff0c7424 */ /* 0x000fe400078e00ff */
[----:B------:R-:W-:-:S07]  /*bce0*/  IMAD.MOV.U32 R13, RZ, RZ, RZ ;  /* 0x000000ffff0d7224 */ /* 0x000fce00078e00ff */
[----:B------:R-:W-:-:S07]  /*bcf0*/  LEPC R20, `(.L_x_53) ;  /* 0x000000001014794e */ /* 0x000fce0000000000 */
[----:B-12---:R-:W-:Y:S05]  /*bd00*/  CALL.ABS.NOINC R2 ;  /* 0x0000000002007343 */ /* 0x006fea0003c00000 */
.L_x_53:
[----:B------:R-:W2:Y:S01]  /*bd10*/  S2R R2, SR_TID.X ;  /* 0x0000000000027919 */ /* 0x000ea20000002100 */
[----:B------:R-:W3:Y:S01]  /*bd20*/  LDC R7, c[0x0][0x448] ;  /* 0x00011200ff077b82 */ /* 0x000ee20000000800 */
[----:B-1----:R-:W-:Y:S01]  /*bd30*/  IMAD R0, RZ, RZ, -UR45 ;  /* 0x8000002dff007e24 */ /* 0x002fe2000f8e02ff */
[----:B------:R-:W-:Y:S01]  /*bd40*/  USHF.R.S32.HI UR4, URZ, 0x1f, UR36 ;  /* 0x0000001f3f047899 */ /* 0x000fe20008011424 */
[----:B0-----:R-:W0:Y:S01]  /*bd50*/  S2R R17, SR_TID.X ;  /* 0x0000000000117919 */ /* 0x001e220000002100 */
[----:B------:R-:W-:Y:S01]  /*bd60*/  ULDC.64 UR8, c[0x0][0x2d8] ;  /* 0x0000b60000087ab9 */ /* 0x000fe20000000a00 */
[----:B------:R-:W-:Y:S01]  /*bd70*/  USHF.R.S32.HI UR7, URZ, 0x1f, UR44 ;  /* 0x0000001f3f077899 */ /* 0x000fe2000801142c */
[----:B------:R-:W1:Y:S02]  /*bd80*/  S2R R8, SR_TID.X ;  /* 0x0000000000087919 */ /* 0x000e640000002100 */
[----:B------:R-:W4:Y:S01]  /*bd90*/  LDC R3, c[0x0][0xc38] ;  /* 0x00030e00ff037b82 */ /* 0x000f220000000800 */
[----:B------:R-:W-:-:S02]  /*bda0*/  UIMAD UR6, UR4, UR8, URZ ;  /* 0x00000008040672a4 */ /* 0x000fc4000f8e023f */
[----:B------:R-:W-:Y:S02]  /*bdb0*/  UIMAD.WIDE.U32 UR4, UR36, UR8, URZ ;  /* 0x00000008240472a5 */ /* 0x000fe4000f8e003f */
[----:B------:R-:W-:-:S03]  /*bdc0*/  UIMAD UR6, UR36, UR9, UR6 ;  /* 0x00000009240672a4 */ /* 0x000fc6000f8e0206 */
[----:B------:R-:W-:Y:S01]  /*bdd0*/  ULDC.64 UR8, c[0x0][0x2e0] ;  /* 0x0000b80000087ab9 */ /* 0x000fe20000000a00 */
[----:B------:R-:W-:Y:S02]  /*bde0*/  UIADD3 UR5, UR5, UR6, URZ ;  /* 0x0000000605057290 */ /* 0x000fe4000fffe03f */
[----:B------:R-:W-:Y:S02]  /*bdf0*/  UIMAD UR6, UR7, UR8, URZ ;  /* 0x00000008070672a4 */ /* 0x000fe4000f8e023f */
[----:B------:R-:W-:Y:S02]  /*be00*/  UIMAD.WIDE.U32 UR4, UR44, UR8, UR4 ;  /* 0x000000082c0472a5 */ /* 0x000fe4000f8e0004 */
[----:B------:R-:W-:Y:S01]  /*be10*/  UIMAD UR6, UR44, UR9, UR6 ;  /* 0x000000092c0672a4 */ /* 0x000fe2000f8e0206 */
[----:B---3--:R-:W-:-:S03]  /*be20*/  ISETP.NE.AND P0, PT, R7, 0x1, PT ;  /* 0x000000010700780c */ /* 0x008fc60003f05270 */
[----:B------:R-:W-:-:S03]  /*be30*/  UIADD3 UR5, UR5, UR6, URZ ;  /* 0x0000000605057290 */ /* 0x000fc6000fffe03f */
[----:B------:R-:W-:Y:S01]  /*be40*/  ULDC.64 UR6, c[0x0][0x280] ;  /* 0x0000a00000067ab9 */ /* 0x000fe20000000a00 */
[----:B--2---:R-:W-:Y:S01]  /*be50*/  LOP3.LUT R2, R2, 0x7f, RZ, 0xc0, !PT ;  /* 0x0000007f02027812 */ /* 0x004fe200078ec0ff */
[----:B----4-:R-:W-:-:S03]  /*be60*/  IMAD R0, R3, R0, UR50 ;  /* 0x0000003203007e24 */ /* 0x010fc6000f8e0200 */
[----:B------:R-:W-:Y:S01]  /*be70*/  SHF.R.U32.HI R2, RZ, 0x2, R2 ;  /* 0x00000002ff027819 */ /* 0x000fe20000011602 */
[----:B0-----:R-:W-:Y:S01]  /*be80*/  IMAD.SHL.U32 R17, R17, 0x20, RZ ;  /* 0x0000002011117824 */ /* 0x001fe200078e00ff */
[----:B------:R-:W0:Y:S01]  /*be90*/  @P0 LDC R4, c[0x0][0x44c] ;  /* 0x00011300ff040b82 */ /* 0x000e220000000800 */
[----:B------:R-:W-:Y:S02]  /*bea0*/  IMAD.SHL.U32 R0, R0, 0x80, RZ ;  /* 0x0000008000007824 */ /* 0x000fe400078e00ff */
[----:B-1----:R-:W-:Y:S01]  /*beb0*/  IMAD.SHL.U32 R10, R8, 0x10, RZ ;  /* 0x00000010080a7824 */ /* 0x002fe200078e00ff */
[----:B------:R-:W-:-:S04]  /*bec0*/  LOP3.LUT R17, R2, 0x60, R17, 0xf8, !PT ;  /* 0x0000006002117812 */ /* 0x000fc800078ef811 */
[----:B------:R-:W1:Y:S01]  /*bed0*/  @P0 LDC R2, c[0x0][0x450] ;  /* 0x00011400ff020b82 */ /* 0x000e620000000800 */
[----:B------:R-:W-:Y:S02]  /*bee0*/  LOP3.LUT R3, R17, R0, RZ, 0xfc, !PT ;  /* 0x0000000011037212 */ /* 0x000fe400078efcff */
[----:B------:R-:W-:Y:S01]  /*bef0*/  LOP3.LUT R10, R10, 0x30, RZ, 0xc0, !PT ;  /* 0x000000300a0a7812 */ /* 0x000fe200078ec0ff */
[----:B------:R-:W2:Y:S02]  /*bf00*/  S2R R17, SR_TID.X ;  /* 0x0000000000117919 */ /* 0x000ea40000002100 */
[----:B------:R-:W-:Y:S01]  /*bf10*/  IMAD.MOV.U32 R6, RZ, RZ, R3 ;  /* 0x000000ffff067224 */ /* 0x000fe200078e0003 */
[C---:B------:R-:W-:Y:S02]  /*bf20*/  LOP3.LUT R8, R10.reuse, 0x40, RZ, 0xfc, !PT ;  /* 0x000000400a087812 */ /* 0x040fe400078efcff */
[----:B------:R-:W-:Y:S01]  /*bf30*/  LOP3.LUT R10, R10, 0x80, RZ, 0xfc, !PT ;  /* 0x000000800a0a7812 */ /* 0x000fe200078efcff */
[----:B0-----:R-:W-:-:S05]  /*bf40*/  @P0 IMAD.HI.U32 R4, R3, R4, RZ ;  /* 0x0000000403040227 */ /* 0x001fca00078e00ff */
[----:B-1----:R-:W-:-:S04]  /*bf50*/  @P0 SHF.R.U32.HI R6, RZ, R2, R4 ;  /* 0x00000002ff060219 */ /* 0x002fc80000011604 */
[--C-:B------:R-:W-:Y:S01]  /*bf60*/  SHF.R.S32.HI R5, RZ, 0x1f, R6.reuse ;  /* 0x0000001fff057819 */ /* 0x100fe20000011406 */
[----:B------:R-:W-:-:S04]  /*bf70*/  IMAD.MOV R4, RZ, RZ, -R6 ;  /* 0x000000ffff047224 */ /* 0x000fc800078e0a06 */
[----:B------:R-:W-:Y:S02]  /*bf80*/  IMAD R4, R7, R4, R3 ;  /* 0x0000000407047224 */ /* 0x000fe400078e0203 */
[----:B------:R-:W0:Y:S01]  /*bf90*/  LDC.64 R2, c[0x0][0x2d0] ;  /* 0x0000b400ff027b82 */ /* 0x000e220000000a00 */
[----:B--2---:R-:W-:-:S05]  /*bfa0*/  IMAD.SHL.U32 R9, R17, 0x10, RZ ;  /* 0x0000001011097824 */ /* 0x004fca00078e00ff */
[----:B------:R-:W-:Y:S01]  /*bfb0*/  LOP3.LUT R9, R9, 0x30, RZ, 0xc0, !PT ;  /* 0x0000003009097812 */ /* 0x000fe200078ec0ff */
[----:B0-----:R-:W-:-:S04]  /*bfc0*/  IMAD R5, R5, R2, RZ ;  /* 0x0000000205057224 */ /* 0x001fc800078e02ff */
[C---:B------:R-:W-:Y:S02]  /*bfd0*/  IMAD R5, R6.reuse, R3, R5 ;  /* 0x0000000306057224 */ /* 0x040fe400078e0205 */
[----:B------:R-:W-:Y:S01]  /*bfe0*/  IMAD.WIDE.U32 R2, R6, R2, UR4 ;  /* 0x0000000406027e25 */ /* 0x000fe2000f8e0002 */
[----:B------:R-:W-:-:S03]  /*bff0*/  ULDC.64 UR4, c[0x0][0x2c8] ;  /* 0x0000b20000047ab9 */ /* 0x000fc60000000a00 */
[----:B------:R-:W-:Y:S01]  /*c000*/  IMAD.IADD R3, R3, 0x1, R5 ;  /* 0x0000000103037824 */ /* 0x000fe200078e0205 */
[----:B------:R-:W-:Y:S01]  /*c010*/  SHF.R.S32.HI R5, RZ, 0x1f, R4 ;  /* 0x0000001fff057819 */ /* 0x000fe20000011404 */
[----:B------:R-:W-:-:S04]  /*c020*/  IMAD.WIDE.U32 R2, R4, UR4, R2 ;  /* 0x0000000404027c25 */ /* 0x000fc8000f8e0002 */
[----:B------:R-:W-:Y:S01]  /*c030*/  IMAD R5, R5, UR4, RZ ;  /* 0x0000000405057c24 */ /* 0x000fe2000f8e02ff */
[----:B------:R-:W-:Y:S02]  /*c040*/  ULDC UR4, c[0x0][0x2b8] ;  /* 0x0000ae0000047ab9 */ /* 0x000fe40000000800 */
[----:B------:R-:W-:Y:S01]  /*c050*/  ISETP.GE.AND P1, PT, R8, UR4, PT ;  /* 0x0000000408007c0c */ /* 0x000fe2000bf26270 */
[----:B------:R-:W-:Y:S01]  /*c060*/  IMAD R5, R4, UR5, R5 ;  /* 0x0000000504057c24 */ /* 0x000fe2000f8e0205 */
[----:B------:R0:W5:Y:S01]  /*c070*/  LDL R8, [R1+0x14] ;  /* 0x0000140001087983 */ /* 0x0001620000100800 */
[----:B------:R-:W-:Y:S02]  /*c080*/  IADD3 R6, P3, R2, UR6, RZ ;  /* 0x0000000602067c10 */ /* 0x000fe4000ff7e0ff */
[----:B------:R-:W-:Y:S02]  /*c090*/  ISETP.GE.AND P0, PT, R9, UR4, PT ;  /* 0x0000000409007c0c */ /* 0x000fe4000bf06270 */
[----:B------:R-:W-:Y:S01]  /*c0a0*/  ISETP.GE.AND P2, PT, R10, UR4, PT ;  /* 0x000000040a007c0c */ /* 0x000fe2000bf46270 */
[----:B------:R-:W-:Y:S01]  /*c0b0*/  UMOV UR4, 0xffffffff ;  /* 0xffffffff00047882 */ /* 0x000fe20000000000 */
[----:B------:R-:W-:-:S02]  /*c0c0*/  LOP3.LUT R17, R17, 0x7f, RZ, 0xc0, !PT ;  /* 0x0000007f11117812 */ /* 0x000fc400078ec0ff */
[----:B------:R-:W-:Y:S02]  /*c0d0*/  IADD3.X R5, R3, UR7, R5, P3, !PT ;  /* 0x0000000703057c10 */ /* 0x000fe40009ffe405 */
[----:B------:R-:W-:Y:S01]  /*c0e0*/  SHF.R.U32.HI R10, RZ, 0x2, R17 ;  /* 0x00000002ff0a7819 */ /* 0x000fe20000011611 */
[----:B0-----:R-:W-:Y:S06]  /*c0f0*/  BRA.DIV UR4, `(.L_x_54) ;  /* 0x0000002604d47947 */ /* 0x001fec000b800000 */
[----:B------:R-:W0:Y:S01]  /*c100*/  SHFL.IDX PT, R3, R6, RZ, 0x1c1f ;  /* 0x001c1fff06037589 */ /* 0x000e2200000e0000 */
[----:B------:R-:W-:Y:S01]  /*c110*/  ULDC UR4, c[0x0][0x288] ;  /* 0x0000a20000047ab9 */ /* 0x000fe20000000800 */
[----:B------:R-:W-:Y:S02]  /*c120*/  IMAD.IADD R0, R10, 0x1, R0 ;  /* 0x000000010a007824 */ /* 0x000fe400078e0200 */
[----:B------:R-:W1:Y:S01]  /*c130*/  SHFL.IDX PT, R2, R5, RZ, 0x1c1f ;  /* 0x001c1fff05027589 */ /* 0x000e6200000e0000 */
[----:B------:R-:W-:-:S05]  /*c140*/  IMAD R4, R7, UR4, RZ ;  /* 0x0000000407047c24 */ /* 0x000fca000f8e02ff */
[----:B------:R-:W-:-:S13]  /*c150*/  ISETP.GE.AND P4, PT, R0, R4, PT ;  /* 0x000000040000720c */ /* 0x000fda0003f86270 */
[----:B0-----:R-:W-:-:S05]  /*c160*/  @!P4 IADD3 R3, P3, R9, R3, RZ ;  /* 0x000000030903c210 */ /* 0x001fca0007f7e0ff */
[----:B-1----:R-:W-:-:S05]  /*c170*/  @!P4 IMAD.X R2, RZ, RZ, R2, P3 ;  /* 0x000000ffff02c224 */ /* 0x002fca00018e0602 */
[----:B------:R-:W-:-:S04]  /*c180*/  @!P4 LOP3.LUT R3, R3, R2, RZ, 0x3c, !PT ;  /* 0x000000020303c212 */ /* 0x000fc800078e3cff */
[----:B------:R-:W-:-:S04]  /*c190*/  @!P4 LOP3.LUT R2, R3, R2, RZ, 0x3c, !PT ;  /* 0x000000020302c212 */ /* 0x000fc800078e3cff */
[----:B------:R-:W-:-:S05]  /*c1a0*/  @!P4 LOP3.LUT R3, R3, R2, RZ, 0x3c, !PT ;  /* 0x000000020303c212 */ /* 0x000fca00078e3cff */
[----:B------:R-:W-:Y:S01]  /*c1b0*/  @!PT LDS RZ, [RZ] ;  /* 0x00000000fffff984 */ /* 0x000fe20000000800 */
[----:B-----5:R-:W-:Y:S04]  /*c1c0*/  @!P4 LDGSTS.E.BYPASS.LTC128B.128 [R8+0x1e200], desc[UR48][R2.64], !P0 ;  /* 0x1e2000000208cfae */ /* 0x020fe8000c101d70 */
[----:B------:R-:W-:Y:S04]  /*c1d0*/  @!P4 LDGSTS.E.BYPASS.LTC128B.128 [R8+0x20200], desc[UR48][R2.64+0x40], !P1 ;  /* 0x202000400208cfae */ /* 0x000fe8000c901d70 */
[----:B------:R0:W-:Y:S02]  /*c1e0*/  @!P4 LDGSTS.E.BYPASS.LTC128B.128 [R8+0x22200], desc[UR48][R2.64+0x80], !P2 ;  /* 0x222000800208cfae */ /* 0x0001e4000d101d70 */
[----:B0-----:R-:W-:-:S02]  /*c1f0*/  VIADD R2, R0, 0x20 ;  /* 0x0000002000027836 */ /* 0x001fc40000000000 */
[----:B------:R-:W0:Y:S03]  /*c200*/  SHFL.IDX PT, R3, R6, 0x1, 0x1c1f ;  /* 0x003c1f0006037f89 */ /* 0x000e2600000e0000 */
[----:B------:R-:W-:Y:S02]  /*c210*/  ISETP.GE.AND P3, PT, R2, R4, PT ;  /* 0x000000040200720c */ /* 0x000fe40003f66270 */
[----:B------:R-:W1:Y:S11]  /*c220*/  SHFL.IDX PT, R2, R5, 0x1, 0x1c1f ;  /* 0x003c1f0005027f89 */ /* 0x000e7600000e0000 */
[----:B0-----:R-:W-:-:S05]  /*c230*/  @!P3 IADD3 R3, P4, R9, R3, RZ ;  /* 0x000000030903b210 */ /* 0x001fca0007f9e0ff */
[----:B-1----:R-:W-:-:S05]  /*c240*/  @!P3 IMAD.X R2, RZ, RZ, R2, P4 ;  /* 0x000000ffff02b224 */ /* 0x002fca00020e0602 */
[----:B------:R-:W-:-:S04]  /*c250*/  @!P3 LOP3.LUT R3, R3, R2, RZ, 0x3c, !PT ;  /* 0x000000020303b212 */ /* 0x000fc800078e3cff */
[----:B------:R-:W-:-:S04]  /*c260*/  @!P3 LOP3.LUT R2, R3, R2, RZ, 0x3c, !PT ;  /* 0x000000020302b212 */ /* 0x000fc800078e3cff */
[----:B------:R-:W-:-:S05]  /*c270*/  @!P3 LOP3.LUT R3, R3, R2, RZ, 0x3c, !PT ;  /* 0x000000020303b212 */ /* 0x000fca00078e3cff */
[----:B------:R-:W-:Y:S04]  /*c280*/  @!P3 LDGSTS.E.BYPASS.LTC128B.128 [R8+0x1ea00], desc[UR48][R2.64], !P0 ;  /* 0x1ea000000208bfae */ /* 0x000fe8000c101d70 */
[----:B------:R-:W-:Y:S04]  /*c290*/  @!P3 LDGSTS.E.BYPASS.LTC128B.128 [R8+0x20a00], desc[UR48][R2.64+0x40], !P1 ;  /* 0x20a000400208bfae */ /* 0x000fe8000c901d70 */
[----:B------:R0:W-:Y:S02]  /*c2a0*/  @!P3 LDGSTS.E.BYPASS.LTC128B.128 [R8+0x22a00], desc[UR48][R2.64+0x80], !P2 ;  /* 0x22a000800208bfae */ /* 0x0001e4000d101d70 */
[----:B0-----:R-:W-:-:S02]  /*c2b0*/  VIADD R2, R0, 0x40 ;  /* 0x0000004000027836 */ /* 0x001fc40000000000 */
[----:B------:R-:W0:Y:S03]  /*c2c0*/  SHFL.IDX PT, R3, R6, 0x2, 0x1c1f ;  /* 0x005c1f0006037f89 */ /* 0x000e2600000e0000 */
[----:B------:R-:W-:Y:S02]  /*c2d0*/  ISETP.GE.AND P3, PT, R2, R4, PT ;  /* 0x000000040200720c */ /* 0x000fe40003f66270 */
[----:B------:R-:W1:Y:S04]  /*c2e0*/  SHFL.IDX PT, R2, R5, 0x2, 0x1c1f ;  /* 0x005c1f0005027f89 */ /* 0x000e6800000e0000 */
[----:B------:R-:W2:Y:S07]  /*c2f0*/  SHFL.IDX PT, R5, R5, 0x3, 0x1c1f ;  /* 0x007c1f0005057f89 */ /* 0x000eae00000e0000 */
[----:B0-----:R-:W-:-:S05]  /*c300*/  @!P3 IADD3 R3, P4, R9, R3, RZ ;  /* 0x000000030903b210 */ /* 0x001fca0007f9e0ff */
[----:B-1----:R-:W-:-:S05]  /*c310*/  @!P3 IMAD.X R2, RZ, RZ, R2, P4 ;  /* 0x000000ffff02b224 */ /* 0x002fca00020e0602 */
[----:B------:R-:W-:-:S04]  /*c320*/  @!P3 LOP3.LUT R3, R3, R2, RZ, 0x3c, !PT ;  /* 0x000000020303b212 */ /* 0x000fc800078e3cff */
[----:B------:R-:W-:-:S04]  /*c330*/  @!P3 LOP3.LUT R2, R3, R2, RZ, 0x3c, !PT ;  /* 0x000000020302b212 */ /* 0x000fc800078e3cff */
[----:B------:R-:W-:-:S05]  /*c340*/  @!P3 LOP3.LUT R3, R3, R2, RZ, 0x3c, !PT ;  /* 0x000000020303b212 */ /* 0x000fca00078e3cff */
[----:B------:R-:W-:Y:S04]  /*c350*/  @!P3 LDGSTS.E.BYPASS.LTC128B.128 [R8+0x1f200], desc[UR48][R2.64], !P0 ;  /* 0x1f2000000208bfae */ /* 0x000fe8000c101d70 */
[----:B------:R-:W-:Y:S04]  /*c360*/  @!P3 LDGSTS.E.BYPASS.LTC128B.128 [R8+0x21200], desc[UR48][R2.64+0x40], !P1 ;  /* 0x212000400208bfae */ /* 0x000fe8000c901d70 */
[----:B------:R0:W-:Y:S04]  /*c370*/  @!P3 LDGSTS.E.BYPASS.LTC128B.128 [R8+0x23200], desc[UR48][R2.64+0x80], !P2 ;  /* 0x232000800208bfae */ /* 0x0001e8000d101d70 */
[----:B0-2---:R0:W1:Y:S02]  /*c380*/  SHFL.IDX PT, R2, R6, 0x3, 0x1c1f ;  /* 0x007c1f0006027f89 */ /* 0x00506400000e0000 */
.L_x_119:
[----:B------:R-:W-:Y:S01]  /*c390*/  VIADD R3, R0, 0x60 ;  /* 0x0000006000037836 */ /* 0x000fe20000000000 */
[----:B------:R-:W-:Y:S04]  /*c3a0*/  BSSY B0, `(.L_x_55) ;  /* 0x000000b000007945 */ /* 0x000fe80003800000 */
[----:B------:R-:W-:-:S13]  /*c3b0*/  ISETP.GE.AND P3, PT, R3, R4, PT ;  /* 0x000000040300720c */ /* 0x000fda0003f66270 */
[----:B------:R-:W-:Y:S05]  /*c3c0*/  @P3 BRA `(.L_x_56) ;  /* 0x0000000000203947 */ /* 0x000fea0003800000 */
[----:B-1----:R-:W-:-:S05]  /*c3d0*/  IADD3 R2, P3, R9, R2, RZ ;  /* 0x0000000209027210 */ /* 0x002fca0007f7e0ff */
[----:B------:R-:W-:-:S05]  /*c3e0*/  IMAD.X R3, RZ, RZ, R5, P3 ;  /* 0x000000ffff037224 */ /* 0x000fca00018e0605 */
[----:B------:R-:W-:Y:S01]  /*c3f0*/  @!PT LDS RZ, [RZ] ;  /* 0x00000000fffff984 */ /* 0x000fe20000000800 */
[----:B------:R-:W-:Y:S01]  /*c400*/  @!PT LDS RZ, [RZ] ;  /* 0x00000000fffff984 */ /* 0x000fe20000000800 */
[----:B------:R-:W-:Y:S01]  /*c410*/  @!PT LDS RZ, [RZ] ;  /* 0x00000000fffff984 */ /* 0x000fe20000000800 */
[----:B------:R2:W-:Y:S04]  /*c420*/  LDGSTS.E.BYPASS.LTC128B.128 [R8+0x1fa00], desc[UR48][R2.64], !P0 ;  /* 0x1fa0000002087fae */ /* 0x0005e8000c101d70 */
[----:B------:R2:W-:Y:S04]  /*c430*/  LDGSTS.E.BYPASS.LTC128B.128 [R8+0x21a00], desc[UR48][R2.64+0x40], !P1 ;  /* 0x21a0004002087fae */ /* 0x0005e8000c901d70 */
[----:B------:R2:W-:Y:S02]  /*c440*/  LDGSTS.E.BYPASS.LTC128B.128 [R8+0x23a00], desc[UR48][R2.64+0x80], !P2 ;  /* 0x23a0008002087fae */ /* 0x0005e4000d101d70 */
.L_x_56:
[----:B------:R-:W-:Y:S05]  /*c450*/  BSYNC B0 ;  /* 0x0000000000007941 */ /* 0x000fea0003800000 */
.L_x_55:
[----:B------:R-:W-:Y:S01]  /*c460*/  NOP ;  /* 0x0000000000007918 */ /* 0x000fe20000000000 */
[----:B------:R-:W-:Y:S01]  /*c470*/  SYNCS.ARRIVE.TRANS64.RED.A0T1 RZ, [UR41+0x33400], RZ ;  /* 0x033400ffffff79a7 */ /* 0x000fe20008200429 */
[----:B------:R-:W-:Y:S01]  /*c480*/  ARRIVES.LDGSTSBAR.64.TRANSCNT [UR41+0x33400] ;  /* 0x03340000ff0079b0 */ /* 0x000fe20008000aa9 */
[----:B------:R-:W-:Y:S01]  /*c490*/  NOP ;  /* 0x0000000000007918 */ /* 0x000fe20000000000 */
[----:B------:R-:W-:Y:S01]  /*c4a0*/  ULOP3.LUT UR4, UR46, 0x1, URZ, 0xc, !UPT ;  /* 0x000000012e047892 */ /* 0x000fe2000f8e0c3f */
[----:B------:R-:W-:Y:S05]  /*c4b0*/  SYNCS.ARRIVE.TRANS64.A1T0 RZ, [UR41+0x33400], RZ ;  /* 0x033400ffffff79a7 */ /* 0x000fea0008100029 */
[----:B------:R-:W-:-:S05]  /*c4c0*/  IMAD.U32 R0, RZ, RZ, UR4 ;  /* 0x00000004ff007e24 */ /* 0x000fca000f8e00ff */
[----:B------:R-:W-:-:S04]  /*c4d0*/  SHF.L.U32 R0, R0, 0x1f, RZ ;  /* 0x0000001f00007819 */ /* 0x000fc800000006ff */
[----:B------:R-:W3:Y:S02]  /*c4e0*/  SYNCS.PHASECHK.TRANS64.TRYWAIT P0, [UR41+0x33420], R0 ;  /* 0x03342000ff0075a7 */ /* 0x000ee40008000169 */
[----:B---3--:R-:W-:Y:S05]  /*c4f0*/  @!P0 BRA `(.L_x_57) ;  /* 0x0000002800348947 */ /* 0x008fea0003800000 */
.L_x_120:
[----:B------:R-:W-:-:S06]  /*c500*/  UISETP.GE.AND UP0, UPT, UR40, 0xa1, UPT ;  /* 0x000000a12800788c */ /* 0x000fcc000bf06270 */
[----:B------:R-:W-:-:S13]  /*c510*/  PLOP3.LUT P0, PT, PT, PT, UP0, 0x80, 0x0 ;  /* 0x000000000000781c */ /* 0x000fda0003f0f008 */
[----:B------:R-:W-:Y:S05]  /*c520*/  @!P0 BRA `(.L_x_58) ;  /* 0x0000001000d88947 */ /* 0x000fea0003800000 */
[----:B------:R-:W-:Y:S01]  /*c530*/  UIADD3 UR4, UR39, -0x2, URZ ;  /* 0xfffffffe27047890 */ /* 0x000fe2000fffe03f */
[----:B--2---:R-:W-:Y:S02]  /*c540*/  IMAD.MOV.U32 R3, RZ, RZ, R19 ;  /* 0x000000ffff037224 */ /* 0x004fe400078e0013 */
[----:B------:R-:W-:-:S03]  /*c550*/  IMAD.MOV.U32 R0, RZ, RZ, R18 ;  /* 0x000000ffff007224 */ /* 0x000fc600078e0012 */
[----:B-1----:R-:W-:-:S07]  /*c560*/  IMAD.U32 R2, RZ, RZ, UR4 ;  /* 0x00000004ff027e24 */ /* 0x002fce000f8e00ff */
.L_x_82:
[----:B------:R-:W2:Y:S01]  /*c570*/  LDL R5, [R1+0x4] ;  /* 0x0000040001057983 */ /* 0x000ea20000100800 */
[----:B------:R-:W-:Y:S01]  /*c580*/  VIADD R18, R0, 0x1 ;  /* 0x0000000100127836 */ /* 0x000fe20000000000 */
[----:B------:R-:W-:Y:S04]  /*c590*/  BSSY B0, `(.L_x_59) ;  /* 0x00000a7000007945 */ /* 0x000fe80003800000 */
[----:B------:R-:W-:-:S04]  /*c5a0*/  ISETP.NE.AND P0, PT, R18, 0x2, PT ;  /* 0x000000021200780c */ /* 0x000fc80003f05270 */
[----:B------:R-:W-:Y:S02]  /*c5b0*/  SEL R4, RZ, 0x1, P0 ;  /* 0x00000001ff047807 */ /* 0x000fe40000000000 */
[----:B------:R-:W-:Y:S02]  /*c5c0*/  SEL R18, R18, RZ, P0 ;  /* 0x000000ff12127207 */ /* 0x000fe40000000000 */
[----:B------:R-:W-:Y:S02]  /*c5d0*/  LOP3.LUT R19, R3, R4, RZ, 0x3c, !PT ;  /* 0x0000000403137212 */ /* 0x000fe400078e3cff */
[----:B--2---:R-:W-:-:S13]  /*c5e0*/  LOP3.LUT P1, RZ, R5, 0x2, RZ, 0xc0, !PT ;  /* 0x0000000205ff7812 */ /* 0x004fda000782c0ff */
[----:B------:R-:W-:Y:S05]  /*c5f0*/  @!P1 BRA `(.L_x_60) ;  /* 0x0000000800809947 */ /* 0x000fea0003800000 */
[----:B------:R-:W-:Y:S01]  /*c600*/  LOP3.LUT P1, RZ, R5, 0x1, RZ, 0xc0, !PT ;  /* 0x0000000105ff7812 */ /* 0x000fe2000782c0ff */
[----:B0-----:R-:W-:-:S12]  /*c610*/  IMAD.MOV.U32 R6, RZ, RZ, R2 ;  /* 0x000000ffff067224 */ /* 0x001fd800078e0002 */
[----:B------:R-:W-:Y:S05]  /*c620*/  @!P1 BRA `(.L_x_61) ;  /* 0x0000000000509947 */ /* 0x000fea0003800000 */
[----:B------:R-:W2:Y:S01]  /*c630*/  LDL R9, [R1+0x8] ;  /* 0x0000080001097983 */ /* 0x000ea20000100800 */
[----:B------:R-:W0:Y:S01]  /*c640*/  LDC R6, c[0x0][0x43c] ;  /* 0x00010f00ff067b82 */ /* 0x000e220000000800 */
[----:B------:R-:W-:Y:S02]  /*c650*/  ULDC.64 UR4, c[0x0][0x428] ;  /* 0x00010a0000047ab9 */ /* 0x000fe40000000a00 */
[----:B------:R-:W3:Y:S01]  /*c660*/  LDL R8, [R1] ;  /* 0x0000000001087983 */ /* 0x000ee20000100800 */
[----:B0-----:R-:W-:-:S13]  /*c670*/  ISETP.NE.AND P0, PT, R6, 0x1, PT ;  /* 0x000000010600780c */ /* 0x001fda0003f05270 */
[----:B------:R-:W0:Y:S02]  /*c680*/  @P0 LDC.64 R4, c[0x0][0x440] ;  /* 0x00011000ff040b82 */ /* 0x000e240000000a00 */
[----:B0-----:R-:W-:-:S04]  /*c690*/  @P0 IMAD.HI.U32 R7, R2, R4, RZ ;  /* 0x0000000402070227 */ /* 0x001fc800078e00ff */
[----:B------:R-:W-:Y:S01]  /*c6a0*/  IMAD.MOV.U32 R4, RZ, RZ, R2 ;  /* 0x000000ffff047224 */ /* 0x000fe200078e0002 */
[----:B------:R-:W-:-:S05]  /*c6b0*/  @P0 SHF.R.U32.HI R4, RZ, R5, R7 ;  /* 0x00000005ff040219 */ /* 0x000fca0000011607 */
[----:B------:R-:W-:-:S04]  /*c6c0*/  IMAD.MOV R5, RZ, RZ, -R4 ;  /* 0x000000ffff057224 */ /* 0x000fc800078e0a04 */
[----:B------:R-:W-:Y:S01]  /*c6d0*/  IMAD R6, R6, R5, R2 ;  /* 0x0000000506067224 */ /* 0x000fe200078e0202 */
[----:B------:R-:W-:Y:S01]  /*c6e0*/  SHF.R.S32.HI R5, RZ, 0x1f, R4 ;  /* 0x0000001fff057819 */ /* 0x000fe20000011404 */
[----:B--2---:R-:W-:-:S04]  /*c6f0*/  IMAD R7, R9, UR4, RZ ;  /* 0x0000000409077c24 */ /* 0x004fc8000f8e02ff */
[C---:B---3--:R-:W-:Y:S02]  /*c700*/  IMAD R7, R8.reuse, UR5, R7 ;  /* 0x0000000508077c24 */ /* 0x048fe4000f8e0207 */
[----:B------:R-:W-:Y:S01]  /*c710*/  IMAD.WIDE.U32 R4, R8, UR4, R4 ;  /* 0x0000000408047c25 */ /* 0x000fe2000f8e0004 */
[----:B------:R-:W-:-:S03]  /*c720*/  ULDC.64 UR4, c[0x0][0x418] ;  /* 0x0001060000047ab9 */ /* 0x000fc60000000a00 */
[----:B------:R-:W-:Y:S01]  /*c730*/  IMAD.IADD R7, R7, 0x1, R5 ;  /* 0x0000000107077824 */ /* 0x000fe200078e0205 */
[----:B------:R-:W-:-:S04]  /*c740*/  LEA R16, P0, R4, UR4, 0x2 ;  /* 0x0000000404107c11 */ /* 0x000fc8000f8010ff */
[----:B------:R-:W-:-:S05]  /*c750*/  LEA.HI.X R17, R4, UR5, R7, 0x2, P0 ;  /* 0x0000000504117c11 */ /* 0x000fca00080f1407 */
[----:B------:R0:W5:Y:S04]  /*c760*/  LDG.E R16, desc[UR48][R16.64] ;  /* 0x0000003010107981 */ /* 0x000168000c1e1900 */
.L_x_61:
[----:B------:R-:W1:Y:S01]  /*c770*/  S2R R4, SR_TID.X ;  /* 0x0000000000047919 */ /* 0x000e620000002100 */
[----:B------:R-:W-:Y:S01]  /*c780*/  LEA R7, R18, UR41, 0x3 ;  /* 0x0000002912077c11 */ /* 0x000fe2000f8e18ff */
[----:B------:R-:W-:Y:S01]  /*c790*/  BSSY B1, `(.L_x_62) ;  /* 0x0000006000017945 */ /* 0x000fe20003800000 */
[----:B-1----:R-:W-:Y:S02]  /*c7a0*/  LOP3.LUT R5, R4, 0x7f, RZ, 0xc0, !PT ;  /* 0x0000007f04057812 */ /* 0x002fe400078ec0ff */
[----:B------:R-:W-:Y:S02]  /*c7b0*/  SHF.L.U32 R4, R19, 0x1f, RZ ;  /* 0x0000001f13047819 */ /* 0x000fe400000006ff */
[----:B------:R-:W-:Y:S02]  /*c7c0*/  ISETP.NE.AND P1, PT, R5, RZ, PT ;  /* 0x000000ff0500720c */ /* 0x000fe40003f25270 */
[----:B------:R-:W1:Y:S02]  /*c7d0*/  SYNCS.PHASECHK.TRANS64.TRYWAIT P0, [R7+URZ+0x33480], R4 ;  /* 0x03348004070075a7 */ /* 0x000e64000800017f */
[----:B-1----:R-:W-:Y:S09]  /*c7e0*/  @!P0 BRA `(.L_x_63) ;  /* 0x0000002400908947 */ /* 0x002ff20003800000 */
.L_x_121:
[----:B------:R-:W-:Y:S05]  /*c7f0*/  BSYNC B1 ;  /* 0x0000000000017941 */ /* 0x000fea0003800000 */
.L_x_62:
[----:B------:R-:W-:Y:S04]  /*c800*/  BSSY B1, `(.L_x_64) ;  /* 0x0000009000017945 */ /* 0x000fe80003800000 */
[----:B------:R-:W-:Y:S05]  /*c810*/  @P1 BRA `(.L_x_65) ;  /* 0x00000000001c1947 */ /* 0x000fea0003800000 */
[----:B------:R-:W2:Y:S02]  /*c820*/  S2R R5, SR_TID.X ;  /* 0x0000000000057919 */ /* 0x000ea40000002100 */
[----:B--2---:R-:W-:Y:S01]  /*c830*/  LOP3.LUT R8, R5, 0x1f, RZ, 0xc0, !PT ;  /* 0x0000001f05087812 */ /* 0x004fe200078ec0ff */
[----:B------:R-:W-:-:S03]  /*c840*/  IMAD.MOV.U32 R5, RZ, RZ, 0x7800 ;  /* 0x00007800ff057424 */ /* 0x000fc600078e00ff */
[----:B------:R-:W-:Y:S01]  /*c850*/  ISETP.NE.AND P0, PT, R8, RZ, PT ;  /* 0x000000ff0800720c */ /* 0x000fe20003f05270 */
[----:B------:R2:W-:-:S12]  /*c860*/  SYNCS.ARRIVE.TRANS64 RZ, [R7+URZ+0x33470], R5 ;  /* 0x0334700507ff79a7 */ /* 0x0005d8000800003f */
[----:B--2---:R-:W-:Y:S05]  /*c870*/  @!P0 BRA `(.L_x_65) ;  /* 0x0000000000048947 */ /* 0x004fea0003800000 */
[----:B------:R-:W-:Y:S01]  /*c880*/  BPT.TRAP 0x1 ;  /* 0x000000040000795c */ /* 0x000fe20000300000 */
.L_x_65:
[----:B------:R-:W-:Y:S05]  /*c890*/  BSYNC B1 ;  /* 0x0000000000017941 */ /* 0x000fea0003800000 */
.L_x_64:
[----:B------:R-:W-:Y:S01]  /*c8a0*/  IMAD.MOV.U32 R8, RZ, RZ, RZ ;  /* 0x000000ffff087224 */ /* 0x000fe200078e00ff */
[----:B------:R-:W-:Y:S01]  /*c8b0*/  UIADD3 UR4, UP0, UR52, 0x470, URZ ;  /* 0x0000047034047890 */ /* 0x000fe2000ff1e03f */
[----:B------:R-:W-:Y:S01]  /*c8c0*/  IMAD.U32 R9, RZ, RZ, UR41 ;  /* 0x00000029ff097e24 */ /* 0x000fe2000f8e00ff */
[----:B------:R-:W-:Y:S01]  /*c8d0*/  PLOP3.LUT P0, PT, PT, PT, PT, 0x80, 0x0 ;  /* 0x000000000000781c */ /* 0x000fe20003f0f070 */
[----:B------:R-:W-:Y:S01]  /*c8e0*/  IMAD R6, R6, 0xa0, RZ ;  /* 0x000000a006067824 */ /* 0x000fe200078e02ff */
[----:B------:R-:W-:Y:S01]  /*c8f0*/  R2UR UR10, R8 ;  /* 0x00000000080a72ca */ /* 0x000fe200000e0000 */
[----:B------:R-:W-:Y:S01]  /*c900*/  IMAD R9, R18, 0x7800, R9 ;  /* 0x0000780012097824 */ /* 0x000fe200078e0209 */
[----:B------:R-:W-:Y:S01]  /*c910*/  UIADD3.X UR5, URZ, UR53, URZ, UP0, !UPT ;  /* 0x000000353f057290 */ /* 0x000fe200087fe43f */
[----:B------:R-:W-:Y:S01]  /*c920*/  VIADD R5, R7, 0x33470 ;  /* 0x0003347007057836 */ /* 0x000fe20000000000 */
[----:B------:R-:W-:Y:S01]  /*c930*/  UMOV UR6, 0x0 ;  /* 0x0000000000067882 */ /* 0x000fe20000000000 */
[----:B------:R-:W-:Y:S01]  /*c940*/  VIADD R10, R9, 0xf200 ;  /* 0x0000f200090a7836 */ /* 0x000fe20000000000 */
[----:B------:R-:W-:-:S09]  /*c950*/  UMOV UR7, 0x14f00000 ;  /* 0x14f0000000077882 */ /* 0x000fd20000000000 */
.L_x_66:
[----:B------:R-:W-:-:S13]  /*c960*/  @P0 ELECT P2, URZ, PT ;  /* 0x00000000003f082f */ /* 0x000fda0003840000 */
[----:B-----5:R-:W-:Y:S01]  /*c970*/  @P2 R2UR UR13, R16 ;  /* 0x00000000100d22ca */ /* 0x020fe200000e0000 */
[----:B------:R-:W-:Y:S01]  /*c980*/  UMOV UR12, UR36 ;  /* 0x00000024000c7c82 */ /* 0x000fe20008000000 */
[----:B------:R-:W-:Y:S02]  /*c990*/  @P2 R2UR UR11, R6 ;  /* 0x00000000060b22ca */ /* 0x000fe400000e0000 */
[----:B------:R-:W-:Y:S02]  /*c9a0*/  @P2 R2UR UR9, R5 ;  /* 0x00000000050922ca */ /* 0x000fe400000e0000 */
[----:B------:R-:W-:Y:S02]  /*c9b0*/  @P2 R2UR UR8, R10 ;  /* 0x000000000a0822ca */ /* 0x000fe400000e0000 */
[----:B------:R-:W-:Y:S02]  /*c9c0*/  @P2 PLOP3.LUT P0, PT, P2, PT, PT, 0x8, 0x0 ;  /* 0x000000000000281c */ /* 0x000fe4000170e170 */
[----:B------:R-:W-:-:S09]  /*c9d0*/  PLOP3.LUT P2, PT, PT, PT, PT, 0x8, 0x0 ;  /* 0x000000000000781c */ /* 0x000fd20003f4e170 */
[----:B------:R2:W-:Y:S02]  /*c9e0*/  UTMALDG.4D [UR8], [UR4], desc[UR6] ;  /* 0x00000608040075b4 */ /* 0x0005e40008019000 */
[----:B--2---:R-:W-:Y:S05]  /*c9f0*/  @P0 BRA.U.ANY `(.L_x_66) ;  /* 0xfffffffd00d80947 */ /* 0x004fea000393ffff */
[----:B------:R-:W-:Y:S01]  /*ca00*/  IMAD.MOV.U32 R10, RZ, RZ, 0x40 ;  /* 0x00000040ff0a7424 */ /* 0x000fe200078e00ff */
[----:B------:R-:W-:Y:S01]  /*ca10*/  PLOP3.LUT P0, PT, PT, PT, PT, 0x80, 0x0 ;  /* 0x000000000000781c */ /* 0x000fe20003f0f070 */
[----:B------:R-:W-:Y:S01]  /*ca20*/  VIADD R11, R9, 0x11a00 ;  /* 0x00011a00090b7836 */ /* 0x000fe20000000000 */
[----:B------:R-:W-:Y:S01]  /*ca30*/  UMOV UR6, 0x0 ;  /* 0x0000000000067882 */ /* 0x000fe20000000000 */
[----:B------:R-:W-:Y:S01]  /*ca40*/  UMOV UR7, 0x14f00000 ;  /* 0x14f0000000077882 */ /* 0x000fe20000000000 */
[----:B------:R-:W-:-:S15]  /*ca50*/  R2UR UR10, R10 ;  /* 0x000000000a0a72ca */ /* 0x000fde00000e0000 */
.L_x_67:
[----:B------:R-:W-:-:S13]  /*ca60*/  @P0 ELECT P2, URZ, PT ;  /* 0x00000000003f082f */ /* 0x000fda0003840000 */
[----:B------:R-:W-:Y:S01]  /*ca70*/  @P2 R2UR UR13, R16 ;  /* 0x00000000100d22ca */ /* 0x000fe200000e0000 */
        /* <DEDUP_REMOVED lines=14> */
.L_x_68:
        /* <DEDUP_REMOVED lines=10> */
[----:B------:R-:W2:Y:S01]  /*cc00*/  SYNCS.PHASECHK.TRANS64.TRYWAIT P0, [R7+URZ+0x33440], R4 ;  /* 0x03344004070075a7 */ /* 0x000ea2000800017f */
[----:B------:R-:W-:Y:S04]  /*cc10*/  BSSY B1, `(.L_x_69) ;  /* 0x0000002000017945 */ /* 0x000fe80003800000 */
[----:B--2---:R-:W-:Y:S05]  /*cc20*/  @!P0 BRA `(.L_x_70) ;  /* 0x0000002000948947 */ /* 0x004fea0003800000 */
.L_x_122:
[----:B------:R-:W-:Y:S05]  /*cc30*/  BSYNC B1 ;  /* 0x0000000000017941 */ /* 0x000fea0003800000 */
.L_x_69:
[----:B------:R-:W-:Y:S01]  /*cc40*/  BSSY B1, `(.L_x_71) ;  /* 0x000000b000017945 */ /* 0x000fe20003800000 */
[----:B-12---:R-:W-:Y:S02]  /*cc50*/  IMAD.MOV.U32 R4, RZ, RZ, 0x0 ;  /* 0x00000000ff047424 */ /* 0x006fe400078e00ff */
[----:B------:R-:W-:Y:S01]  /*cc60*/  IMAD.MOV.U32 R5, RZ, RZ, 0x14f00000 ;  /* 0x14f00000ff057424 */ /* 0x000fe200078e00ff */
[----:B------:R-:W-:Y:S06]  /*cc70*/  @P1 BRA `(.L_x_72) ;  /* 0x00000000001c1947 */ /* 0x000fec0003800000 */
[----:B------:R-:W1:Y:S02]  /*cc80*/  S2R R12, SR_TID.X ;  /* 0x00000000000c7919 */ /* 0x000e640000002100 */
[----:B-1----:R-:W-:Y:S01]  /*cc90*/  LOP3.LUT R13, R12, 0x1f, RZ, 0xc0, !PT ;  /* 0x0000001f0c0d7812 */ /* 0x002fe200078ec0ff */
[----:B------:R-:W-:-:S03]  /*cca0*/  IMAD.MOV.U32 R12, RZ, RZ, 0x7800 ;  /* 0x00007800ff0c7424 */ /* 0x000fc600078e00ff */
[----:B------:R-:W-:Y:S01]  /*ccb0*/  ISETP.NE.AND P0, PT, R13, RZ, PT ;  /* 0x000000ff0d00720c */ /* 0x000fe20003f05270 */
[----:B------:R1:W-:-:S12]  /*ccc0*/  SYNCS.ARRIVE.TRANS64 RZ, [R7+URZ+0x33430], R12 ;  /* 0x0334300c07ff79a7 */ /* 0x0003d8000800003f */
[----:B-1----:R-:W-:Y:S05]  /*ccd0*/  @!P0 BRA `(.L_x_72) ;  /* 0x0000000000048947 */ /* 0x002fea0003800000 */
[----:B------:R-:W-:Y:S01]  /*cce0*/  BPT.TRAP 0x1 ;  /* 0x000000040000795c */ /* 0x000fe20000300000 */
.L_x_72:
[----:B------:R-:W-:Y:S05]  /*ccf0*/  BSYNC B1 ;  /* 0x0000000000017941 */ /* 0x000fea0003800000 */
.L_x_71:
[----:B------:R-:W-:Y:S01]  /*cd00*/  R2UR UR6, R4 ;  /* 0x00000000040672ca */ /* 0x000fe200000e0000 */
[----:B------:R-:W-:Y:S01]  /*cd10*/  UIADD3 UR4, UP0, UR52, 0x370, URZ ;  /* 0x0000037034047890 */ /* 0x000fe2000ff1e03f */
[----:B------:R-:W-:Y:S01]  /*cd20*/  R2UR UR7, R5 ;  /* 0x00000000050772ca */ /* 0x000fe200000e0000 */
[----:B------:R-:W-:Y:S01]  /*cd30*/  VIADD R7, R7, 0x33430 ;  /* 0x0003343007077836 */ /* 0x000fe20000000000 */
[----:B------:R-:W-:Y:S01]  /*cd40*/  R2UR UR10, R8 ;  /* 0x00000000080a72ca */ /* 0x000fe200000e0000 */
[----:B------:R-:W-:Y:S01]  /*cd50*/  VIADD R8, R9, 0x24200 ;  /* 0x0002420009087836 */ /* 0x000fe20000000000 */
[----:B------:R-:W-:Y:S01]  /*cd60*/  PLOP3.LUT P0, PT, PT, PT, PT, 0x80, 0x0 ;  /* 0x000000000000781c */ /* 0x000fe20003f0f070 */
[----:B------:R-:W-:-:S12]  /*cd70*/  UIADD3.X UR5, URZ, UR53, URZ, UP0, !UPT ;  /* 0x000000353f057290 */ /* 0x000fd800087fe43f */
.L_x_73:
        /* <DEDUP_REMOVED lines=9> */
[----:B-1----:R-:W-:Y:S05]  /*ce10*/  @P0 BRA.U.ANY `(.L_x_73) ;  /* 0xfffffffd00d80947 */ /* 0x002fea000393ffff */
[----:B------:R-:W-:Y:S01]  /*ce20*/  R2UR UR10, R10 ;  /* 0x000000000a0a72ca */ /* 0x000fe200000e0000 */
[----:B------:R-:W-:Y:S01]  /*ce30*/  VIADD R8, R9, 0x26a00 ;  /* 0x00026a0009087836 */ /* 0x000fe20000000000 */
[----:B------:R-:W-:Y:S02]  /*ce40*/  R2UR UR6, R4 ;  /* 0x00000000040672ca */ /* 0x000fe400000e0000 */
[----:B------:R-:W-:Y:S02]  /*ce50*/  R2UR UR7, R5 ;  /* 0x00000000050772ca */ /* 0x000fe400000e0000 */
[----:B------:R-:W-:-:S13]  /*ce60*/  PLOP3.LUT P0, PT, PT, PT, PT, 0x80, 0x0 ;  /* 0x000000000000781c */ /* 0x000fda0003f0f070 */
.L_x_74:
        /* <DEDUP_REMOVED lines=15> */
.L_x_75:
        /* <DEDUP_REMOVED lines=10> */
.L_x_60:
[----:B------:R-:W-:Y:S05]  /*d000*/  BSYNC B0 ;  /* 0x0000000000007941 */ /* 0x000fea0003800000 */
.L_x_59:
[----:B------:R-:W-:-:S06]  /*d010*/  UISETP.NE.AND UP0, UPT, UR42, 0x3, UPT ;  /* 0x000000032a00788c */ /* 0x000fcc000bf05270 */
[----:B------:R-:W-:-:S13]  /*d020*/  PLOP3.LUT P0, PT, PT, PT, UP0, 0x80, 0x0 ;  /* 0x000000000000781c */ /* 0x000fda0003f0f008 */
[----:B------:R-:W-:Y:S05]  /*d030*/  @!P0 BRA `(.L_x_76) ;  /* 0x0000000000048947 */ /* 0x000fea0003800000 */
[----:B------:R-:W-:Y:S01]  /*d040*/  BPT.TRAP 0x1 ;  /* 0x000000040000795c */ /* 0x000fe20000300000 */
.L_x_76:
[----:B------:R-:W-:Y:S01]  /*d050*/  IMAD.U32 R4, RZ, RZ, UR47 ;  /* 0x0000002fff047e24 */ /* 0x000fe2000f8e00ff */
[----:B------:R-:W-:Y:S01]  /*d060*/  LEA R12, R0, UR41, 0x3 ;  /* 0x00000029000c7c11 */ /* 0x000fe2000f8e18ff */
[----:B------:R-:W-:Y:S03]  /*d070*/  BSSY B0, `(.L_x_77) ;  /* 0x0000006000007945 */ /* 0x000fe60003800000 */
[----:B------:R-:W-:Y:S02]  /*d080*/  ISETP.NE.AND P1, PT, R4, 0x3, PT ;  /* 0x000000030400780c */ /* 0x000fe40003f25270 */
[----:B------:R-:W-:-:S04]  /*d090*/  LOP3.LUT R4, R3, 0x1, RZ, 0x3c, !PT ;  /* 0x0000000103047812 */ /* 0x000fc800078e3cff */
[----:B------:R-:W-:-:S04]  /*d0a0*/  SHF.L.U32 R4, R4, 0x1f, RZ ;  /* 0x0000001f04047819 */ /* 0x000fc800000006ff */
[----:B------:R-:W1:Y:S02]  /*d0b0*/  SYNCS.PHASECHK.TRANS64.TRYWAIT P0, [R12+URZ+0x33470], R4 ;  /* 0x033470040c0075a7 */ /* 0x000e64000800017f */
[----:B-1----:R-:W-:Y:S05]  /*d0c0*/  @!P0 BRA `(.L_x_78) ;  /* 0x0000001c00808947 */ /* 0x002fea0003800000 */
.L_x_123:
[----:B------:R-:W-:Y:S05]  /*d0d0*/  BSYNC B0 ;  /* 0x0000000000007941 */ /* 0x000fea0003800000 */
.L_x_77:
[----:B------:R-:W-:Y:S05]  /*d0e0*/  @!P1 BRA `(.L_x_79) ;  /* 0x0000000000049947 */ /* 0x000fea0003800000 */
[----:B------:R-:W-:Y:S01]  /*d0f0*/  BPT.TRAP 0x1 ;  /* 0x000000040000795c */ /* 0x000fe20000300000 */
.L_x_79:
[----:B-1----:R-:W-:Y:S01]  /*d100*/  SHF.L.U32 R4, R3, 0x1f, RZ ;  /* 0x0000001f03047819 */ /* 0x002fe200000006ff */
[----:B------:R-:W-:-:S03]  /*d110*/  IMAD R3, R0, 0x7800, RZ ;  /* 0x0000780000037824 */ /* 0x000fc600078e02ff */
[----:B------:R-:W1:Y:S02]  /*d120*/  SYNCS.PHASECHK.TRANS64.TRYWAIT P0, [R12+URZ+0x33460], R4 ;  /* 0x033460040c0075a7 */ /* 0x000e64000800017f */
[----:B-1----:R-:W-:Y:S05]  /*d130*/  @!P0 BRA `(.L_x_80) ;  /* 0x0000001c00788947 */ /* 0x002fea0003800000 */
.L_x_124:
[----:B------:R-:W2:Y:S04]  /*d140*/  LDL R0, [R1+0x10] ;  /* 0x0000100001007983 */ /* 0x000ea80000100800 */
[----:B------:R-:W3:Y:S01]  /*d150*/  LDL R10, [R1+0xc] ;  /* 0x00000c00010a7983 */ /* 0x000ee20000100800 */
[----:B------:R-:W-:Y:S05]  /*d160*/  WARPSYNC.ALL ;  /* 0x0000000000007948 */ /* 0x000fea0003800000 */
[----:B--2---:R-:W-:-:S02]  /*d170*/  LOP3.LUT R0, R3, R0, RZ, 0xfc, !PT ;  /* 0x0000000003007212 */ /* 0x004fc400078efcff */
[----:B---3--:R-:W-:-:S03]  /*d180*/  LOP3.LUT R3, R3, R10, RZ, 0xfc, !PT ;  /* 0x0000000a03037212 */ /* 0x008fc600078efcff */
[----:B01----:R-:W0:Y:S02]  /*d190*/  LDSM.16.MT88.4 R4, [R0+UR41+0xf200] ;  /* 0x00f200290004783b */ /* 0x003e240008004200 */
[----:B------:R-:W-:Y:S01]  /*d1a0*/  VIADD R3, R3, UR41 ;  /* 0x0000002903037c36 */ /* 0x000fe20008000000 */
[C-C-:B0-----:R-:W-:Y:S02]  /*d1b0*/  PRMT R8, R4.reuse, 0x6420, R5.reuse ;  /* 0x0000642004087816 */ /* 0x141fe40000000005 */
[----:B------:R-:W-:Y:S02]  /*d1c0*/  PRMT R9, R4, 0x7531, R5 ;  /* 0x0000753104097816 */ /* 0x000fe40000000005 */
[C-C-:B------:R-:W-:Y:S02]  /*d1d0*/  PRMT R10, R6.reuse, 0x6420, R7.reuse ;  /* 0x00006420060a7816 */ /* 0x140fe40000000007 */
[----:B------:R-:W-:-:S05]  /*d1e0*/  PRMT R11, R6, 0x7531, R7 ;  /* 0x00007531060b7816 */ /* 0x000fca0000000007 */
[----:B------:R-:W-:Y:S04]  /*d1f0*/  STSM.16.M88.4 [R3+0x200], R8 ;  /* 0x0002000803007844 */ /* 0x000fe80000000200 */
[----:B------:R-:W0:Y:S02]  /*d200*/  LDSM.16.MT88.4 R4, [R0+UR41+0x11a00] ;  /* 0x011a00290004783b */ /* 0x000e240008004200 */
[C-C-:B0-----:R-:W-:Y:S02]  /*d210*/  PRMT R8, R4.reuse, 0x6420, R5.reuse ;  /* 0x0000642004087816 */ /* 0x141fe40000000005 */
[----:B------:R-:W-:Y:S02]  /*d220*/  PRMT R9, R4, 0x7531, R5 ;  /* 0x0000753104097816 */ /* 0x000fe40000000005 */
[----:B------:R-:W-:-:S02]  /*d230*/  PRMT R10, R6, 0x6420, R7 ;  /* 0x00006420060a7816 */ /* 0x000fc40000000007 */
        /* <DEDUP_REMOVED lines=79> */
[----:B------:R0:W-:Y:S01]  /*d730*/  STSM.16.M88.4 [R3+0x7200], R8 ;  /* 0x0072000803007844 */ /* 0x0001e20000000200 */
[----:B------:R-:W-:Y:S01]  /*d740*/  @!PT LDS RZ, [RZ] ;  /* 0x00000000fffff984 */ /* 0x000fe20000000800 */
[----:B------:R-:W-:Y:S01]  /*d750*/  @!PT LDS RZ, [RZ] ;  /* 0x00000000fffff984 */ /* 0x000fe20000000800 */
[----:B------:R-:W-:Y:S01]  /*d760*/  @!PT LDS RZ, [RZ] ;  /* 0x00000000fffff984 */ /* 0x000fe20000000800 */
[----:B------:R-:W-:Y:S01]  /*d770*/  @!PT LDS RZ, [RZ] ;  /* 0x00000000fffff984 */ /* 0x000fe20000000800 */
[----:B------:R1:W-:Y:S06]  /*d780*/  MEMBAR.ALL.CTA ;  /* 0x0000000000007992 */ /* 0x0003ec0000008000 */
[----:B-1----:R-:W1:Y:S01]  /*d790*/  FENCE.VIEW.ASYNC.S ;  /* 0x00000000000073c6 */ /* 0x002e620000000000 */
[----:B------:R-:W-:Y:S05]  /*d7a0*/  @!P1 BRA `(.L_x_81) ;  /* 0x0000000000049947 */ /* 0x000fea0003800000 */
[----:B------:R-:W-:Y:S01]  /*d7b0*/  BPT.TRAP 0x1 ;  /* 0x000000040000795c */ /* 0x000fe20000300000 */
.L_x_81:
[----:B------:R-:W2:Y:S01]  /*d7c0*/  S2R R0, SR_TID.X ;  /* 0x0000000000007919 */ /* 0x000ea20000002100 */
[----:B-1----:R1:W-:Y:S01]  /*d7d0*/  SYNCS.ARRIVE.TRANS64.A1T0 RZ, [R12+URZ+0x33450], RZ ;  /* 0x033450ff0cff79a7 */ /* 0x0023e2000810003f */
[----:B0-----:R-:W-:Y:S01]  /*d7e0*/  IMAD.MOV.U32 R3, RZ, RZ, R19 ;  /* 0x000000ffff037224 */ /* 0x001fe200078e0013 */
[----:B--2---:R-:W-:Y:S01]  /*d7f0*/  LOP3.LUT R0, R0, 0x7f, RZ, 0xc0, !PT ;  /* 0x0000007f00007812 */ /* 0x004fe200078ec0ff */
[----:B------:R-:W-:Y:S03]  /*d800*/  BAR.SYNC.DEFER_BLOCKING 0x2, 0x80 ;  /* 0x0082000000007b1d */ /* 0x000fe60000010000 */
[----:B------:R-:W-:Y:S01]  /*d810*/  ISETP.NE.AND P0, PT, R0, RZ, PT ;  /* 0x000000ff0000720c */ /* 0x000fe20003f05270 */
[----:B------:R-:W-:-:S12]  /*d820*/  IMAD.MOV.U32 R0, RZ, RZ, R18 ;  /* 0x000000ffff007224 */ /* 0x000fd800078e0012 */
[----:B-1----:R-:W-:-:S05]  /*d830*/  @!P0 VIADD R12, R12, 0x33480 ;  /* 0x000334800c0c8836 */ /* 0x002fca0000000000 */
[----:B------:R-:W-:-:S04]  /*d840*/  @!P0 PRMT R12, RZ, 0x654, R12 ;  /* 0x00000654ff0c8816 */ /* 0x000fc8000000000c */
[----:B------:R3:W-:Y:S01]  /*d850*/  @!P0 SYNCS.ARRIVE.TRANS64.RED.A1T0 RZ, [R12+URZ], RZ ;  /* 0x000000ff0cff89a7 */ /* 0x0007e2000810043f */
[C---:B------:R-:W-:Y:S01]  /*d860*/  ISETP.GT.AND P0, PT, R2.reuse, RZ, PT ;  /* 0x000000ff0200720c */ /* 0x040fe20003f04270 */
[----:B------:R-:W-:-:S12]  /*d870*/  VIADD R2, R2, 0xffffffff ;  /* 0xffffffff02027836 */ /* 0x000fd80000000000 */
[----:B---3--:R-:W-:Y:S05]  /*d880*/  @P0 BRA `(.L_x_82) ;  /* 0xffffffec00380947 */ /* 0x008fea000383ffff */
.L_x_58:
[----:B------:R-:W-:-:S06]  /*d890*/  UISETP.NE.AND UP0, UPT, UR42, 0x3, UPT ;  /* 0x000000032a00788c */ /* 0x000fcc000bf05270 */
[----:B------:R-:W-:-:S13]  /*d8a0*/  PLOP3.LUT P0, PT, PT, PT, UP0, 0x80, 0x0 ;  /* 0x000000000000781c */ /* 0x000fda0003f0f008 */
[----:B------:R-:W-:Y:S05]  /*d8b0*/  @!P0 BRA `(.L_x_83) ;  /* 0x0000000000048947 */ /* 0x000fea0003800000 */
[----:B------:R-:W-:Y:S01]  /*d8c0*/  BPT.TRAP 0x1 ;  /* 0x000000040000795c */ /* 0x000fe20000300000 */
.L_x_83:
[----:B--2---:R-:W-:Y:S01]  /*d8d0*/  LOP3.LUT R0, R19, 0x1, RZ, 0x3c, !PT ;  /* 0x0000000113007812 */ /* 0x004fe200078e3cff */
[----:B-1----:R-:W-:Y:S01]  /*d8e0*/  IMAD.U32 R2, RZ, RZ, UR47 ;  /* 0x0000002fff027e24 */ /* 0x002fe2000f8e00ff */
[----:B------:R-:W-:Y:S01]  /*d8f0*/  LEA R3, R18, UR41, 0x3 ;  /* 0x0000002912037c11 */ /* 0x000fe2000f8e18ff */
[----:B------:R-:W-:Y:S01]  /*d900*/  BSSY B0, `(.L_x_84) ;  /* 0x0000005000007945 */ /* 0x000fe20003800000 */
[----:B------:R-:W-:Y:S02]  /*d910*/  SHF.L.U32 R0, R0, 0x1f, RZ ;  /* 0x0000001f00007819 */ /* 0x000fe400000006ff */
[----:B------:R-:W-:Y:S02]  /*d920*/  ISETP.NE.AND P1, PT, R2, 0x3, PT ;  /* 0x000000030200780c */ /* 0x000fe40003f25270 */
[----:B------:R-:W1:Y:S02]  /*d930*/  SYNCS.PHASECHK.TRANS64.TRYWAIT P0, [R3+URZ+0x33470], R0 ;  /* 0x03347000030075a7 */ /* 0x000e64000800017f */
[----:B-1----:R-:W-:Y:S09]  /*d940*/  @!P0 BRA `(.L_x_85) ;  /* 0x0000001400888947 */ /* 0x002ff20003800000 */
.L_x_125:
[----:B------:R-:W-:Y:S05]  /*d950*/  BSYNC B0 ;  /* 0x0000000000007941 */ /* 0x000fea0003800000 */
.L_x_84:
[----:B------:R-:W-:Y:S05]  /*d960*/  @!P1 BRA `(.L_x_86) ;  /* 0x0000000000049947 */ /* 0x000fea0003800000 */
[----:B------:R-:W-:Y:S01]  /*d970*/  BPT.TRAP 0x1 ;  /* 0x000000040000795c */ /* 0x000fe20000300000 */
.L_x_86:
[----:B-1----:R-:W-:-:S04]  /*d980*/  SHF.L.U32 R0, R19, 0x1f, RZ ;  /* 0x0000001f13007819 */ /* 0x002fc800000006ff */
[----:B------:R-:W1:Y:S02]  /*d990*/  SYNCS.PHASECHK.TRANS64.TRYWAIT P0, [R3+URZ+0x33460], R0 ;  /* 0x03346000030075a7 */ /* 0x000e64000800017f */
[----:B-1----:R-:W-:Y:S05]  /*d9a0*/  @!P0 BRA `(.L_x_87) ;  /* 0x0000001400848947 */ /* 0x002fea0003800000 */
.L_x_126:
[----:B------:R-:W2:Y:S04]  /*d9b0*/  LDL R2, [R1+0x10] ;  /* 0x0000100001027983 */ /* 0x000ea80000100800 */
[----:B------:R-:W3:Y:S01]  /*d9c0*/  LDL R8, [R1+0xc] ;  /* 0x00000c0001087983 */ /* 0x000ee20000100800 */
[----:B-1----:R-:W-:Y:S01]  /*d9d0*/  IMAD R0, R18, 0x7800, RZ ;  /* 0x0000780012007824 */ /* 0x002fe200078e02ff */
[----:B------:R-:W-:Y:S05]  /*d9e0*/  WARPSYNC.ALL ;  /* 0x0000000000007948 */ /* 0x000fea0003800000 */
[----:B--2---:R-:W-:-:S02]  /*d9f0*/  LOP3.LUT R2, R0, R2, RZ, 0xfc, !PT ;  /* 0x0000000200027212 */ /* 0x004fc400078efcff */
[----:B---3--:R-:W-:-:S03]  /*da00*/  LOP3.LUT R0, R0, R8, RZ, 0xfc, !PT ;  /* 0x0000000800007212 */ /* 0x008fc600078efcff */
[----:B0-----:R-:W0:Y:S02]  /*da10*/  LDSM.16.MT88.4 R4, [R2+UR41+0xf200] ;  /* 0x00f200290204783b */ /* 0x001e240008004200 */
        /* <DEDUP_REMOVED lines=98> */
.L_x_88:
[----:B0-----:R-:W0:Y:S01]  /*e040*/  S2R R0, SR_TID.X ;  /* 0x0000000000007919 */ /* 0x001e220000002100 */
[----:B------:R-:W2:Y:S01]  /*e050*/  LDC R2, c[0x0][0xc34] ;  /* 0x00030d00ff027b82 */ /* 0x000ea20000000800 */
[----:B------:R-:W-:Y:S01]  /*e060*/  UIADD3 UR50, UR43, UR50, URZ ;  /* 0x000000322b327290 */ /* 0x000fe2000fffe03f */
[----:B------:R-:W-:Y:S01]  /*e070*/  VIADD R18, R18, 0x1 ;  /* 0x0000000112127836 */ /* 0x000fe20000000000 */
[----:B------:R-:W-:Y:S01]  /*e080*/  UIADD3 UR46, UR46, 0x1, URZ ;  /* 0x000000012e2e7890 */ /* 0x000fe2000fffe03f */
[----:B-1----:R-:W-:Y:S04]  /*e090*/  SYNCS.ARRIVE.TRANS64.A1T0 RZ, [R3+URZ+0x33450], RZ ;  /* 0x033450ff03ff79a7 */ /* 0x002fe8000810003f */
[----:B------:R-:W-:Y:S01]  /*e0a0*/  BAR.SYNC.DEFER_BLOCKING 0x2, 0x80 ;  /* 0x0082000000007b1d */ /* 0x000fe20000010000 */
[----:B--2---:R-:W-:-:S02]  /*e0b0*/  ISETP.LE.AND P1, PT, R2, UR50, PT ;  /* 0x0000003202007c0c */ /* 0x004fc4000bf23270 */
[----:B0-----:R-:W-:-:S04]  /*e0c0*/  LOP3.LUT R0, R0, 0x7f, RZ, 0xc0, !PT ;  /* 0x0000007f00007812 */ /* 0x001fc800078ec0ff */
[----:B------:R-:W-:-:S13]  /*e0d0*/  ISETP.NE.AND P0, PT, R0, RZ, PT ;  /* 0x000000ff0000720c */ /* 0x000fda0003f05270 */
[----:B------:R-:W-:-:S05]  /*e0e0*/  @!P0 VIADD R0, R3, 0x33480 ;  /* 0x0003348003008836 */ /* 0x000fca0000000000 */
[----:B------:R-:W-:-:S04]  /*e0f0*/  @!P0 PRMT R0, RZ, 0x654, R0 ;  /* 0x00000654ff008816 */ /* 0x000fc80000000000 */
[----:B------:R0:W-:Y:S01]  /*e100*/  @!P0 SYNCS.ARRIVE.TRANS64.RED.A1T0 RZ, [R0+URZ], RZ ;  /* 0x000000ff00ff89a7 */ /* 0x0001e2000810043f */
[----:B------:R-:W-:-:S04]  /*e110*/  ISETP.NE.AND P0, PT, R18, 0x2, PT ;  /* 0x000000021200780c */ /* 0x000fc80003f05270 */
[----:B------:R-:W-:Y:S02]  /*e120*/  SEL R18, R18, RZ, P0 ;  /* 0x000000ff12127207 */ /* 0x000fe40000000000 */
[----:B0-----:R-:W-:-:S04]  /*e130*/  SEL R0, RZ, 0x1, P0 ;  /* 0x00000001ff007807 */ /* 0x001fc80000000000 */
[----:B------:R-:W-:Y:S01]  /*e140*/  LOP3.LUT R19, R19, R0, RZ, 0x3c, !PT ;  /* 0x0000000013137212 */ /* 0x000fe200078e3cff */
[----:B------:R-:W-:Y:S06]  /*e150*/  @!P1 BRA `(.L_x_89) ;  /* 0xffffffc800ac9947 */ /* 0x000fec000383ffff */
[----:B------:R-:W-:-:S12]  /*e160*/  ULOP3.LUT UR46, UR46, 0x1, URZ, 0xc, !UPT ;  /* 0x000000012e2e7892 */ /* 0x000fd8000f8e0c3f */
.L_x_40:
[----:B------:R-:W0:Y:S01]  /*e170*/  S2R R3, SR_CgaCtaId ;  /* 0x0000000000037919 */ /* 0x000e220000008800 */
[----:B------:R-:W-:-:S04]  /*e180*/  MOV R0, 0x400 ;  /* 0x0000040000007802 */ /* 0x000fc80000000f00 */
[----:B0-----:R-:W-:Y:S01]  /*e190*/  LEA R7, R3, R0, 0x18 ;  /* 0x0000000003077211 */ /* 0x001fe200078ec0ff */
[----:B------:R-:W-:-:S05]  /*e1a0*/  IMAD.U32 R0, RZ, RZ, UR46 ;  /* 0x0000002eff007e24 */ /* 0x000fca000f8e00ff */
[----:B------:R-:W-:-:S04]  /*e1b0*/  SHF.L.U32 R0, R0, 0x1f, RZ ;  /* 0x0000001f00007819 */ /* 0x000fc800000006ff */
[----:B------:R-:W0:Y:S02]  /*e1c0*/  SYNCS.PHASECHK.TRANS64.TRYWAIT P0, [R7+URZ+0x33420], R0 ;  /* 0x03342000070075a7 */ /* 0x000e24000800017f */
[----:B0-----:R-:W-:Y:S05]  /*e1d0*/  @!P0 BRA `(.L_x_90) ;  /* 0x0000000c008c8947 */ /* 0x001fea0003800000 */
.L_x_127:
[----:B------:R-:W1:Y:S02]  /*e1e0*/  S2R R2, SR_TID.X ;  /* 0x0000000000027919 */ /* 0x000e640000002100 */
[----:B-1----:R-:W-:-:S04]  /*e1f0*/  SHF.R.U32.HI R2, RZ, 0x5, R2 ;  /* 0x00000005ff027819 */ /* 0x002fc80000011602 */
[----:B------:R-:W-:-:S05]  /*e200*/  LOP3.LUT R2, R2, 0x3, RZ, 0xc0, !PT ;  /* 0x0000000302027812 */ /* 0x000fca00078ec0ff */
[----:B0-----:R-:W0:Y:S02]  /*e210*/  SHFL.IDX PT, R0, R2, RZ, 0x1f ;  /* 0x00001fff02007589 */ /* 0x001e2400000e0000 */
[----:B0-----:R-:W-:-:S13]  /*e220*/  ISETP.NE.AND P0, PT, R0, RZ, PT ;  /* 0x000000ff0000720c */ /* 0x001fda0003f05270 */
[----:B------:R-:W-:Y:S05]  /*e230*/  @P0 EXIT ;  /* 0x000000000000094d */ /* 0x000fea0003800000 */
[----:B------:R-:W-:Y:S01]  /*e240*/  ELECT P0, URZ, PT ;  /* 0x00000000003f782f */ /* 0x000fe20003800000 */
[----:B------:R-:W-:-:S12]  /*e250*/  BSSY B0, `(.L_x_91) ;  /* 0x0000027000007945 */ /* 0x000fd80003800000 */
[----:B------:R-:W-:Y:S05]  /*e260*/  @!P0 BRA `(.L_x_92) ;  /* 0x0000000000948947 */ /* 0x000fea0003800000 */
[----:B------:R-:W-:-:S06]  /*e270*/  ULOP3.LUT UR4, UR38, 0x2, URZ, 0xfc, !UPT ;  /* 0x0000000226047892 */ /* 0x000fcc000f8efc3f */
[----:B------:R-:W-:-:S05]  /*e280*/  IMAD.U32 R0, RZ, RZ, UR4 ;  /* 0x00000004ff007e24 */ /* 0x000fca000f8e00ff */
[----:B------:R-:W-:-:S13]  /*e290*/  ISETP.NE.AND P0, PT, R0, 0x3, PT ;  /* 0x000000030000780c */ /* 0x000fda0003f05270 */
[----:B------:R-:W-:Y:S05]  /*e2a0*/  @!P0 BRA `(.L_x_93) ;  /* 0x0000000000048947 */ /* 0x000fea0003800000 */
[----:B------:R-:W-:Y:S01]  /*e2b0*/  BPT.TRAP 0x1 ;  /* 0x000000040000795c */ /* 0x000fe20000300000 */
.L_x_93:
[----:B------:R-:W-:Y:S01]  /*e2c0*/  VIADD R3, R7, 0x33440 ;  /* 0x0003344007037836 */ /* 0x000fe20000000000 */
[----:B------:R-:W-:Y:S01]  /*e2d0*/  SHF.L.U32 R4, R19, 0x1f, RZ ;  /* 0x0000001f13047819 */ /* 0x000fe200000006ff */
[C---:B------:R-:W-:Y:S02]  /*e2e0*/  VIADD R0, R18.reuse, 0x1 ;  /* 0x0000000112007836 */ /* 0x040fe40000000000 */
[----:B------:R-:W-:-:S03]  /*e2f0*/  IMAD R5, R18, 0x8, R3 ;  /* 0x0000000812057824 */ /* 0x000fc600078e0203 */
[----:B------:R-:W-:Y:S01]  /*e300*/  ISETP.NE.AND P2, PT, R0, 0x2, PT ;  /* 0x000000020000780c */ /* 0x000fe20003f45270 */
[----:B------:R-:W0:Y:S03]  /*e310*/  SYNCS.PHASECHK.TRANS64.TRYWAIT P1, [R5+URZ], R4 ;  /* 0x00000004050075a7 */ /* 0x000e26000802017f */
[----:B------:R-:W-:-:S04]  /*e320*/  SEL R2, RZ, 0x1, P2 ;  /* 0x00000001ff027807 */ /* 0x000fc80001000000 */
[----:B------:R-:W-:Y:S02]  /*e330*/  LOP3.LUT R19, R19, R2, RZ, 0x3c, !PT ;  /* 0x0000000213137212 */ /* 0x000fe400078e3cff */
[----:B------:R-:W-:Y:S02]  /*e340*/  SEL R2, R0, RZ, P2 ;  /* 0x000000ff00027207 */ /* 0x000fe40001000000 */
[----:B------:R-:W-:-:S03]  /*e350*/  SHF.L.U32 R0, R19, 0x1f, RZ ;  /* 0x0000001f13007819 */ /* 0x000fc600000006ff */
[----:B------:R-:W-:Y:S01]  /*e360*/  IMAD R3, R2, 0x8, R3 ;  /* 0x0000000802037824 */ /* 0x000fe200078e0203 */
[----:B0-----:R-:W-:Y:S06]  /*e370*/  @!P1 BRA `(.L_x_94) ;  /* 0x0000000c00389947 */ /* 0x001fec0003800000 */
.L_x_128:
[----:B------:R-:W1:Y:S02]  /*e380*/  SYNCS.PHASECHK.TRANS64.TRYWAIT P1, [R3+URZ], R0 ;  /* 0x00000000030075a7 */ /* 0x000e64000802017f */
[----:B-1----:R-:W-:Y:S05]  /*e390*/  @!P1 BRA `(.L_x_95) ;  /* 0x0000000c00449947 */ /* 0x002fea0003800000 */
.L_x_129:
[----:B------:R-:W-:Y:S05]  /*e3a0*/  @!P0 BRA `(.L_x_96) ;  /* 0x0000000000048947 */ /* 0x000fea0003800000 */
[----:B------:R-:W-:Y:S01]  /*e3b0*/  BPT.TRAP 0x1 ;  /* 0x000000040000795c */ /* 0x000fe20000300000 */
.L_x_96:
[----:B-1----:R-:W-:-:S04]  /*e3c0*/  IMAD R3, R18, 0x8, R7 ;  /* 0x0000000812037824 */ /* 0x002fc800078e0207 */
[----:B------:R-:W1:Y:S02]  /*e3d0*/  SYNCS.PHASECHK.TRANS64.TRYWAIT P1, [R3+URZ+0x33460], R4 ;  /* 0x03346004030075a7 */ /* 0x000e64000802017f */
[----:B-1----:R-:W-:Y:S05]  /*e3e0*/  @!P1 BRA `(.L_x_97) ;  /* 0x0000000c00449947 */ /* 0x002fea0003800000 */
.L_x_130:
[----:B------:R-:W-:Y:S05]  /*e3f0*/  @!P0 BRA `(.L_x_98) ;  /* 0x0000000000048947 */ /* 0x000fea0003800000 */
[----:B------:R-:W-:Y:S01]  /*e400*/  BPT.TRAP 0x1 ;  /* 0x000000040000795c */ /* 0x000fe20000300000 */
.L_x_98:
[----:B0-----:R-:W-:-:S04]  /*e410*/  IMAD R5, R2, 0x8, R7 ;  /* 0x0000000802057824 */ /* 0x001fc800078e0207 */
[----:B------:R-:W0:Y:S02]  /*e420*/  SYNCS.PHASECHK.TRANS64.TRYWAIT P1, [R5+URZ+0x33460], R0 ;  /* 0x03346000050075a7 */ /* 0x000e24000802017f */
[----:B0-----:R-:W-:Y:S05]  /*e430*/  @!P1 BRA `(.L_x_99) ;  /* 0x0000000c00449947 */ /* 0x001fea0003800000 */
.L_x_131:
[----:B------:R-:W-:Y:S05]  /*e440*/  @!P0 BRA `(.L_x_100) ;  /* 0x0000000000048947 */ /* 0x000fea0003800000 */
[----:B------:R-:W-:Y:S01]  /*e450*/  BPT.TRAP 0x1 ;  /* 0x000000040000795c */ /* 0x000fe20000300000 */
.L_x_100:
[----:B------:R-:W2:Y:S02]  /*e460*/  SYNCS.PHASECHK.TRANS64.TRYWAIT P0, [R3+URZ+0x33480], R4 ;  /* 0x03348004030075a7 */ /* 0x000ea4000800017f */
[----:B--2---:R-:W-:Y:S05]  /*e470*/  @!P0 BRA `(.L_x_101) ;  /* 0x0000000c00488947 */ /* 0x004fea0003800000 */
.L_x_102:
[----:B---3--:R3:W4:Y:S02]  /*e480*/  SYNCS.PHASECHK.TRANS64.TRYWAIT P0, [R5+URZ+0x33480], R0 ;  /* 0x03348000050075a7 */ /* 0x008724000800017f */
[----:B----4-:R-:W-:Y:S05]  /*e490*/  @!P0 NANOSLEEP.SYNCS 0x989680 ;  /* 0x009896800000895d */ /* 0x010fea0003900000 */
[----:B------:R-:W4:Y:S02]  /*e4a0*/  @!P0 SYNCS.PHASECHK.TRANS64 P0, [R5+URZ+0x33480], R0 ;  /* 0x03348000050085a7 */ /* 0x000f24000800007f */
[----:B----4-:R-:W-:Y:S05]  /*e4b0*/  @!P0 BRA `(.L_x_102) ;  /* 0xfffffffc00f08947 */ /* 0x010fea000383ffff */
.L_x_92:
[----:B------:R-:W-:Y:S05]  /*e4c0*/  BSYNC B0 ;  /* 0x0000000000007941 */ /* 0x000fea0003800000 */
.L_x_91:
[----:B------:R-:W-:Y:S05]  /*e4d0*/  EXIT ;  /* 0x000000000000794d */ /* 0x000fea0003800000 */
.L_x_10:
[----:B0-----:R-:W-:-:S04]  /*e4e0*/  IMAD.U32 R3, RZ, RZ, UR39 ;  /* 0x00000027ff037e24 */ /* 0x001fc8000f8e00ff */
[----:B------:R0:W1:Y:S03]  /*e4f0*/  SYNCS.PHASECHK.TRANS64.TRYWAIT P1, [R3+URZ+0x33400], R0 ;  /* 0x03340000030075a7 */ /* 0x000066000802017f */
[----:B-1----:R-:W-:Y:S05]  /*e500*/  @!P1 NANOSLEEP.SYNCS 0x989680 ;  /* 0x009896800000995d */ /* 0x002fea0003900000 */
[----:B------:R-:W1:Y:S02]  /*e510*/  @!P1 SYNCS.PHASECHK.TRANS64 P1, [R3+URZ+0x33400], R0 ;  /* 0x03340000030095a7 */ /* 0x000e64000802007f */
[----:B-1----:R-:W-:Y:S05]  /*e520*/  @!P1 BRA `(.L_x_10) ;  /* 0xfffffffc00ec9947 */ /* 0x002fea000383ffff */
[----:B------:R-:W-:Y:S05]  /*e530*/  BRA `(.L_x_103) ;  /* 0xffffff2c00e87947 */ /* 0x000fea000383ffff */
.L_x_14:
[----:B-1----:R1:W2:Y:S02]  /*e540*/  SYNCS.PHASECHK.TRANS64.TRYWAIT P1, [R3+URZ+0x33430], R0 ;  /* 0x03343000030075a7 */ /* 0x0022a4000802017f */
[----:B--2---:R-:W-:Y:S05]  /*e550*/  @!P1 NANOSLEEP.SYNCS 0x989680 ;  /* 0x009896800000995d */ /* 0x004fea0003900000 */
[----:B------:R-:W2:Y:S02]  /*e560*/  @!P1 SYNCS.PHASECHK.TRANS64 P1, [R3+URZ+0x33430], R0 ;  /* 0x03343000030095a7 */ /* 0x000ea4000802007f */
[----:B--2---:R-:W-:Y:S05]  /*e570*/  @!P1 BRA `(.L_x_14) ;  /* 0xfffffffc00f09947 */ /* 0x004fea000383ffff */
[----:B------:R-:W-:Y:S05]  /*e580*/  BRA `(.L_x_13) ;  /* 0xffffff3000107947 */ /* 0x000fea000383ffff */
.L_x_19:
[----:B-1----:R-:W-:-:S04]  /*e590*/  IMAD.U32 R5, RZ, RZ, UR6 ;  /* 0x00000006ff057e24 */ /* 0x002fc8000f8e00ff */
[----:B------:R1:W2:Y:S03]  /*e5a0*/  SYNCS.PHASECHK.TRANS64.TRYWAIT P1, [R5+URZ+0x33430], R0 ;  /* 0x03343000050075a7 */ /* 0x0002a6000802017f */
[----:B--2---:R-:W-:Y:S05]  /*e5b0*/  @!P1 NANOSLEEP.SYNCS 0x989680 ;  /* 0x009896800000995d */ /* 0x004fea0003900000 */
[----:B------:R-:W2:Y:S02]  /*e5c0*/  @!P1 SYNCS.PHASECHK.TRANS64 P1, [R5+URZ+0x33430], R0 ;  /* 0x03343000050095a7 */ /* 0x000ea4000802007f */
[----:B--2---:R-:W-:Y:S05]  /*e5d0*/  @!P1 BRA `(.L_x_19) ;  /* 0xfffffffc00ec9947 */ /* 0x004fea000383ffff */
[----:B------:R-:W-:Y:S05]  /*e5e0*/  BRA `(.L_x_16) ;  /* 0xffffff6400a07947 */ /* 0x000fea000383ffff */
.L_x_23:
[----:B-1----:R-:W-:-:S04]  /*e5f0*/  IMAD.U32 R5, RZ, RZ, UR6 ;  /* 0x00000006ff057e24 */ /* 0x002fc8000f8e00ff */
[----:B------:R1:W2:Y:S03]  /*e600*/  SYNCS.PHASECHK.TRANS64.TRYWAIT P1, [R5+URZ+0x33450], R0 ;  /* 0x03345000050075a7 */ /* 0x0002a6000802017f */
[----:B--2---:R-:W-:Y:S05]  /*e610*/  @!P1 NANOSLEEP.SYNCS 0x989680 ;  /* 0x009896800000995d */ /* 0x004fea0003900000 */
[----:B------:R-:W2:Y:S02]  /*e620*/  @!P1 SYNCS.PHASECHK.TRANS64 P1, [R5+URZ+0x33450], R0 ;  /* 0x03345000050095a7 */ /* 0x000ea4000802007f */
[----:B--2---:R-:W-:Y:S05]  /*e630*/  @!P1 BRA `(.L_x_23) ;  /* 0xfffffffc00ec9947 */ /* 0x004fea000383ffff */
[----:B------:R-:W-:Y:S05]  /*e640*/  BRA `(.L_x_20) ;  /* 0xffffff7000a07947 */ /* 0x000fea000383ffff */
.L_x_29:
[----:B-1----:R-:W-:-:S04]  /*e650*/  IMAD.U32 R7, RZ, RZ, UR4 ;  /* 0x00000004ff077e24 */ /* 0x002fc8000f8e00ff */
[----:B------:R1:W2:Y:S03]  /*e660*/  SYNCS.PHASECHK.TRANS64.TRYWAIT P1, [R7+URZ+0x33450], R6 ;  /* 0x03345006070075a7 */ /* 0x0002a6000802017f */
[----:B--2---:R-:W-:Y:S05]  /*e670*/  @!P1 NANOSLEEP.SYNCS 0x989680 ;  /* 0x009896800000995d */ /* 0x004fea0003900000 */
[----:B------:R-:W2:Y:S02]  /*e680*/  @!P1 SYNCS.PHASECHK.TRANS64 P1, [R7+URZ+0x33450], R6 ;  /* 0x03345006070095a7 */ /* 0x000ea4000802007f */
[----:B--2---:R-:W-:Y:S05]  /*e690*/  @!P1 BRA `(.L_x_29) ;  /* 0xfffffffc00ec9947 */ /* 0x004fea000383ffff */
[----:B------:R-:W-:Y:S05]  /*e6a0*/  BRA `(.L_x_28) ;  /* 0xffffff9000f47947 */ /* 0x000fea000383ffff */
.L_x_45:
[----:B------:R-:W-:Y:S02]  /*e6b0*/  IMAD.MOV.U32 R13, RZ, RZ, R0 ;  /* 0x000000ffff0d7224 */ /* 0x000fe400078e0000 */
[----:B------:R-:W-:Y:S02]  /*e6c0*/  IMAD.MOV.U32 R12, RZ, RZ, RZ ;  /* 0x000000ffff0c7224 */ /* 0x000fe400078e00ff */
[----:B------:R-:W-:Y:S02]  /*e6d0*/  IMAD.MOV.U32 R11, RZ, RZ, 0x1f ;  /* 0x0000001fff0b7424 */ /* 0x000fe400078e00ff */
[----:B------:R-:W-:-:S07]  /*e6e0*/  IMAD.MOV.U32 R15, RZ, RZ, -0x1 ;  /* 0xffffffffff0f7424 */ /* 0x000fce00078e00ff */
[----:B0-----:R-:W-:Y:S05]  /*e6f0*/  WARPSYNC.COLLECTIVE R15, `(.L_x_104) ;  /* 0x000000000f087348 */ /* 0x001fea0003c00000 */
[----:B------:R1:W2:Y:S02]  /*e700*/  SHFL.IDX P6, R14, R13, R12, R11 ;  /* 0x0000000c0d0e7389 */ /* 0x0002a400000c000b */
[----:B012---:R-:W-:Y:S01]  /*e710*/  ENDCOLLECTIVE ;  /* 0x000000000000791b */ /* 0x007fe20003800000 */
.L_x_104:
[----:B------:R-:W-:Y:S05]  /*e720*/  BRA `(.L_x_105) ;  /* 0xffffffcc00447947 */ /* 0x000fea000383ffff */
.L_x_47:
[----:B------:R-:W-:Y:S01]  /*e730*/  BSSY B0, `(.L_x_106) ;  /* 0x0000006000007945 */ /* 0x000fe20003800000 */
[----:B------:R-:W-:-:S07]  /*e740*/  IMAD.MOV.U32 R15, RZ, RZ, -0x1 ;  /* 0xffffffffff0f7424 */ /* 0x000fce00078e00ff */
[----:B0-----:R-:W-:Y:S05]  /*e750*/  WARPSYNC.COLLECTIVE R15, `(.L_x_107) ;  /* 0x000000000f0c7348 */ /* 0x001fea0003c00000 */
[----:B------:R-:W-:Y:S02]  /*e760*/  ELECT P6, UR62, PT ;  /* 0x00000000003e782f */ /* 0x000fe400038c0000 */
[----:B------:R-:W-:Y:S01]  /*e770*/  MOV R14, UR62 ;  /* 0x0000003e000e7c02 */ /* 0x000fe20008000f00 */
[----:B0-----:R-:W-:Y:S10]  /*e780*/  ENDCOLLECTIVE ;  /* 0x000000000000791b */ /* 0x001ff40003800000 */
.L_x_107:
[----:B------:R-:W-:Y:S05]  /*e790*/  BSYNC B0 ;  /* 0x0000000000007941 */ /* 0x000fea0003800000 */
.L_x_106:
[----:B------:R-:W-:Y:S05]  /*e7a0*/  BRA `(.L_x_108) ;  /* 0xffffffcc00547947 */ /* 0x000fea000383ffff */
.L_x_49:
[----:B-1----:R1:W2:Y:S02]  /*e7b0*/  SYNCS.PHASECHK.TRANS64.TRYWAIT P0, [R4+URZ+0x33480], R3 ;  /* 0x03348003040075a7 */ /* 0x0022a4000800017f */
[----:B--2---:R-:W-:Y:S05]  /*e7c0*/  @!P0 NANOSLEEP.SYNCS 0x989680 ;  /* 0x009896800000895d */ /* 0x004fea0003900000 */
[----:B------:R-:W2:Y:S02]  /*e7d0*/  @!P0 SYNCS.PHASECHK.TRANS64 P0, [R4+URZ+0x33480], R3 ;  /* 0x03348003040085a7 */ /* 0x000ea4000800007f */
[----:B--2---:R-:W-:Y:S05]  /*e7e0*/  @!P0 BRA `(.L_x_49) ;  /* 0xfffffffc00f08947 */ /* 0x004fea000383ffff */
[----:B------:R-:W-:Y:S05]  /*e7f0*/  BRA `(.L_x_109) ;  /* 0xffffffcc00ac7947 */ /* 0x000fea000383ffff */
.L_x_51:
[----:B--2---:R2:W3:Y:S02]  /*e800*/  SYNCS.PHASECHK.TRANS64.TRYWAIT P0, [R4+URZ+0x33440], R3 ;  /* 0x03344003040075a7 */ /* 0x0044e4000800017f */
[----:B---3--:R-:W-:Y:S05]  /*e810*/  @!P0 NANOSLEEP.SYNCS 0x989680 ;  /* 0x009896800000895d */ /* 0x008fea0003900000 */
[----:B------:R-:W3:Y:S02]  /*e820*/  @!P0 SYNCS.PHASECHK.TRANS64 P0, [R4+URZ+0x33440], R3 ;  /* 0x03344003040085a7 */ /* 0x000ee4000800007f */
[----:B---3--:R-:W-:Y:S05]  /*e830*/  @!P0 BRA `(.L_x_51) ;  /* 0xfffffffc00f08947 */ /* 0x008fea000383ffff */
[----:B------:R-:W-:Y:S05]  /*e840*/  BRA `(.L_x_110) ;  /* 0xffffffd000347947 */ /* 0x000fea000383ffff */
.L_x_54:
[----:B------:R-:W-:Y:S02]  /*e850*/  IMAD.MOV.U32 R13, RZ, RZ, R5 ;  /* 0x000000ffff0d7224 */ /* 0x000fe400078e0005 */
[----:B------:R-:W-:Y:S02]  /*e860*/  IMAD.MOV.U32 R12, RZ, RZ, RZ ;  /* 0x000000ffff0c7224 */ /* 0x000fe400078e00ff */
[----:B------:R-:W-:Y:S02]  /*e870*/  IMAD.MOV.U32 R11, RZ, RZ, 0x1c1f ;  /* 0x00001c1fff0b7424 */ /* 0x000fe400078e00ff */
[----:B------:R-:W-:Y:S02]  /*e880*/  IMAD.MOV.U32 R15, RZ, RZ, -0x1 ;  /* 0xffffffffff0f7424 */ /* 0x000fe400078e00ff */
[----:B------:R-:W-:-:S07]  /*e890*/  IMAD.IADD R0, R10, 0x1, R0 ;  /* 0x000000010a007824 */ /* 0x000fce00078e0200 */
[----:B-----5:R-:W-:Y:S05]  /*e8a0*/  WARPSYNC.COLLECTIVE R15, `(.L_x_111) ;  /* 0x000000000f087348 */ /* 0x020fea0003c00000 */
[----:B------:R0:W1:Y:S02]  /*e8b0*/  SHFL.IDX P6, R14, R13, R12, R11 ;  /* 0x0000000c0d0e7389 */ /* 0x00006400000c000b */
[----:B01---5:R-:W-:Y:S01]  /*e8c0*/  ENDCOLLECTIVE ;  /* 0x000000000000791b */ /* 0x023fe20003800000 */
.L_x_111:
[----:B------:R-:W-:Y:S02]  /*e8d0*/  IMAD.MOV.U32 R13, RZ, RZ, R6 ;  /* 0x000000ffff0d7224 */ /* 0x000fe400078e0006 */
[----:B------:R-:W-:-:S07]  /*e8e0*/  IMAD.MOV.U32 R2, RZ, RZ, R14 ;  /* 0x000000ffff027224 */ /* 0x000fce00078e000e */
[----:B------:R-:W-:Y:S05]  /*e8f0*/  WARPSYNC.COLLECTIVE R15, `(.L_x_112) ;  /* 0x000000000f087348 */ /* 0x000fea0003c00000 */
[----:B------:R0:W1:Y:S02]  /*e900*/  SHFL.IDX P6, R14, R13, R12, R11 ;  /* 0x0000000c0d0e7389 */ /* 0x00006400000c000b */
[----:B01----:R-:W-:Y:S01]  /*e910*/  ENDCOLLECTIVE ;  /* 0x000000000000791b */ /* 0x003fe20003800000 */
.L_x_112:
[----:B------:R-:W-:Y:S02]  /*e920*/  ULDC UR4, c[0x0][0x288] ;  /* 0x0000a20000047ab9 */ /* 0x000fe40000000800 */
[----:B------:R-:W-:Y:S02]  /*e930*/  IMAD R4, R7, UR4, RZ ;  /* 0x0000000407047c24 */ /* 0x000fe4000f8e02ff */
[----:B------:R-:W-:-:S03]  /*e940*/  VIADD R7, R0, 0x20 ;  /* 0x0000002000077836 */ /* 0x000fc60000000000 */
[----:B------:R-:W-:Y:S01]  /*e950*/  ISETP.GE.AND P4, PT, R0, R4, PT ;  /* 0x000000040000720c */ /* 0x000fe20003f86270 */
[----:B------:R-:W-:Y:S02]  /*e960*/  IMAD.MOV.U32 R13, RZ, RZ, R5 ;  /* 0x000000ffff0d7224 */ /* 0x000fe400078e0005 */
[----:B------:R-:W-:Y:S02]  /*e970*/  IMAD.MOV.U32 R12, RZ, RZ, 0x1 ;  /* 0x00000001ff0c7424 */ /* 0x000fe400078e00ff */
[----:B------:R-:W-:-:S08]  /*e980*/  IMAD.MOV.U32 R3, RZ, RZ, R14 ;  /* 0x000000ffff037224 */ /* 0x000fd000078e000e */
[----:B------:R-:W-:Y:S05]  /*e990*/  WARPSYNC.COLLECTIVE R15, `(.L_x_113) ;  /* 0x000000000f087348 */ /* 0x000fea0003c00000 */
[----:B------:R0:W1:Y:S02]  /*e9a0*/  SHFL.IDX P6, R14, R13, R12, R11 ;  /* 0x0000000c0d0e7389 */ /* 0x00006400000c000b */
[----:B01----:R-:W-:Y:S01]  /*e9b0*/  ENDCOLLECTIVE ;  /* 0x000000000000791b */ /* 0x003fe20003800000 */
.L_x_113:
[----:B------:R-:W-:-:S05]  /*e9c0*/  @!P4 IADD3 R3, P3, R9, R3, RZ ;  /* 0x000000030903c210 */ /* 0x000fca0007f7e0ff */
[----:B------:R-:W-:Y:S01]  /*e9d0*/  @!P4 IMAD.X R2, RZ, RZ, R2, P3 ;  /* 0x000000ffff02c224 */ /* 0x000fe200018e0602 */
[----:B------:R-:W-:-:S04]  /*e9e0*/  ISETP.GE.AND P3, PT, R7, R4, PT ;  /* 0x000000040700720c */ /* 0x000fc80003f66270 */
[----:B------:R-:W-:Y:S01]  /*e9f0*/  @!P4 LOP3.LUT R3, R3, R2, RZ, 0x3c, !PT ;  /* 0x000000020303c212 */ /* 0x000fe200078e3cff */
[----:B------:R-:W-:-:S03]  /*ea00*/  IMAD.MOV.U32 R13, RZ, RZ, R6 ;  /* 0x000000ffff0d7224 */ /* 0x000fc600078e0006 */
[----:B------:R-:W-:-:S04]  /*ea10*/  @!P4 LOP3.LUT R2, R3, R2, RZ, 0x3c, !PT ;  /* 0x000000020302c212 */ /* 0x000fc800078e3cff */
[----:B------:R-:W-:-:S05]  /*ea20*/  @!P4 LOP3.LUT R3, R3, R2, RZ, 0x3c, !PT ;  /* 0x000000020303c212 */ /* 0x000fca00078e3cff */
[----:B------:R-:W-:Y:S01]  /*ea30*/  @!PT LDS RZ, [RZ] ;  /* 0x00000000fffff984 */ /* 0x000fe20000000800 */
[----:B------:R-:W-:Y:S01]  /*ea40*/  @!PT LDS RZ, [RZ] ;  /* 0x00000000fffff984 */ /* 0x000fe20000000800 */
[----:B------:R-:W-:Y:S01]  /*ea50*/  @!PT LDS RZ, [RZ] ;  /* 0x00000000fffff984 */ /* 0x000fe20000000800 */
[----:B------:R-:W-:Y:S04]  /*ea60*/  @!P4 LDGSTS.E.BYPASS.LTC128B.128 [R8+0x1e200], desc[UR48][R2.64], !P0 ;  /* 0x1e2000000208cfae */ /* 0x000fe8000c101d70 */
[----:B------:R-:W-:Y:S04]  /*ea70*/  @!P4 LDGSTS.E.BYPASS.LTC128B.128 [R8+0x20200], desc[UR48][R2.64+0x40], !P1 ;  /* 0x202000400208cfae */ /* 0x000fe8000c901d70 */
[----:B------:R0:W-:Y:S02]  /*ea80*/  @!P4 LDGSTS.E.BYPASS.LTC128B.128 [R8+0x22200], desc[UR48][R2.64+0x80], !P2 ;  /* 0x222000800208cfae */ /* 0x0001e4000d101d70 */
[----:B0-----:R-:W-:-:S07]  /*ea90*/  IMAD.MOV.U32 R2, RZ, RZ, R14 ;  /* 0x000000ffff027224 */ /* 0x001fce00078e000e */
[----:B------:R-:W-:Y:S05]  /*eaa0*/  WARPSYNC.COLLECTIVE R15, `(.L_x_114) ;  /* 0x000000000f087348 */ /* 0x000fea0003c00000 */
[----:B------:R0:W1:Y:S02]  /*eab0*/  SHFL.IDX P6, R14, R13, R12, R11 ;  /* 0x0000000c0d0e7389 */ /* 0x00006400000c000b */
[----:B01----:R-:W-:Y:S01]  /*eac0*/  ENDCOLLECTIVE ;  /* 0x000000000000791b */ /* 0x003fe20003800000 */
.L_x_114:
[----:B------:R-:W-:Y:S02]  /*ead0*/  IMAD.MOV.U32 R13, RZ, RZ, R5 ;  /* 0x000000ffff0d7224 */ /* 0x000fe400078e0005 */
[----:B------:R-:W-:Y:S02]  /*eae0*/  IMAD.MOV.U32 R12, RZ, RZ, 0x2 ;  /* 0x00000002ff0c7424 */ /* 0x000fe400078e00ff */
[----:B------:R-:W-:-:S07]  /*eaf0*/  IMAD.MOV.U32 R3, RZ, RZ, R14 ;  /* 0x000000ffff037224 */ /* 0x000fce00078e000e */
[----:B------:R-:W-:Y:S05]  /*eb00*/  WARPSYNC.COLLECTIVE R15, `(.L_x_115) ;  /* 0x000000000f087348 */ /* 0x000fea0003c00000 */
[----:B------:R0:W1:Y:S02]  /*eb10*/  SHFL.IDX P6, R14, R13, R12, R11 ;  /* 0x0000000c0d0e7389 */ /* 0x00006400000c000b */
[----:B01----:R-:W-:Y:S01]  /*eb20*/  ENDCOLLECTIVE ;  /* 0x000000000000791b */ /* 0x003fe20003800000 */
.L_x_115:
[----:B------:R-:W-:-:S05]  /*eb30*/  @!P3 IADD3 R3, P4, R9, R3, RZ ;  /* 0x000000030903b210 */ /* 0x000fca0007f9e0ff */
[----:B------:R-:W-:-:S05]  /*eb40*/  @!P3 IMAD.X R2, RZ, RZ, R2, P4 ;  /* 0x000000ffff02b224 */ /* 0x000fca00020e0602 */
        /* <DEDUP_REMOVED lines=10> */
[----:B0-----:R-:W-:-:S05]  /*ebf0*/  VIADD R2, R0, 0x40 ;  /* 0x0000004000027836 */ /* 0x001fca0000000000 */
[----:B------:R-:W-:Y:S01]  /*ec00*/  ISETP.GE.AND P3, PT, R2, R4, PT ;  /* 0x000000040200720c */ /* 0x000fe20003f66270 */
[----:B------:R-:W-:-:S12]  /*ec10*/  IMAD.MOV.U32 R2, RZ, RZ, R14 ;  /* 0x000000ffff027224 */ /* 0x000fd800078e000e */
[----:B------:R-:W-:Y:S05]  /*ec20*/  WARPSYNC.COLLECTIVE R15, `(.L_x_116) ;  /* 0x000000000f087348 */ /* 0x000fea0003c00000 */
[----:B------:R0:W1:Y:S02]  /*ec30*/  SHFL.IDX P6, R14, R13, R12, R11 ;  /* 0x0000000c0d0e7389 */ /* 0x00006400000c000b */
[----:B01----:R-:W-:Y:S01]  /*ec40*/  ENDCOLLECTIVE ;  /* 0x000000000000791b */ /* 0x003fe20003800000 */
.L_x_116:
[----:B------:R-:W-:Y:S02]  /*ec50*/  IMAD.MOV.U32 R13, RZ, RZ, R5 ;  /* 0x000000ffff0d7224 */ /* 0x000fe400078e0005 */
[----:B------:R-:W-:Y:S02]  /*ec60*/  IMAD.MOV.U32 R12, RZ, RZ, 0x3 ;  /* 0x00000003ff0c7424 */ /* 0x000fe400078e00ff */
[----:B------:R-:W-:-:S07]  /*ec70*/  IMAD.MOV.U32 R3, RZ, RZ, R14 ;  /* 0x000000ffff037224 */ /* 0x000fce00078e000e */
[----:B------:R-:W-:Y:S05]  /*ec80*/  WARPSYNC.COLLECTIVE R15, `(.L_x_117) ;  /* 0x000000000f087348 */ /* 0x000fea0003c00000 */
[----:B------:R0:W1:Y:S02]  /*ec90*/  SHFL.IDX P6, R14, R13, R12, R11 ;  /* 0x0000000c0d0e7389 */ /* 0x00006400000c000b */
[----:B01----:R-:W-:Y:S01]  /*eca0*/  ENDCOLLECTIVE ;  /* 0x000000000000791b */ /* 0x003fe20003800000 */
.L_x_117:
[----:B------:R-:W-:-:S05]  /*ecb0*/  @!P3 IADD3 R3, P4, R9, R3, RZ ;  /* 0x000000030903b210 */ /* 0x000fca0007f9e0ff */
[----:B------:R-:W-:-:S05]  /*ecc0*/  @!P3 IMAD.X R2, RZ, RZ, R2, P4 ;  /* 0x000000ffff02b224 */ /* 0x000fca00020e0602 */
[----:B------:R-:W-:Y:S01]  /*ecd0*/  @!P3 LOP3.LUT R3, R3, R2, RZ, 0x3c, !PT ;  /* 0x000000020303b212 */ /* 0x000fe200078e3cff */
[----:B------:R-:W-:-:S03]  /*ece0*/  IMAD.MOV.U32 R13, RZ, RZ, R6 ;  /* 0x000000ffff0d7224 */ /* 0x000fc600078e0006 */
[----:B------:R-:W-:-:S04]  /*ecf0*/  @!P3 LOP3.LUT R2, R3, R2, RZ, 0x3c, !PT ;  /* 0x000000020302b212 */ /* 0x000fc800078e3cff */
[----:B------:R-:W-:Y:S01]  /*ed00*/  @!P3 LOP3.LUT R3, R3, R2, RZ, 0x3c, !PT ;  /* 0x000000020303b212 */ /* 0x000fe200078e3cff */
[----:B------:R-:W-:-:S07]  /*ed10*/  IMAD.MOV.U32 R5, RZ, RZ, R14 ;  /* 0x000000ffff057224 */ /* 0x000fce00078e000e */
[----:B------:R-:W-:Y:S05]  /*ed20*/  WARPSYNC.COLLECTIVE R15, `(.L_x_118) ;  /* 0x000000000f087348 */ /* 0x000fea0003c00000 */
[----:B------:R0:W1:Y:S02]  /*ed30*/  SHFL.IDX P6, R14, R13, R12, R11 ;  /* 0x0000000c0d0e7389 */ /* 0x00006400000c000b */
[----:B01----:R-:W-:Y:S01]  /*ed40*/  ENDCOLLECTIVE ;  /* 0x000000000000791b */ /* 0x003fe20003800000 */
.L_x_118:
[----:B------:R-:W-:Y:S01]  /*ed50*/  @!PT LDS RZ, [RZ] ;  /* 0x00000000fffff984 */ /* 0x000fe20000000800 */
[----:B------:R-:W-:Y:S01]  /*ed60*/  @!PT LDS RZ, [RZ] ;  /* 0x00000000fffff984 */ /* 0x000fe20000000800 */
[----:B------:R-:W-:Y:S01]  /*ed70*/  @!PT LDS RZ, [RZ] ;  /* 0x00000000fffff984 */ /* 0x000fe20000000800 */
[----:B------:R-:W-:Y:S04]  /*ed80*/  @!P3 LDGSTS.E.BYPASS.LTC128B.128 [R8+0x1f200], desc[UR48][R2.64], !P0 ;  /* 0x1f2000000208bfae */ /* 0x000fe8000c101d70 */
[----:B------:R-:W-:Y:S04]  /*ed90*/  @!P3 LDGSTS.E.BYPASS.LTC128B.128 [R8+0x21200], desc[UR48][R2.64+0x40], !P1 ;  /* 0x212000400208bfae */ /* 0x000fe8000c901d70 */
[----:B------:R0:W-:Y:S02]  /*eda0*/  @!P3 LDGSTS.E.BYPASS.LTC128B.128 [R8+0x23200], desc[UR48][R2.64+0x80], !P2 ;  /* 0x232000800208bfae */ /* 0x0001e4000d101d70 */
[----:B0-----:R-:W-:Y:S01]  /*edb0*/  IMAD.MOV.U32 R2, RZ, RZ, R14 ;  /* 0x000000ffff027224 */ /* 0x001fe200078e000e */
[----:B------:R-:W-:Y:S06]  /*edc0*/  BRA `(.L_x_119) ;  /* 0xffffffd400707947 */ /* 0x000fec000383ffff */
.L_x_57:
[----:B--2---:R-:W-:-:S04]  /*edd0*/  IMAD.U32 R3, RZ, RZ, UR41 ;  /* 0x00000029ff037e24 */ /* 0x004fc8000f8e00ff */
[----:B------:R2:W3:Y:S03]  /*ede0*/  SYNCS.PHASECHK.TRANS64.TRYWAIT P0, [R3+URZ+0x33420], R0 ;  /* 0x03342000030075a7 */ /* 0x0004e6000800017f */
[----:B---3--:R-:W-:Y:S05]  /*edf0*/  @!P0 NANOSLEEP.SYNCS 0x989680 ;  /* 0x009896800000895d */ /* 0x008fea0003900000 */
[----:B------:R-:W3:Y:S02]  /*ee00*/  @!P0 SYNCS.PHASECHK.TRANS64 P0, [R3+URZ+0x33420], R0 ;  /* 0x03342000030085a7 */ /* 0x000ee4000800007f */
[----:B---3--:R-:W-:Y:S05]  /*ee10*/  @!P0 BRA `(.L_x_57) ;  /* 0xfffffffc00ec8947 */ /* 0x008fea000383ffff */
[----:B------:R-:W-:Y:S05]  /*ee20*/  BRA `(.L_x_120) ;  /* 0xffffffd400b47947 */ /* 0x000fea000383ffff */
.L_x_63:
[----:B-1----:R1:W2:Y:S02]  /*ee30*/  SYNCS.PHASECHK.TRANS64.TRYWAIT P0, [R7+URZ+0x33480], R4 ;  /* 0x03348004070075a7 */ /* 0x0022a4000800017f */
[----:B--2---:R-:W-:Y:S05]  /*ee40*/  @!P0 NANOSLEEP.SYNCS 0x989680 ;  /* 0x009896800000895d */ /* 0x004fea0003900000 */
[----:B------:R-:W2:Y:S02]  /*ee50*/  @!P0 SYNCS.PHASECHK.TRANS64 P0, [R7+URZ+0x33480], R4 ;  /* 0x03348004070085a7 */ /* 0x000ea4000800007f */
[----:B--2---:R-:W-:Y:S05]  /*ee60*/  @!P0 BRA `(.L_x_63) ;  /* 0xfffffffc00f08947 */ /* 0x004fea000383ffff */
[----:B------:R-:W-:Y:S05]  /*ee70*/  BRA `(.L_x_121) ;  /* 0xffffffd8005c7947 */ /* 0x000fea000383ffff */
.L_x_70:
[----:B--2---:R2:W3:Y:S02]  /*ee80*/  SYNCS.PHASECHK.TRANS64.TRYWAIT P0, [R7+URZ+0x33440], R4 ;  /* 0x03344004070075a7 */ /* 0x0044e4000800017f */
[----:B---3--:R-:W-:Y:S05]  /*ee90*/  @!P0 NANOSLEEP.SYNCS 0x989680 ;  /* 0x009896800000895d */ /* 0x008fea0003900000 */
[----:B------:R-:W3:Y:S02]  /*eea0*/  @!P0 SYNCS.PHASECHK.TRANS64 P0, [R7+URZ+0x33440], R4 ;  /* 0x03344004070085a7 */ /* 0x000ee4000800007f */
[----:B---3--:R-:W-:Y:S05]  /*eeb0*/  @!P0 BRA `(.L_x_70) ;  /* 0xfffffffc00f08947 */ /* 0x008fea000383ffff */
[----:B------:R-:W-:Y:S05]  /*eec0*/  BRA `(.L_x_122) ;  /* 0xffffffdc00587947 */ /* 0x000fea000383ffff */
.L_x_78:
[----:B-1----:R1:W2:Y:S02]  /*eed0*/  SYNCS.PHASECHK.TRANS64.TRYWAIT P0, [R12+URZ+0x33470], R4 ;  /* 0x033470040c0075a7 */ /* 0x0022a4000800017f */
[----:B--2---:R-:W-:Y:S05]  /*eee0*/  @!P0 NANOSLEEP.SYNCS 0x989680 ;  /* 0x009896800000895d */ /* 0x004fea0003900000 */
[----:B------:R-:W2:Y:S02]  /*eef0*/  @!P0 SYNCS.PHASECHK.TRANS64 P0, [R12+URZ+0x33470], R4 ;  /* 0x033470040c0085a7 */ /* 0x000ea4000800007f */
[----:B--2---:R-:W-:Y:S05]  /*ef00*/  @!P0 BRA `(.L_x_78) ;  /* 0xfffffffc00f08947 */ /* 0x004fea000383ffff */
[----:B------:R-:W-:Y:S05]  /*ef10*/  BRA `(.L_x_123) ;  /* 0xffffffe0006c7947 */ /* 0x000fea000383ffff */
.L_x_80:
[----:B-1----:R1:W2:Y:S02]  /*ef20*/  SYNCS.PHASECHK.TRANS64.TRYWAIT P0, [R12+URZ+0x33460], R4 ;  /* 0x033460040c0075a7 */ /* 0x0022a4000800017f */
[----:B--2---:R-:W-:Y:S05]  /*ef30*/  @!P0 NANOSLEEP.SYNCS 0x989680 ;  /* 0x009896800000895d */ /* 0x004fea0003900000 */
[----:B------:R-:W2:Y:S02]  /*ef40*/  @!P0 SYNCS.PHASECHK.TRANS64 P0, [R12+URZ+0x33460], R4 ;  /* 0x033460040c0085a7 */ /* 0x000ea4000800007f */
[----:B--2---:R-:W-:Y:S05]  /*ef50*/  @!P0 BRA `(.L_x_80) ;  /* 0xfffffffc00f08947 */ /* 0x004fea000383ffff */
[----:B------:R-:W-:Y:S05]  /*ef60*/  BRA `(.L_x_124) ;  /* 0xffffffe000747947 */ /* 0x000fea000383ffff */
.L_x_85:
[----:B-1----:R1:W2:Y:S02]  /*ef70*/  SYNCS.PHASECHK.TRANS64.TRYWAIT P0, [R3+URZ+0x33470], R0 ;  /* 0x03347000030075a7 */ /* 0x0022a4000800017f */
[----:B--2---:R-:W-:Y:S05]  /*ef80*/  @!P0 NANOSLEEP.SYNCS 0x989680 ;  /* 0x009896800000895d */ /* 0x004fea0003900000 */
[----:B------:R-:W2:Y:S02]  /*ef90*/  @!P0 SYNCS.PHASECHK.TRANS64 P0, [R3+URZ+0x33470], R0 ;  /* 0x03347000030085a7 */ /* 0x000ea4000800007f */
[----:B--2---:R-:W-:Y:S05]  /*efa0*/  @!P0 BRA `(.L_x_85) ;  /* 0xfffffffc00f08947 */ /* 0x004fea000383ffff */
[----:B------:R-:W-:Y:S05]  /*efb0*/  BRA `(.L_x_125) ;  /* 0xffffffe800647947 */ /* 0x000fea000383ffff */
.L_x_87:
[----:B-1----:R1:W2:Y:S02]  /*efc0*/  SYNCS.PHASECHK.TRANS64.TRYWAIT P0, [R3+URZ+0x33460], R0 ;  /* 0x03346000030075a7 */ /* 0x0022a4000800017f */
[----:B--2---:R-:W-:Y:S05]  /*efd0*/  @!P0 NANOSLEEP.SYNCS 0x989680 ;  /* 0x009896800000895d */ /* 0x004fea0003900000 */
[----:B------:R-:W2:Y:S02]  /*efe0*/  @!P0 SYNCS.PHASECHK.TRANS64 P0, [R3+URZ+0x33460], R0 ;  /* 0x03346000030085a7 */ /* 0x000ea4000800007f */
[----:B--2---:R-:W-:Y:S05]  /*eff0*/  @!P0 BRA `(.L_x_87) ;  /* 0xfffffffc00f08947 */ /* 0x004fea000383ffff */
[----:B------:R-:W-:Y:S05]  /*f000*/  BRA `(.L_x_126) ;  /* 0xffffffe800687947 */ /* 0x000fea000383ffff */
.L_x_90:
[----:B0-----:R0:W1:Y:S02]  /*f010*/  SYNCS.PHASECHK.TRANS64.TRYWAIT P0, [R7+URZ+0x33420], R0 ;  /* 0x03342000070075a7 */ /* 0x001064000800017f */
[----:B-1----:R-:W-:Y:S05]  /*f020*/  @!P0 NANOSLEEP.SYNCS 0x989680 ;  /* 0x009896800000895d */ /* 0x002fea0003900000 */
[----:B------:R-:W1:Y:S02]  /*f030*/  @!P0 SYNCS.PHASECHK.TRANS64 P0, [R7+URZ+0x33420], R0 ;  /* 0x03342000070085a7 */ /* 0x000e64000800007f */
[----:B-1----:R-:W-:Y:S05]  /*f040*/  @!P0 BRA `(.L_x_90) ;  /* 0xfffffffc00f08947 */ /* 0x002fea000383ffff */
[----:B------:R-:W-:Y:S05]  /*f050*/  BRA `(.L_x_127) ;  /* 0xfffffff000607947 */ /* 0x000fea000383ffff */
.L_x_94:
[----:B0-----:R0:W1:Y:S02]  /*f060*/  SYNCS.PHASECHK.TRANS64.TRYWAIT P1, [R5+URZ], R4 ;  /* 0x00000004050075a7 */ /* 0x001064000802017f */
[----:B-1----:R-:W-:Y:S05]  /*f070*/  @!P1 NANOSLEEP.SYNCS 0x989680 ;  /* 0x009896800000995d */ /* 0x002fea0003900000 */
[----:B------:R-:W1:Y:S02]  /*f080*/  @!P1 SYNCS.PHASECHK.TRANS64 P1, [R5+URZ], R4 ;  /* 0x00000004050095a7 */ /* 0x000e64000802007f */
[----:B-1----:R-:W-:Y:S05]  /*f090*/  @!P1 BRA `(.L_x_94) ;  /* 0xfffffffc00f09947 */ /* 0x002fea000383ffff */
[----:B------:R-:W-:Y:S05]  /*f0a0*/  BRA `(.L_x_128) ;  /* 0xfffffff000b47947 */ /* 0x000fea000383ffff */
.L_x_95:
[----:B-1----:R1:W2:Y:S02]  /*f0b0*/  SYNCS.PHASECHK.TRANS64.TRYWAIT P1, [R3+URZ], R0 ;  /* 0x00000000030075a7 */ /* 0x0022a4000802017f */
[----:B--2---:R-:W-:Y:S05]  /*f0c0*/  @!P1 NANOSLEEP.SYNCS 0x989680 ;  /* 0x009896800000995d */ /* 0x004fea0003900000 */
[----:B------:R-:W2:Y:S02]  /*f0d0*/  @!P1 SYNCS.PHASECHK.TRANS64 P1, [R3+URZ], R0 ;  /* 0x00000000030095a7 */ /* 0x000ea4000802007f */
[----:B--2---:R-:W-:Y:S05]  /*f0e0*/  @!P1 BRA `(.L_x_95) ;  /* 0xfffffffc00f09947 */ /* 0x004fea000383ffff */
[----:B------:R-:W-:Y:S05]  /*f0f0*/  BRA `(.L_x_129) ;  /* 0xfffffff000a87947 */ /* 0x000fea000383ffff */
.L_x_97:
[----:B-1----:R1:W2:Y:S02]  /*f100*/  SYNCS.PHASECHK.TRANS64.TRYWAIT P1, [R3+URZ+0x33460], R4 ;  /* 0x03346004030075a7 */ /* 0x0022a4000802017f */
[----:B--2---:R-:W-:Y:S05]  /*f110*/  @!P1 NANOSLEEP.SYNCS 0x989680 ;  /* 0x009896800000995d */ /* 0x004fea0003900000 */
[----:B------:R-:W2:Y:S02]  /*f120*/  @!P1 SYNCS.PHASECHK.TRANS64 P1, [R3+URZ+0x33460], R4 ;  /* 0x03346004030095a7 */ /* 0x000ea4000802007f */
[----:B--2---:R-:W-:Y:S05]  /*f130*/  @!P1 BRA `(.L_x_97) ;  /* 0xfffffffc00f09947 */ /* 0x004fea000383ffff */
[----:B------:R-:W-:Y:S05]  /*f140*/  BRA `(.L_x_130) ;  /* 0xfffffff000a87947 */ /* 0x000fea000383ffff */
.L_x_99:
[----:B0-----:R0:W2:Y:S02]  /*f150*/  SYNCS.PHASECHK.TRANS64.TRYWAIT P1, [R5+URZ+0x33460], R0 ;  /* 0x03346000050075a7 */ /* 0x0010a4000802017f */
[----:B--2---:R-:W-:Y:S05]  /*f160*/  @!P1 NANOSLEEP.SYNCS 0x989680 ;  /* 0x009896800000995d */ /* 0x004fea0003900000 */
[----:B------:R-:W2:Y:S02]  /*f170*/  @!P1 SYNCS.PHASECHK.TRANS64 P1, [R5+URZ+0x33460], R0 ;  /* 0x03346000050095a7 */ /* 0x000ea4000802007f */
[----:B--2---:R-:W-:Y:S05]  /*f180*/  @!P1 BRA `(.L_x_99) ;  /* 0xfffffffc00f09947 */ /* 0x004fea000383ffff */
[----:B------:R-:W-:Y:S05]  /*f190*/  BRA `(.L_x_131) ;  /* 0xfffffff000a87947 */ /* 0x000fea000383ffff */
.L_x_101:
[----:B--2---:R2:W3:Y:S02]  /*f1a0*/  SYNCS.PHASECHK.TRANS64.TRYWAIT P0, [R3+URZ+0x33480], R4 ;  /* 0x03348004030075a7 */ /* 0x0044e4000800017f */
[----:B---3--:R-:W-:Y:S05]  /*f1b0*/  @!P0 NANOSLEEP.SYNCS 0x989680 ;  /* 0x009896800000895d */ /* 0x008fea0003900000 */
[----:B------:R-:W3:Y:S02]  /*f1c0*/  @!P0 SYNCS.PHASECHK.TRANS64 P0, [R3+URZ+0x33480], R4 ;  /* 0x03348004030085a7 */ /* 0x000ee4000800007f */
[----:B---3--:R-:W-:Y:S05]  /*f1d0*/  @!P0 BRA `(.L_x_101) ;  /* 0xfffffffc00f08947 */ /* 0x008fea000383ffff */
[----:B------:R-:W-:Y:S05]  /*f1e0*/  BRA `(.L_x_102) ;  /* 0xfffffff000a47947 */ /* 0x000fea000383ffff */
.L_x_132:
[----:B------:R-:W-:-:S00]  /*f1f0*/  BRA `(.L_x_132) ;  /* 0xfffffffc00fc7947 */ /* 0x000fc0000383ffff */
[----:B------:R-:W-:-:S00]  /*f200*/  NOP ;  /* 0x0000000000007918 */ /* 0x000fc00000000000 */
[----:B------:R-:W-:-:S00]  /*f210*/  NOP ;  /* 0x0000000000007918 */ /* 0x000fc00000000000 */
[----:B------:R-:W-:-:S00]  /*f220*/  NOP ;  /* 0x0000000000007918 */ /* 0x000fc00000000000 */
[----:B------:R-:W-:-:S00]  /*f230*/  NOP ;  /* 0x0000000000007918 */ /* 0x000fc00000000000 */
[----:B------:R-:W-:-:S00]  /*f240*/  NOP ;  /* 0x0000000000007918 */ /* 0x000fc00000000000 */
[----:B------:R-:W-:-:S00]  /*f250*/  NOP ;  /* 0x0000000000007918 */ /* 0x000fc00000000000 */
[----:B------:R-:W-:-:S00]  /*f260*/  NOP ;  /* 0x0000000000007918 */ /* 0x000fc00000000000 */
[----:B------:R-:W-:-:S00]  /*f270*/  NOP ;  /* 0x0000000000007918 */ /* 0x000fc00000000000 */
.L_x_2862:


//--------------------- .text._ZN7cutlass13device_kernelIN5flash11enable_sm90INS1_16FlashAttnFwdSm90INS1_25CollectiveMainloopFwdSm90ILi2EN4cute5tupleIJNS5_1CILi2EEENS7_ILi1EEES9_EEENS6_IJNS7_ILi128EEENS7_ILi160EEENS7_ILi192EEEEEELi192ENS_12float_e4m3_tEfNS_4arch4Sm90ELb0ELb0ELb0ELb0ELb0ELb0ELb0ELb1ELb1ELb1ELb0ELb0EEENS1_21CollectiveEpilogueFwdINS6_IJSB_SD_SC_EEESA_NS_10bfloat16_tESH_Li256ELb0ELb1ELb0ELb1EEENS1_29StaticPersistentTileSchedulerILb0EEEEEEEEEvNT_6ParamsE --------------------------
	.section	.text._ZN7cutlass13device_kernelIN5flash11enable_sm90INS1_16FlashAttnFwdSm90INS1_25CollectiveMainloopFwdSm90ILi2EN4cute5tupleIJNS5_1CILi2EEENS7_ILi1EEES9_EEENS6_IJNS7_ILi128EEENS7_ILi160EEENS7_ILi192EEEEEELi192ENS_12float_e4m3_tEfNS_4arch4Sm90ELb0ELb0ELb0ELb0ELb0ELb0ELb0ELb1ELb1ELb1ELb0ELb0EEENS1_21CollectiveEpilogueFwdINS6_IJSB_SD_SC_EEESA_NS_10bfloat16_tESH_Li256ELb0ELb1ELb0ELb1EEENS1_29StaticPersistentTileSchedulerILb0EEEEEEEEEvNT_6ParamsE,"ax",@progbits
	.align	128
.text._ZN7cutlass13device_kernelIN5flash11enable_sm90INS1_16FlashAttnFwdSm90INS1_25CollectiveMainloopFwdSm90ILi2EN4cute5tupleIJNS5_1CILi2EEENS7_ILi1EEES9_EEENS6_IJNS7_ILi128EEENS7_ILi160EEENS7_ILi192EEEEEELi192ENS_12float_e4m3_tEfNS_4arch4Sm90ELb0ELb0ELb0ELb0ELb0ELb0ELb0ELb1ELb1ELb1ELb0ELb0EEENS1_21CollectiveEpilogueFwdINS6_IJSB_SD_SC_EEESA_NS_10bfloat16_tESH_Li256ELb0ELb1ELb0ELb1EEENS1_29StaticPersistentTileSchedulerILb0EEEEEEEEEvNT_6ParamsE:
        .type           _ZN7cutlass13device_kernelIN5flash11enable_sm90INS1_16FlashAttnFwdSm90INS1_25CollectiveMainloopFwdSm90ILi2EN4cute5tupleIJNS5_1CILi2EEENS7_ILi1EEES9_EEENS6_IJNS7_ILi128EEENS7_ILi160EEENS7_ILi192EEEEEELi192ENS_12float_e4m3_tEfNS_4arch4Sm90ELb0ELb0ELb0ELb0ELb0ELb0ELb0ELb1ELb1ELb1ELb0ELb0EEENS1_21CollectiveEpilogueFwdINS6_IJSB_SD_SC_EEESA_NS_10bfloat16_tESH_Li256ELb0ELb1ELb0ELb1EEENS1_29StaticPersistentTileSchedulerILb0EEEEEEEEEvNT_6ParamsE,@function
        .size           _ZN7cutlass13device_kernelIN5flash11enable_sm90INS1_16FlashAttnFwdSm90INS1_25CollectiveMainloopFwdSm90ILi2EN4cute5tupleIJNS5_1CILi2EEENS7_ILi1EEES9_EEENS6_IJNS7_ILi128EEENS7_ILi160EEENS7_ILi192EEEEEELi192ENS_12float_e4m3_tEfNS_4arch4Sm90ELb0ELb0ELb0ELb0ELb0ELb0ELb0ELb1ELb1ELb1ELb0ELb0EEENS1_21CollectiveEpilogueFwdINS6_IJSB_SD_SC_EEESA_NS_10bfloat16_tESH_Li256ELb0ELb1ELb0ELb1EEENS1_29StaticPersistentTileSchedulerILb0EEEEEEEEEvNT_6ParamsE,(.L_x_2863 - _ZN7cutlass13device_kernelIN5flash11enable_sm90INS1_16FlashAttnFwdSm90INS1_25CollectiveMainloopFwdSm90ILi2EN4cute5tupleIJNS5_1CILi2EEENS7_ILi1EEES9_EEENS6_IJNS7_ILi128EEENS7_ILi160EEENS7_ILi192EEEEEELi192ENS_12float_e4m3_tEfNS_4arch4Sm90ELb0ELb0ELb0ELb0ELb0ELb0ELb0ELb1ELb1ELb1ELb0ELb0EEENS1_21CollectiveEpilogueFwdINS6_IJSB_SD_SC_EEESA_NS_10bfloat16_tESH_Li256ELb0ELb1ELb0ELb1EEENS1_29StaticPersistentTileSchedulerILb0EEEEEEEEEvNT_6ParamsE)
        .other          _ZN7cutlass13device_kernelIN5flash11enable_sm90INS1_16FlashAttnFwdSm90INS1_25CollectiveMainloopFwdSm90ILi2EN4cute5tupleIJNS5_1CILi2EEENS7_ILi1EEES9_EEENS6_IJNS7_ILi128EEENS7_ILi160EEENS7_ILi192EEEEEELi192ENS_12float_e4m3_tEfNS_4arch4Sm90ELb0ELb0ELb0ELb0ELb0ELb0ELb0ELb1ELb1ELb1ELb0ELb0EEENS1_21CollectiveEpilogueFwdINS6_IJSB_SD_SC_EEESA_NS_10bfloat16_tESH_Li256ELb0ELb1ELb0ELb1EEENS1_29StaticPersistentTileSchedulerILb0EEEEEEEEEvNT_6ParamsE,@"STO_CUDA_ENTRY STV_DEFAULT"
_ZN7cutlass13device_kernelIN5flash11enable_sm90INS1_16FlashAttnFwdSm90INS1_25CollectiveMainloopFwdSm90ILi2EN4cute5tupleIJNS5_1CILi2EEENS7_ILi1EEES9_EEENS6_IJNS7_ILi128EEENS7_ILi160EEENS7_ILi192EEEEEELi192ENS_12float_e4m3_tEfNS_4arch4Sm90ELb0ELb0ELb0ELb0ELb0ELb0ELb0ELb1ELb1ELb1ELb0ELb0EEENS1_21CollectiveEpilogueFwdINS6_IJSB_SD_SC_EEESA_NS_10bfloat16_tESH_Li256ELb0ELb1ELb0ELb1EEENS1_29StaticPersistentTileSchedulerILb0EEEEEEEEEvNT_6ParamsE:
        /* <DEDUP_REMOVED lines=18> */
.L_x_134:
[----:B------:R-:W-:Y:S05]  /*0120*/  BSYNC B0 ;  /* 0x0000000000007941 */ /* 0x000fea0003800000 */
.L_x_133:
        /* <DEDUP_REMOVED lines=41> */
.L_x_135:
[----:B0-----:R-:W0:Y:S01]  /*03c0*/  S2UR UR4, SR_CTAID.Y ;  /* 0x00000000000479c3 */ /* 0x001e220000002600 */
[----:B------:R-:W3:Y:S01]  /*03d0*/  SHFL.IDX PT, R4, R0, RZ, 0x1f ;  /* 0x00001fff00047589 */ /* 0x000ee200000e0000 */
[----:B------:R-:W-:Y:S01]  /*03e0*/  ULDC UR5, c[0x0][0x154] ;  /* 0x0000550000057ab9 */ /* 0x000fe20000000800 */
[----:B------:R-:W-:-:S05]  /*03f0*/  NOP ;  /* 0x0000000000007918 */ /* 0x000fca0000000000 */
[----:B------:R-:W5:Y:S08]  /*0400*/  S2UR UR50, SR_CTAID.X ;  /* 0x00000000003279c3 */ /* 0x000f700000002500 */
[----:B------:R-:W1:Y:S01]  /*0410*/  LDC R6, c[0x0][0x148] ;  /* 0x00005200ff067b82 */ /* 0x000e620000000800 */
[----:B0-----:R-:W-:Y:S02]  /*0420*/  I2FP.F32.U32 R3, UR4 ;  /* 0x0000000400037c45 */ /* 0x001fe40008201000 */
[----:B---3--:R-:W-:-:S03]  /*0430*/  ISETP.NE.AND P0, PT, R4, RZ, PT ;  /* 0x000000ff0400720c */ /* 0x008fc60003f05270 */
[----:B------:R-:W-:Y:S01]  /*0440*/  FMUL R5, R3, UR5 ;  /* 0x0000000503057c20 */ /* 0x000fe20008400000 */
[----:B------:R-:W-:Y:S02]  /*0450*/  SHF.R.S32.HI R3, RZ, 0x1f, R7 ;  /* 0x0000001fff037819 */ /* 0x000fe40000011407 */
[----:B-----5:R-:W-:-:S03]  /*0460*/  I2FP.F32.U32 R4, UR50 ;  /* 0x0000003200047c45 */ /* 0x020fc60008201000 */
[----:B------:R-:W0:Y:S02]  /*0470*/  F2I.U32.TRUNC.NTZ R5, R5 ;  /* 0x0000000500057305 */ /* 0x000e24000020f000 */
[----:B0-----:R-:W-:-:S04]  /*0480*/  IMAD.MOV R11, RZ, RZ, -R5 ;  /* 0x000000ffff0b7224 */ /* 0x001fc800078e0a05 */
[----:B-1----:R-:W-:Y:S01]  /*0490*/  IMAD R11, R6, R11, UR4 ;  /* 0x00000004060b7e24 */ /* 0x002fe2000f8e020b */
[----:B------:R-:W-:Y:S02]  /*04a0*/  ULDC UR4, c[0x0][0x150] ;  /* 0x0000540000047ab9 */ /* 0x000fe40000000800 */
[----:B------:R-:W-:Y:S01]  /*04b0*/  FMUL R8, R4, UR4 ;  /* 0x0000000404087c20 */ /* 0x000fe20008400000 */
[----:B------:R-:W-:Y:S06]  /*04c0*/  @P0 BRA `(.L_x_136) ;  /* 0x0000000000480947 */ /* 0x000fec0003800000 */
[----:B------:R-:W0:Y:S01]  /*04d0*/  S2UR UR5, SR_CgaCtaId ;  /* 0x00000000000579c3 */ /* 0x000e220000008800 */
[----:B------:R-:W-:Y:S01]  /*04e0*/  UMOV UR4, 0x400 ;  /* 0x0000040000047882 */ /* 0x000fe20000000000 */
[----:B------:R-:W-:Y:S01]  /*04f0*/  UMOV UR6, 0x80 ;  /* 0x0000008000067882 */ /* 0x000fe20000000000 */
[----:B------:R-:W-:Y:S01]  /*0500*/  UMOV UR9, 0x100 ;  /* 0x0000010000097882 */ /* 0x000fe20000000000 */
[----:B------:R-:W-:-:S04]  /*0510*/  UIADD3 UR6, -UR6, 0x100000, URZ ;  /* 0x0010000006067890 */ /* 0x000fc8000fffe13f */
[----:B------:R-:W-:Y:S02]  /*0520*/  USHF.L.U32 UR7, UR6, 0xb, URZ ;  /* 0x0000000b06077899 */ /* 0x000fe4000800063f */
[----:B------:R-:W-:Y:S01]  /*0530*/  USHF.L.U32 UR6, UR6, 0x1, URZ ;  /* 0x0000000106067899 */ /* 0x000fe2000800063f */
[----:B------:R-:W-:Y:S01]  /*0540*/  ELECT P0, URZ, PT ;  /* 0x00000000003f782f */ /* 0x000fe20003800000 */
[----:B0-----:R-:W-:Y:S02]  /*0550*/  ULEA UR8, UR5, UR4, 0x18 ;  /* 0x0000000405087291 */ /* 0x001fe4000f8ec03f */
[----:B------:R-:W-:-:S04]  /*0560*/  UIADD3 UR4, -UR9, 0x100000, URZ ;  /* 0x0010000009047890 */ /* 0x000fc8000fffe13f */
[----:B------:R-:W-:Y:S02]  /*0570*/  USHF.L.U32 UR5, UR4, 0xb, URZ ;  /* 0x0000000b04057899 */ /* 0x000fe4000800063f */
[----:B------:R-:W-:Y:S01]  /*0580*/  USHF.L.U32 UR4, UR4, 0x1, URZ ;  /* 0x0000000104047899 */ /* 0x000fe2000800063f */
[----:B------:R-:W0:Y:S03]  /*0590*/  FENCE.VIEW.ASYNC.S ;  /* 0x00000000000073c6 */ /* 0x000e260000000000 */
[----:B0-----:R0:W1:Y:S08]  /*05a0*/  SYNCS.EXCH.64 URZ, [UR8+0x33450], UR6 ;  /* 0x03345006083f75b2 */ /* 0x0010700008000100 */
[----:B------:R0:W3:Y:S01]  /*05b0*/  SYNCS.EXCH.64 URZ, [UR8+0x33460], UR4 ;  /* 0x03346004083f75b2 */ /* 0x0000e20008000100 */
[----:B------:R0:W0:Y:S01]  /*05c0*/  SYNCS.EXCH.64 URZ, [UR8+0x33458], UR6 ;  /* 0x03345806083f75b2 */ /* 0x0000220008000100 */
[----:B------:R0:W0:Y:S01]  /*05d0*/  SYNCS.EXCH.64 URZ, [UR8+0x33468], UR4 ;  /* 0x03346804083f75b2 */ /* 0x0000220008000100 */
[----:B------:R-:W-:Y:S01]  /*05e0*/  NOP ;  /* 0x0000000000007918 */ /* 0x000fe20000000000 */
.L_x_136:
[----:B------:R-:W5:Y:S01]  /*05f0*/  SHFL.IDX PT, R6, R0, RZ, 0x1f ;  /* 0x00001fff00067589 */ /* 0x000f6200000e0000 */
[----:B------:R-:W-:Y:S01]  /*0600*/  LEA.HI R3, R3, R7, RZ, 0x7 ;  /* 0x0000000703037211 */ /* 0x000fe200078f38ff */
[----:B------:R-:W0:Y:S01]  /*0610*/  LDC R9, c[0x0][0x144] ;  /* 0x00005100ff097b82 */ /* 0x000e220000000800 */
[----:B------:R-:W0:Y:S01]  /*0620*/  F2I.U32.TRUNC.NTZ R8, R8 ;  /* 0x0000000800087305 */ /* 0x000e22000020f000 */
[----:B------:R-:W-:Y:S01]  /*0630*/  NOP ;  /* 0x0000000000007918 */ /* 0x000fe20000000000 */
[----:B------:R-:W-:-:S05]  /*0640*/  LOP3.LUT R3, R3, 0xffffff80, RZ, 0xc0, !PT ;  /* 0xffffff8003037812 */ /* 0x000fca00078ec0ff */
[----:B------:R-:W-:Y:S01]  /*0650*/  IMAD.IADD R3, R7, 0x1, -R3 ;  /* 0x0000000107037824 */ /* 0x000fe200078e0a03 */
[----:B------:R-:W-:-:S04]  /*0660*/  SHF.R.S32.HI R7, RZ, 0x1f, R2 ;  /* 0x0000001fff077819 */ /* 0x000fc80000011402 */
[----:B------:R-:W-:Y:S02]  /*0670*/  SHF.R.S32.HI R4, RZ, 0x1f, R3 ;  /* 0x0000001fff047819 */ /* 0x000fe40000011403 */
[----:B------:R-:W-:Y:S02]  /*0680*/  LEA.HI R7, R7, R2, RZ, 0x2 ;  /* 0x0000000207077211 */ /* 0x000fe400078f10ff */
[----:B------:R-:W-:-:S04]  /*0690*/  LEA.HI R4, R4, R3, RZ, 0x3 ;  /* 0x0000000304047211 */ /* 0x000fc800078f18ff */
[--C-:B------:R-:W-:Y:S02]  /*06a0*/  SHF.R.S32.HI R5, RZ, 0x3, R4.reuse ;  /* 0x00000003ff057819 */ /* 0x100fe40000011404 */
[----:B-----5:R-:W-:Y:S02]  /*06b0*/  ISETP.NE.AND P0, PT, R6, RZ, PT ;  /* 0x000000ff0600720c */ /* 0x020fe40003f05270 */
[----:B------:R-:W-:-:S04]  /*06c0*/  SHF.R.S32.HI R4, RZ, 0x1f, R4 ;  /* 0x0000001fff047819 */ /* 0x000fc80000011404 */
[----:B------:R-:W-:-:S04]  /*06d0*/  LEA.HI R4, R4, R5, RZ, 0x2 ;  /* 0x0000000504047211 */ /* 0x000fc800078f10ff */
[----:B------:R-:W-:-:S03]  /*06e0*/  LOP3.LUT R4, R4, 0xfffffffc, RZ, 0xc0, !PT ;  /* 0xfffffffc04047812 */ /* 0x000fc600078ec0ff */
[----:B------:R-:W-:Y:S05]  /*06f0*/  @P0 BRA `(.L_x_137) ;  /* 0x0000000000480947 */ /* 0x000fea0003800000 */
[----:B0-----:R-:W0:Y:S01]  /*0700*/  S2UR UR5, SR_CgaCtaId ;  /* 0x00000000000579c3 */ /* 0x001e220000008800 */
        /* <DEDUP_REMOVED lines=12> */
[----:B0-----:R0:W0:Y:S08]  /*07d0*/  SYNCS.EXCH.64 URZ, [UR8+0x33470], UR6 ;  /* 0x03347006083f75b2 */ /* 0x0010300008000100 */
[----:B------:R0:W0:Y:S01]  /*07e0*/  SYNCS.EXCH.64 URZ, [UR8+0x33480], UR4 ;  /* 0x03348004083f75b2 */ /* 0x0000220008000100 */
[----:B------:R0:W0:Y:S01]  /*07f0*/  SYNCS.EXCH.64 URZ, [UR8+0x33478], UR6 ;  /* 0x03347806083f75b2 */ /* 0x0000220008000100 */
[----:B------:R0:W0:Y:S01]  /*0800*/  SYNCS.EXCH.64 URZ, [UR8+0x33488], UR4 ;  /* 0x03348804083f75b2 */ /* 0x0000220008000100 */
[----:B------:R-:W-:Y:S01]  /*0810*/  NOP ;  /* 0x0000000000007918 */ /* 0x000fe20000000000 */
.L_x_137:
[----:B------:R-:W5:Y:S01]  /*0820*/  SHFL.IDX PT, R12, R0, RZ, 0x1f ;  /* 0x00001fff000c7589 */ /* 0x000f6200000e0000 */
[----:B------:R-:W-:Y:S01]  /*0830*/  LOP3.LUT R7, R7, 0x3ffffffc, RZ, 0xc0, !PT ;  /* 0x3ffffffc07077812 */ /* 0x000fe200078ec0ff */
[----:B------:R-:W-:Y:S01]  /*0840*/  IMAD.IADD R4, R5, 0x1, -R4 ;  /* 0x0000000105047824 */ /* 0x000fe200078e0a04 */
[----:B------:R-:W-:Y:S01]  /*0850*/  SHF.R.S32.HI R5, RZ, 0x1f, R6 ;  /* 0x0000001fff057819 */ /* 0x000fe20000011406 */
[----:B------:R-:W1:Y:S01]  /*0860*/  LDC R10, c[0x0][0x140] ;  /* 0x00005000ff0a7b82 */ /* 0x000e620000000800 */
[----:B0-----:R-:W-:Y:S01]  /*0870*/  IMAD.MOV R8, RZ, RZ, -R8 ;  /* 0x000000ffff087224 */ /* 0x001fe200078e0a08 */
[----:B------:R-:W-:Y:S01]  /*0880*/  NOP ;  /* 0x0000000000007918 */ /* 0x000fe20000000000 */
[----:B------:R-:W-:Y:S01]  /*0890*/  IMAD.IADD R7, R2, 0x1, -R7 ;  /* 0x0000000102077824 */ /* 0x000fe200078e0a07 */
[----:B------:R-:W-:Y:S01]  /*08a0*/  LEA.HI R5, R5, R6, RZ, 0x2 ;  /* 0x0000000605057211 */ /* 0x000fe200078f10ff */
[----:B------:R-:W-:Y:S02]  /*08b0*/  IMAD R9, R9, R8, UR50 ;  /* 0x0000003209097e24 */ /* 0x000fe4000f8e0208 */
[----:B------:R-:W-:Y:S01]  /*08c0*/  IMAD R7, R7, 0x4, R4 ;  /* 0x0000000407077824 */ /* 0x000fe200078e0204 */
[----:B------:R-:W-:-:S04]  /*08d0*/  LOP3.LUT R5, R5, 0x3ffffffc, RZ, 0xc0, !PT ;  /* 0x3ffffffc05057812 */ /* 0x000fc800078ec0ff */
[----:B------:R-:W-:Y:S01]  /*08e0*/  LEA.HI R2, R7, R7, RZ, 0x1 ;  /* 0x0000000707027211 */ /* 0x000fe200078f08ff */
[----:B------:R-:W-:-:S03]  /*08f0*/  IMAD.IADD R5, R6, 0x1, -R5 ;  /* 0x0000000106057824 */ /* 0x000fc600078e0a05 */
[----:B------:R-:W-:Y:S01]  /*0900*/  LOP3.LUT R2, R2, 0xfffffffe, RZ, 0xc0, !PT ;  /* 0xfffffffe02027812 */ /* 0x000fe200078ec0ff */
[----:B------:R-:W-:Y:S01]  /*0910*/  IMAD R5, R5, 0x4, R4 ;  /* 0x0000000405057824 */ /* 0x000fe200078e0204 */
[----:B-----5:R-:W-:-:S03]  /*0920*/  ISETP.NE.AND P0, PT, R12, RZ, PT ;  /* 0x000000ff0c00720c */ /* 0x020fc60003f05270 */
[----:B------:R-:W-:-:S05]  /*0930*/  IMAD.IADD R2, R7, 0x1, -R2 ;  /* 0x0000000107027824 */ /* 0x000fca00078e0a02 */
[----:B------:R-:W-:Y:S02]  /*0940*/  ISETP.NE.AND P5, PT, R2, R9, PT ;  /* 0x000000090200720c */ /* 0x000fe40003fa5270 */
[----:B------:R-:W-:-:S04]  /*0950*/  LEA.HI R2, R5, R5, RZ, 0x1 ;  /* 0x0000000505027211 */ /* 0x000fc800078f08ff */
[----:B------:R-:W-:Y:S01]  /*0960*/  LOP3.LUT R2, R2, 0xfffffffe, RZ, 0xc0, !PT ;  /* 0xfffffffe02027812 */ /* 0x000fe200078ec0ff */
[----:B------:R-:W-:Y:S06]  /*0970*/  @P0 BRA `(.L_x_138) ;  /* 0x0000000000480947 */ /* 0x000fec0003800000 */
[----:B------:R-:W0:Y:S01]  /*0980*/  S2UR UR5, SR_CgaCtaId ;  /* 0x00000000000579c3 */ /* 0x000e220000008800 */
        /* <DEDUP_REMOVED lines=17> */
.L_x_138:
[----:B------:R-:W5:Y:S01]  /*0aa0*/  SHFL.IDX PT, R6, R0, RZ, 0x1f ;  /* 0x00001fff00067589 */ /* 0x000f6200000e0000 */
[----:B------:R-:W-:Y:S01]  /*0ab0*/  IMAD.IADD R2, R5, 0x1, -R2 ;  /* 0x0000000105027824 */ /* 0x000fe200078e0a02 */
[----:B------:R-:W-:Y:S01]  /*0ac0*/  LOP3.LUT P0, RZ, R3, 0x7, RZ, 0xc0, !PT ;  /* 0x0000000703ff7812 */ /* 0x000fe2000780c0ff */
[----:B------:R-:W-:Y:S01]  /*0ad0*/  IMAD.SHL.U32 R4, R5, 0x4, RZ ;  /* 0x0000000405047824 */ /* 0x000fe200078e00ff */
[----:B-1----:R-:W-:Y:S01]  /*0ae0*/  ISETP.EQ.U32.AND P1, PT, R10, 0x1, PT ;  /* 0x000000010a00780c */ /* 0x002fe20003f22070 */
[----:B------:R-:W-:Y:S01]  /*0af0*/  IMAD.SHL.U32 R16, R7, 0x4, RZ ;  /* 0x0000000407107824 */ /* 0x000fe200078e00ff */
[----:B------:R-:W-:Y:S01]  /*0b00*/  ISETP.NE.AND P2, PT, R2, R9, PT ;  /* 0x000000090200720c */ /* 0x000fe20003f45270 */
[----:B------:R-:W-:Y:S01]  /*0b10*/  NOP ;  /* 0x0000000000007918 */ /* 0x000fe20000000000 */
[----:B------:R-:W-:Y:S02]  /*0b20*/  LOP3.LUT R8, R5, 0xc, R4, 0x78, !PT ;  /* 0x0000000c05087812 */ /* 0x000fe400078e7804 */
[----:B------:R-:W-:-:S03]  /*0b30*/  LOP3.LUT R16, R7, 0xc, R16, 0x78, !PT ;  /* 0x0000000c07107812 */ /* 0x000fc600078e7810 */
[----:B------:R1:W-:Y:S01]  /*0b40*/  STL [R1+0xc], R8 ;  /* 0x00000c0801007387 */ /* 0x0003e20000100800 */
[C---:B------:R-:W-:Y:S02]  /*0b50*/  @P5 LEA.HI R2, R16.reuse, R16, RZ, 0x1 ;  /* 0x0000001010025211 */ /* 0x040fe400078f08ff */
[----:B------:R-:W-:Y:S02]  /*0b60*/  ISETP.LT.U32.AND P4, PT, R16, 0x2, !P0 ;  /* 0x000000021000780c */ /* 0x000fe40004781070 */
[----:B------:R-:W-:Y:S02]  /*0b70*/  @P5 SHF.R.S32.HI R2, RZ, 0x1, R2 ;  /* 0x00000001ff025819 */ /* 0x000fe40000011402 */
[----:B------:R-:W-:Y:S02]  /*0b80*/  @P2 LEA.HI R3, R8, R8, RZ, 0x1 ;  /* 0x0000000808032211 */ /* 0x000fe400078f08ff */
[----:B------:R-:W-:Y:S01]  /*0b90*/  @P5 ISETP.NE.AND P6, PT, R2, R11, PT ;  /* 0x0000000b0200520c */ /* 0x000fe20003fc5270 */
[----:B------:R-:W-:Y:S01]  /*0ba0*/  IMAD.MOV.U32 R2, RZ, RZ, 0x1 ;  /* 0x00000001ff027424 */ /* 0x000fe200078e00ff */
[----:B-----5:R-:W-:-:S02]  /*0bb0*/  ISETP.NE.AND P3, PT, R6, RZ, PT ;  /* 0x000000ff0600720c */ /* 0x020fc40003f65270 */
[----:B------:R-:W-:Y:S02]  /*0bc0*/  @P2 SHF.R.S32.HI R4, RZ, 0x1, R3 ;  /* 0x00000001ff042819 */ /* 0x000fe40000011403 */
[----:B------:R-:W-:Y:S02]  /*0bd0*/  SEL R3, RZ, 0x1, !P4 ;  /* 0x00000001ff037807 */ /* 0x000fe40006000000 */
[----:B------:R-:W-:Y:S02]  /*0be0*/  @P5 SEL R2, RZ, 0x1, P6 ;  /* 0x00000001ff025807 */ /* 0x000fe40003000000 */
[----:B------:R-:W-:Y:S01]  /*0bf0*/  @P2 ISETP.NE.AND P4, PT, R4, R11, PT ;  /* 0x0000000b0400220c */ /* 0x000fe20003f85270 */
[----:B------:R-:W-:Y:S01]  /*0c00*/  IMAD.MOV.U32 R4, RZ, RZ, 0x1 ;  /* 0x00000001ff047424 */ /* 0x000fe200078e00ff */
[----:B------:R-:W-:Y:S02]  /*0c10*/  ISETP.LT.U32.AND P0, PT, R8, 0x2, !P0 ;  /* 0x000000020800780c */ /* 0x000fe40004701070 */
[----:B------:R-:W-:-:S02]  /*0c20*/  LOP3.LUT R2, R2, R3, RZ, 0xc0, !PT ;  /* 0x0000000302027212 */ /* 0x000fc400078ec0ff */
[----:B------:R-:W-:Y:S02]  /*0c30*/  SEL R3, RZ, 0x1, !P0 ;  /* 0x00000001ff037807 */ /* 0x000fe40004000000 */
[----:B------:R-:W-:Y:S01]  /*0c40*/  @P2 SEL R4, RZ, 0x1, P4 ;  /* 0x00000001ff042807 */ /* 0x000fe20002000000 */
[----:B-1----:R-:W-:Y:S06]  /*0c50*/  @P3 BRA `(.L_x_139) ;  /* 0x0000000000483947 */ /* 0x002fec0003800000 */
        /* <DEDUP_REMOVED lines=17> */
[----:B-1----:R-:W-:Y:S01]  /*0d70*/  NOP ;  /* 0x0000000000007918 */ /* 0x002fe20000000000 */
.L_x_139:
[----:B------:R-:W-:Y:S01]  /*0d80*/  LOP3.LUT R3, R4, R3, RZ, 0xc0, !PT ;  /* 0x0000000304037212 */ /* 0x000fe200078ec0ff */
[----:B------:R-:W-:-:S04]  /*0d90*/  NOP ;  /* 0x0000000000007918 */ /* 0x000fc80000000000 */
[----:B------:R1:W-:Y:S01]  /*0da0*/  STL [R1+0x8], R3 ;  /* 0x0000080301007387 */ /* 0x0003e20000100800 */
[----:B------:R-:W-:Y:S05]  /*0db0*/  @!P1 BRA `(.L_x_140) ;  /* 0x0000000000089947 */ /* 0x000fea0003800000 */
[----:B0-234-:R-:W-:Y:S01]  /*0dc0*/  UCGABAR_ARV ;  /* 0x00000000000079c7 */ /* 0x01dfe20008000000 */
[----:B------:R-:W-:Y:S05]  /*0dd0*/  BRA `(.L_x_141) ;  /* 0x0000000000047947 */ /* 0x000fea0003800000 */
.L_x_140:
[----:B0-234-:R-:W-:Y:S01]  /*0de0*/  NOP ;  /* 0x0000000000007918 */ /* 0x01dfe20000000000 */
.L_x_141:
[----:B------:R-:W-:Y:S05]  /*0df0*/  @!P1 BRA `(.L_x_142) ;  /* 0x00000000000c9947 */ /* 0x000fea0003800000 */
[----:B------:R-:W-:Y:S01]  /*0e00*/  UCGABAR_WAIT ;  /* 0x0000000000007dc7 */ /* 0x000fe20008000000 */
[----:B------:R-:W-:Y:S01]  /*0e10*/  CCTL.IVALL ;  /* 0x00000000ff00798f */ /* 0x000fe20002000000 */
[----:B------:R-:W-:Y:S05]  /*0e20*/  BRA `(.L_x_143) ;  /* 0x0000000000047947 */ /* 0x000fea0003800000 */
.L_x_142:
[----:B------:R-:W-:Y:S06]  /*0e30*/  BAR.SYNC.DEFER_BLOCKING 0x0 ;  /* 0x0000000000007b1d */ /* 0x000fec0000010000 */
.L_x_143:
[----:B------:R-:W-:Y:S01]  /*0e40*/  PLOP3.LUT P0, PT, PT, PT, UP0, 0x80, 0x0 ;  /* 0x000000000000781c */ /* 0x000fe20003f0f008 */
[----:B------:R-:W-:Y:S01]  /*0e50*/  UMOV UR38, 0x1 ;  /* 0x0000000100267882 */ /* 0x000fe20000000000 */
[----:B------:R-:W-:Y:S01]  /*0e60*/  ULDC.64 UR48, c[0x0][0x208] ;  /* 0x0000820000307ab9 */ /* 0x000fe20000000a00 */
[----:B------:R-:W-:-:S10]  /*0e70*/  USEL UR38, UR38, 0x2, !UP0 ;  /* 0x0000000226267887 */ /* 0x000fd4000c000000 */
[----:B------:R-:W-:Y:S05]  /*0e80*/  @!P0 BRA `(.L_x_144) ;  /* 0x0000009800a08947 */ /* 0x000fea0003800000 */
.L_x_145:
[----:B------:R-:W-:-:S08]  /*0e90*/  NOP ;  /* 0x0000000000007918 */ /* 0x000fd00000000000 */
[----:B------:R-:W0:Y:S02]  /*0ea0*/  USETMAXREG.TRY_ALLOC.CTAPOOL UP0, 0xf0 ;  /* 0x000000f0000079c8 */ /* 0x000e240008000600 */
[----:B0-----:R-:W-:-:S13]  /*0eb0*/  PLOP3.LUT P0, PT, PT, PT, UP0, 0x80, 0x0 ;  /* 0x000000000000781c */ /* 0x001fda0003f0f008 */
[----:B------:R-:W-:Y:S05]  /*0ec0*/  @!P0 BRA `(.L_x_145) ;  /* 0xfffffffc00f08947 */ /* 0x000fea000383ffff */
[----:B-1----:R-:W0:Y:S01]  /*0ed0*/  S2R R3, SR_TID.X ;  /* 0x0000000000037919 */ /* 0x002e220000002100 */
        /* <DEDUP_REMOVED lines=16> */
[CC--:B------:R-:W-:Y:S02]  /*0fe0*/  LEA.HI R6, R3.reuse, R22.reuse, RZ, 0x5 ;  /* 0x0000001603067211 */ /* 0x0c0fe400078f28ff */
[----:B------:R-:W-:Y:S02]  /*0ff0*/  LOP3.LUT R5, R0, 0xffffff80, RZ, 0xc0, !PT ;  /* 0xffffff8000057812 */ /* 0x000fe400078ec0ff */
[CC--:B------:R-:W-:Y:S01]  /*1000*/  LEA.HI R4, R3.reuse, R22.reuse, RZ, 0x4 ;  /* 0x0000001603047211 */ /* 0x0c0fe200078f20ff */
[----:B------:R-:W-:Y:S01]  /*1010*/  IMAD.SHL.U32 R6, R6, 0x20, RZ ;  /* 0x0000002006067824 */ /* 0x000fe200078e00ff */
[CC--:B------:R-:W-:Y:S01]  /*1020*/  LEA.HI R7, R3.reuse, R22.reuse, RZ, 0x2 ;  /* 0x0000001603077211 */ /* 0x0c0fe200078f10ff */
[----:B------:R-:W-:Y:S01]  /*1030*/  IMAD.IADD R220, R22, 0x1, -R5 ;  /* 0x0000000116dc7824 */ /* 0x000fe200078e0a05 */
[----:B------:R-:W-:-:S02]  /*1040*/  LEA.HI R23, R3, R22, RZ, 0x3 ;  /* 0x0000001603177211 */ /* 0x000fc400078f18ff */
[----:B------:R-:W-:Y:S02]  /*1050*/  LOP3.LUT R13, R7, 0xfffffffc, RZ, 0xc0, !PT ;  /* 0xfffffffc070d7812 */ /* 0x000fe400078ec0ff */
[----:B------:R-:W-:Y:S02]  /*1060*/  SHF.R.S32.HI R5, RZ, 0x1f, R220 ;  /* 0x0000001fff057819 */ /* 0x000fe400000114dc */
[----:B------:R-:W-:Y:S01]  /*1070*/  LOP3.LUT R7, R4, 0x3fffff0, RZ, 0xc0, !PT ;  /* 0x03fffff004077812 */ /* 0x000fe200078ec0ff */
[C---:B------:R-:W-:Y:S01]  /*1080*/  IMAD.IADD R13, R22.reuse, 0x1, -R13 ;  /* 0x00000001160d7824 */ /* 0x040fe200078e0a0d */
[----:B------:R-:W-:Y:S02]  /*1090*/  LEA.HI R3, R5, R220, RZ, 0x2 ;  /* 0x000000dc05037211 */ /* 0x000fe400078f10ff */
[----:B------:R-:W-:Y:S01]  /*10a0*/  SHF.R.S32.HI R221, RZ, 0x7, R0 ;  /* 0x00000007ffdd7819 */ /* 0x000fe20000011400 */
[----:B------:R-:W-:Y:S01]  /*10b0*/  IMAD.IADD R7, R22, 0x1, -R7 ;  /* 0x0000000116077824 */ /* 0x000fe200078e0a07 */
[----:B------:R-:W-:-:S02]  /*10c0*/  SHF.R.S32.HI R8, RZ, 0x2, R3 ;  /* 0x00000002ff087819 */ /* 0x000fc40000011403 */
[----:B------:R-:W-:Y:S02]  /*10d0*/  SHF.R.S32.HI R11, RZ, 0x1f, R3 ;  /* 0x0000001fff0b7819 */ /* 0x000fe40000011403 */
[----:B------:R-:W-:Y:S02]  /*10e0*/  LOP3.LUT R6, R6, 0xfffffc00, RZ, 0xc0, !PT ;  /* 0xfffffc0006067812 */ /* 0x000fe400078ec0ff */
[----:B------:R-:W-:Y:S02]  /*10f0*/  LEA.HI R11, R11, R8, RZ, 0x3 ;  /* 0x000000080b0b7211 */ /* 0x000fe400078f18ff */
[----:B------:R-:W-:Y:S01]  /*1100*/  LOP3.LUT R15, R23, 0xfffffff8, RZ, 0xc0, !PT ;  /* 0xfffffff8170f7812 */ /* 0x000fe200078ec0ff */
[----:B------:R-:W-:Y:S01]  /*1110*/  IMAD R7, R7, 0x40, R6 ;  /* 0x0000004007077824 */ /* 0x000fe200078e0206 */
[----:B------:R-:W-:Y:S02]  /*1120*/  SHF.R.S32.HI R9, RZ, 0x4, R4 ;  /* 0x00000004ff097819 */ /* 0x000fe40000011404 */
[----:B------:R-:W-:Y:S01]  /*1130*/  LOP3.LUT R11, R11, 0xfffffff8, RZ, 0xc0, !PT ;  /* 0xfffffff80b0b7812 */ /* 0x000fe200078ec0ff */
[----:B------:R-:W-:Y:S01]  /*1140*/  IMAD.IADD R22, R22, 0x1, -R15 ;  /* 0x0000000116167824 */ /* 0x000fe200078e0a0f */
[----:B------:R-:W-:-:S02]  /*1150*/  LEA.HI R0, R0, R221, RZ, 0x1 ;  /* 0x000000dd00007211 */ /* 0x000fc400078f08ff */
[----:B------:R-:W-:Y:S01]  /*1160*/  LEA.HI R5, R5, R220, RZ, 0x5 ;  /* 0x000000dc05057211 */ /* 0x000fe200078f28ff */
[----:B------:R-:W-:Y:S01]  /*1170*/  IMAD.IADD R8, R8, 0x1, -R11 ;  /* 0x0000000108087824 */ /* 0x000fe200078e0a0b */
[----:B------:R-:W-:Y:S01]  /*1180*/  LEA.HI R4, R4, R9, RZ, 0x1 ;  /* 0x0000000904047211 */ /* 0x000fe200078f08ff */
[----:B------:R-:W-:Y:S01]  /*1190*/  IMAD.SHL.U32 R17, R22, 0x8, RZ ;  /* 0x0000000816117824 */ /* 0x000fe200078e00ff */
[----:B------:R-:W-:Y:S02]  /*11a0*/  LEA.HI R6, R13, R13, RZ, 0x1 ;  /* 0x0000000d0d067211 */ /* 0x000fe400078f08ff */
[----:B------:R-:W-:Y:S01]  /*11b0*/  LOP3.LUT R0, R0, 0x3fffffe, RZ, 0xc0, !PT ;  /* 0x03fffffe00007812 */ /* 0x000fe200078ec0ff */
[C---:B------:R-:W-:Y:S01]  /*11c0*/  VIADD R19, R17.reuse, 0x40 ;  /* 0x0000004011137836 */ /* 0x040fe20000000000 */
[----:B------:R-:W-:Y:S01]  /*11d0*/  SHF.R.S32.HI R5, RZ, 0x5, R5 ;  /* 0x00000005ff057819 */ /* 0x000fe20000011405 */
[----:B------:R-:W-:Y:S01]  /*11e0*/  VIADD R18, R17, 0x80 ;  /* 0x0000008011127836 */ /* 0x000fe20000000000 */
[----:B------:R-:W-:Y:S01]  /*11f0*/  LOP3.LUT R4, R4, 0x1ffffffe, RZ, 0xc0, !PT ;  /* 0x1ffffffe04047812 */ /* 0x000fe200078ec0ff */
[----:B------:R-:W-:Y:S01]  /*1200*/  IMAD.IADD R0, R221, 0x1, -R0 ;  /* 0x00000001dd007824 */ /* 0x000fe200078e0a00 */
[----:B------:R-:W-:Y:S01]  /*1210*/  LOP3.LUT R3, R3, 0x7ffffffc, RZ, 0xc0, !PT ;  /* 0x7ffffffc03037812 */ /* 0x000fe200078ec0ff */
[----:B------:R-:W-:Y:S01]  /*1220*/  IMAD R5, R5, 0x10, R8 ;  /* 0x0000001005057824 */ /* 0x000fe200078e0208 */
[----:B------:R-:W-:Y:S01]  /*1230*/  LOP3.LUT R6, R6, 0x1ffffffe, RZ, 0xc0, !PT ;  /* 0x1ffffffe06067812 */ /* 0x000fe200078ec0ff */
[----:B------:R-:W-:Y:S01]  /*1240*/  IMAD.IADD R4, R9, 0x1, -R4 ;  /* 0x0000000109047824 */ /* 0x000fe200078e0a04 */
[----:B------:R-:W-:Y:S01]  /*1250*/  SHF.R.S32.HI R23, RZ, 0x3, R23 ;  /* 0x00000003ff177819 */ /* 0x000fe20000011417 */
[----:B------:R-:W-:Y:S01]  /*1260*/  IMAD.IADD R3, R220, 0x1, -R3 ;  /* 0x00000001dc037824 */ /* 0x000fe200078e0a03 */
[----:B------:R-:W-:Y:S01]  /*1270*/  SHF.R.S32.HI R227, RZ, 0x1f, R19 ;  /* 0x0000001fffe37819 */ /* 0x000fe20000011413 */
[----:B------:R-:W-:Y:S01]  /*1280*/  IMAD.IADD R223, R13, 0x1, -R6 ;  /* 0x000000010ddf7824 */ /* 0x000fe200078e0a06 */
[----:B------:R-:W-:Y:S01]  /*1290*/  SHF.R.S32.HI R226, RZ, 0x1f, R18 ;  /* 0x0000001fffe27819 */ /* 0x000fe20000011412 */
[----:B------:R-:W-:-:S02]  /*12a0*/  IMAD R222, R0, 0x40, R5 ;  /* 0x0000004000de7824 */ /* 0x000fc400078e0205 */
[----:B------:R-:W-:Y:S02]  /*12b0*/  IMAD R224, R4, 0x8, R7 ;  /* 0x0000000804e07824 */ /* 0x000fe400078e0207 */
[----:B------:R-:W-:Y:S02]  /*12c0*/  IMAD R225, R3, R10, 0xa0 ;  /* 0x000000a003e17424 */ /* 0x000fe400078e020a */
[----:B------:R-:W-:-:S07]  /*12d0*/  IMAD R223, R223, 0x8, R222 ;  /* 0x00000008dfdf7824 */ /* 0x000fce00078e02de */
.L_x_178:
        /* <DEDUP_REMOVED lines=107> */
.L_x_146:
[----:B------:R-:W-:Y:S01]  /*1990*/  ULOP3.LUT UR4, UR45, 0x1, URZ, 0xc0, !UPT ;  /* 0x000000012d047892 */ /* 0x000fe2000f8ec03f */
[----:B------:R-:W-:-:S05]  /*19a0*/  IMAD.U32 R3, RZ, RZ, UR46 ;  /* 0x0000002eff037e24 */ /* 0x000fca000f8e00ff */
[----:B------:R-:W-:Y:S01]  /*19b0*/  IMAD.U32 R0, RZ, RZ, UR4 ;  /* 0x00000004ff007e24 */ /* 0x000fe2000f8e00ff */
[----:B------:R-:W-:-:S04]  /*19c0*/  ISETP.NE.AND P0, PT, R3, 0x3, PT ;  /* 0x000000030300780c */ /* 0x000fc80003f05270 */
[----:B------:R-:W-:-:S04]  /*19d0*/  SHF.L.U32 R0, R0, 0x1f, RZ ;  /* 0x0000001f00007819 */ /* 0x000fc800000006ff */
[----:B------:R-:W0:Y:S02]  /*19e0*/  SYNCS.PHASECHK.TRANS64.TRYWAIT P1, [UR39+0x33400], R0 ;  /* 0x03340000ff0075a7 */ /* 0x000e240008020167 */
[----:B0-----:R-:W-:Y:S05]  /*19f0*/  @!P1 BRA `(.L_x_147) ;  /* 0x000000cc00389947 */ /* 0x001fea0003800000 */
.L_x_248:
[----:B------:R-:W-:Y:S05]  /*1a00*/  @!P0 BRA `(.L_x_148) ;  /* 0x0000000000048947 */ /* 0x000fea0003800000 */
[----:B------:R-:W-:Y:S01]  /*1a10*/  BPT.TRAP 0x1 ;  /* 0x000000040000795c */ /* 0x000fe20000300000 */
.L_x_148:
[----:B0-----:R-:W-:Y:S02]  /*1a20*/  IMAD.U32 R3, RZ, RZ, UR52 ;  /* 0x00000034ff037e24 */ /* 0x001fe4000f8e00ff */
[----:B------:R-:W-:-:S03]  /*1a30*/  IMAD.U32 R0, RZ, RZ, UR44 ;  /* 0x0000002cff007e24 */ /* 0x000fc6000f8e00ff */
[----:B------:R-:W-:Y:S02]  /*1a40*/  LEA R3, R3, UR39, 0x3 ;  /* 0x0000002703037c11 */ /* 0x000fe4000f8e18ff */
[----:B------:R-:W-:-:S04]  /*1a50*/  SHF.L.U32 R0, R0, 0x1f, RZ ;  /* 0x0000001f00007819 */ /* 0x000fc800000006ff */
[----:B------:R0:W1:Y:S01]  /*1a60*/  SYNCS.PHASECHK.TRANS64.TRYWAIT P1, [R3+URZ+0x33430], R0 ;  /* 0x03343000030075a7 */ /* 0x000062000802017f */
[----:B------:R-:W-:Y:S05]  /*1a70*/  @!P0 BRA `(.L_x_149) ;  /* 0x0000000000048947 */ /* 0x000fea0003800000 */
[----:B------:R-:W-:Y:S01]  /*1a80*/  BPT.TRAP 0x1 ;  /* 0x000000040000795c */ /* 0x000fe20000300000 */
.L_x_149:
[----:B-1----:R-:W-:Y:S05]  /*1a90*/  @P1 BRA `(.L_x_150) ;  /* 0x0000000000081947 */ /* 0x002fea0003800000 */
[----:B------:R-:W1:Y:S02]  /*1aa0*/  SYNCS.PHASECHK.TRANS64.TRYWAIT P1, [R3+URZ+0x33430], R0 ;  /* 0x03343000030075a7 */ /* 0x000e64000802017f */
[----:B-1----:R-:W-:Y:S05]  /*1ab0*/  @!P1 BRA `(.L_x_151) ;  /* 0x000000cc00209947 */ /* 0x002fea0003800000 */
.L_x_150:
[----:B------:R-:W-:Y:S05]  /*1ac0*/  WARPSYNC.ALL ;  /* 0x0000000000007948 */ /* 0x000fea0003800000 */
[----:B------:R-:W-:Y:S01]  /*1ad0*/  UIADD3 UR4, UR39, 0x24200, URZ ;  /* 0x0002420027047890 */ /* 0x000fe2000fffe03f */
[----:B------:R-:W-:Y:S01]  /*1ae0*/  WARPGROUP.ARRIVE ;  /* 0x00000000000079c5 */ /* 0x000fe20000000000 */
[----:B------:R-:W-:Y:S02]  /*1af0*/  ULOP3.LUT UR28, UR47, 0x10000, URZ, 0xfc, !UPT ;  /* 0x000100002f1c7892 */ /* 0x000fe4000f8efc3f */
[----:B------:R-:W-:Y:S01]  /*1b00*/  USHF.R.U32.HI UR4, URZ, 0x4, UR4 ;  /* 0x000000043f047899 */ /* 0x000fe20008011604 */
[----:B------:R-:W-:Y:S01]  /*1b10*/  UMOV UR25, 0x80000020 ;  /* 0x8000002000197882 */ /* 0x000fe20000000000 */
[----:B------:R-:W-:-:S02]  /*1b20*/  UMOV UR27, 0x80000020 ;  /* 0x80000020001b7882 */ /* 0x000fc40000000000 */
[----:B------:R-:W-:Y:S01]  /*1b30*/  ULOP3.LUT UR4, UR4, 0x3fff, URZ, 0xc0, !UPT ;  /* 0x00003fff04047892 */ /* 0x000fe2000f8ec03f */
[----:B------:R-:W-:Y:S01]  /*1b40*/  UMOV UR24, UR28 ;  /* 0x0000001c00187c82 */ /* 0x000fe20008000000 */
[----:B------:R-:W-:Y:S02]  /*1b50*/  UMOV UR5, UR25 ;  /* 0x0000001900057c82 */ /* 0x000fe40008000000 */
[----:B------:R-:W-:Y:S01]  /*1b60*/  ULOP3.LUT UR47, UR4, 0x10000, URZ, 0xfc, !UPT ;  /* 0x00010000042f7892 */ /* 0x000fe2000f8efc3f */
[----:B------:R-:W-:Y:S02]  /*1b70*/  UMOV UR7, 0x80000020 ;  /* 0x8000002000077882 */ /* 0x000fe40000000000 */
[----:B------:R-:W-:Y:S01]  /*1b80*/  UMOV UR4, UR24 ;  /* 0x0000001800047c82 */ /* 0x000fe20008000000 */
[----:B------:R-:W-:Y:S01]  /*1b90*/  UIMAD UR30, UR52, 0x780, UR47 ;  /* 0x00000780341e78a4 */ /* 0x000fe2000f8e022f */
[----:B------:R-:W-:Y:S01]  /*1ba0*/  UMOV UR11, 0x80000020 ;  /* 0x80000020000b7882 */ /* 0x000fe20000000000 */
[----:B------:R-:W-:-:S02]  /*1bb0*/  UMOV UR15, 0x80000020 ;  /* 0x80000020000f7882 */ /* 0x000fc40000000000 */
[----:B------:R-:W-:Y:S02]  /*1bc0*/  UIADD3 UR6, UR30, 0x80, URZ ;  /* 0x000000801e067890 */ /* 0x000fe4000fffe03f */
[----:B------:R-:W-:Y:S02]  /*1bd0*/  UIADD3 UR8, UR30, 0x100, URZ ;  /* 0x000001001e087890 */ /* 0x000fe4000fffe03f */
[----:B------:R-:W-:Y:S01]  /*1be0*/  UMOV UR26, UR30 ;  /* 0x0000001e001a7c82 */ /* 0x000fe20008000000 */
[----:B------:R-:W-:Y:S01]  /*1bf0*/  UIADD3 UR9, UR30, 0x180, URZ ;  /* 0x000001801e097890 */ /* 0x000fe2000fffe03f */
[----:B------:R-:W-:Y:S01]  /*1c00*/  QGMMA.64x32x32.F32.E4M3.E4M3 R88, gdesc[UR24], RZ, !UPT, gsb0 ;  /* 0x00600000185879f3 */ /* 0x000fe2000c0008ff */
[----:B------:R-:W-:Y:S01]  /*1c10*/  UMOV UR26, UR6 ;  /* 0x00000006001a7c82 */ /* 0x000fe20008000000 */
[----:B------:R-:W-:Y:S01]  /*1c20*/  UMOV UR27, 0x80000020 ;  /* 0x80000020001b7882 */ /* 0x000fe20000000000 */
[----:B------:R-:W-:Y:S01]  /*1c30*/  UMOV UR6, UR8 ;  /* 0x0000000800067c82 */ /* 0x000fe20008000000 */
[----:B------:R-:W-:-:S02]  /*1c40*/  UIADD3 UR10, UR30, 0x200, URZ ;  /* 0x000002001e0a7890 */ /* 0x000fc4000fffe03f */
[----:B------:R-:W-:Y:S02]  /*1c50*/  UIADD3 UR12, UR30, 0x102, URZ ;  /* 0x000001021e0c7890 */ /* 0x000fe4000fffe03f */
[----:B------:R-:W-:Y:S02]  /*1c60*/  UIADD3 UR13, UR30, 0x182, URZ ;  /* 0x000001821e0d7890 */ /* 0x000fe4000fffe03f */
[----:B------:R-:W-:Y:S02]  /*1c70*/  UIADD3 UR14, UR30, 0x202, URZ ;  /* 0x000002021e0e7890 */ /* 0x000fe4000fffe03f */
[----:B------:R-:W-:Y:S01]  /*1c80*/  UIADD3 UR18, UR30, 0x382, URZ ;  /* 0x000003821e127890 */ /* 0x000fe2000fffe03f */
[----:B------:R-:W-:Y:S01]  /*1c90*/  UMOV UR19, 0x80000020 ;  /* 0x8000002000137882 */ /* 0x000fe20000000000 */
[----:B------:R-:W-:Y:S01]  /*1ca0*/  UIADD3 UR22, UR30, 0x600, URZ ;  /* 0x000006001e167890 */ /* 0x000fe2000fffe03f */
[----:B------:R-:W-:Y:S01]  /*1cb0*/  UMOV UR23, 0x80000020 ;  /* 0x8000002000177882 */ /* 0x000fe20000000000 */
[----:B------:R-:W-:Y:S01]  /*1cc0*/  UMOV UR31, 0x80000020 ;  /* 0x80000020001f7882 */ /* 0x000fe20000000000 */
[----:B------:R-:W-:-:S02]  /*1cd0*/  WARPGROUP.DEPBAR.LE gsb0, 0x0 ;  /* 0x00008000000079c5 */ /* 0x000fc40000010000 */
[----:B------:R-:W-:-:S06]  /*1ce0*/  WARPGROUP.ARRIVE ;  /* 0x00000000000079c5 */ /* 0x000fcc0000000000 */
[----:B------:R-:W-:Y:S01]  /*1cf0*/  QGMMA.64x32x32.F32.E4M3.E4M3 R72, gdesc[UR24], RZ, !UPT, gsb0 ;  /* 0x00600000184879f3 */ /* 0x000fe2000c0008ff */
[----:B------:R-:W-:Y:S01]  /*1d00*/  UMOV UR26, UR9 ;  /* 0x00000009001a7c82 */ /* 0x000fe20008000000 */
[----:B------:R-:W-:Y:S01]  /*1d10*/  UMOV UR27, 0x80000020 ;  /* 0x80000020001b7882 */ /* 0x000fe20000000000 */
[----:B------:R-:W-:Y:S02]  /*1d20*/  WARPGROUP.DEPBAR.LE gsb0, 0x0 ;  /* 0x00008000000079c5 */ /* 0x000fe40000010000 */
[----:B------:R-:W-:-:S06]  /*1d30*/  WARPGROUP.ARRIVE ;  /* 0x00000000000079c5 */ /* 0x000fcc0000000000 */
[----:B------:R-:W-:Y:S01]  /*1d40*/  QGMMA.64x32x32.F32.E4M3.E4M3 R56, gdesc[UR4], RZ, !UPT, gsb0 ;  /* 0x00600000043879f3 */ /* 0x000fe2000c0008ff */
[----:B------:R-:W-:Y:S02]  /*1d50*/  UIADD3 UR4, UR28, 0x2, URZ ;  /* 0x000000021c047890 */ /* 0x000fe4000fffe03f */
[----:B------:R-:W-:Y:S01]  /*1d60*/  UIADD3 UR6, UR30, 0x2, URZ ;  /* 0x000000021e067890 */ /* 0x000fe2000fffe03f */
[----:B------:R-:W-:Y:S01]  /*1d70*/  UMOV UR5, 0x80000020 ;  /* 0x8000002000057882 */ /* 0x000fe20000000000 */
[----:B------:R-:W-:Y:S01]  /*1d80*/  UMOV UR7, 0x80000020 ;  /* 0x8000002000077882 */ /* 0x000fe20000000000 */
[----:B------:R-:W-:Y:S02]  /*1d90*/  UMOV UR9, UR5 ;  /* 0x0000000500097c82 */ /* 0x000fe40008000000 */
[----:B------:R-:W-:Y:S01]  /*1da0*/  UMOV UR8, UR4 ;  /* 0x0000000400087c82 */ /* 0x000fe20008000000 */
        /* <DEDUP_REMOVED lines=12> */
[----:B------:R-:W-:Y:S01]  /*1e70*/  UMOV UR6, UR10 ;  /* 0x0000000a00067c82 */ /* 0x000fe20008000000 */
[----:B------:R-:W-:Y:S01]  /*1e80*/  UMOV UR7, 0x80000020 ;  /* 0x8000002000077882 */ /* 0x000fe20000000000 */
[----:B------:R-:W-:Y:S01]  /*1e90*/  UMOV UR10, UR12 ;  /* 0x0000000c000a7c82 */ /* 0x000fe20008000000 */
        /* <DEDUP_REMOVED lines=121> */
[----:B------:R-:W-:-:S03]  /*2630*/  UIADD3 UR6, UR30, 0x702, URZ ;  /* 0x000007021e067890 */ /* 0x000fc6000fffe03f */
        /* <DEDUP_REMOVED lines=18> */
[----:B------:R-:W-:Y:S05]  /*2760*/  @!P0 BRA `(.L_x_152) ;  /* 0x0000000000048947 */ /* 0x000fea0003800000 */
[----:B------:R-:W-:Y:S01]  /*2770*/  BPT.TRAP 0x1 ;  /* 0x000000040000795c */ /* 0x000fe20000300000 */
.L_x_152:
[----:B01----:R-:W-:Y:S01]  /*2780*/  VIADD R0, R225, UR51 ;  /* 0x00000033e1007c36 */ /* 0x003fe20008000000 */
[----:B------:R-:W-:Y:S01]  /*2790*/  P2R R105, PR, RZ, 0x1 ;  /* 0x00000001ff697803 */ /* 0x000fe20000000000 */
[----:B------:R-:W-:Y:S01]  /*27a0*/  IMAD.U32 R5, RZ, RZ, UR50 ;  /* 0x00000032ff057e24 */ /* 0x000fe2000f8e00ff */
[----:B------:R-:W-:-:S03]  /*27b0*/  UISETP.GE.AND UP0, UPT, UR51, 0xa1, UPT ;  /* 0x000000a13300788c */ /* 0x000fc6000bf06270 */
[----:B------:R-:W-:-:S05]  /*27c0*/  IMAD R4, R5, -0xa0, R0 ;  /* 0xffffff6005047824 */ /* 0x000fca00078e0200 */
[C---:B------:R-:W-:Y:S02]  /*27d0*/  ISETP.GT.AND P6, PT, R4.reuse, RZ, PT ;  /* 0x000000ff0400720c */ /* 0x040fe40003fc4270 */
[C---:B------:R-:W-:Y:S02]  /*27e0*/  ISETP.GT.AND P5, PT, R4.reuse, 0x1, PT ;  /* 0x000000010400780c */ /* 0x040fe40003fa4270 */
[----:B------:R-:W-:Y:S02]  /*27f0*/  ISETP.GT.AND P4, PT, R4, 0x8, PT ;  /* 0x000000080400780c */ /* 0x000fe40003f84270 */
[----:B------:R-:W-:Y:S02]  /*2800*/  FSEL R88, R88, -INF , P6 ;  /* 0xff80000058587808 */ /* 0x000fe40003000000 */
[----:B------:R-:W-:Y:S01]  /*2810*/  FSEL R6, R89, -INF , P5 ;  /* 0xff80000059067808 */ /* 0x000fe20002800000 */
[----:B------:R-:W-:Y:S01]  /*2820*/  IMAD.U32 R89, RZ, RZ, UR40 ;  /* 0x00000028ff597e24 */ /* 0x000fe2000f8e00ff */
[----:B------:R-:W-:-:S02]  /*2830*/  ISETP.GT.AND P3, PT, R4, 0x9, PT ;  /* 0x000000090400780c */ /* 0x000fc40003f64270 */
[----:B------:R-:W-:Y:S02]  /*2840*/  FSEL R92, R92, -INF , P4 ;  /* 0xff8000005c5c7808 */ /* 0x000fe40002000000 */
[----:B------:R-:W-:Y:S02]  /*2850*/  FMNMX.FTZ R5, R88, R6, !PT ;  /* 0x0000000658057209 */ /* 0x000fe40007810000 */
[----:B------:R-:W-:Y:S02]  /*2860*/  ISETP.GT.AND P1, PT, R4, 0x10, PT ;  /* 0x000000100400780c */ /* 0x000fe40003f24270 */
[----:B------:R-:W-:Y:S02]  /*2870*/  FSEL R8, R93, -INF , P3 ;  /* 0xff8000005d087808 */ /* 0x000fe40001800000 */
[----:B------:R-:W-:Y:S02]  /*2880*/  FMNMX.FTZ R5, R92, R5, !PT ;  /* 0x000000055c057209 */ /* 0x000fe40007810000 */
        /* <DEDUP_REMOVED lines=103> */
[----:B------:R-:W-:Y:S02]  /*2f00*/  ISETP.GT.AND P0, PT, R4, 0x79, PT ;  /* 0x000000790400780c */ /* 0x000fe40003f04270 */
[----:B------:R-:W-:Y:S02]  /*2f10*/  FSEL R52, R52, -INF , P6 ;  /* 0xff80000034347808 */ /* 0x000fe40003000000 */
[----:B------:R-:W-:Y:S02]  /*2f20*/  FMNMX.FTZ R7, R49, R0, !PT ;  /* 0x0000000031077209 */ /* 0x000fe40007810000 */
[----:B------:R-:W-:Y:S02]  /*2f30*/  FSEL R43, R43, -INF , P5 ;  /* 0xff8000002b2b7808 */ /* 0x000fe40002800000 */
[----:B------:R-:W-:Y:S02]  /*2f40*/  ISETP.GT.AND P5, PT, R4, 0x80, PT ;  /* 0x000000800400780c */ /* 0x000fe40003fa4270 */
[----:B------:R-:W-:-:S02]  /*2f50*/  FSEL R53, R53, -INF , P0 ;  /* 0xff80000035357808 */ /* 0x000fc40000000000 */
[----:B------:R-:W-:Y:S02]  /*2f60*/  FMNMX.FTZ R0, R52, R7, !PT ;  /* 0x0000000734007209 */ /* 0x000fe40007810000 */
        /* <DEDUP_REMOVED lines=12> */
[----:B------:R-:W-:Y:S02]  /*3030*/  FSEL R29, R29, -INF , P2 ;  /* 0xff8000001d1d7808 */ /* 0x000fe40001000000 */
[----:B------:R-:W-:Y:S02]  /*3040*/  FMNMX.FTZ R0, R28, R7, !PT ;  /* 0x000000071c007209 */ /* 0x000fe40007810000 */
[----:B------:R-:W-:Y:S02]  /*3050*/  ISETP.GT.AND P3, PT, R4, 0x90, PT ;  /* 0x000000900400780c */ /* 0x000fe40003f64270 */
[----:B------:R-:W-:Y:S02]  /*3060*/  FSEL R46, R46, -INF , P4 ;  /* 0xff8000002e2e7808 */ /* 0x000fe40002000000 */
[----:B------:R-:W-:-:S02]  /*3070*/  FSEL R32, R32, -INF , P3 ;  /* 0xff80000020207808 */ /* 0x000fc40001800000 */
[----:B------:R-:W-:Y:S02]  /*3080*/  FMNMX.FTZ R7, R29, R0, !PT ;  /* 0x000000001d077209 */ /* 0x000fe40007810000 */
[----:B------:R-:W-:Y:S02]  /*3090*/  ISETP.GT.AND P4, PT, R4, 0x91, PT ;  /* 0x000000910400780c */ /* 0x000fe40003f84270 */
[----:B------:R-:W-:Y:S02]  /*30a0*/  FMNMX.FTZ R0, R32, R7, !PT ;  /* 0x0000000720007209 */ /* 0x000fe40007810000 */
[----:B------:R-:W-:Y:S02]  /*30b0*/  FSEL R33, R33, -INF , P4 ;  /* 0xff80000021217808 */ /* 0x000fe40002000000 */
[----:B------:R-:W-:Y:S02]  /*30c0*/  ISETP.GT.AND P5, PT, R4, 0x98, PT ;  /* 0x000000980400780c */ /* 0x000fe40003fa4270 */
[----:B------:R-:W-:-:S02]  /*30d0*/  FMNMX.FTZ R7, R33, R0, !PT ;  /* 0x0000000021077209 */ /* 0x000fc40007810000 */
[----:B------:R-:W-:Y:S02]  /*30e0*/  FSEL R36, R36, -INF , P5 ;  /* 0xff80000024247808 */ /* 0x000fe40002800000 */
[----:B------:R-:W-:Y:S02]  /*30f0*/  ISETP.GT.AND P6, PT, R4, 0x99, PT ;  /* 0x000000990400780c */ /* 0x000fe40003fc4270 */
[----:B------:R-:W-:Y:S02]  /*3100*/  FMNMX.FTZ R0, R36, R7, !PT ;  /* 0x0000000724007209 */ /* 0x000fe40007810000 */
[----:B------:R-:W-:Y:S02]  /*3110*/  FSEL R37, R37, -INF , P6 ;  /* 0xff80000025257808 */ /* 0x000fe40003000000 */
[----:B------:R-:W-:Y:S02]  /*3120*/  P2R R13, PR, RZ, 0x4 ;  /* 0x00000004ff0d7803 */ /* 0x000fe40000000000 */
[----:B------:R-:W-:-:S02]  /*3130*/  FMNMX.FTZ R7, R37, R0, !PT ;  /* 0x0000000025077209 */ /* 0x000fc40007810000 */
[----:B------:R-:W-:Y:S02]  /*3140*/  P2R R11, PR, RZ, 0x8 ;  /* 0x00000008ff0b7803 */ /* 0x000fe40000000000 */
[----:B------:R-:W-:Y:S01]  /*3150*/  ISETP.GT.AND P2, PT, R4, 0x78, PT ;  /* 0x000000780400780c */ /* 0x000fe20003f44270 */
[----:B------:R-:W0:Y:S01]  /*3160*/  SHFL.BFLY PT, R0, R7, 0x2, 0x1f ;  /* 0x0c401f0007007f89 */ /* 0x000e2200000e0000 */
[----:B------:R-:W-:Y:S02]  /*3170*/  P2R R15, PR, RZ, 0x2 ;  /* 0x00000002ff0f7803 */ /* 0x000fe40000000000 */
[----:B------:R-:W-:Y:S02]  /*3180*/  FSEL R54, R54, -INF , P2 ;  /* 0xff80000036367808 */ /* 0x000fe40001000000 */
[----:B------:R-:W-:Y:S02]  /*3190*/  ISETP.NE.AND P2, PT, R13, RZ, PT ;  /* 0x000000ff0d00720c */ /* 0x000fe40003f45270 */
[----:B------:R-:W-:-:S02]  /*31a0*/  FMNMX.FTZ R13, R90, R91, !PT ;  /* 0x0000005b5a0d7209 */ /* 0x000fc40007810000 */
[C---:B------:R-:W-:Y:S02]  /*31b0*/  ISETP.GT.AND P1, PT, R4.reuse, 0x79, PT ;  /* 0x000000790400780c */ /* 0x040fe40003f24270 */
[----:B------:R-:W-:Y:S02]  /*31c0*/  P2R R21, PR, RZ, 0x1 ;  /* 0x00000001ff157803 */ /* 0x000fe40000000000 */
[----:B------:R-:W-:Y:S02]  /*31d0*/  FSEL R55, R55, -INF , P1 ;  /* 0xff80000037377808 */ /* 0x000fe40000800000 */
[----:B------:R-:W-:Y:S02]  /*31e0*/  ISETP.NE.AND P1, PT, R15, RZ, PT ;  /* 0x000000ff0f00720c */ /* 0x000fe40003f25270 */
[----:B------:R-:W-:Y:S02]  /*31f0*/  ISETP.GT.AND P0, PT, R4, 0x80, PT ;  /* 0x000000800400780c */ /* 0x000fe40003f04270 */
[----:B------:R-:W-:-:S02]  /*3200*/  FSEL R85, R39, -INF , P6 ;  /* 0xff80000027557808 */ /* 0x000fc40003000000 */
[----:B------:R-:W-:Y:S02]  /*3210*/  FSEL R26, R26, -INF , P0 ;  /* 0xff8000001a1a7808 */ /* 0x000fe40000000000 */
[----:B------:R-:W-:Y:S02]  /*3220*/  ISETP.NE.AND P0, PT, R21, RZ, PT ;  /* 0x000000ff1500720c */ /* 0x000fe40003f05270 */
[----:B0-----:R-:W-:Y:S02]  /*3230*/  FMNMX.FTZ R9, R7, R0, !PT ;  /* 0x0000000007097209 */ /* 0x001fe40007810000 */
[----:B------:R-:W-:Y:S02]  /*3240*/  FSEL R27, R27, -INF , P0 ;  /* 0xff8000001b1b7808 */ /* 0x000fe40000000000 */
[----:B------:R-:W-:Y:S01]  /*3250*/  ISETP.NE.AND P0, PT, R105, RZ, PT ;  /* 0x000000ff6900720c */ /* 0x000fe20003f05270 */
[----:B------:R-:W0:Y:S02]  /*3260*/  SHFL.BFLY PT, R0, R9, 0x1, 0x1f ;  /* 0x0c201f0009007f89 */ /* 0x000e2400000e0000 */
[----:B0-----:R-:W-:-:S04]  /*3270*/  FMNMX.FTZ R0, R9, R0, !PT ;  /* 0x0000000009007209 */ /* 0x001fc80007810000 */
        /* <DEDUP_REMOVED lines=23> */
[----:B------:R1:W-:Y:S01]  /*33f0*/  MUFU.EX2 R15, R60 ;  /* 0x0000003c000f7308 */ /* 0x0003e20000000800 */
[----:B------:R-:W-:-:S01]  /*3400*/  FFMA.FTZ R108, R108, UR40, -R89 ;  /* 0x000000286c6c7c23 */ /* 0x000fc20008010859 */
[----:B------:R-:W-:Y:S01]  /*3410*/  FMNMX.FTZ R21, R103, R14, !PT ;  /* 0x0000000e67157209 */ /* 0x000fe20007810000 */
[----:B------:R-:W-:-:S01]  /*3420*/  FFMA.FTZ R14, R104, UR40, -R89 ;  /* 0x00000028680e7c23 */ /* 0x000fc20008010859 */
[--C-:B------:R-:W-:Y:S01]  /*3430*/  FFMA.FTZ R110, R110, UR40, -R89.reuse ;  /* 0x000000286e6e7c23 */ /* 0x100fe20008010859 */
        /* <DEDUP_REMOVED lines=17> */
[----:B0-----:R-:W-:Y:S01]  /*3550*/  FMNMX.FTZ R56, R82, R57, !PT ;  /* 0x0000003952387209 */ /* 0x001fe20007810000 */
[----:B------:R-:W-:Y:S01]  /*3560*/  MUFU.EX2 R4, R4 ;  /* 0x0000000400047308 */ /* 0x000fe20000000800 */
[----:B------:R-:W-:-:S02]  /*3570*/  CS2R R118, SRZ ;  /* 0x0000000000767805 */ /* 0x000fc4000001ff00 */
[----:B------:R-:W-:Y:S02]  /*3580*/  CS2R R104, SRZ ;  /* 0x0000000000687805 */ /* 0x000fe4000001ff00 */
[----:B------:R-:W-:Y:S02]  /*3590*/  FMNMX.FTZ R57, R83, R56, !PT ;  /* 0x0000003853397209 */ /* 0x000fe40007810000 */
[----:B------:R-:W-:Y:S02]  /*35a0*/  CS2R R100, SRZ ;  /* 0x0000000000647805 */ /* 0x000fe4000001ff00 */
[----:B------:R-:W-:Y:S02]  /*35b0*/  CS2R R96, SRZ ;  /* 0x0000000000607805 */ /* 0x000fe4000001ff00 */
[----:B------:R-:W-:Y:S02]  /*35c0*/  CS2R R92, SRZ ;  /* 0x00000000005c7805 */ /* 0x000fe4000001ff00 */
[----:B------:R-:W-:Y:S01]  /*35d0*/  FMNMX.FTZ R56, R86, R57, !PT ;  /* 0x0000003956387209 */ /* 0x000fe20007810000 */
[----:B------:R-:W-:Y:S03]  /*35e0*/  MUFU.EX2 R7, R7 ;  /* 0x0000000700077308 */ /* 0x000fe60000000800 */
[----:B------:R-:W-:Y:S01]  /*35f0*/  FMNMX.FTZ R61, R87, R56, !PT ;  /* 0x00000038573d7209 */ /* 0x000fe20007810000 */
[--C-:B------:R-:W-:Y:S01]  /*3600*/  FFMA.FTZ R56, R84, UR40, -R89.reuse ;  /* 0x0000002854387c23 */ /* 0x100fe20008010859 */
[----:B------:R-:W-:-:S01]  /*3610*/  FFMA.FTZ R84, R72, UR40, -R89 ;  /* 0x0000002848547c23 */ /* 0x000fc20008010859 */
[----:B------:R-:W-:-:S02]  /*3620*/  FSEL R72, R30, -INF , P1 ;  /* 0xff8000001e487808 */ /* 0x000fc40000800000 */
[----:B-1----:R-:W-:Y:S01]  /*3630*/  FMNMX.FTZ R60, R58, R61, !PT ;  /* 0x0000003d3a3c7209 */ /* 0x002fe20007810000 */
[----:B------:R0:W-:Y:S03]  /*3640*/  MUFU.EX2 R30, R84 ;  /* 0x00000054001e7308 */ /* 0x0001e60000000800 */
[----:B------:R-:W-:-:S04]  /*3650*/  FMNMX.FTZ R61, R59, R60, !PT ;  /* 0x0000003c3b3d7209 */ /* 0x000fc80007810000 */
[----:B------:R-:W-:Y:S01]  /*3660*/  FMNMX.FTZ R60, R62, R61, !PT ;  /* 0x0000003d3e3c7209 */ /* 0x000fe20007810000 */
[----:B------:R-:W-:Y:S01]  /*3670*/  MUFU.EX2 R6, R6 ;  /* 0x0000000600067308 */ /* 0x000fe20000000800 */
[----:B0-----:R-:W-:Y:S02]  /*3680*/  FSEL R84, R38, -INF , P5 ;  /* 0xff80000026547808 */ /* 0x001fe40002800000 */
[----:B------:R-:W-:Y:S01]  /*3690*/  FMNMX.FTZ R65, R63, R60, !PT ;  /* 0x0000003c3f417209 */ /* 0x000fe20007810000 */
[----:B------:R-:W-:-:S01]  /*36a0*/  FFMA.FTZ R60, R112, UR40, -R89 ;  /* 0x00000028703c7c23 */ /* 0x000fc20008010859 */
[----:B------:R-:W-:Y:S02]  /*36b0*/  CS2R R112, SRZ ;  /* 0x0000000000707805 */ /* 0x000fe4000001ff00 */
[----:B------:R-:W-:Y:S01]  /*36c0*/  FMNMX.FTZ R64, R66, R65, !PT ;  /* 0x0000004142407209 */ /* 0x000fe20007810000 */
[----:B------:R-:W0:Y:S03]  /*36d0*/  MUFU.EX2 R9, R9 ;  /* 0x0000000900097308 */ /* 0x000e260000000800 */
[----:B------:R-:W-:-:S04]  /*36e0*/  FMNMX.FTZ R65, R67, R64, !PT ;  /* 0x0000004043417209 */ /* 0x000fc80007810000 */
[----:B------:R-:W-:Y:S01]  /*36f0*/  FMNMX.FTZ R64, R70, R65, !PT ;  /* 0x0000004146407209 */ /* 0x000fe20007810000 */
[----:B------:R-:W-:Y:S03]  /*3700*/  MUFU.EX2 R8, R8 ;  /* 0x0000000800087308 */ /* 0x000fe60000000800 */
[----:B------:R-:W-:Y:S01]  /*3710*/  FMNMX.FTZ R69, R71, R64, !PT ;  /* 0x0000004047457209 */ /* 0x000fe20007810000 */
[----:B------:R-:W-:Y:S01]  /*3720*/  FFMA.FTZ R64, R116, UR40, -R89 ;  /* 0x0000002874407c23 */ /* 0x000fe20008010859 */
[----:B------:R-:W-:Y:S02]  /*3730*/  CS2R R116, SRZ ;  /* 0x0000000000747805 */ /* 0x000fe4000001ff00 */
[----:B------:R-:W-:Y:S01]  /*3740*/  FMNMX.FTZ R68, R42, R69, !PT ;  /* 0x000000452a447209 */ /* 0x000fe20007810000 */
[----:B------:R-:W-:Y:S01]  /*3750*/  MUFU.EX2 R11, R11 ;  /* 0x0000000b000b7308 */ /* 0x000fe20000000800 */
[----:B0-----:R-:W-:-:S02]  /*3760*/  F2FP.SATFINITE.E4M3.F32.PACK_AB_MERGE_C R200, R9, R6, RZ ;  /* 0x0000000609c8723e */ /* 0x001fc400048070ff */
[----:B------:R-:W-:Y:S02]  /*3770*/  FMNMX.FTZ R69, R43, R68, !PT ;  /* 0x000000442b457209 */ /* 0x000fe40007810000 */
[----:B------:R-:W-:Y:S02]  /*3780*/  F2FP.SATFINITE.E4M3.F32.PACK_AB_MERGE_C R200, R7, R4, R200 ;  /* 0x0000000407c8723e */ /* 0x000fe400048070c8 */
[----:B------:R-:W-:Y:S01]  /*3790*/  FMNMX.FTZ R68, R46, R69, !PT ;  /* 0x000000452e447209 */ /* 0x000fe20007810000 */
[----:B------:R-:W0:Y:S03]  /*37a0*/  MUFU.EX2 R10, R10 ;  /* 0x0000000a000a7308 */ /* 0x000e260000000800 */
[----:B------:R-:W-:Y:S01]  /*37b0*/  FMNMX.FTZ R69, R47, R68, !PT ;  /* 0x000000442f457209 */ /* 0x000fe20007810000 */
[----:B------:R-:W-:-:S03]  /*37c0*/  FFMA.FTZ R68, R120, UR40, -R89 ;  /* 0x0000002878447c23 */ /* 0x000fc60008010859 */
[----:B------:R-:W-:Y:S01]  /*37d0*/  FMNMX.FTZ R80, R50, R69, !PT ;  /* 0x0000004532507209 */ /* 0x000fe20007810000 */
[----:B------:R-:W-:Y:S03]  /*37e0*/  MUFU.EX2 R12, R12 ;  /* 0x0000000c000c7308 */ /* 0x000fe60000000800 */
[----:B------:R-:W-:Y:S02]  /*37f0*/  FMNMX.FTZ R69, R51, R80, !PT ;  /* 0x0000005033457209 */ /* 0x000fe40007810000 */
[----:B------:R-:W-:Y:S02]  /*3800*/  FSEL R80, R34, -INF , P3 ;  /* 0xff80000022507808 */ /* 0x000fe40001800000 */
[----:B------:R-:W-:Y:S01]  /*3810*/  FMNMX.FTZ R76, R54, R69, !PT ;  /* 0x00000045364c7209 */ /* 0x000fe20007810000 */
[----:B------:R-:W-:Y:S01]  /*3820*/  MUFU.EX2 R14, R14 ;  /* 0x0000000e000e7308 */ /* 0x000fe20000000800 */
[----:B0-----:R-:W-:-:S02]  /*3830*/  F2FP.SATFINITE.E4M3.F32.PACK_AB_MERGE_C R202, R13, R10, RZ ;  /* 0x0000000a0dca723e */ /* 0x001fc400048070ff */
[----:B------:R-:W-:Y:S02]  /*3840*/  FMNMX.FTZ R77, R55, R76, !PT ;  /* 0x0000004c374d7209 */ /* 0x000fe40007810000 */
[----:B------:R-:W-:Y:S02]  /*3850*/  F2FP.SATFINITE.E4M3.F32.PACK_AB_MERGE_C R202, R11, R8, R202 ;  /* 0x000000080bca723e */ /* 0x000fe400048070ca */
[----:B------:R-:W-:Y:S01]  /*3860*/  FMNMX.FTZ R76, R26, R77, !PT ;  /* 0x0000004d1a4c7209 */ /* 0x000fe20007810000 */
[----:B------:R0:W-:Y:S03]  /*3870*/  MUFU.EX2 R69, R81 ;  /* 0x0000005100457308 */ /* 0x0001e60000000800 */
[----:B------:R-:W-:Y:S02]  /*3880*/  FMNMX.FTZ R77, R27, R76, !PT ;  /* 0x0000004c1b4d7209 */ /* 0x000fe40007810000 */
[----:B------:R-:W-:Y:S01]  /*3890*/  FSEL R76, R31, -INF , P2 ;  /* 0xff8000001f4c7808 */ /* 0x000fe20001000000 */
[----:B------:R-:W-:-:S01]  /*38a0*/  FFMA.FTZ R31, R40, UR40, -R89 ;  /* 0x00000028281f7c23 */ /* 0x000fc20008010859 */
[----:B------:R-:W-:Y:S01]  /*38b0*/  FMNMX.FTZ R5, R72, R77, !PT ;  /* 0x0000004d48057209 */ /* 0x000fe20007810000 */
[----:B------:R-:W-:-:S01]  /*38c0*/  FFMA.FTZ R40, R45, UR40, -R89 ;  /* 0x000000282d287c23 */ /* 0x000fc20008010859 */
[----:B0-----:R-:W-:Y:S01]  /*38d0*/  FSEL R81, R35, -INF , P4 ;  /* 0xff80000023517808 */ /* 0x001fe20002000000 */
[----:B------:R-:W-:-:S01]  /*38e0*/  FFMA.FTZ R35, R44, UR40, -R89 ;  /* 0x000000282c237c23 */ /* 0x000fc20008010859 */
[----:B------:R-:W-:Y:S01]  /*38f0*/  FMNMX.FTZ R5, R76, R5, !PT ;  /* 0x000000054c057209 */ /* 0x000fe20007810000 */
[----:B------:R-:W-:Y:S03]  /*3900*/  MUFU.EX2 R77, R88 ;  /* 0x00000058004d7308 */ /* 0x000fe60000000800 */
[----:B------:R-:W-:-:S04]  /*3910*/  FMNMX.FTZ R34, R80, R5, !PT ;  /* 0x0000000550227209 */ /* 0x000fc80007810000 */
[----:B------:R-:W-:Y:S01]  /*3920*/  FMNMX.FTZ R5, R81, R34, !PT ;  /* 0x0000002251057209 */ /* 0x000fe20007810000 */
[----:B------:R-:W-:-:S01]  /*3930*/  FFMA.FTZ R34, R41, UR40, -R89 ;  /* 0x0000002829227c23 */ /* 0x000fc20008010859 */
[----:B------:R-:W-:Y:S01]  /*3940*/  FFMA.FTZ R41, R52, UR40, -R89 ;  /* 0x0000002834297c23 */ /* 0x000fe20008010859 */
[----:B------:R0:W1:Y:S01]  /*3950*/  MUFU.EX2 R21, R106 ;  /* 0x0000006a00157308 */ /* 0x0000620000000800 */
[----:B------:R-:W-:-:S04]  /*3960*/  FMNMX.FTZ R38, R84, R5, !PT ;  /* 0x0000000554267209 */ /* 0x000fc80007810000 */
[----:B------:R-:W-:Y:S01]  /*3970*/  FMNMX.FTZ R5, R85, R38, !PT ;  /* 0x0000002655057209 */ /* 0x000fe20007810000 */
[----:B------:R-:W-:-:S02]  /*3980*/  FFMA.FTZ R38, R48, UR40, -R89 ;  /* 0x0000002830267c23 */ /* 0x000fc40008010859 */
[----:B------:R-:W-:Y:S01]  /*3990*/  MUFU.EX2 R20, R20 ;  /* 0x0000001400147308 */ /* 0x000fe20000000800 */
[----:B0-----:R-:W-:Y:S01]  /*39a0*/  CS2R R106, SRZ ;  /* 0x00000000006a7805 */ /* 0x001fe2000001ff00 */
[----:B------:R-:W0:Y:S06]  /*39b0*/  SHFL.BFLY PT, R44, R5, 0x2, 0x1f ;  /* 0x0c401f00052c7f89 */ /* 0x000e2c00000e0000 */
[----:B------:R2:W-:Y:S01]  /*39c0*/  MUFU.EX2 R57, R108 ;  /* 0x0000006c00397308 */ /* 0x0005e20000000800 */
[----:B-1----:R-:W-:-:S04]  /*39d0*/  F2FP.SATFINITE.E4M3.F32.PACK_AB_MERGE_C R204, R21, R14, RZ ;  /* 0x0000000e15cc723e */ /* 0x002fc800048070ff */
[----:B------:R-:W-:-:S03]  /*39e0*/  F2FP.SATFINITE.E4M3.F32.PACK_AB_MERGE_C R204, R15, R12, R204 ;  /* 0x0000000c0fcc723e */ /* 0x000fc600048070cc */
[----:B------:R-:W-:Y:S01]  /*39f0*/  MUFU.EX2 R56, R56 ;  /* 0x0000003800387308 */ /* 0x000fe20000000800 */
[----:B--2---:R-:W-:-:S07]  /*3a00*/  CS2R R108, SRZ ;  /* 0x00000000006c7805 */ /* 0x004fce000001ff00 */
[----:B------:R1:W2:Y:S01]  /*3a10*/  MUFU.EX2 R61, R110 ;  /* 0x0000006e003d7308 */ /* 0x0002a20000000800 */
[----:B0-----:R-:W-:-:S05]  /*3a20*/  FMNMX.FTZ R45, R5, R44, !PT ;  /* 0x0000002c052d7209 */ /* 0x001fca0007810000 */
[----:B------:R-:W0:Y:S02]  /*3a30*/  SHFL.BFLY PT, R48, R45, 0x1, 0x1f ;  /* 0x0c201f002d307f89 */ /* 0x000e2400000e0000 */
[----:B------:R-:W-:Y:S01]  /*3a40*/  MUFU.EX2 R44, R53 ;  /* 0x00000035002c7308 */ /* 0x000fe20000000800 */
[----:B-1----:R-:W-:-:S07]  /*3a50*/  CS2R R110, SRZ ;  /* 0x00000000006e7805 */ /* 0x002fce000001ff00 */
[----:B------:R-:W-:Y:S01]  /*3a60*/  MUFU.EX2 R60, R60 ;  /* 0x0000003c003c7308 */ /* 0x000fe20000000800 */
[----:B--2---:R-:W-:-:S04]  /*3a70*/  F2FP.SATFINITE.E4M3.F32.PACK_AB_MERGE_C R206, R61, R56, RZ ;  /* 0x000000383dce723e */ /* 0x004fc800048070ff */
[----:B------:R-:W-:-:S03]  /*3a80*/  F2FP.SATFINITE.E4M3.F32.PACK_AB_MERGE_C R206, R57, R20, R206 ;  /* 0x0000001439ce723e */ /* 0x000fc600048070ce */
[----:B------:R1:W-:Y:S01]  /*3a90*/  MUFU.EX2 R65, R114 ;  /* 0x0000007200417308 */ /* 0x0003e20000000800 */
[----:B0-----:R-:W-:Y:S01]  /*3aa0*/  FMNMX.FTZ R5, R45, R48, !PT ;  /* 0x000000302d057209 */ /* 0x001fe20007810000 */
[----:B------:R-:W-:-:S06]  /*3ab0*/  IMAD.U32 R48, RZ, RZ, UR40 ;  /* 0x00000028ff307e24 */ /* 0x000fcc000f8e00ff */
[----:B------:R-:W-:Y:S01]  /*3ac0*/  MUFU.EX2 R64, R64 ;  /* 0x0000004000407308 */ /* 0x000fe20000000800 */
[----:B-1----:R-:W-:Y:S02]  /*3ad0*/  CS2R R114, SRZ ;  /* 0x0000000000727805 */ /* 0x002fe4000001ff00 */
[C---:B------:R-:W-:Y:S01]  /*3ae0*/  FSETP.NEU.FTZ.AND P1, PT, R5.reuse, -INF , PT ;  /* 0xff8000000500780b */ /* 0x040fe20003f3d000 */
[----:B------:R-:W-:-:S05]  /*3af0*/  FFMA.FTZ R45, R5, R48, -8 ;  /* 0xc1000000052d7423 */ /* 0x000fca0000010030 */
[----:B------:R-:W-:Y:S01]  /*3b00*/  FSEL R89, R45, RZ, P1 ;  /* 0x000000ff2d597208 */ /* 0x000fe20000800000 */
[----:B------:R-:W-:Y:S01]  /*3b10*/  MUFU.EX2 R73, R73 ;  /* 0x0000004900497308 */ /* 0x000fe20000000800 */
[----:B------:R-:W-:-:S03]  /*3b20*/  ISETP.NE.AND P1, PT, R2, RZ, PT ;  /* 0x000000ff0200720c */ /* 0x000fc60003f25270 */
        /* <DEDUP_REMOVED lines=14> */
[----:B------:R-:W0:Y:S01]  /*3c10*/  MUFU.EX2 R48, R48 ;  /* 0x0000003000307308 */ /* 0x000e220000000800 */
[----:B------:R-:W-:-:S01]  /*3c20*/  FADD.FTZ R67, R4, R7 ;  /* 0x0000000704437221 */ /* 0x000fc20000010000 */
[--C-:B------:R-:W-:Y:S01]  /*3c30*/  FFMA.FTZ R75, R82, UR40, -R89.reuse ;  /* 0x00000028524b7c23 */ /* 0x100fe20008010859 */
[----:B------:R-:W-:-:S01]  /*3c40*/  FFMA.FTZ R103, R103, UR40, -R89 ;  /* 0x0000002867677c23 */ /* 0x000fc20008010859 */
[--C-:B------:R-:W-:Y:S01]  /*3c50*/  FFMA.FTZ R82, R62, UR40, -R89.reuse ;  /* 0x000000283e527c23 */ /* 0x100fe20008010859 */
[----:B------:R-:W-:-:S01]  /*3c60*/  FFMA.FTZ R62, R66, UR40, -R89 ;  /* 0x00000028423e7c23 */ /* 0x000fc20008010859 */
[----:B------:R-:W-:Y:S01]  /*3c70*/  FADD.FTZ R66, R6, R67 ;  /* 0x0000004306427221 */ /* 0x000fe20000010000 */
[----:B------:R-:W-:Y:S01]  /*3c80*/  @P1 VIADD R3, R3, 0x33440 ;  /* 0x0003344003031836 */ /* 0x000fe20000000000 */
[----:B------:R-:W1:Y:S01]  /*3c90*/  MUFU.EX2 R94, R94 ;  /* 0x0000005e005e7308 */ /* 0x000e620000000800 */
[----:B------:R-:W-:-:S01]  /*3ca0*/  FFMA.FTZ R79, R79, UR40, -R89 ;  /* 0x000000284f4f7c23 */ /* 0x000fc20008010859 */
[----:B------:R-:W-:Y:S01]  /*3cb0*/  FADD.FTZ R67, R9, R66 ;  /* 0x0000004209437221 */ /* 0x000fe20000010000 */
[----:B------:R-:W-:-:S01]  /*3cc0*/  FFMA.FTZ R86, R86, UR40, -R89 ;  /* 0x0000002856567c23 */ /* 0x000fc20008010859 */
[----:B------:R-:W-:Y:S01]  /*3cd0*/  @P1 PRMT R3, R16, 0x654, R3 ;  /* 0x0000065410031816 */ /* 0x000fe20000000003 */
[----:B------:R-:W-:-:S01]  /*3ce0*/  FFMA.FTZ R87, R87, UR40, -R89 ;  /* 0x0000002857577c23 */ /* 0x000fc20008010859 */
[----:B------:R-:W-:Y:S01]  /*3cf0*/  FADD.FTZ R66, R8, R67 ;  /* 0x0000004308427221 */ /* 0x000fe20000010000 */
[----:B------:R-:W-:-:S01]  /*3d00*/  FFMA.FTZ R58, R58, UR40, -R89 ;  /* 0x000000283a3a7c23 */ /* 0x000fc20008010859 */
[----:B------:R-:W2:Y:S01]  /*3d10*/  MUFU.EX2 R95, R95 ;  /* 0x0000005f005f7308 */ /* 0x000ea20000000800 */
[----:B0-----:R-:W-:-:S01]  /*3d20*/  FADD.FTZ R91, R45, R48 ;  /* 0x000000302d5b7221 */ /* 0x001fc20000010000 */
[----:B------:R0:W-:Y:S01]  /*3d30*/  @P1 SYNCS.ARRIVE.TRANS64.RED.A1T0 RZ, [R3+URZ], RZ ;  /* 0x000000ff03ff19a7 */ /* 0x0001e2000810043f */
[----:B------:R-:W-:-:S01]  /*3d40*/  FFMA.FTZ R59, R59, UR40, -R89 ;  /* 0x000000283b3b7c23 */ /* 0x000fc20008010859 */
[--C-:B------:R-:W-:Y:S01]  /*3d50*/  FFMA.FTZ R70, R70, UR40, -R89.reuse ;  /* 0x0000002846467c23 */ /* 0x100fe20008010859 */
[----:B------:R-:W-:-:S01]  /*3d60*/  FFMA.FTZ R71, R71, UR40, -R89 ;  /* 0x0000002847477c23 */ /* 0x000fc20008010859 */
[--C-:B------:R-:W-:Y:S01]  /*3d70*/  FFMA.FTZ R42, R42, UR40, -R89.reuse ;  /* 0x000000282a2a7c23 */ /* 0x100fe20008010859 */
[----:B------:R-:W-:-:S01]  /*3d80*/  FFMA.FTZ R43, R43, UR40, -R89 ;  /* 0x000000282b2b7c23 */ /* 0x000fc20008010859 */
[----:B------:R-:W3:Y:S01]  /*3d90*/  MUFU.EX2 R49, R49 ;  /* 0x0000003100317308 */ /* 0x000ee20000000800 */
[----:B-1----:R-:W-:-:S01]  /*3da0*/  FADD.FTZ R90, R94, R91 ;  /* 0x0000005b5e5a7221 */ /* 0x002fc20000010000 */
[----:B------:R-:W-:Y:S01]  /*3db0*/  FADD.FTZ R91, R11, R66 ;  /* 0x000000420b5b7221 */ /* 0x000fe20000010000 */
[----:B------:R-:W-:-:S01]  /*3dc0*/  FFMA.FTZ R46, R46, UR40, -R89 ;  /* 0x000000282e2e7c23 */ /* 0x000fc20008010859 */
[--C-:B------:R-:W-:Y:S01]  /*3dd0*/  FFMA.FTZ R47, R47, UR40, -R89.reuse ;  /* 0x000000282f2f7c23 */ /* 0x100fe20008010859 */
[----:B------:R-:W-:-:S01]  /*3de0*/  FFMA.FTZ R50, R50, UR40, -R89 ;  /* 0x0000002832327c23 */ /* 0x000fc20008010859 */
[----:B------:R-:W-:Y:S01]  /*3df0*/  FADD.FTZ R66, R10, R91 ;  /* 0x0000005b0a427221 */ /* 0x000fe20000010000 */
[----:B------:R-:W-:-:S01]  /*3e00*/  FFMA.FTZ R51, R51, UR40, -R89 ;  /* 0x0000002833337c23 */ /* 0x000fc20008010859 */
[----:B------:R-:W1:Y:S01]  /*3e10*/  MUFU.EX2 R52, R52 ;  /* 0x0000003400347308 */ /* 0x000e620000000800 */
[----:B--2---:R-:W-:-:S01]  /*3e20*/  FADD.FTZ R90, R95, R90 ;  /* 0x0000005a5f5a7221 */ /* 0x004fc20000010000 */
[----:B0-----:R-:W-:Y:S01]  /*3e30*/  FADD.FTZ R3, R13, R66 ;  /* 0x000000420d037221 */ /* 0x001fe20000010000 */
[----:B------:R-:W-:-:S01]  /*3e40*/  FFMA.FTZ R54, R54, UR40, -R89 ;  /* 0x0000002836367c23 */ /* 0x000fc20008010859 */
[--C-:B------:R-:W-:Y:S01]  /*3e50*/  FFMA.FTZ R55, R55, UR40, -R89.reuse ;  /* 0x0000002837377c23 */ /* 0x100fe20008010859 */
[----:B------:R-:W-:-:S01]  /*3e60*/  FFMA.FTZ R26, R26, UR40, -R89 ;  /* 0x000000281a1a7c23 */ /* 0x000fc20008010859 */
[----:B------:R-:W-:Y:S01]  /*3e70*/  FADD.FTZ R66, R12, R3 ;  /* 0x000000030c427221 */ /* 0x000fe20000010000 */
[----:B------:R-:W-:-:S01]  /*3e80*/  FFMA.FTZ R27, R27, UR40, -R89 ;  /* 0x000000281b1b7c23 */ /* 0x000fc20008010859 */
[----:B------:R-:W0:Y:S01]  /*3e90*/  MUFU.EX2 R102, R102 ;  /* 0x0000006600667308 */ /* 0x000e220000000800 */
[----:B---3--:R-:W-:-:S01]  /*3ea0*/  FADD.FTZ R67, R49, R90 ;  /* 0x0000005a31437221 */ /* 0x008fc20000010000 */
[--C-:B------:R-:W-:Y:S01]  /*3eb0*/  FFMA.FTZ R72, R72, UR40, -R89.reuse ;  /* 0x0000002848487c23 */ /* 0x100fe20008010859 */
[----:B------:R-:W-:-:S01]  /*3ec0*/  FFMA.FTZ R76, R76, UR40, -R89 ;  /* 0x000000284c4c7c23 */ /* 0x000fc20008010859 */
[--C-:B------:R-:W-:Y:S01]  /*3ed0*/  FFMA.FTZ R80, R80, UR40, -R89.reuse ;  /* 0x0000002850507c23 */ /* 0x100fe20008010859 */
[----:B------:R-:W-:-:S01]  /*3ee0*/  FFMA.FTZ R81, R81, UR40, -R89 ;  /* 0x0000002851517c23 */ /* 0x000fc20008010859 */
[--C-:B------:R-:W-:Y:S01]  /*3ef0*/  FFMA.FTZ R84, R84, UR40, -R89.reuse ;  /* 0x0000002854547c23 */ /* 0x100fe20008010859 */
[----:B------:R-:W-:-:S01]  /*3f00*/  FFMA.FTZ R85, R85, UR40, -R89 ;  /* 0x0000002855557c23 */ /* 0x000fc20008010859 */
[----:B------:R-:W2:Y:S01]  /*3f10*/  MUFU.EX2 R103, R103 ;  /* 0x0000006700677308 */ /* 0x000ea20000000800 */
[----:B-1----:R-:W-:-:S01]  /*3f20*/  FADD.FTZ R67, R52, R67 ;  /* 0x0000004334437221 */ /* 0x002fc20000010000 */
[----:B------:R-:W-:-:S02]  /*3f30*/  PLOP3.LUT P1, PT, PT, PT, UP0, 0x80, 0x0 ;  /* 0x000000000000781c */ /* 0x000fc40003f2f008 */
[----:B------:R-:W-:Y:S02]  /*3f40*/  CS2R R98, SRZ ;  /* 0x0000000000627805 */ /* 0x000fe4000001ff00 */
[----:B------:R-:W-:Y:S02]  /*3f50*/  F2FP.SATFINITE.E4M3.F32.PACK_AB_MERGE_C R94, R95, R94, RZ ;  /* 0x0000005e5f5e723e */ /* 0x000fe400048070ff */
[----:B------:R-:W1:Y:S01]  /*3f60*/  MUFU.EX2 R53, R53 ;  /* 0x0000003500357308 */ /* 0x000e620000000800 */
[----:B0-----:R-:W-:-:S01]  /*3f70*/  FADD.FTZ R90, R102, R67 ;  /* 0x00000043665a7221 */ /* 0x001fc20000010000 */
[----:B------:R-:W-:Y:S01]  /*3f80*/  FADD.FTZ R67, R15, R66 ;  /* 0x000000420f437221 */ /* 0x000fe20000010000 */
[----:B------:R-:W-:Y:S02]  /*3f90*/  F2FP.SATFINITE.E4M3.F32.PACK_AB_MERGE_C R201, R48, R45, R94 ;  /* 0x0000002d30c9723e */ /* 0x000fe4000480705e */
[----:B------:R-:W-:Y:S01]  /*3fa0*/  CS2R R94, SRZ ;  /* 0x00000000005e7805 */ /* 0x000fe2000001ff00 */
[----:B------:R-:W-:-:S02]  /*3fb0*/  FADD.FTZ R66, R14, R67 ;  /* 0x000000430e427221 */ /* 0x000fc40000010000 */
[----:B------:R-:W0:Y:S01]  /*3fc0*/  MUFU.EX2 R74, R74 ;  /* 0x0000004a004a7308 */ /* 0x000e220000000800 */
[----:B--2---:R-:W-:-:S01]  /*3fd0*/  FADD.FTZ R90, R103, R90 ;  /* 0x0000005a675a7221 */ /* 0x004fc20000010000 */
[----:B------:R-:W-:-:S04]  /*3fe0*/  F2FP.SATFINITE.E4M3.F32.PACK_AB_MERGE_C R102, R103, R102, RZ ;  /* 0x000000666766723e */ /* 0x000fc800048070ff */
[----:B------:R-:W-:Y:S02]  /*3ff0*/  F2FP.SATFINITE.E4M3.F32.PACK_AB_MERGE_C R203, R52, R49, R102 ;  /* 0x0000003134cb723e */ /* 0x000fe40004807066 */
[----:B------:R-:W-:Y:S01]  /*4000*/  CS2R R102, SRZ ;  /* 0x0000000000667805 */ /* 0x000fe2000001ff00 */
[----:B------:R-:W2:Y:S01]  /*4010*/  MUFU.EX2 R88, R88 ;  /* 0x0000005800587308 */ /* 0x000ea20000000800 */
[----:B-1----:R-:W-:-:S01]  /*4020*/  FADD.FTZ R3, R53, R90 ;  /* 0x0000005a35037221 */ /* 0x002fc20000010000 */
[----:B------:R-:W-:-:S06]  /*4030*/  CS2R R48, SRZ ;  /* 0x0000000000307805 */ /* 0x000fcc000001ff00 */
[----:B------:R-:W1:Y:S01]  /*4040*/  MUFU.EX2 R79, R79 ;  /* 0x0000004f004f7308 */ /* 0x000e620000000800 */
[----:B0-----:R-:W-:-:S07]  /*4050*/  FADD.FTZ R3, R74, R3 ;  /* 0x000000034a037221 */ /* 0x001fce0000010000 */
[----:B------:R-:W0:Y:S01]  /*4060*/  MUFU.EX2 R75, R75 ;  /* 0x0000004b004b7308 */ /* 0x000e220000000800 */
[----:B--2---:R-:W-:-:S01]  /*4070*/  FADD.FTZ R90, R88, R3 ;  /* 0x00000003585a7221 */ /* 0x004fc20000010000 */
[----:B------:R-:W-:-:S04]  /*4080*/  FADD.FTZ R3, R21, R66 ;  /* 0x0000004215037221 */ /* 0x000fc80000010000 */
[----:B------:R-:W-:Y:S02]  /*4090*/  FADD.FTZ R66, R20, R3 ;  /* 0x0000000314427221 */ /* 0x000fe40000010000 */
[----:B------:R-:W2:Y:S01]  /*40a0*/  MUFU.EX2 R78, R78 ;  /* 0x0000004e004e7308 */ /* 0x000ea20000000800 */
[----:B-1----:R-:W-:-:S01]  /*40b0*/  FADD.FTZ R90, R79, R90 ;  /* 0x0000005a4f5a7221 */ /* 0x002fc20000010000 */
[----:B------:R-:W-:Y:S01]  /*40c0*/  FADD.FTZ R67, R57, R66 ;  /* 0x0000004239437221 */ /* 0x000fe20000010000 */
[----:B------:R-:W-:Y:S02]  /*40d0*/  F2FP.SATFINITE.E4M3.F32.PACK_AB_MERGE_C R79, R79, R88, RZ ;  /* 0x000000584f4f723e */ /* 0x000fe400048070ff */
[----:B------:R-:W-:Y:S01]  /*40e0*/  CS2R R88, SRZ ;  /* 0x0000000000587805 */ /* 0x000fe2000001ff00 */
[----:B------:R-:W-:-:S01]  /*40f0*/  FADD.FTZ R66, R56, R67 ;  /* 0x0000004338427221 */ /* 0x000fc20000010000 */
[----:B------:R-:W-:Y:S01]  /*4100*/  F2FP.SATFINITE.E4M3.F32.PACK_AB_MERGE_C R205, R74, R53, R79 ;  /* 0x000000354acd723e */ /* 0x000fe2000480704f */
[----:B------:R-:W1:Y:S01]  /*4110*/  MUFU.EX2 R86, R86 ;  /* 0x0000005600567308 */ /* 0x000e620000000800 */
[----:B0-----:R-:W-:-:S01]  /*4120*/  FADD.FTZ R3, R75, R90 ;  /* 0x0000005a4b037221 */ /* 0x001fc20000010000 */
[----:B------:R-:W-:-:S02]  /*4130*/  CS2R R56, SRZ ;  /* 0x0000000000387805 */ /* 0x000fc4000001ff00 */
[----:B------:R-:W-:-:S04]  /*4140*/  CS2R R52, SRZ ;  /* 0x0000000000347805 */ /* 0x000fc8000001ff00 */
[----:B------:R-:W0:Y:S01]  /*4150*/  MUFU.EX2 R87, R87 ;  /* 0x0000005700577308 */ /* 0x000e220000000800 */
[----:B--2---:R-:W-:-:S07]  /*4160*/  FADD.FTZ R3, R78, R3 ;  /* 0x000000034e037221 */ /* 0x004fce0000010000 */
[----:B------:R-:W2:Y:S01]  /*4170*/  MUFU.EX2 R58, R58 ;  /* 0x0000003a003a7308 */ /* 0x000ea20000000800 */
[----:B-1----:R-:W-:-:S01]  /*4180*/  FADD.FTZ R90, R86, R3 ;  /* 0x00000003565a7221 */ /* 0x002fc20000010000 */
[----:B------:R-:W-:Y:S01]  /*4190*/  FADD.FTZ R3, R61, R66 ;  /* 0x000000423d037221 */ /* 0x000fe20000010000 */
[----:B------:R-:W-:-:S03]  /*41a0*/  CS2R R66, SRZ ;  /* 0x0000000000427805 */ /* 0x000fc6000001ff00 */
[----:B------:R-:W-:Y:S02]  /*41b0*/  FADD.FTZ R6, R60, R3 ;  /* 0x000000033c067221 */ /* 0x000fe40000010000 */
[----:B------:R-:W1:Y:S01]  /*41c0*/  MUFU.EX2 R59, R59 ;  /* 0x0000003b003b7308 */ /* 0x000e620000000800 */
[----:B0-----:R-:W-:-:S01]  /*41d0*/  FADD.FTZ R9, R87, R90 ;  /* 0x0000005a57097221 */ /* 0x001fc20000010000 */
[----:B------:R-:W-:Y:S01]  /*41e0*/  FADD.FTZ R3, R65, R6 ;  /* 0x0000000641037221 */ /* 0x000fe20000010000 */
[----:B------:R-:W-:Y:S02]  /*41f0*/  F2FP.SATFINITE.E4M3.F32.PACK_AB_MERGE_C R86, R87, R86, RZ ;  /* 0x000000565756723e */ /* 0x000fe400048070ff */
[----:B------:R-:W-:Y:S01]  /*4200*/  CS2R R90, SRZ ;  /* 0x00000000005a7805 */ /* 0x000fe2000001ff00 */
[----:B------:R-:W-:-:S01]  /*4210*/  FADD.FTZ R6, R64, R3 ;  /* 0x0000000340067221 */ /* 0x000fc20000010000 */
[----:B------:R-:W-:Y:S01]  /*4220*/  F2FP.SATFINITE.E4M3.F32.PACK_AB_MERGE_C R64, R73, R64, RZ ;  /* 0x000000404940723e */ /* 0x000fe200048070ff */
[----:B------:R-:W0:Y:S01]  /*4230*/  MUFU.EX2 R82, R82 ;  /* 0x0000005200527308 */ /* 0x000e220000000800 */
[----:B--2---:R-:W-:-:S01]  /*4240*/  FADD.FTZ R10, R58, R9 ;  /* 0x000000093a0a7221 */ /* 0x004fc20000010000 */
[----:B------:R-:W-:Y:S01]  /*4250*/  FADD.FTZ R73, R73, R6 ;  /* 0x0000000649497221 */ /* 0x000fe20000010000 */
[----:B------:R-:W-:-:S02]  /*4260*/  F2FP.SATFINITE.E4M3.F32.PACK_AB_MERGE_C R208, R65, R60, R64 ;  /* 0x0000003c41d0723e */ /* 0x000fc40004807040 */
[----:B------:R-:W-:Y:S02]  /*4270*/  CS2R R64, SRZ ;  /* 0x0000000000407805 */ /* 0x000fe4000001ff00 */
[----:B------:R-:W-:Y:S02]  /*4280*/  F2FP.SATFINITE.E4M3.F32.PACK_AB_MERGE_C R207, R78, R75, R86 ;  /* 0x0000004b4ecf723e */ /* 0x000fe40004807056 */
[----:B------:R-:W-:Y:S02]  /*4290*/  CS2R R86, SRZ ;  /* 0x0000000000567805 */ /* 0x000fe4000001ff00 */
[----:B------:R-:W-:Y:S01]  /*42a0*/  CS2R R78, SRZ ;  /* 0x00000000004e7805 */ /* 0x000fe2000001ff00 */
[----:B------:R-:W2:Y:S01]  /*42b0*/  MUFU.EX2 R83, R83 ;  /* 0x0000005300537308 */ /* 0x000ea20000000800 */
[----:B-1----:R-:W-:-:S01]  /*42c0*/  FADD.FTZ R9, R59, R10 ;  /* 0x0000000a3b097221 */ /* 0x002fc20000010000 */
[----:B------:R-:W-:Y:S02]  /*42d0*/  CS2R R74, SRZ ;  /* 0x00000000004a7805 */ /* 0x000fe4000001ff00 */
[----:B------:R-:W-:-:S04]  /*42e0*/  CS2R R60, SRZ ;  /* 0x00000000003c7805 */ /* 0x000fc8000001ff00 */
[----:B------:R-:W1:Y:S01]  /*42f0*/  MUFU.EX2 R68, R68 ;  /* 0x0000004400447308 */ /* 0x000e620000000800 */
[----:B0-----:R-:W-:-:S07]  /*4300*/  FADD.FTZ R10, R82, R9 ;  /* 0x00000009520a7221 */ /* 0x001fce0000010000 */
        /* <DEDUP_REMOVED lines=9> */
[----:B0-----:R-:W-:-:S01]  /*43a0*/  FADD.FTZ R10, R62, R3 ;  /* 0x000000033e0a7221 */ /* 0x001fc20000010000 */
[----:B------:R-:W-:-:S04]  /*43b0*/  FADD.FTZ R3, R69, R6 ;  /* 0x0000000645037221 */ /* 0x000fc80000010000 */
[----:B------:R-:W-:Y:S01]  /*43c0*/  FADD.FTZ R6, R30, R3 ;  /* 0x000000031e067221 */ /* 0x000fe20000010000 */
[----:B------:R-:W-:Y:S01]  /*43d0*/  F2FP.SATFINITE.E4M3.F32.PACK_AB_MERGE_C R30, R77, R30, RZ ;  /* 0x0000001e4d1e723e */ /* 0x000fe200048070ff */
[----:B------:R-:W0:Y:S01]  /*43e0*/  MUFU.EX2 R71, R71 ;  /* 0x0000004700477308 */ /* 0x000e220000000800 */
[----:B--2---:R-:W-:-:S01]  /*43f0*/  FADD.FTZ R9, R63, R10 ;  /* 0x0000000a3f097221 */ /* 0x004fc20000010000 */
[----:B------:R-:W-:Y:S01]  /*4400*/  FADD.FTZ R6, R77, R6 ;  /* 0x000000064d067221 */ /* 0x000fe20000010000 */
[----:B------:R-:W-:Y:S02]  /*4410*/  F2FP.SATFINITE.E4M3.F32.PACK_AB_MERGE_C R210, R69, R68, R30 ;  /* 0x0000004445d2723e */ /* 0x000fe4000480701e */
[----:B------:R-:W-:-:S03]  /*4420*/  CS2R R68, SRZ ;  /* 0x0000000000447805 */ /* 0x000fc6000001ff00 */
[----:B------:R-:W2:Y:S01]  /*4430*/  MUFU.EX2 R31, R31 ;  /* 0x0000001f001f7308 */ /* 0x000ea20000000800 */
[----:B-1----:R-:W-:-:S07]  /*4440*/  FADD.FTZ R4, R70, R9 ;  /* 0x0000000946047221 */ /* 0x002fce0000010000 */
[----:B------:R-:W1:Y:S01]  /*4450*/  MUFU.EX2 R42, R42 ;  /* 0x0000002a002a7308 */ /* 0x000e620000000800 */
[C---:B0-----:R-:W-:Y:S01]  /*4460*/  F2FP.SATFINITE.E4M3.F32.PACK_AB_MERGE_C R70, R71.reuse, R70, RZ ;  /* 0x000000464746723e */ /* 0x041fe200048070ff */
[----:B------:R-:W-:-:S03]  /*4470*/  FADD.FTZ R71, R71, R4 ;  /* 0x0000000447477221 */ /* 0x000fc60000010000 */
[----:B------:R-:W-:Y:S02]  /*4480*/  F2FP.SATFINITE.E4M3.F32.PACK_AB_MERGE_C R211, R63, R62, R70 ;  /* 0x0000003e3fd3723e */ /* 0x000fe40004807046 */
[----:B------:R-:W-:Y:S01]  /*4490*/  CS2R R62, SRZ ;  /* 0x00000000003e7805 */ /* 0x000fe2000001ff00 */
[----:B------:R-:W0:Y:S01]  /*44a0*/  MUFU.EX2 R34, R34 ;  /* 0x0000002200227308 */ /* 0x000e220000000800 */
[----:B--2---:R-:W-:-:S07]  /*44b0*/  FADD.FTZ R3, R31, R6 ;  /* 0x000000061f037221 */ /* 0x004fce0000010000 */
[----:B------:R-:W2:Y:S01]  /*44c0*/  MUFU.EX2 R43, R43 ;  /* 0x0000002b002b7308 */ /* 0x000ea20000000800 */
[----:B-1----:R-:W-:-:S01]  /*44d0*/  FADD.FTZ R4, R42, R71 ;  /* 0x000000472a047221 */ /* 0x002fc20000010000 */
[----:B------:R-:W-:-:S06]  /*44e0*/  CS2R R70, SRZ ;  /* 0x0000000000467805 */ /* 0x000fcc000001ff00 */
        /* <DEDUP_REMOVED lines=14> */
[C---:B-1----:R-:W-:Y:S01]  /*45d0*/  F2FP.SATFINITE.E4M3.F32.PACK_AB_MERGE_C R46, R47.reuse, R46, RZ ;  /* 0x0000002e2f2e723e */ /* 0x042fe200048070ff */
[----:B------:R-:W-:Y:S01]  /*45e0*/  FADD.FTZ R47, R47, R4 ;  /* 0x000000042f2f7221 */ /* 0x000fe20000010000 */
[----:B------:R-:W-:Y:S02]  /*45f0*/  CS2R R30, SRZ ;  /* 0x00000000001e7805 */ /* 0x000fe4000001ff00 */
[----:B------:R-:W-:Y:S02]  /*4600*/  F2FP.SATFINITE.E4M3.F32.PACK_AB_MERGE_C R213, R43, R42, R46 ;  /* 0x0000002a2bd5723e */ /* 0x000fe4000480702e */
[----:B------:R-:W-:Y:S01]  /*4610*/  CS2R R42, SRZ ;  /* 0x00000000002a7805 */ /* 0x000fe2000001ff00 */
[----:B------:R-:W1:Y:S01]  /*4620*/  MUFU.EX2 R39, R39 ;  /* 0x0000002700277308 */ /* 0x000e620000000800 */
[----:B0-----:R-:W-:-:S07]  /*4630*/  FADD.FTZ R4, R38, R9 ;  /* 0x0000000926047221 */ /* 0x001fce0000010000 */
[----:B------:R-:W0:Y:S01]  /*4640*/  MUFU.EX2 R51, R51 ;  /* 0x0000003300337308 */ /* 0x000e220000000800 */
[----:B--2---:R-:W-:-:S01]  /*4650*/  FADD.FTZ R6, R50, R47 ;  /* 0x0000002f32067221 */ /* 0x004fc20000010000 */
[----:B------:R-:W-:-:S06]  /*4660*/  CS2R R46, SRZ ;  /* 0x00000000002e7805 */ /* 0x000fcc000001ff00 */
[----:B------:R-:W2:Y:S01]  /*4670*/  MUFU.EX2 R41, R41 ;  /* 0x0000002900297308 */ /* 0x000ea20000000800 */
[----:B-1----:R-:W-:-:S07]  /*4680*/  FADD.FTZ R4, R39, R4 ;  /* 0x0000000427047221 */ /* 0x002fce0000010000 */
[----:B------:R-:W1:Y:S01]  /*4690*/  MUFU.EX2 R54, R54 ;  /* 0x0000003600367308 */ /* 0x000e620000000800 */
[----:B0-----:R-:W-:-:S07]  /*46a0*/  FADD.FTZ R7, R51, R6 ;  /* 0x0000000633077221 */ /* 0x001fce0000010000 */
[----:B------:R-:W0:Y:S01]  /*46b0*/  MUFU.EX2 R55, R55 ;  /* 0x0000003700377308 */ /* 0x000e220000000800 */
[----:B--2---:R-:W-:Y:S01]  /*46c0*/  F2FP.SATFINITE.E4M3.F32.PACK_AB_MERGE_C R8, R44, R41, RZ ;  /* 0x000000292c08723e */ /* 0x004fe200048070ff */
[----:B------:R-:W-:-:S03]  /*46d0*/  FADD.FTZ R41, R41, R4 ;  /* 0x0000000429297221 */ /* 0x000fc60000010000 */
[----:B------:R-:W-:Y:S01]  /*46e0*/  F2FP.SATFINITE.E4M3.F32.PACK_AB_MERGE_C R214, R39, R38, R8 ;  /* 0x0000002627d6723e */ /* 0x000fe20004807008 */
[----:B------:R-:W-:-:S01]  /*46f0*/  FADD.FTZ R41, R44, R41 ;  /* 0x000000292c297221 */ /* 0x000fc20000010000 */
[----:B------:R-:W-:Y:S01]  /*4700*/  CS2R R44, SRZ ;  /* 0x00000000002c7805 */ /* 0x000fe2000001ff00 */
[----:B------:R-:W-:Y:S01]  /*4710*/  MUFU.EX2 R28, R28 ;  /* 0x0000001c001c7308 */ /* 0x000fe20000000800 */
[----:B-1----:R-:W-:-:S01]  /*4720*/  FADD.FTZ R4, R54, R7 ;  /* 0x0000000736047221 */ /* 0x002fc20000010000 */
[----:B------:R-:W-:-:S06]  /*4730*/  CS2R R38, SRZ ;  /* 0x0000000000267805 */ /* 0x000fcc000001ff00 */
[----:B------:R-:W1:Y:S01]  /*4740*/  MUFU.EX2 R29, R29 ;  /* 0x0000001d001d7308 */ /* 0x000e620000000800 */
[C---:B0-----:R-:W-:Y:S01]  /*4750*/  F2FP.SATFINITE.E4M3.F32.PACK_AB_MERGE_C R54, R55.reuse, R54, RZ ;  /* 0x000000363736723e */ /* 0x041fe200048070ff */
[----:B------:R-:W-:-:S03]  /*4760*/  FADD.FTZ R55, R55, R4 ;  /* 0x0000000437377221 */ /* 0x000fc60000010000 */
[----:B------:R-:W-:Y:S02]  /*4770*/  F2FP.SATFINITE.E4M3.F32.PACK_AB_MERGE_C R215, R51, R50, R54 ;  /* 0x0000003233d7723e */ /* 0x000fe40004807036 */
[----:B------:R-:W-:Y:S01]  /*4780*/  CS2R R50, SRZ ;  /* 0x0000000000327805 */ /* 0x000fe2000001ff00 */
[----:B------:R-:W0:Y:S08]  /*4790*/  MUFU.EX2 R24, R24 ;  /* 0x0000001800187308 */ /* 0x000e300000000800 */
[----:B------:R-:W2:Y:S01]  /*47a0*/  MUFU.EX2 R26, R26 ;  /* 0x0000001a001a7308 */ /* 0x000ea20000000800 */
[----:B-1----:R-:W-:-:S07]  /*47b0*/  F2FP.SATFINITE.E4M3.F32.PACK_AB_MERGE_C R7, R29, R28, RZ ;  /* 0x0000001c1d07723e */ /* 0x002fce00048070ff */
[----:B------:R-:W1:Y:S01]  /*47c0*/  MUFU.EX2 R25, R25 ;  /* 0x0000001900197308 */ /* 0x000e620000000800 */
[----:B0-----:R-:W-:-:S01]  /*47d0*/  FADD.FTZ R4, R24, R41 ;  /* 0x0000002918047221 */ /* 0x001fc20000010000 */
[----:B------:R-:W-:-:S06]  /*47e0*/  CS2R R40, SRZ ;  /* 0x0000000000287805 */ /* 0x000fcc000001ff00 */
[----:B------:R-:W0:Y:S01]  /*47f0*/  MUFU.EX2 R27, R27 ;  /* 0x0000001b001b7308 */ /* 0x000e220000000800 */
[----:B--2---:R-:W-:-:S01]  /*4800*/  FADD.FTZ R6, R26, R55 ;  /* 0x000000371a067221 */ /* 0x004fc20000010000 */
[----:B------:R-:W-:-:S06]  /*4810*/  CS2R R54, SRZ ;  /* 0x0000000000367805 */ /* 0x000fcc000001ff00 */
[----:B------:R-:W2:Y:S01]  /*4820*/  MUFU.EX2 R72, R72 ;  /* 0x0000004800487308 */ /* 0x000ea20000000800 */
[C---:B-1----:R-:W-:Y:S01]  /*4830*/  F2FP.SATFINITE.E4M3.F32.PACK_AB_MERGE_C R216, R25.reuse, R24, R7 ;  /* 0x0000001819d8723e */ /* 0x042fe20004807007 */
[----:B------:R-:W-:-:S04]  /*4840*/  FADD.FTZ R25, R25, R4 ;  /* 0x0000000419197221 */ /* 0x000fc80000010000 */
[----:B------:R-:W-:Y:S01]  /*4850*/  FADD.FTZ R28, R28, R25 ;  /* 0x000000191c1c7221 */ /* 0x000fe20000010000 */
[----:B------:R-:W-:Y:S01]  /*4860*/  CS2R R24, SRZ ;  /* 0x0000000000187805 */ /* 0x000fe2000001ff00 */
[----:B------:R1:W3:Y:S01]  /*4870*/  MUFU.EX2 R3, R76 ;  /* 0x0000004c00037308 */ /* 0x0002e20000000800 */
[----:B0-----:R-:W-:-:S01]  /*4880*/  FADD.FTZ R7, R27, R6 ;  /* 0x000000061b077221 */ /* 0x001fc20000010000 */
[----:B------:R-:W-:-:S06]  /*4890*/  FADD.FTZ R29, R29, R28 ;  /* 0x0000001c1d1d7221 */ /* 0x000fcc0000010000 */
[----:B------:R-:W-:Y:S01]  /*48a0*/  MUFU.EX2 R36, R36 ;  /* 0x0000002400247308 */ /* 0x000fe20000000800 */
[----:B--2---:R-:W-:-:S01]  /*48b0*/  FADD.FTZ R4, R72, R7 ;  /* 0x0000000748047221 */ /* 0x004fc20000010000 */
[----:B-1----:R-:W-:-:S06]  /*48c0*/  CS2R R76, SRZ ;  /* 0x00000000004c7805 */ /* 0x002fcc000001ff00 */
[----:B------:R-:W0:Y:S01]  /*48d0*/  MUFU.EX2 R37, R37 ;  /* 0x0000002500257308 */ /* 0x000e220000000800 */
[C---:B---3--:R-:W-:Y:S01]  /*48e0*/  F2FP.SATFINITE.E4M3.F32.PACK_AB_MERGE_C R72, R3.reuse, R72, RZ ;  /* 0x000000480348723e */ /* 0x048fe200048070ff */
[----:B------:R-:W-:-:S03]  /*48f0*/  FADD.FTZ R3, R3, R4 ;  /* 0x0000000403037221 */ /* 0x000fc60000010000 */
[----:B------:R-:W-:Y:S02]  /*4900*/  F2FP.SATFINITE.E4M3.F32.PACK_AB_MERGE_C R217, R27, R26, R72 ;  /* 0x0000001a1bd9723e */ /* 0x000fe40004807048 */
[----:B------:R-:W-:Y:S02]  /*4910*/  CS2R R72, SRZ ;  /* 0x0000000000487805 */ /* 0x000fe4000001ff00 */
[----:B------:R-:W-:Y:S01]  /*4920*/  CS2R R26, SRZ ;  /* 0x00000000001a7805 */ /* 0x000fe2000001ff00 */
[----:B------:R-:W1:Y:S08]  /*4930*/  MUFU.EX2 R32, R32 ;  /* 0x0000002000207308 */ /* 0x000e700000000800 */
[----:B------:R-:W2:Y:S01]  /*4940*/  MUFU.EX2 R80, R80 ;  /* 0x0000005000507308 */ /* 0x000ea20000000800 */
[----:B0-----:R-:W-:-:S07]  /*4950*/  F2FP.SATFINITE.E4M3.F32.PACK_AB_MERGE_C R7, R37, R36, RZ ;  /* 0x000000242507723e */ /* 0x001fce00048070ff */
[----:B------:R-:W0:Y:S01]  /*4960*/  MUFU.EX2 R33, R33 ;  /* 0x0000002100217308 */ /* 0x000e220000000800 */
[----:B-1----:R-:W-:-:S01]  /*4970*/  FADD.FTZ R4, R32, R29 ;  /* 0x0000001d20047221 */ /* 0x002fc20000010000 */
[----:B------:R-:W-:-:S06]  /*4980*/  CS2R R28, SRZ ;  /* 0x00000000001c7805 */ /* 0x000fcc000001ff00 */
[----:B------:R-:W1:Y:S01]  /*4990*/  MUFU.EX2 R81, R81 ;  /* 0x0000005100517308 */ /* 0x000e620000000800 */
[----:B--2---:R-:W-:-:S07]  /*49a0*/  FADD.FTZ R6, R80, R3 ;  /* 0x0000000350067221 */ /* 0x004fce0000010000 */
[----:B------:R-:W-:Y:S01]  /*49b0*/  MUFU.EX2 R84, R84 ;  /* 0x0000005400547308 */ /* 0x000fe20000000800 */
[C---:B0-----:R-:W-:Y:S01]  /*49c0*/  F2FP.SATFINITE.E4M3.F32.PACK_AB_MERGE_C R218, R33.reuse, R32, R7 ;  /* 0x0000002021da723e */ /* 0x041fe20004807007 */
[----:B------:R-:W-:-:S04]  /*49d0*/  FADD.FTZ R33, R33, R4 ;  /* 0x0000000421217221 */ /* 0x000fc80000010000 */
[----:B------:R-:W-:Y:S01]  /*49e0*/  FADD.FTZ R4, R36, R33 ;  /* 0x0000002124047221 */ /* 0x000fe20000010000 */
[----:B------:R-:W-:Y:S01]  /*49f0*/  CS2R R32, SRZ ;  /* 0x0000000000207805 */ /* 0x000fe2000001ff00 */
[----:B------:R-:W0:Y:S01]  /*4a00*/  MUFU.EX2 R85, R85 ;  /* 0x0000005500557308 */ /* 0x000e220000000800 */
[----:B-1----:R-:W-:-:S01]  /*4a10*/  FADD.FTZ R3, R81, R6 ;  /* 0x0000000651037221 */ /* 0x002fc20000010000 */
[----:B------:R-:W-:Y:S01]  /*4a20*/  FADD.FTZ R4, R37, R4 ;  /* 0x0000000425047221 */ /* 0x000fe20000010000 */
[----:B------:R-:W-:Y:S02]  /*4a30*/  CS2R R36, SRZ ;  /* 0x0000000000247805 */ /* 0x000fe4000001ff00 */
[----:B0-----:R-:W-:Y:S01]  /*4a40*/  F2FP.SATFINITE.E4M3.F32.PACK_AB_MERGE_C R6, R85, R84, RZ ;  /* 0x000000545506723e */ /* 0x001fe200048070ff */
[----:B------:R-:W-:-:S03]  /*4a50*/  FADD.FTZ R84, R84, R3 ;  /* 0x0000000354547221 */ /* 0x000fc60000010000 */
[----:B------:R-:W-:Y:S01]  /*4a60*/  F2FP.SATFINITE.E4M3.F32.PACK_AB_MERGE_C R219, R81, R80, R6 ;  /* 0x0000005051db723e */ /* 0x000fe20004807006 */
[----:B------:R-:W-:-:S01]  /*4a70*/  FADD.FTZ R3, R85, R84 ;  /* 0x0000005455037221 */ /* 0x000fc20000010000 */
[----:B------:R-:W-:Y:S02]  /*4a80*/  CS2R R84, SRZ ;  /* 0x0000000000547805 */ /* 0x000fe4000001ff00 */
[----:B------:R-:W-:Y:S01]  /*4a90*/  CS2R R80, SRZ ;  /* 0x0000000000507805 */ /* 0x000fe2000001ff00 */
[----:B------:R-:W-:Y:S06]  /*4aa0*/  @!P1 BRA `(.L_x_153) ;  /* 0x0000002c00cc9947 */ /* 0x000fec0003800000 */
[----:B------:R-:W-:Y:S01]  /*4ab0*/  IMAD.MOV.U32 R6, RZ, RZ, R5 ;  /* 0x000000ffff067224 */ /* 0x000fe200078e0005 */
[----:B------:R-:W-:Y:S01]  /*4ac0*/  UIADD3 UR50, UR50, -0x2, URZ ;  /* 0xfffffffe32327890 */ /* 0x000fe2000fffe03f */
[----:B------:R-:W-:Y:S01]  /*4ad0*/  IMAD.MOV.U32 R7, RZ, RZ, R0 ;  /* 0x000000ffff077224 */ /* 0x000fe200078e0000 */
[----:B------:R-:W-:Y:S01]  /*4ae0*/  UMOV UR53, UR44 ;  /* 0x0000002c00357c82 */ /* 0x000fe20008000000 */
[----:B------:R-:W-:Y:S01]  /*4af0*/  IMAD.MOV.U32 R119, RZ, RZ, RZ ;  /* 0x000000ffff777224 */ /* 0x000fe200078e00ff */
[----:B------:R-:W-:-:S08]  /*4b00*/  UMOV UR51, UR52 ;  /* 0x0000003400337c82 */ /* 0x000fd00008000000 */
.L_x_164:
[----:B------:R-:W-:Y:S01]  /*4b10*/  ISETP.NE.AND P2, PT, RZ, UR37, PT ;  /* 0x00000025ff007c0c */ /* 0x000fe2000bf45270 */
[----:B------:R-:W-:-:S04]  /*4b20*/  UISETP.NE.AND UP0, UPT, UR51, 0x1, UPT ;  /* 0x000000013300788c */ /* 0x000fc8000bf05270 */
[----:B------:R-:W-:-:S04]  /*4b30*/  USEL UR44, URZ, 0x1, UP0 ;  /* 0x000000013f2c7887 */ /* 0x000fc80008000000 */
[----:B------:R-:W-:-:S04]  /*4b40*/  ULOP3.LUT UR44, UR53, UR44, URZ, 0x3c, !UPT ;  /* 0x0000002c352c7292 */ /* 0x000fc8000f8e3c3f */
[----:B------:R-:W-:Y:S08]  /*4b50*/  @P2 BRA `(.L_x_154) ;  /* 0x0000000000382947 */ /* 0x000ff00003800000 */
[----:B------:R-:W-:Y:S05]  /*4b60*/  @!P0 BRA `(.L_x_155) ;  /* 0x0000000000048947 */ /* 0x000fea0003800000 */
[----:B------:R-:W-:Y:S01]  /*4b70*/  BPT.TRAP 0x1 ;  /* 0x000000040000795c */ /* 0x000fe20000300000 */
.L_x_155:
        /* <DEDUP_REMOVED lines=9> */
.L_x_156:
[----:B-1----:R-:W-:Y:S05]  /*4c10*/  @P1 BRA `(.L_x_154) ;  /* 0x0000000000081947 */ /* 0x002fea0003800000 */
[----:B------:R-:W1:Y:S02]  /*4c20*/  SYNCS.PHASECHK.TRANS64.TRYWAIT P1, [UR6+0x33430], R0 ;  /* 0x03343000ff0075a7 */ /* 0x000e640008020146 */
[----:B-1----:R-:W-:Y:S05]  /*4c30*/  @!P1 BRA `(.L_x_157) ;  /* 0x0000009800d49947 */ /* 0x002fea0003800000 */
.L_x_154:
[----:B-1----:R-:W1:Y:S01]  /*4c40*/  S2R R5, SR_TID.X ;  /* 0x0000000000057919 */ /* 0x002e620000002100 */
[----:B------:R-:W-:Y:S01]  /*4c50*/  UIADD3 UR52, UR51, 0x1, URZ ;  /* 0x0000000133347890 */ /* 0x000fe2000fffe03f */
[----:B------:R-:W-:Y:S01]  /*4c60*/  UMOV UR27, 0x80000020 ;  /* 0x80000020001b7882 */ /* 0x000fe20000000000 */
[----:B------:R-:W-:Y:S02]  /*4c70*/  UMOV UR28, UR24 ;  /* 0x00000018001c7c82 */ /* 0x000fe40008000000 */
[----:B------:R-:W-:Y:S01]  /*4c80*/  UISETP.NE.AND UP0, UPT, UR52, 0x2, UPT ;  /* 0x000000023400788c */ /* 0x000fe2000bf05270 */
[----:B------:R-:W-:Y:S01]  /*4c90*/  UMOV UR29, UR25 ;  /* 0x00000019001d7c82 */ /* 0x000fe20008000000 */
[----:B------:R-:W-:Y:S02]  /*4ca0*/  UMOV UR31, 0x80000020 ;  /* 0x80000020001f7882 */ /* 0x000fe40000000000 */
[----:B------:R-:W-:Y:S01]  /*4cb0*/  USEL UR52, UR52, URZ, UP0 ;  /* 0x0000003f34347287 */ /* 0x000fe20008000000 */
[----:B------:R-:W-:Y:S01]  /*4cc0*/  UMOV UR32, UR24 ;  /* 0x0000001800207c82 */ /* 0x000fe20008000000 */
[----:B------:R-:W-:-:S02]  /*4cd0*/  UMOV UR33, UR25 ;  /* 0x0000001900217c82 */ /* 0x000fc40008000000 */
[----:B------:R-:W-:Y:S01]  /*4ce0*/  UIMAD UR54, UR52, 0x780, UR47 ;  /* 0x00000780343678a4 */ /* 0x000fe2000f8e022f */
[----:B------:R-:W-:Y:S01]  /*4cf0*/  UMOV UR35, 0x80000020 ;  /* 0x8000002000237882 */ /* 0x000fe20000000000 */
[----:B------:R-:W-:Y:S02]  /*4d00*/  UMOV UR7, 0x80000020 ;  /* 0x8000002000077882 */ /* 0x000fe40000000000 */
[----:B------:R-:W-:Y:S02]  /*4d10*/  UIADD3 UR30, UR54, 0x80, URZ ;  /* 0x00000080361e7890 */ /* 0x000fe4000fffe03f */
[----:B------:R-:W-:Y:S02]  /*4d20*/  UIADD3 UR34, UR54, 0x100, URZ ;  /* 0x0000010036227890 */ /* 0x000fe4000fffe03f */
[----:B------:R-:W-:Y:S01]  /*4d30*/  UMOV UR26, UR54 ;  /* 0x00000036001a7c82 */ /* 0x000fe20008000000 */
[----:B------:R-:W-:Y:S02]  /*4d40*/  UIADD3 UR6, UR54, 0x200, URZ ;  /* 0x0000020036067890 */ /* 0x000fe4000fffe03f */
[----:B------:R-:W-:Y:S01]  /*4d50*/  UIADD3 UR10, UR54, 0x202, URZ ;  /* 0x00000202360a7890 */ /* 0x000fe2000fffe03f */
[----:B------:R-:W-:Y:S01]  /*4d60*/  UMOV UR11, 0x80000020 ;  /* 0x80000020000b7882 */ /* 0x000fe20000000000 */
[----:B------:R-:W-:Y:S01]  /*4d70*/  UIADD3 UR14, UR54, 0x282, URZ ;  /* 0x00000282360e7890 */ /* 0x000fe2000fffe03f */
[----:B------:R-:W-:Y:S01]  /*4d80*/  UMOV UR15, 0x80000020 ;  /* 0x80000020000f7882 */ /* 0x000fe20000000000 */
[----:B------:R-:W-:Y:S01]  /*4d90*/  UIADD3 UR18, UR54, 0x500, URZ ;  /* 0x0000050036127890 */ /* 0x000fe2000fffe03f */
[----:B-1----:R-:W-:Y:S01]  /*4da0*/  SHF.R.U32.HI R5, RZ, 0x7, R5 ;  /* 0x00000007ff057819 */ /* 0x002fe20000011605 */
[----:B------:R-:W-:Y:S01]  /*4db0*/  UMOV UR19, 0x80000020 ;  /* 0x8000002000137882 */ /* 0x000fe20000000000 */
[----:B------:R-:W-:Y:S01]  /*4dc0*/  UIADD3 UR22, UR54, 0x502, URZ ;  /* 0x0000050236167890 */ /* 0x000fe2000fffe03f */
[----:B------:R-:W-:-:S02]  /*4dd0*/  UMOV UR23, 0x80000020 ;  /* 0x8000002000177882 */ /* 0x000fc40000000000 */
[----:B0-----:R-:W-:-:S05]  /*4de0*/  VIADD R0, R5, 0x8 ;  /* 0x0000000805007836 */ /* 0x001fca0000000000 */
[----:B------:R0:W-:Y:S06]  /*4df0*/  BAR.SYNC.DEFER_BLOCKING R0, 0x100 ;  /* 0x000400000000751d */ /* 0x0001ec0000010000 */
[----:B------:R-:W-:-:S06]  /*4e00*/  WARPGROUP.ARRIVE ;  /* 0x00000000000079c5 */ /* 0x000fcc0000000000 */
[----:B------:R-:W-:Y:S01]  /*4e10*/  QGMMA.64x32x32.F32.E4M3.E4M3 R184, gdesc[UR24], RZ, !UPT, gsb0 ;  /* 0x0060000018b879f3 */ /* 0x000fe2000c0008ff */
[----:B------:R-:W-:Y:S01]  /*4e20*/  UIADD3 UR26, UR54, 0x180, URZ ;  /* 0x00000180361a7890 */ /* 0x000fe2000fffe03f */
        /* <DEDUP_REMOVED lines=160> */
.L_x_159:
[----:B------:R-:W-:Y:S01]  /*5830*/  ULEA UR6, UR51, UR39, 0x3 ;  /* 0x0000002733067291 */ /* 0x000fe2000f8e183f */
[----:B------:R-:W-:-:S05]  /*5840*/  IMAD.U32 R0, RZ, RZ, UR53 ;  /* 0x00000035ff007e24 */ /* 0x000fca000f8e00ff */
[----:B------:R-:W-:-:S04]  /*5850*/  SHF.L.U32 R0, R0, 0x1f, RZ ;  /* 0x0000001f00007819 */ /* 0x000fc800000006ff */
[----:B------:R0:W1:Y:S01]  /*5860*/  SYNCS.PHASECHK.TRANS64.TRYWAIT P1, [UR6+0x33450], R0 ;  /* 0x03345000ff0075a7 */ /* 0x0000620008020146 */
[----:B------:R-:W-:Y:S05]  /*5870*/  @!P0 BRA `(.L_x_160) ;  /* 0x0000000000048947 */ /* 0x000fea0003800000 */
[----:B------:R-:W-:Y:S01]  /*5880*/  BPT.TRAP 0x1 ;  /* 0x000000040000795c */ /* 0x000fe20000300000 */
.L_x_160:
[----:B-1----:R-:W-:Y:S05]  /*5890*/  @P1 BRA `(.L_x_158) ;  /* 0x0000000000081947 */ /* 0x002fea0003800000 */
[----:B------:R-:W1:Y:S02]  /*58a0*/  SYNCS.PHASECHK.TRANS64.TRYWAIT P1, [UR6+0x33450], R0 ;  /* 0x03345000ff0075a7 */ /* 0x000e640008020146 */
[----:B-1----:R-:W-:Y:S05]  /*58b0*/  @!P1 BRA `(.L_x_161) ;  /* 0x0000008c00cc9947 */ /* 0x002fea0003800000 */
.L_x_158:
[----:B------:R-:W-:Y:S01]  /*58c0*/  UIADD3 UR6, UR39, 0x200, URZ ;  /* 0x0000020027067890 */ /* 0x000fe2000fffe03f */
[----:B------:R-:W-:Y:S01]  /*58d0*/  WARPGROUP.ARRIVE ;  /* 0x00000000000079c5 */ /* 0x000fe20000000000 */
[----:B------:R-:W-:-:S05]  /*58e0*/  UMOV UR7, 0xc0000010 ;  /* 0xc000001000077882 */ /* 0x000fca0000000000 */
[----:B-1----:R-:W1:Y:S01]  /*58f0*/  S2R R5, SR_TID.X ;  /* 0x0000000000057919 */ /* 0x002e620000002100 */
        /* <DEDUP_REMOVED lines=8> */
[----:B-1----:R-:W-:-:S04]  /*5980*/  SHF.R.U32.HI R5, RZ, 0x7, R5 ;  /* 0x00000007ff057819 */ /* 0x002fc80000011605 */
[----:B0-----:R-:W-:Y:S01]  /*5990*/  IADD3 R0, -R5, 0xb, RZ ;  /* 0x0000000b05007810 */ /* 0x001fe20007ffe1ff */
[----:B------:R-:W-:Y:S02]  /*59a0*/  WARPGROUP.DEPBAR.LE gsb0, 0x0 ;  /* 0x00008000000079c5 */ /* 0x000fe40000010000 */
[----:B------:R-:W-:-:S10]  /*59b0*/  WARPGROUP.ARRIVE ;  /* 0x00000000000079c5 */ /* 0x000fd40000000000 */
        /* <DEDUP_REMOVED lines=15> */
[----:B------:R-:W-:Y:S03]  /*5ab0*/  QGMMA.64x192x32.F32.E4M3.E4M3 R24, R216, gdesc[UR4], R24, gsb0 ;  /* 0x02e00004d8187df3 */ /* 0x000fe60008000818 */
[----:B------:R-:W-:Y:S02]  /*5ac0*/  WARPGROUP.DEPBAR.LE gsb0, 0x0 ;  /* 0x00008000000079c5 */ /* 0x000fe40000010000 */
[----:B------:R0:W-:Y:S06]  /*5ad0*/  BAR.ARV R0, 0x100 ;  /* 0x000400000000751d */ /* 0x0001ec0000002000 */
[----:B------:R-:W-:Y:S05]  /*5ae0*/  @!P0 BRA `(.L_x_162) ;  /* 0x0000000000048947 */ /* 0x000fea0003800000 */
[----:B------:R-:W-:Y:S01]  /*5af0*/  BPT.TRAP 0x1 ;  /* 0x000000040000795c */ /* 0x000fe20000300000 */
.L_x_162:
[----:B0-----:R-:W-:Y:S01]  /*5b00*/  FMNMX.FTZ R0, R184, R7, !PT ;  /* 0x00000007b8007209 */ /* 0x001fe20007810000 */
[----:B------:R-:W-:Y:S01]  /*5b10*/  IMAD.U32 R13, RZ, RZ, UR40 ;  /* 0x00000028ff0d7e24 */ /* 0x000fe2000f8e00ff */
        /* <DEDUP_REMOVED lines=79> */
[----:B------:R-:W-:Y:S01]  /*6010*/  ISETP.NE.AND P1, PT, R2, RZ, PT ;  /* 0x000000ff0200720c */ /* 0x000fe20003f25270 */
[----:B------:R-:W0:Y:S04]  /*6020*/  SHFL.BFLY PT, R0, R9, 0x2, 0x1f ;  /* 0x0c401f0009007f89 */ /* 0x000e2800000e0000 */
[----:B------:R-:W1:Y:S01]  /*6030*/  SHFL.BFLY PT, R5, R8, 0x2, 0x1f ;  /* 0x0c401f0008057f89 */ /* 0x000e6200000e0000 */
[----:B0-----:R-:W-:-:S02]  /*6040*/  FMNMX.FTZ R10, R9, R0, !PT ;  /* 0x00000000090a7209 */ /* 0x001fc40007810000 */
        /* <DEDUP_REMOVED lines=9> */
[--C-:B------:R-:W-:Y:S01]  /*60e0*/  FFMA.FTZ R169, R172, UR40, -R8.reuse ;  /* 0x00000028aca97c23 */ /* 0x100fe20008010808 */
[----:B------:R-:W-:-:S01]  /*60f0*/  FFMA.FTZ R10, R184, UR40, -R8 ;  /* 0x00000028b80a7c23 */ /* 0x000fc20008010808 */
[--C-:B------:R-:W-:Y:S01]  /*6100*/  FFMA.FTZ R172, R173, UR40, -R8.reuse ;  /* 0x00000028adac7c23 */ /* 0x100fe20008010808 */
[----:B------:R-:W-:-:S01]  /*6110*/  FFMA.FTZ R173, R176, UR40, -R8 ;  /* 0x00000028b0ad7c23 */ /* 0x000fc20008010808 */
[----:B------:R-:W-:Y:S02]  /*6120*/  IMAD.U32 R184, RZ, RZ, UR40 ;  /* 0x00000028ffb87e24 */ /* 0x000fe4000f8e00ff */
        /* <DEDUP_REMOVED lines=87> */
[----:B------:R-:W-:Y:S01]  /*66a0*/  @P1 LEA R193, R193, UR39, 0x3 ;  /* 0x00000027c1c11c11 */ /* 0x000fe2000f8e18ff */
        /* <DEDUP_REMOVED lines=126> */
[----:B------:R-:W-:-:S05]  /*6e90*/  @P1 VIADD R3, R193, 0x33440 ;  /* 0x00033440c1031836 */ /* 0x000fca0000000000 */
[----:B------:R-:W-:Y:S01]  /*6ea0*/  @P1 PRMT R3, R16, 0x654, R3 ;  /* 0x0000065410031816 */ /* 0x000fe20000000003 */
[----:B------:R-:W1:Y:S01]  /*6eb0*/  MUFU.EX2 R123, R123 ;  /* 0x0000007b007b7308 */ /* 0x000e620000000800 */
[----:B0-----:R-:W-:-:S02]  /*6ec0*/  FADD.FTZ R192, R122, R191 ;  /* 0x000000bf7ac07221 */ /* 0x001fc40000010000 */
[----:B------:R0:W-:Y:S05]  /*6ed0*/  @P1 SYNCS.ARRIVE.TRANS64.RED.A1T0 RZ, [R3+URZ], RZ ;  /* 0x000000ff03ff19a7 */ /* 0x0001ea000810043f */
[----:B------:R-:W3:Y:S01]  /*6ee0*/  MUFU.EX2 R124, R124 ;  /* 0x0000007c007c7308 */ /* 0x000ee20000000800 */
[----:B--2---:R-:W-:-:S07]  /*6ef0*/  FADD.FTZ R191, R121, R4 ;  /* 0x0000000479bf7221 */ /* 0x004fce0000010000 */
[----:B------:R-:W2:Y:S01]  /*6f00*/  MUFU.EX2 R126, R126 ;  /* 0x0000007e007e7308 */ /* 0x000ea20000000800 */
[----:B-1----:R-:W-:-:S07]  /*6f10*/  FADD.FTZ R193, R123, R192 ;  /* 0x000000c07bc17221 */ /* 0x002fce0000010000 */
[----:B------:R-:W0:Y:S01]  /*6f20*/  MUFU.EX2 R125, R125 ;  /* 0x0000007d007d7308 */ /* 0x000e220000000800 */
[----:B---3--:R-:W-:-:S07]  /*6f30*/  FADD.FTZ R4, R124, R191 ;  /* 0x000000bf7c047221 */ /* 0x008fce0000010000 */
[----:B------:R-:W1:Y:S01]  /*6f40*/  MUFU.EX2 R127, R127 ;  /* 0x0000007f007f7308 */ /* 0x000e620000000800 */
[----:B--2---:R-:W-:-:S07]  /*6f50*/  FADD.FTZ R192, R126, R193 ;  /* 0x000000c17ec07221 */ /* 0x004fce0000010000 */
[----:B------:R-:W2:Y:S01]  /*6f60*/  MUFU.EX2 R128, R128 ;  /* 0x0000008000807308 */ /* 0x000ea20000000800 */
[----:B0-----:R-:W-:-:S07]  /*6f70*/  FADD.FTZ R3, R125, R4 ;  /* 0x000000047d037221 */ /* 0x001fce0000010000 */
[----:B------:R-:W-:Y:S01]  /*6f80*/  MUFU.EX2 R130, R130 ;  /* 0x0000008200827308 */ /* 0x000fe20000000800 */
[----:B-1----:R-:W-:-:S07]  /*6f90*/  FADD.FTZ R135, R127, R192 ;  /* 0x000000c07f877221 */ /* 0x002fce0000010000 */
[----:B------:R-:W0:Y:S01]  /*6fa0*/  MUFU.EX2 R129, R129 ;  /* 0x0000008100817308 */ /* 0x000e220000000800 */
[----:B--2---:R-:W-:-:S07]  /*6fb0*/  FADD.FTZ R4, R128, R3 ;  /* 0x0000000380047221 */ /* 0x004fce0000010000 */
[----:B------:R-:W-:Y:S08]  /*6fc0*/  MUFU.EX2 R131, R131 ;  /* 0x0000008300837308 */ /* 0x000ff00000000800 */
[----:B------:R-:W1:Y:S01]  /*6fd0*/  MUFU.EX2 R132, R132 ;  /* 0x0000008400847308 */ /* 0x000e620000000800 */
[----:B0-----:R-:W-:-:S07]  /*6fe0*/  FADD.FTZ R3, R129, R4 ;  /* 0x0000000481037221 */ /* 0x001fce0000010000 */
[----:B------:R0:W2:Y:S08]  /*6ff0*/  MUFU.EX2 R195, R134 ;  /* 0x0000008600c37308 */ /* 0x0000b00000000800 */
[----:B------:R-:W3:Y:S01]  /*7000*/  MUFU.EX2 R133, R133 ;  /* 0x0000008500857308 */ /* 0x000ee20000000800 */
[----:B0-----:R-:W-:-:S01]  /*7010*/  FADD.FTZ R134, R130, R135 ;  /* 0x0000008782867221 */ /* 0x001fc20000010000 */
[----:B-1----:R-:W-:-:S03]  /*7020*/  FADD.FTZ R4, R132, R3 ;  /* 0x0000000384047221 */ /* 0x002fc60000010000 */
[----:B------:R-:W-:-:S03]  /*7030*/  FADD.FTZ R134, R131, R134 ;  /* 0x0000008683867221 */ /* 0x000fc60000010000 */
[----:B------:R-:W0:Y:S01]  /*7040*/  MUFU.EX2 R8, R8 ;  /* 0x0000000800087308 */ /* 0x000e220000000800 */
[----:B--2---:R-:W-:-:S01]  /*7050*/  FADD.FTZ R134, R195, R134 ;  /* 0x00000086c3867221 */ /* 0x004fc20000010000 */
[----:B---3--:R-:W-:-:S03]  /*7060*/  FADD.FTZ R4, R133, R4 ;  /* 0x0000000485047221 */ /* 0x008fc60000010000 */
[----:B0-----:R-:W-:Y:S01]  /*7070*/  FADD.FTZ R3, R8, R134 ;  /* 0x0000008608037221 */ /* 0x001fe20000010000 */
[----:B------:R-:W-:Y:S06]  /*7080*/  @!P0 BRA `(.L_x_163) ;  /* 0x0000000000048947 */ /* 0x000fec0003800000 */
[----:B------:R-:W-:Y:S01]  /*7090*/  BPT.TRAP 0x1 ;  /* 0x000000040000795c */ /* 0x000fe20000300000 */
.L_x_163:
        /* <DEDUP_REMOVED lines=148> */
.L_x_153:
[----:B------:R-:W-:Y:S06]  /*79e0*/  BAR.ARV 0x8, 0x180 ;  /* 0x0206000000007b1d */ /* 0x000fec0000002000 */
[----:B------:R-:W-:Y:S05]  /*79f0*/  @!P0 BRA `(.L_x_165) ;  /* 0x0000000000048947 */ /* 0x000fea0003800000 */
[----:B------:R-:W-:Y:S01]  /*7a00*/  BPT.TRAP 0x1 ;  /* 0x000000040000795c */ /* 0x000fe20000300000 */
.L_x_165:
[----:B------:R-:W-:Y:S01]  /*7a10*/  ULEA UR4, UR52, UR39, 0x3 ;  /* 0x0000002734047291 */ /* 0x000fe2000f8e183f */
[----:B------:R-:W-:-:S05]  /*7a20*/  IMAD.U32 R6, RZ, RZ, UR44 ;  /* 0x0000002cff067e24 */ /* 0x000fca000f8e00ff */
[----:B------:R-:W-:-:S04]  /*7a30*/  SHF.L.U32 R6, R6, 0x1f, RZ ;  /* 0x0000001f06067819 */ /* 0x000fc800000006ff */
[----:B------:R0:W1:Y:S01]  /*7a40*/  SYNCS.PHASECHK.TRANS64.TRYWAIT P1, [UR4+0x33450], R6 ;  /* 0x03345006ff0075a7 */ /* 0x0000620008020144 */
[----:B------:R-:W-:Y:S05]  /*7a50*/  @!P0 BRA `(.L_x_166) ;  /* 0x0000000000048947 */ /* 0x000fea0003800000 */
[----:B------:R-:W-:Y:S01]  /*7a60*/  BPT.TRAP 0x1 ;  /* 0x000000040000795c */ /* 0x000fe20000300000 */
.L_x_166:
[----:B-1----:R-:W-:Y:S05]  /*7a70*/  @P1 BRA `(.L_x_167) ;  /* 0x0000000000081947 */ /* 0x002fea0003800000 */
[----:B------:R-:W1:Y:S02]  /*7a80*/  SYNCS.PHASECHK.TRANS64.TRYWAIT P1, [UR4+0x33450], R6 ;  /* 0x03345006ff0075a7 */ /* 0x000e640008020144 */
[----:B-1----:R-:W-:Y:S05]  /*7a90*/  @!P1 BRA `(.L_x_168) ;  /* 0x0000006c006c9947 */ /* 0x002fea0003800000 */
.L_x_167:
        /* <DEDUP_REMOVED lines=89> */
.L_x_169:
        /* <DEDUP_REMOVED lines=32> */
[----:B0-----:R-:W-:-:S02]  /*8230*/  IMAD.SHL.U32 R0, R121, 0x4, RZ ;  /* 0x0000000479007824 */ /* 0x001fc400078e00ff */
[-C--:B------:R-:W-:Y:S01]  /*8240*/  FMUL.FTZ R34, R59, R120.reuse ;  /* 0x000000783b227220 */ /* 0x080fe20000410000 */
[----:B------:R-:W-:Y:S01]  /*8250*/  F2FP.BF16.F32.PACK_AB R5, R28, R5 ;  /* 0x000000051c05723e */ /* 0x000fe200000010ff */
[-C--:B------:R-:W-:Y:S01]  /*8260*/  FMUL.FTZ R35, R66, R120.reuse ;  /* 0x0000007842237220 */ /* 0x080fe20000410000 */
[-C--:B------:R-:W-:Y:S01]  /*8270*/  FMUL.FTZ R25, R48, R9.reuse ;  /* 0x0000000930197220 */ /* 0x080fe20000410000 */
[----:B------:R-:W-:Y:S01]  /*8280*/  LOP3.LUT R0, R0, 0xc, RZ, 0xc0, !PT ;  /* 0x0000000c00007812 */ /* 0x000fe200078ec0ff */
[----:B------:R-:W-:Y:S01]  /*8290*/  FMUL.FTZ R27, R58, R120 ;  /* 0x000000783a1b7220 */ /* 0x000fe20000410000 */
[----:B------:R-:W-:Y:S01]  /*82a0*/  F2FP.BF16.F32.PACK_AB R28, R63, R34 ;  /* 0x000000223f1c723e */ /* 0x000fe200000010ff */
[-C--:B------:R-:W-:Y:S01]  /*82b0*/  FMUL.FTZ R48, R76, R9.reuse ;  /* 0x000000094c307220 */ /* 0x080fe20000410000 */
[----:B------:R-:W-:Y:S01]  /*82c0*/  IADD3 R6, P0, R0, UR6, RZ ;  /* 0x0000000600067c10 */ /* 0x000fe2000ff1e0ff */
[-C--:B------:R-:W-:Y:S01]  /*82d0*/  FMUL.FTZ R24, R49, R9.reuse ;  /* 0x0000000931187220 */ /* 0x080fe20000410000 */
[-C--:B------:R-:W-:Y:S01]  /*82e0*/  FMUL.FTZ R58, R83, R120.reuse ;  /* 0x00000078533a7220 */ /* 0x080fe20000410000 */
[----:B------:R-:W-:Y:S01]  /*82f0*/  FMUL.FTZ R59, R90, R120 ;  /* 0x000000785a3b7220 */ /* 0x000fe20000410000 */
[----:B------:R-:W-:Y:S01]  /*8300*/  FMUL.FTZ R33, R56, R9 ;  /* 0x0000000938217220 */ /* 0x000fe20000410000 */
[----:B------:R-:W-:-:S02]  /*8310*/  IMAD.X R7, RZ, RZ, UR7, P0 ;  /* 0x00000007ff077e24 */ /* 0x000fc400080e06ff */
[----:B------:R-:W-:Y:S01]  /*8320*/  FMUL.FTZ R32, R57, R9 ;  /* 0x0000000939207220 */ /* 0x000fe20000410000 */
[----:B------:R-:W-:Y:S01]  /*8330*/  LOP3.LUT P0, R34, R121, 0x3, RZ, 0xc0, !PT ;  /* 0x0000000379227812 */ /* 0x000fe2000780c0ff */
[----:B------:R-:W-:Y:S01]  /*8340*/  UMOV UR6, UR39 ;  /* 0x0000002700067c82 */ /* 0x000fe20008000000 */
[----:B-1----:R-:W-:Y:S01]  /*8350*/  UMOV UR7, UR5 ;  /* 0x0000000500077c82 */ /* 0x002fe20008000000 */
[----:B------:R-:W-:Y:S01]  /*8360*/  F2FP.BF16.F32.PACK_AB R76, R70, R35 ;  /* 0x00000023464c723e */ /* 0x000fe200000010ff */
[----:B------:R0:W2:Y:S01]  /*8370*/  LDG.E.CONSTANT R0, desc[UR48][R6.64] ;  /* 0x0000003006007981 */ /* 0x0000a2000c1e9900 */
[----:B------:R-:W-:Y:S01]  /*8380*/  ISETP.EQ.OR P0, PT, R34, 0x3, !P0 ;  /* 0x000000032200780c */ /* 0x000fe20004702670 */
[-C--:B------:R-:W-:Y:S01]  /*8390*/  FMUL.FTZ R40, R65, R9.reuse ;  /* 0x0000000941287220 */ /* 0x080fe20000410000 */
[-C--:B------:R-:W-:Y:S01]  /*83a0*/  FMUL.FTZ R49, R72, R9.reuse ;  /* 0x0000000948317220 */ /* 0x080fe20000410000 */
        /* <DEDUP_REMOVED lines=23> */
[----:B------:R-:W-:Y:S01]  /*8520*/  FMUL.FTZ R9, R26, R120 ;  /* 0x000000781a097220 */ /* 0x000fe20000410000 */
[----:B------:R-:W-:Y:S01]  /*8530*/  F2FP.BF16.F32.PACK_AB R36, R87, R58 ;  /* 0x0000003a5724723e */ /* 0x000fe200000010ff */
[----:B------:R-:W-:Y:S01]  /*8540*/  FMUL.FTZ R54, R54, R120 ;  /* 0x0000007836367220 */ /* 0x000fe20000410000 */
[----:B------:R-:W-:Y:S01]  /*8550*/  F2FP.BF16.F32.PACK_AB R94, R94, R59 ;  /* 0x0000003b5e5e723e */ /* 0x000fe200000010ff */
[----:B------:R-:W-:Y:S01]  /*8560*/  IMAD.WIDE R58, R224, 0x2, R34 ;  /* 0x00000002e03a7825 */ /* 0x000fe200078e0222 */
[----:B------:R-:W-:-:S03]  /*8570*/  F2FP.BF16.F32.PACK_AB R8, R29, R8 ;  /* 0x000000081d08723e */ /* 0x000fc600000010ff */
[-C--:B0-----:R-:W-:Y:S01]  /*8580*/  FMUL.FTZ R6, R43, R120.reuse ;  /* 0x000000782b067220 */ /* 0x081fe20000410000 */
[-C--:B------:R-:W-:Y:S01]  /*8590*/  FMUL.FTZ R7, R50, R120.reuse ;  /* 0x0000007832077220 */ /* 0x080fe20000410000 */
[-C--:B------:R-:W-:Y:S01]  /*85a0*/  FMUL.FTZ R55, R55, R120.reuse ;  /* 0x0000007837377220 */ /* 0x080fe20000410000 */
[-C--:B------:R-:W-:Y:S01]  /*85b0*/  FMUL.FTZ R26, R51, R120.reuse ;  /* 0x00000078331a7220 */ /* 0x080fe20000410000 */
[-C--:B------:R-:W-:Y:S01]  /*85c0*/  FMUL.FTZ R62, R62, R120.reuse ;  /* 0x000000783e3e7220 */ /* 0x080fe20000410000 */
[-C--:B------:R-:W-:Y:S01]  /*85d0*/  FMUL.FTZ R21, R42, R120.reuse ;  /* 0x000000782a157220 */ /* 0x080fe20000410000 */
[-C--:B------:R-:W-:Y:S01]  /*85e0*/  FMUL.FTZ R43, R74, R120.reuse ;  /* 0x000000784a2b7220 */ /* 0x080fe20000410000 */
[----:B------:R-:W-:Y:S01]  /*85f0*/  F2FP.BF16.F32.PACK_AB R9, R30, R9 ;  /* 0x000000091e09723e */ /* 0x000fe200000010ff */
[----:B------:R-:W-:Y:S01]  /*8600*/  FMUL.FTZ R71, R71, R120 ;  /* 0x0000007847477220 */ /* 0x000fe20000410000 */
[----:B------:R-:W-:Y:S01]  /*8610*/  F2FP.BF16.F32.PACK_AB R24, R53, R24 ;  /* 0x000000183518723e */ /* 0x000fe200000010ff */
        /* <DEDUP_REMOVED lines=8> */
[----:B------:R-:W-:Y:S01]  /*86a0*/  IADD3 R53, P4, R58, 0x8060, RZ ;  /* 0x000080603a357810 */ /* 0x000fe20007f9e0ff */
[----:B------:R-:W-:Y:S01]  /*86b0*/  FMUL.FTZ R86, R86, R120 ;  /* 0x0000007856567220 */ /* 0x000fe20000410000 */
[----:B------:R-:W-:Y:S01]  /*86c0*/  SEL R85, R5, R8, P0 ;  /* 0x0000000805557207 */ /* 0x000fe20000000000 */
[-C--:B------:R-:W-:Y:S01]  /*86d0*/  FMUL.FTZ R31, R31, R120.reuse ;  /* 0x000000781f1f7220 */ /* 0x080fe20000410000 */
[----:B------:R-:W-:Y:S01]  /*86e0*/  SEL R60, R8, R5, P0 ;  /* 0x00000005083c7207 */ /* 0x000fe20000000000 */
[----:B------:R-:W-:Y:S01]  /*86f0*/  IMAD R5, R23, 0x40, R17 ;  /* 0x0000004017057824 */ /* 0x000fe200078e0211 */
[----:B------:R-:W-:Y:S01]  /*8700*/  F2FP.BF16.F32.PACK_AB R73, R100, R73 ;  /* 0x000000496449723e */ /* 0x000fe200000010ff */
[----:B------:R-:W-:Y:S01]  /*8710*/  FMUL.FTZ R51, R82, R120 ;  /* 0x0000007852337220 */ /* 0x000fe20000410000 */
[----:B------:R-:W-:Y:S01]  /*8720*/  F2FP.BF16.F32.PACK_AB R80, R101, R80 ;  /* 0x000000506550723e */ /* 0x000fe200000010ff */
[-C--:B------:R-:W-:Y:S01]  /*8730*/  FMUL.FTZ R38, R38, R120.reuse ;  /* 0x0000007826267220 */ /* 0x080fe20000410000 */
        /* <DEDUP_REMOVED lines=16> */
[----:B------:R-:W-:Y:S01]  /*8840*/  LOP3.LUT R52, R53, 0x380, RZ, 0xc0, !PT ;  /* 0x0000038035347812 */ /* 0x000fe200078ec0ff */
[----:B------:R-:W-:Y:S01]  /*8850*/  FMUL.FTZ R67, R98, R120 ;  /* 0x0000007862437220 */ /* 0x000fe20000410000 */
[----:B------:R-:W-:Y:S01]  /*8860*/  F2FP.BF16.F32.PACK_AB R29, R71, R42 ;  /* 0x0000002a471d723e */ /* 0x000fe200000010ff */
[----:B------:R-:W-:Y:S01]  /*8870*/  IMAD.WIDE R34, R5, 0x2, R34 ;  /* 0x0000000205227825 */ /* 0x000fe200078e0222 */
[----:B------:R-:W-:-:S03]  /*8880*/  F2FP.BF16.F32.PACK_AB R81, R103, R74 ;  /* 0x0000004a6751723e */ /* 0x000fc600000010ff */
[-C--:B------:R-:W-:Y:S01]  /*8890*/  FMUL.FTZ R78, R78, R120.reuse ;  /* 0x000000784e4e7220 */ /* 0x080fe20000410000 */
[----:B------:R-:W-:Y:S01]  /*88a0*/  F2FP.BF16.F32.PACK_AB R108, R108, R89 ;  /* 0x000000596c6c723e */ /* 0x000fe200000010ff */
[-C--:B------:R-:W-:Y:S01]  /*88b0*/  FMUL.FTZ R111, R111, R120.reuse ;  /* 0x000000786f6f7220 */ /* 0x080fe20000410000 */
[----:B------:R-:W-:Y:S01]  /*88c0*/  F2FP.BF16.F32.PACK_AB R110, R110, R75 ;  /* 0x0000004b6e6e723e */ /* 0x000fe200000010ff */
[----:B------:R-:W-:Y:S01]  /*88d0*/  FMUL.FTZ R95, R95, R120 ;  /* 0x000000785f5f7220 */ /* 0x000fe20000410000 */
[----:B------:R-:W-:Y:S01]  /*88e0*/  SEL R103, R73, R80, P0 ;  /* 0x0000005049677207 */ /* 0x000fe20000000000 */
[-C--:B------:R-:W-:Y:S01]  /*88f0*/  FMUL.FTZ R118, R118, R120.reuse ;  /* 0x0000007876767220 */ /* 0x080fe20000410000 */
[----:B------:R-:W-:Y:S01]  /*8900*/  SEL R70, R80, R73, P0 ;  /* 0x0000004950467207 */ /* 0x000fe20000000000 */
[----:B------:R-:W-:Y:S01]  /*8910*/  FMUL.FTZ R119, R119, R120 ;  /* 0x0000007877777220 */ /* 0x000fe20000410000 */
[----:B------:R-:W-:Y:S01]  /*8920*/  SEL R107, R116, R117, P0 ;  /* 0x00000075746b7207 */ /* 0x000fe20000000000 */
[----:B------:R-:W-:Y:S01]  /*8930*/  ULDC.64 UR8, c[0x0][0xb90] ;  /* 0x0002e40000087ab9 */ /* 0x000fe20000000a00 */
[----:B------:R-:W-:-:S02]  /*8940*/  SEL R71, R117, R116, P0 ;  /* 0x0000007475477207 */ /* 0x000fc40000000000 */
[----:B------:R-:W-:Y:S02]  /*8950*/  F2FP.BF16.F32.PACK_AB R12, R37, R12 ;  /* 0x0000000c250c723e */ /* 0x000fe400000010ff */
[----:B------:R-:W-:Y:S01]  /*8960*/  F2FP.BF16.F32.PACK_AB R32, R61, R32 ;  /* 0x000000203d20723e */ /* 0x000fe200000010ff */
[----:B------:R-:W-:Y:S01]  /*8970*/  FMUL.FTZ R83, R114, R120 ;  /* 0x0000007872537220 */ /* 0x000fe20000410000 */
[----:B------:R-:W-:Y:S01]  /*8980*/  SEL R89, R15, R20, P0 ;  /* 0x000000140f597207 */ /* 0x000fe20000000000 */
[----:B------:R-:W-:Y:S01]  /*8990*/  UIADD3 UR4, UR4, 0x33460, URZ ;  /* 0x0003346004047890 */ /* 0x000fe2000fffe03f */
[----:B------:R-:W-:Y:S01]  /*89a0*/  SEL R62, R20, R15, P0 ;  /* 0x0000000f143e7207 */ /* 0x000fe20000000000 */
[----:B------:R-:W-:Y:S01]  /*89b0*/  UIADD3 UR5, -UR42, URZ, URZ ;  /* 0x0000003f2a057290 */ /* 0x000fe2000fffe13f */
[----:B------:R-:W-:Y:S01]  /*89c0*/  SEL R91, R25, R24, P0 ;  /* 0x00000018195b7207 */ /* 0x000fe20000000000 */
[----:B------:R-:W-:Y:S01]  /*89d0*/  ULDC UR6, c[0x0][0xc44] ;  /* 0x0003110000067ab9 */ /* 0x000fe20000000800 */
[----:B------:R-:W-:-:S02]  /*89e0*/  SEL R63, R24, R25, P0 ;  /* 0x00000019183f7207 */ /* 0x000fc40000000000 */
[----:B------:R-:W-:Y:S02]  /*89f0*/  SEL R115, R7, R26, P0 ;  /* 0x0000001a07737207 */ /* 0x000fe40000000000 */
[----:B------:R-:W-:Y:S02]  /*8a00*/  SEL R73, R26, R7, P0 ;  /* 0x000000071a497207 */ /* 0x000fe40000000000 */
[----:B------:R-:W-:Y:S02]  /*8a10*/  SEL R117, R27, R28, P0 ;  /* 0x0000001c1b757207 */ /* 0x000fe40000000000 */
[----:B------:R-:W-:Y:S02]  /*8a20*/  SEL R75, R28, R27, P0 ;  /* 0x0000001b1c4b7207 */ /* 0x000fe40000000000 */
[----:B------:R-:W-:Y:S02]  /*8a30*/  LOP3.LUT R5, R58, 0x380, RZ, 0xc0, !PT ;  /* 0x000003803a057812 */ /* 0x000fe400078ec0ff */
[----:B------:R-:W-:-:S02]  /*8a40*/  F2FP.BF16.F32.PACK_AB R57, R84, R57 ;  /* 0x000000395439723e */ /* 0x000fc400000010ff */
[----:B------:R-:W-:Y:S02]  /*8a50*/  F2FP.BF16.F32.PACK_AB R51, R86, R51 ;  /* 0x000000335633723e */ /* 0x000fe400000010ff */
[----:B------:R-:W-:Y:S02]  /*8a60*/  F2FP.BF16.F32.PACK_AB R109, R109, R88 ;  /* 0x000000586d6d723e */ /* 0x000fe400000010ff */
[----:B------:R-:W-:Y:S02]  /*8a70*/  SHF.R.U64 R52, R52, 0x3, RZ ;  /* 0x0000000334347819 */ /* 0x000fe400000012ff */
[C---:B------:R-:W-:Y:S02]  /*8a80*/  IADD3 R28, P3, R58.reuse, 0x8040, RZ ;  /* 0x000080403a1c7810 */ /* 0x040fe40007f7e0ff */
[C---:B------:R-:W-:Y:S02]  /*8a90*/  IADD3 R26, P6, R58.reuse, 0x8020, RZ ;  /* 0x000080203a1a7810 */ /* 0x040fe40007fde0ff */
[----:B------:R-:W-:-:S02]  /*8aa0*/  IADD3 R24, P5, R58, 0x8000, RZ ;  /* 0x000080003a187810 */ /* 0x000fc40007fbe0ff */
[----:B------:R-:W-:Y:S02]  /*8ab0*/  IADD3 R20, P2, R58, 0x4060, RZ ;  /* 0x000040603a147810 */ /* 0x000fe40007f5e0ff */
[----:B------:R-:W-:Y:S02]  /*8ac0*/  F2FP.BF16.F32.PACK_AB R10, R31, R10 ;  /* 0x0000000a1f0a723e */ /* 0x000fe400000010ff */
[----:B------:R-:W-:Y:S02]  /*8ad0*/  F2FP.BF16.F32.PACK_AB R13, R38, R13 ;  /* 0x0000000d260d723e */ /* 0x000fe400000010ff */
[----:B------:R-:W-:Y:S02]  /*8ae0*/  F2FP.BF16.F32.PACK_AB R14, R39, R14 ;  /* 0x0000000e270e723e */ /* 0x000fe400000010ff */
[----:B------:R-:W-:Y:S02]  /*8af0*/  F2FP.BF16.F32.PACK_AB R21, R46, R21 ;  /* 0x000000152e15723e */ /* 0x000fe400000010ff */
[----:B------:R-:W-:-:S02]  /*8b00*/  F2FP.BF16.F32.PACK_AB R6, R47, R6 ;  /* 0x000000062f06723e */ /* 0x000fc400000010ff */
[----:B------:R-:W-:Y:S02]  /*8b10*/  F2FP.BF16.F32.PACK_AB R40, R69, R40 ;  /* 0x000000284528723e */ /* 0x000fe400000010ff */
[----:B------:R-:W-:Y:S02]  /*8b20*/  F2FP.BF16.F32.PACK_AB R50, R79, R50 ;  /* 0x000000324f32723e */ /* 0x000fe400000010ff */
[----:B------:R-:W-:Y:S02]  /*8b30*/  F2FP.BF16.F32.PACK_AB R102, R102, R67 ;  /* 0x000000436666723e */ /* 0x000fe400000010ff */
[----:B------:R-:W-:Y:S01]  /*8b40*/  SHF.R.U64 R5, R5, 0x3, RZ ;  /* 0x0000000305057819 */ /* 0x000fe200000012ff */
[--C-:B------:R-:W-:Y:S01]  /*8b50*/  IMAD.X R55, RZ, RZ, R59.reuse, P6 ;  /* 0x000000ffff377224 */ /* 0x100fe200030e063b */
[----:B------:R-:W-:Y:S01]  /*8b60*/  F2FP.BF16.F32.PACK_AB R48, R48, R49 ;  /* 0x000000313030723e */ /* 0x000fe200000010ff */
[----:B------:R-:W-:Y:S01]  /*8b70*/  IMAD.X R49, RZ, RZ, R59, P2 ;  /* 0x000000ffff317224 */ /* 0x000fe200010e063b */
[----:B------:R-:W-:-:S02]  /*8b80*/  F2FP.BF16.F32.PACK_AB R43, R78, R43 ;  /* 0x0000002b4e2b723e */ /* 0x000fc400000010ff */
[----:B------:R-:W-:Y:S02]  /*8b90*/  F2FP.BF16.F32.PACK_AB R31, R93, R72 ;  /* 0x000000485d1f723e */ /* 0x000fe400000010ff */
[----:B------:R-:W-:Y:S02]  /*8ba0*/  F2FP.BF16.F32.PACK_AB R39, R111, R82 ;  /* 0x000000526f27723e */ /* 0x000fe400000010ff */
[----:B------:R-:W-:Y:S02]  /*8bb0*/  SEL R99, R57, R30, P0 ;  /* 0x0000001e39637207 */ /* 0x000fe40000000000 */
[----:B------:R-:W-:Y:S01]  /*8bc0*/  SEL R67, R30, R57, P0 ;  /* 0x000000391e437207 */ /* 0x000fe20000000000 */
[----:B------:R-:W-:Y:S01]  /*8bd0*/  IMAD.X R57, RZ, RZ, R59, P3 ;  /* 0x000000ffff397224 */ /* 0x000fe200018e063b */
[----:B------:R-:W-:Y:S02]  /*8be0*/  SEL R105, R108, R109, P0 ;  /* 0x0000006d6c697207 */ /* 0x000fe40000000000 */
[----:B------:R-:W-:-:S02]  /*8bf0*/  SEL R69, R109, R108, P0 ;  /* 0x0000006c6d457207 */ /* 0x000fc40000000000 */
[----:B------:R-:W-:Y:S02]  /*8c00*/  SEL R123, R51, R36, P0 ;  /* 0x00000024337b7207 */ /* 0x000fe40000000000 */
[----:B------:R-:W-:Y:S01]  /*8c10*/  SEL R79, R36, R51, P0 ;  /* 0x00000033244f7207 */ /* 0x000fe20000000000 */
[--C-:B------:R-:W-:Y:S01]  /*8c20*/  IMAD.X R51, RZ, RZ, R59.reuse, P5 ;  /* 0x000000ffff337224 */ /* 0x100fe200028e063b */
[----:B------:R-:W-:Y:S01]  /*8c30*/  LOP3.LUT R52, R52, R53, RZ, 0x3c, !PT ;  /* 0x0000003534347212 */ /* 0x000fe200078e3cff */
[----:B------:R-:W-:Y:S01]  /*8c40*/  IMAD.X R53, RZ, RZ, R59, P4 ;  /* 0x000000ffff357224 */ /* 0x000fe200020e063b */
[----:B------:R-:W-:Y:S02]  /*8c50*/  SEL R87, R11, R12, P0 ;  /* 0x0000000c0b577207 */ /* 0x000fe40000000000 */
[----:B------:R-:W-:Y:S02]  /*8c60*/  SEL R61, R12, R11, P0 ;  /* 0x0000000b0c3d7207 */ /* 0x000fe40000000000 */
[----:B------:R-:W-:-:S02]  /*8c70*/  SEL R109, R9, R10, P0 ;  /* 0x0000000a096d7207 */ /* 0x000fc40000000000 */
[----:B------:R-:W-:Y:S02]  /*8c80*/  SEL R78, R10, R9, P0 ;  /* 0x000000090a4e7207 */ /* 0x000fe40000000000 */
[----:B------:R-:W-:Y:S02]  /*8c90*/  SEL R111, R13, R14, P0 ;  /* 0x0000000e0d6f7207 */ /* 0x000fe40000000000 */
[----:B------:R-:W-:Y:S02]  /*8ca0*/  SEL R74, R14, R13, P0 ;  /* 0x0000000d0e4a7207 */ /* 0x000fe40000000000 */
[----:B------:R-:W-:Y:S02]  /*8cb0*/  SEL R113, R21, R6, P0 ;  /* 0x0000000615717207 */ /* 0x000fe40000000000 */
[----:B------:R-:W-:Y:S02]  /*8cc0*/  SEL R72, R6, R21, P0 ;  /* 0x0000001506487207 */ /* 0x000fe40000000000 */
[----:B------:R-:W-:-:S02]  /*8cd0*/  IADD3 R6, P1, R58, 0x20, RZ ;  /* 0x000000203a067810 */ /* 0x000fc40007f3e0ff */
[C---:B------:R-:W-:Y:S02]  /*8ce0*/  IADD3 R14, P4, R58.reuse, 0x4040, RZ ;  /* 0x000040403a0e7810 */ /* 0x040fe40007f9e0ff */
[C---:B------:R-:W-:Y:S02]  /*8cf0*/  IADD3 R12, P3, R58.reuse, 0x4020, RZ ;  /* 0x000040203a0c7810 */ /* 0x040fe40007f7e0ff */
[C---:B------:R-:W-:Y:S02]  /*8d00*/  IADD3 R10, P6, R58.reuse, 0x4000, RZ ;  /* 0x000040003a0a7810 */ /* 0x040fe40007fde0ff */
[C---:B------:R-:W-:Y:S02]  /*8d10*/  IADD3 R7, P5, R58.reuse, 0x60, RZ ;  /* 0x000000603a077810 */ /* 0x040fe40007fbe0ff */
[----:B------:R-:W-:Y:S02]  /*8d20*/  IADD3 R8, P2, R58, 0x40, RZ ;  /* 0x000000403a087810 */ /* 0x000fe40007f5e0ff */
[----:B------:R-:W-:-:S02]  /*8d30*/  LOP3.LUT R58, R5, R58, RZ, 0x3c, !PT ;  /* 0x0000003a053a7212 */ /* 0x000fc400078e3cff */
[----:B------:R-:W-:Y:S02]  /*8d40*/  LOP3.LUT R5, R20, 0x380, RZ, 0xc0, !PT ;  /* 0x0000038014057812 */ /* 0x000fe400078ec0ff */
[----:B------:R-:W-:Y:S02]  /*8d50*/  F2FP.BF16.F32.PACK_AB R77, R77, R56 ;  /* 0x000000384d4d723e */ /* 0x000fe400000010ff */
[----:B------:R-:W-:Y:S02]  /*8d60*/  SHF.R.U64 R5, R5, 0x3, RZ ;  /* 0x0000000305057819 */ /* 0x000fe400000012ff */
[----:B------:R-:W-:Y:S02]  /*8d70*/  F2FP.BF16.F32.PACK_AB R92, R92, R65 ;  /* 0x000000415c5c723e */ /* 0x000fe400000010ff */
[----:B------:R-:W-:Y:S02]  /*8d80*/  SEL R97, R48, R77, P0 ;  /* 0x0000004d30617207 */ /* 0x000fe40000000000 */
[----:B------:R-:W-:-:S02]  /*8d90*/  SEL R65, R77, R48, P0 ;  /* 0x000000304d417207 */ /* 0x000fc40000000000 */
[----:B------:R-:W-:Y:S02]  /*8da0*/  LOP3.LUT R48, R5, R20, RZ, 0x3c, !PT ;  /* 0x0000001405307212 */ /* 0x000fe400078e3cff */
[----:B------:R-:W-:-:S04]  /*8db0*/  LOP3.LUT R5, R6, 0x380, RZ, 0xc0, !PT ;  /* 0x0000038006057812 */ /* 0x000fc800078ec0ff */
[----:B------:R-:W-:-:S04]  /*8dc0*/  SHF.R.U64 R5, R5, 0x3, RZ ;  /* 0x0000000305057819 */ /* 0x000fc800000012ff */
[----:B------:R-:W-:Y:S02]  /*8dd0*/  LOP3.LUT R46, R5, R6, RZ, 0x3c, !PT ;  /* 0x00000006052e7212 */ /* 0x000fe400078e3cff */
[----:B------:R-:W-:Y:S02]  /*8de0*/  LOP3.LUT R5, R8, 0x380, RZ, 0xc0, !PT ;  /* 0x0000038008057812 */ /* 0x000fe400078ec0ff */
[----:B------:R-:W-:Y:S02]  /*8df0*/  LOP3.LUT R9, R24, 0x380, RZ, 0xc0, !PT ;  /* 0x0000038018097812 */ /* 0x000fe400078ec0ff */
[----:B------:R-:W-:Y:S02]  /*8e00*/  F2FP.BF16.F32.PACK_AB R41, R68, R41 ;  /* 0x000000294429723e */ /* 0x000fe400000010ff */
[----:B------:R-:W-:Y:S02]  /*8e10*/  SEL R121, R43, R50, P0 ;  /* 0x000000322b797207 */ /* 0x000fe40000000000 */
[----:B------:R-:W-:Y:S01]  /*8e20*/  SEL R77, R50, R43, P0 ;  /* 0x0000002b324d7207 */ /* 0x000fe20000000000 */
[----:B------:R-:W-:Y:S01]  /*8e30*/  IMAD.X R43, RZ, RZ, R59, P3 ;  /* 0x000000ffff2b7224 */ /* 0x000fe200018e063b */
[----:B------:R-:W-:-:S02]  /*8e40*/  SHF.R.U64 R5, R5, 0x3, RZ ;  /* 0x0000000305057819 */ /* 0x000fc400000012ff */
[----:B------:R-:W-:Y:S02]  /*8e50*/  SEL R101, R92, R31, P0 ;  /* 0x0000001f5c657207 */ /* 0x000fe40000000000 */
[----:B------:R-:W-:Y:S02]  /*8e60*/  SEL R68, R31, R92, P0 ;  /* 0x0000005c1f447207 */ /* 0x000fe40000000000 */
[----:B------:R-:W-:Y:S02]  /*8e70*/  SHF.R.U64 R9, R9, 0x3, RZ ;  /* 0x0000000309097819 */ /* 0x000fe400000012ff */
[----:B------:R-:W-:Y:S02]  /*8e80*/  IADD3 R31, P3, R34, 0x2000, RZ ;  /* 0x00002000221f7810 */ /* 0x000fe40007f7e0ff */
[----:B------:R-:W-:Y:S02]  /*8e90*/  LOP3.LUT R36, R5, R8, RZ, 0x3c, !PT ;  /* 0x0000000805247212 */ /* 0x000fe400078e3cff */
[----:B------:R-:W-:Y:S01]  /*8ea0*/  LOP3.LUT R50, R9, R24, RZ, 0x3c, !PT ;  /* 0x0000001809327212 */ /* 0x000fe200078e3cff */
[----:B------:R-:W0:Y:S01]  /*8eb0*/  LDC R5, c[0x0][0xbe8] ;  /* 0x0002fa00ff057b82 */ /* 0x000e220000000800 */
[----:B------:R-:W-:-:S02]  /*8ec0*/  LOP3.LUT R30, R31, 0x380, RZ, 0xc0, !PT ;  /* 0x000003801f1e7812 */ /* 0x000fc400078ec0ff */
[----:B------:R-:W-:Y:S02]  /*8ed0*/  LOP3.LUT R9, R10, 0x380, RZ, 0xc0, !PT ;  /* 0x000003800a097812 */ /* 0x000fe400078ec0ff */
[----:B------:R-:W-:Y:S02]  /*8ee0*/  SHF.R.U64 R30, R30, 0x3, RZ ;  /* 0x000000031e1e7819 */ /* 0x000fe400000012ff */
[----:B------:R-:W-:Y:S02]  /*8ef0*/  SHF.R.U64 R9, R9, 0x3, RZ ;  /* 0x0000000309097819 */ /* 0x000fe400000012ff */
[----:B------:R-:W-:Y:S02]  /*8f00*/  F2FP.BF16.F32.PACK_AB R37, R95, R66 ;  /* 0x000000425f25723e */ /* 0x000fe400000010ff */
[----:B------:R-:W-:Y:S02]  /*8f10*/  SEL R95, R41, R40, P0 ;  /* 0x00000028295f7207 */ /* 0x000fe40000000000 */
[----:B------:R-:W-:-:S02]  /*8f20*/  SEL R66, R40, R41, P0 ;  /* 0x0000002928427207 */ /* 0x000fc40000000000 */
[----:B------:R-:W-:Y:S01]  /*8f30*/  LOP3.LUT R30, R30, R31, RZ, 0x3c, !PT ;  /* 0x0000001f1e1e7212 */ /* 0x000fe200078e3cff */
[----:B------:R-:W-:Y:S01]  /*8f40*/  IMAD.X R31, RZ, RZ, R35, P3 ;  /* 0x000000ffff1f7224 */ /* 0x000fe200018e0623 */
[----:B------:R-:W-:Y:S02]  /*8f50*/  LOP3.LUT R40, R9, R10, RZ, 0x3c, !PT ;  /* 0x0000000a09287212 */ /* 0x000fe400078e3cff */
[----:B------:R-:W-:-:S04]  /*8f60*/  IADD3 R9, P3, R34, 0x8000, RZ ;  /* 0x0000800022097810 */ /* 0x000fc80007f7e0ff */
[----:B------:R-:W-:-:S04]  /*8f70*/  LOP3.LUT R8, R9, 0x380, RZ, 0xc0, !PT ;  /* 0x0000038009087812 */ /* 0x000fc800078ec0ff */
[----:B------:R-:W-:Y:S02]  /*8f80*/  SHF.R.U64 R8, R8, 0x3, RZ ;  /* 0x0000000308087819 */ /* 0x000fe400000012ff */
[----:B------:R-:W-:Y:S02]  /*8f90*/  LOP3.LUT R11, R26, 0x380, RZ, 0xc0, !PT ;  /* 0x000003801a0b7812 */ /* 0x000fe400078ec0ff */
[----:B------:R-:W-:Y:S01]  /*8fa0*/  LOP3.LUT R8, R8, R9, RZ, 0x3c, !PT ;  /* 0x0000000908087212 */ /* 0x000fe200078e3cff */
[----:B------:R-:W-:Y:S01]  /*8fb0*/  IMAD.X R9, RZ, RZ, R35, P3 ;  /* 0x000000ffff097224 */ /* 0x000fe200018e0623 */
[----:B0-----:R-:W-:Y:S01]  /*8fc0*/  ISETP.NE.AND P3, PT, R5, 0x1, PT ;  /* 0x000000010500780c */ /* 0x001fe20003f65270 */
[--C-:B------:R-:W-:Y:S01]  /*8fd0*/  IMAD.X R47, RZ, RZ, R59.reuse, P1 ;  /* 0x000000ffff2f7224 */ /* 0x100fe200008e063b */
[----:B------:R-:W-:Y:S01]  /*8fe0*/  SEL R125, R94, R37, P0 ;  /* 0x000000255e7d7207 */ /* 0x000fe20000000000 */
[--C-:B------:R-:W-:Y:S01]  /*8ff0*/  IMAD.X R45, RZ, RZ, R59.reuse, P4 ;  /* 0x000000ffff2d7224 */ /* 0x100fe200020e063b */
[----:B------:R-:W-:Y:S01]  /*9000*/  SEL R80, R37, R94, P0 ;  /* 0x0000005e25507207 */ /* 0x000fe20000000000 */
[--C-:B------:R-:W-:Y:S01]  /*9010*/  IMAD.X R41, RZ, RZ, R59.reuse, P6 ;  /* 0x000000ffff297224 */ /* 0x100fe200030e063b */
[----:B------:R-:W-:Y:S01]  /*9020*/  SEL R129, R110, R39, P0 ;  /* 0x000000276e817207 */ /* 0x000fe20000000000 */
[--C-:B------:R-:W-:Y:S01]  /*9030*/  IMAD.X R37, RZ, RZ, R59.reuse, P2 ;  /* 0x000000ffff257224 */ /* 0x100fe200010e063b */
[----:B------:R-:W-:Y:S01]  /*9040*/  SEL R82, R39, R110, P0 ;  /* 0x0000006e27527207 */ /* 0x000fe20000000000 */
[----:B------:R-:W-:Y:S01]  /*9050*/  IMAD.X R39, RZ, RZ, R59, P5 ;  /* 0x000000ffff277224 */ /* 0x000fe200028e063b */
[----:B------:R-:W-:-:S02]  /*9060*/  SHF.R.U64 R11, R11, 0x3, RZ ;  /* 0x000000030b0b7819 */ /* 0x000fc400000012ff */
[----:B------:R-:W-:Y:S02]  /*9070*/  MOV R114, R58 ;  /* 0x0000003a00727202 */ /* 0x000fe40000000f00 */
[----:B------:R-:W0:Y:S01]  /*9080*/  LDC R59, c[0x0][0xc38] ;  /* 0x00030e00ff3b7b82 */ /* 0x000e220000000800 */
[----:B------:R-:W-:Y:S02]  /*9090*/  LOP3.LUT R54, R11, R26, RZ, 0x3c, !PT ;  /* 0x0000001a0b367212 */ /* 0x000fe400078e3cff */
[----:B------:R-:W-:Y:S02]  /*90a0*/  LOP3.LUT R11, R12, 0x380, RZ, 0xc0, !PT ;  /* 0x000003800c0b7812 */ /* 0x000fe400078ec0ff */
[----:B------:R-:W-:Y:S02]  /*90b0*/  MOV R110, R36 ;  /* 0x00000024006e7202 */ /* 0x000fe40000000f00 */
[----:B------:R-:W-:Y:S01]  /*90c0*/  SHF.R.U64 R11, R11, 0x3, RZ ;  /* 0x000000030b0b7819 */ /* 0x000fe200000012ff */
[----:B------:R-:W1:Y:S01]  /*90d0*/  @P3 LDC R36, c[0x0][0xbec] ;  /* 0x0002fb00ff243b82 */ /* 0x000e620000000800 */
[----:B------:R-:W-:Y:S01]  /*90e0*/  LOP3.LUT R13, R28, 0x380, RZ, 0xc0, !PT ;  /* 0x000003801c0d7812 */ /* 0x000fe200078ec0ff */
[----:B------:R-:W-:Y:S01]  /*90f0*/  UPRMT UR4, UR36, 0x654, UR4 ;  /* 0x0000065424047896 */ /* 0x000fe20008000004 */
[----:B------:R-:W-:-:S02]  /*9100*/  LOP3.LUT R42, R11, R12, RZ, 0x3c, !PT ;  /* 0x0000000c0b2a7212 */ /* 0x000fc400078e3cff */
[----:B------:R-:W-:Y:S02]  /*9110*/  MOV R106, R40 ;  /* 0x00000028006a7202 */ /* 0x000fe40000000f00 */
[----:B--2---:R-:W-:Y:S01]  /*9120*/  LOP3.LUT R41, R0, 0x2, RZ, 0x3c, !PT ;  /* 0x0000000200297812 */ /* 0x004fe200078e3cff */
[----:B------:R-:W2:Y:S01]  /*9130*/  @P3 LDC R37, c[0x0][0xbf0] ;  /* 0x0002fc00ff253b82 */ /* 0x000ea20000000800 */
[----:B------:R-:W-:Y:S01]  /*9140*/  SHF.R.U64 R13, R13, 0x3, RZ ;  /* 0x000000030d0d7819 */ /* 0x000fe200000012ff */
[----:B------:R-:W-:Y:S01]  /*9150*/  SHFL.IDX PT, R85, R85, R0, 0x1c1f ;  /* 0x001c1f0055557589 */ /* 0x000fe200000e0000 */
[----:B------:R-:W-:Y:S02]  /*9160*/  MOV R104, R42 ;  /* 0x0000002a00687202 */ /* 0x000fe40000000f00 */
[----:B------:R-:W-:Y:S01]  /*9170*/  MOV R53, R52 ;  /* 0x0000003400357202 */ /* 0x000fe20000000f00 */
[----:B------:R-:W-:Y:S01]  /*9180*/  SHFL.IDX PT, R87, R87, R0, 0x1c1f ;  /* 0x001c1f0057577589 */ /* 0x000fe200000e0000 */
[----:B------:R-:W-:Y:S01]  /*9190*/  LOP3.LUT R56, R13, R28, RZ, 0x3c, !PT ;  /* 0x0000001c0d387212 */ /* 0x000fe200078e3cff */
[----:B------:R-:W-:Y:S01]  /*91a0*/  IMAD R52, RZ, RZ, -UR43 ;  /* 0x8000002bff347e24 */ /* 0x000fe2000f8e02ff */
[----:B------:R-:W-:Y:S01]  /*91b0*/  UIMAD UR11, UR6, UR5, UR43 ;  /* 0x00000005060b72a4 */ /* 0x000fe2000f8e022b */
[----:B------:R-:W-:Y:S01]  /*91c0*/  SHFL.IDX PT, R109, R109, R0, 0x1c1f ;  /* 0x001c1f006d6d7589 */ /* 0x000fe200000e0000 */
[----:B------:R-:W-:Y:S03]  /*91d0*/  SYNCS.ARRIVE.TRANS64.RED.A1T0 RZ, [UR4], RZ ;  /* 0x000000ffffff79a7 */ /* 0x000fe60008100404 */
[----:B------:R-:W3:Y:S04]  /*91e0*/  SHFL.IDX PT, R60, R60, R41, 0x1c1f ;  /* 0x001c1f293c3c7589 */ /* 0x000ee800000e0000 */
[----:B------:R-:W-:Y:S04]  /*91f0*/  SHFL.IDX PT, R42, R61, R41, 0x1c1f ;  /* 0x001c1f293d2a7589 */ /* 0x000fe800000e0000 */
[----:B------:R-:W4:Y:S04]  /*9200*/  SHFL.IDX PT, R78, R78, R41, 0x1c1f ;  /* 0x001c1f294e4e7589 */ /* 0x000f2800000e0000 */
[----:B------:R-:W-:Y:S04]  /*9210*/  SHFL.IDX PT, R111, R111, R0, 0x1c1f ;  /* 0x001c1f006f6f7589 */ /* 0x000fe800000e0000 */
[----:B------:R-:W4:Y:S04]  /*9220*/  SHFL.IDX PT, R74, R74, R41, 0x1c1f ;  /* 0x001c1f294a4a7589 */ /* 0x000f2800000e0000 */
[----:B------:R-:W-:Y:S04]  /*9230*/  SHFL.IDX PT, R89, R89, R0, 0x1c1f ;  /* 0x001c1f0059597589 */ /* 0x000fe800000e0000 */
[----:B------:R-:W-:Y:S04]  /*9240*/  SHFL.IDX PT, R113, R113, R0, 0x1c1f ;  /* 0x001c1f0071717589 */ /* 0x000fe800000e0000 */
[----:B------:R-:W4:Y:S04]  /*9250*/  SHFL.IDX PT, R62, R62, R41, 0x1c1f ;  /* 0x001c1f293e3e7589 */ /* 0x000f2800000e0000 */
[----:B------:R-:W4:Y:S01]  /*9260*/  SHFL.IDX PT, R72, R72, R41, 0x1c1f ;  /* 0x001c1f2948487589 */ /* 0x000f2200000e0000 */
[----:B0-----:R-:W-:Y:S01]  /*9270*/  IMAD R52, R59, R52, UR41 ;  /* 0x000000293b347e24 */ /* 0x001fe2000f8e0234 */
[----:B------:R-:W-:Y:S01]  /*9280*/  MOV R84, R56 ;  /* 0x0000003800547202 */ /* 0x000fe20000000f00 */
[----:B------:R-:W-:Y:S01]  /*9290*/  USHF.R.S32.HI UR10, URZ, 0x1f, UR11 ;  /* 0x0000001f3f0a7899 */ /* 0x000fe2000801140b */
[----:B------:R-:W-:Y:S01]  /*92a0*/  SHFL.IDX PT, R115, R115, R0, 0x1c1f ;  /* 0x001c1f0073737589 */ /* 0x000fe200000e0000 */
[----:B------:R-:W-:Y:S01]  /*92b0*/  MOV R86, R48 ;  /* 0x0000003000567202 */ /* 0x000fe20000000f00 */
[----:B------:R-:W-:-:S02]  /*92c0*/  IMAD R49, R52, 0x80, R223 ;  /* 0x0000008034317824 */ /* 0x000fc400078e02df */
[----:B------:R-:W0:Y:S01]  /*92d0*/  SHFL.IDX PT, R56, R73, R41, 0x1c1f ;  /* 0x001c1f2949387589 */ /* 0x000e2200000e0000 */
[----:B------:R-:W-:Y:S01]  /*92e0*/  F2FP.BF16.F32.PACK_AB R83, R118, R83 ;  /* 0x000000537653723e */ /* 0x000fe200000010ff */
[----:B------:R-:W-:Y:S01]  /*92f0*/  UIMAD UR5, UR10, UR8, URZ ;  /* 0x000000080a0572a4 */ /* 0x000fe2000f8e023f */
[----:B------:R-:W-:Y:S02]  /*9300*/  F2FP.BF16.F32.PACK_AB R90, R119, R90 ;  /* 0x0000005a775a723e */ /* 0x000fe400000010ff */
[----:B------:R-:W-:Y:S02]  /*9310*/  SEL R93, R33, R32, P0 ;  /* 0x00000020215d7207 */ /* 0x000fe40000000000 */
[----:B------:R-:W-:Y:S02]  /*9320*/  SEL R64, R32, R33, P0 ;  /* 0x0000002120407207 */ /* 0x000fe40000000000 */
[----:B------:R-:W-:Y:S02]  /*9330*/  SEL R119, R76, R29, P0 ;  /* 0x0000001d4c777207 */ /* 0x000fe40000000000 */
[----:B------:R-:W-:-:S02]  /*9340*/  LOP3.LUT R6, R7, 0x380, RZ, 0xc0, !PT ;  /* 0x0000038007067812 */ /* 0x000fc400078ec0ff */
[----:B------:R-:W-:Y:S01]  /*9350*/  SEL R76, R29, R76, P0 ;  /* 0x0000004c1d4c7207 */ /* 0x000fe20000000000 */
[----:B-1----:R-:W-:Y:S01]  /*9360*/  @P3 IMAD.HI.U32 R36, R49, R36, RZ ;  /* 0x0000002431243227 */ /* 0x002fe200078e00ff */
[----:B------:R-:W-:Y:S01]  /*9370*/  LOP3.LUT R13, R14, 0x380, RZ, 0xc0, !PT ;  /* 0x000003800e0d7812 */ /* 0x000fe200078ec0ff */
[----:B------:R-:W-:Y:S01]  /*9380*/  USHF.R.S32.HI UR12, URZ, 0x1f, UR42 ;  /* 0x0000001f3f0c7899 */ /* 0x000fe2000801142a */
[----:B------:R-:W-:Y:S01]  /*9390*/  MOV R54, R54 ;  /* 0x0000003600367202 */ /* 0x000fe20000000f00 */
[----:B------:R-:W-:Y:S01]  /*93a0*/  SHFL.IDX PT, R91, R91, R0, 0x1c1f ;  /* 0x001c1f005b5b7589 */ /* 0x000fe200000e0000 */
[----:B------:R-:W-:Y:S01]  /*93b0*/  SEL R127, R102, R81, P0 ;  /* 0x00000051667f7207 */ /* 0x000fe20000000000 */
[----:B------:R-:W-:Y:S01]  /*93c0*/  UIMAD.WIDE.U32 UR6, UR11, UR8, URZ ;  /* 0x000000080b0672a5 */ /* 0x000fe2000f8e003f */
[----:B------:R-:W-:Y:S01]  /*93d0*/  SEL R131, R83, R90, P0 ;  /* 0x0000005a53837207 */ /* 0x000fe20000000000 */
[----:B------:R-:W-:Y:S01]  /*93e0*/  UIMAD UR5, UR11, UR9, UR5 ;  /* 0x000000090b0572a4 */ /* 0x000fe2000f8e0205 */
[----:B------:R-:W-:-:S02]  /*93f0*/  MOV R55, R50 ;  /* 0x0000003200377202 */ /* 0x000fc40000000f00 */
[----:B------:R-:W-:Y:S01]  /*9400*/  SHF.R.U64 R6, R6, 0x3, RZ ;  /* 0x0000000306067819 */ /* 0x000fe200000012ff */
[----:B------:R-:W1:Y:S01]  /*9410*/  SHFL.IDX PT, R50, R63, R41, 0x1c1f ;  /* 0x001c1f293f327589 */ /* 0x000e6200000e0000 */
[----:B------:R-:W-:Y:S01]  /*9420*/  ULDC.64 UR8, c[0x0][0xb98] ;  /* 0x0002e60000087ab9 */ /* 0x000fe20000000a00 */
[----:B------:R-:W-:Y:S01]  /*9430*/  SHF.R.U64 R13, R13, 0x3, RZ ;  /* 0x000000030d0d7819 */ /* 0x000fe200000012ff */
[----:B------:R-:W-:Y:S01]  /*9440*/  IMAD.MOV.U32 R57, RZ, RZ, R49 ;  /* 0x000000ffff397224 */ /* 0x000fe200078e0031 */
[----:B------:R-:W-:Y:S01]  /*9450*/  SHFL.IDX PT, R93, R93, R0, 0x1c1f ;  /* 0x001c1f005d5d7589 */ /* 0x000fe200000e0000 */
[----:B------:R-:W-:Y:S01]  /*9460*/  UIMAD UR4, UR12, UR8, URZ ;  /* 0x000000080c0472a4 */ /* 0x000fe2000f8e023f */
[----:B------:R-:W-:Y:S02]  /*9470*/  SEL R81, R81, R102, P0 ;  /* 0x0000006651517207 */ /* 0x000fe40000000000 */
[----:B------:R-:W-:Y:S01]  /*9480*/  SHFL.IDX PT, R117, R117, R0, 0x1c1f ;  /* 0x001c1f0075757589 */ /* 0x000fe200000e0000 */
[----:B------:R-:W-:-:S03]  /*9490*/  SEL R83, R90, R83, P0 ;  /* 0x000000535a537207 */ /* 0x000fc60000000000 */
[----:B------:R-:W1:Y:S01]  /*94a0*/  SHFL.IDX PT, R64, R64, R41, 0x1c1f ;  /* 0x001c1f2940407589 */ /* 0x000e6200000e0000 */
[----:B------:R-:W-:-:S03]  /*94b0*/  LOP3.LUT R38, R6, R7, RZ, 0x3c, !PT ;  /* 0x0000000706267212 */ /* 0x000fc600078e3cff */
[----:B------:R-:W1:Y:S01]  /*94c0*/  SHFL.IDX PT, R92, R75, R41, 0x1c1f ;  /* 0x001c1f294b5c7589 */ /* 0x000e6200000e0000 */
[C---:B------:R-:W-:Y:S02]  /*94d0*/  IADD3 R21, P1, R34.reuse, 0x6000, RZ ;  /* 0x0000600022157810 */ /* 0x040fe40007f3e0ff */
[----:B--2---:R-:W-:Y:S01]  /*94e0*/  @P3 SHF.R.U32.HI R57, RZ, R37, R36 ;  /* 0x00000025ff393219 */ /* 0x004fe20000011624 */
[----:B------:R-:W-:Y:S01]  /*94f0*/  SHFL.IDX PT, R95, R95, R0, 0x1c1f ;  /* 0x001c1f005f5f7589 */ /* 0x000fe200000e0000 */
[----:B------:R-:W-:-:S03]  /*9500*/  IADD3 R33, P4, R34, 0x1000, RZ ;  /* 0x0000100022217810 */ /* 0x000fc60007f9e0ff */
[----:B------:R-:W-:Y:S01]  /*9510*/  SHFL.IDX PT, R119, R119, R0, 0x1c1f ;  /* 0x001c1f0077777589 */ /* 0x000fe200000e0000 */
[----:B------:R-:W-:-:S03]  /*9520*/  LOP3.LUT R44, R13, R14, RZ, 0x3c, !PT ;  /* 0x0000000e0d2c7212 */ /* 0x000fc600078e3cff */
[----:B------:R-:W2:Y:S04]  /*9530*/  SHFL.IDX PT, R66, R66, R41, 0x1c1f ;  /* 0x001c1f2942427589 */ /* 0x000ea800000e0000 */
[----:B------:R-:W2:Y:S01]  /*9540*/  SHFL.IDX PT, R76, R76, R41, 0x1c1f ;  /* 0x001c1f294c4c7589 */ /* 0x000ea200000e0000 */
[----:B------:R-:W-:-:S03]  /*9550*/  LOP3.LUT R20, R21, 0x380, RZ, 0xc0, !PT ;  /* 0x0000038015147812 */ /* 0x000fc600078ec0ff */
[----:B------:R-:W-:Y:S01]  /*9560*/  SHFL.IDX PT, R97, R97, R0, 0x1c1f ;  /* 0x001c1f0061617589 */ /* 0x000fe200000e0000 */
[----:B------:R-:W-:-:S03]  /*9570*/  MOV R108, R38 ;  /* 0x00000026006c7202 */ /* 0x000fc60000000f00 */
[----:B------:R-:W-:Y:S01]  /*9580*/  SHFL.IDX PT, R99, R99, R0, 0x1c1f ;  /* 0x001c1f0063637589 */ /* 0x000fe200000e0000 */
[----:B------:R-:W-:-:S03]  /*9590*/  UIADD3 UR5, UR7, UR5, URZ ;  /* 0x0000000507057290 */ /* 0x000fc6000fffe03f */
        /* <DEDUP_REMOVED lines=11> */
[----:B------:R-:W2:Y:S01]  /*9650*/  SHFL.IDX PT, R0, R65, R41, 0x1c1f ;  /* 0x001c1f2941007589 */ /* 0x000ea200000e0000 */
[----:B---3--:R-:W-:Y:S01]  /*9660*/  SEL R36, R85, R60, P0 ;  /* 0x0000003c55247207 */ /* 0x008fe20000000000 */
[----:B------:R-:W-:Y:S01]  /*9670*/  IMAD.MOV R48, RZ, RZ, -R57 ;  /* 0x000000ffff307224 */ /* 0x000fe200078e0a39 */
[----:B------:R-:W-:Y:S01]  /*9680*/  SEL R38, R60, R85, P0 ;  /* 0x000000553c267207 */ /* 0x000fe20000000000 */
[----:B------:R-:W3:Y:S01]  /*9690*/  SHFL.IDX PT, R94, R77, R41, 0x1c1f ;  /* 0x001c1f294d5e7589 */ /* 0x000ee200000e0000 */
[----:B----4-:R-:W-:Y:S01]  /*96a0*/  SEL R37, R109, R78, P0 ;  /* 0x0000004e6d257207 */ /* 0x010fe20000000000 */
[----:B------:R-:W-:Y:S01]  /*96b0*/  UIMAD UR7, UR42, UR9, UR4 ;  /* 0x000000092a0772a4 */ /* 0x000fe2000f8e0204 */
[----:B------:R-:W-:Y:S01]  /*96c0*/  SEL R39, R78, R109, P0 ;  /* 0x0000006d4e277207 */ /* 0x000fe20000000000 */
[----:B------:R-:W-:Y:S01]  /*96d0*/  BAR.SYNC.DEFER_BLOCKING 0x1, 0x100 ;  /* 0x0044000000007b1d */ /* 0x000fe20000010000 */
[----:B------:R-:W-:Y:S02]  /*96e0*/  SEL R40, R87, R42, P0 ;  /* 0x0000002a57287207 */ /* 0x000fe40000000000 */
[----:B------:R-:W-:-:S02]  /*96f0*/  MOV R112, R46 ;  /* 0x0000002e00707202 */ /* 0x000fc40000000f00 */
[----:B------:R-:W-:Y:S01]  /*9700*/  MOV R102, R44 ;  /* 0x0000002c00667202 */ /* 0x000fe20000000f00 */
[----:B------:R-:W-:Y:S01]  /*9710*/  UMOV UR4, UR6 ;  /* 0x0000000600047c82 */ /* 0x000fe20008000000 */
[----:B------:R-:W-:Y:S01]  /*9720*/  SEL R42, R42, R87, P0 ;  /* 0x000000572a2a7207 */ /* 0x000fe20000000000 */
[----:B------:R-:W4:Y:S01]  /*9730*/  SHFL.IDX PT, R58, R67, R41, 0x1c1f ;  /* 0x001c1f29433a7589 */ /* 0x000f2200000e0000 */
[----:B------:R-:W-:-:S03]  /*9740*/  SEL R43, R74, R111, P0 ;  /* 0x0000006f4a2b7207 */ /* 0x000fc60000000000 */
[----:B------:R-:W-:Y:S01]  /*9750*/  SHFL.IDX PT, R68, R68, R41, 0x1c1f ;  /* 0x001c1f2944447589 */ /* 0x000fe200000e0000 */
[----:B------:R-:W-:-:S03]  /*9760*/  SEL R44, R89, R62, P0 ;  /* 0x0000003e592c7207 */ /* 0x000fc60000000000 */
[----:B------:R-:W-:Y:S01]  /*9770*/  SHFL.IDX PT, R70, R70, R41, 0x1c1f ;  /* 0x001c1f2946467589 */ /* 0x000fe200000e0000 */
[----:B------:R-:W-:-:S03]  /*9780*/  SEL R46, R62, R89, P0 ;  /* 0x000000593e2e7207 */ /* 0x000fc60000000000 */
[----:B------:R-:W-:Y:S01]  /*9790*/  SHFL.IDX PT, R88, R69, R41, 0x1c1f ;  /* 0x001c1f2945587589 */ /* 0x000fe200000e0000 */
[----:B------:R-:W-:-:S03]  /*97a0*/  SEL R45, R113, R72, P0 ;  /* 0x00000048712d7207 */ /* 0x000fc60000000000 */
[----:B------:R-:W-:Y:S01]  /*97b0*/  SHFL.IDX PT, R90, R71, R41, 0x1c1f ;  /* 0x001c1f29475a7589 */ /* 0x000fe200000e0000 */
[----:B------:R-:W-:-:S03]  /*97c0*/  SEL R47, R72, R113, P0 ;  /* 0x00000071482f7207 */ /* 0x000fc60000000000 */
[----:B------:R-:W4:Y:S01]  /*97d0*/  SHFL.IDX PT, R96, R79, R41, 0x1c1f ;  /* 0x001c1f294f607589 */ /* 0x000f2200000e0000 */
[----:B------:R-:W-:-:S03]  /*97e0*/  SHF.R.U64 R20, R20, 0x3, RZ ;  /* 0x0000000314147819 */ /* 0x000fc600000012ff */
[----:B------:R-:W4:Y:S01]  /*97f0*/  SHFL.IDX PT, R80, R80, R41, 0x1c1f ;  /* 0x001c1f2950507589 */ /* 0x000f2200000e0000 */
[----:B------:R-:W-:-:S03]  /*9800*/  UIMAD.WIDE.U32 UR4, UR42, UR8, UR4 ;  /* 0x000000082a0472a5 */ /* 0x000fc6000f8e0004 */
[----:B------:R-:W4:Y:S04]  /*9810*/  SHFL.IDX PT, R98, R81, R41, 0x1c1f ;  /* 0x001c1f2951627589 */ /* 0x000f2800000e0000 */
[----:B------:R-:W4:Y:S04]  /*9820*/  SHFL.IDX PT, R82, R82, R41, 0x1c1f ;  /* 0x001c1f2952527589 */ /* 0x000f2800000e0000 */
[----:B------:R0:W4:Y:S01]  /*9830*/  SHFL.IDX PT, R100, R83, R41, 0x1c1f ;  /* 0x001c1f2953647589 */ /* 0x00012200000e0000 */
[----:B------:R-:W-:Y:S01]  /*9840*/  SHF.R.U64 R32, R32, 0x3, RZ ;  /* 0x0000000320207819 */ /* 0x000fe200000012ff */
[----:B------:R-:W-:-:S02]  /*9850*/  IMAD R59, R5, R48, R49 ;  /* 0x00000030053b7224 */ /* 0x000fc400078e0231 */
[----:B------:R-:W-:Y:S01]  /*9860*/  STSM.16.M88.4 [R114], R36 ;  /* 0x0000002472007844 */ /* 0x000fe20000000200 */
[----:B------:R-:W-:Y:S01]  /*9870*/  IADD3 R27, P2, R34, 0x5000, RZ ;  /* 0x00005000221b7810 */ /* 0x000fe20007f5e0ff */
[----:B------:R-:W-:Y:S01]  /*9880*/  ULDC.64 UR8, c[0x0][0xae8] ;  /* 0x0002ba0000087ab9 */ /* 0x000fe20000000a00 */
[----:B0-----:R-:W-:Y:S02]  /*9890*/  SEL R41, R111, R74, P0 ;  /* 0x0000004a6f297207 */ /* 0x001fe40000000000 */
[----:B------:R-:W-:Y:S01]  /*98a0*/  LOP3.LUT R20, R20, R21, RZ, 0x3c, !PT ;  /* 0x0000001514147212 */ /* 0x000fe200078e3cff */
[--C-:B------:R-:W-:Y:S02]  /*98b0*/  IMAD.X R21, RZ, RZ, R35.reuse, P1 ;  /* 0x000000ffff157224 */ /* 0x100fe400008e0623 */
[----:B------:R-:W-:Y:S01]  /*98c0*/  STSM.16.M88.4 [R112], R40 ;  /* 0x0000002870007844 */ /* 0x000fe20000000200 */
[----:B------:R-:W-:Y:S01]  /*98d0*/  LOP3.LUT R32, R32, R33, RZ, 0x3c, !PT ;  /* 0x0000002120207212 */ /* 0x000fe200078e3cff */
[----:B------:R-:W-:Y:S01]  /*98e0*/  IMAD.X R33, RZ, RZ, R35, P4 ;  /* 0x000000ffff217224 */ /* 0x000fe200020e0623 */
[----:B------:R-:W-:Y:S01]  /*98f0*/  SEL R49, R115, R56, P0 ;  /* 0x0000003873317207 */ /* 0x000fe20000000000 */
[----:B------:R0:W-:Y:S01]  /*9900*/  STSM.16.M88.4 [R110], R44 ;  /* 0x0000002c6e007844 */ /* 0x0001e20000000200 */
[----:B------:R-:W-:-:S02]  /*9910*/  SEL R51, R56, R115, P0 ;  /* 0x0000007338337207 */ /* 0x000fc40000000000 */
[----:B------:R-:W-:Y:S02]  /*9920*/  IADD3 R56, P1, R57, UR4, RZ ;  /* 0x0000000439387c10 */ /* 0x000fe4000ff3e0ff */
[C---:B------:R-:W-:Y:S02]  /*9930*/  IADD3 R29, P6, R34.reuse, 0x3000, RZ ;  /* 0x00003000221d7810 */ /* 0x040fe40007fde0ff */
[C---:B------:R-:W-:Y:S02]  /*9940*/  IADD3 R25, P5, R34.reuse, 0x4000, RZ ;  /* 0x0000400022197810 */ /* 0x040fe40007fbe0ff */
[----:B------:R-:W-:Y:S02]  /*9950*/  IADD3 R15, P4, R34, 0x7000, RZ ;  /* 0x00007000220f7810 */ /* 0x000fe40007f9e0ff */
[----:B------:R-:W-:Y:S01]  /*9960*/  LOP3.LUT R26, R27, 0x380, RZ, 0xc0, !PT ;  /* 0x000003801b1a7812 */ /* 0x000fe200078ec0ff */
[----:B0-----:R-:W-:Y:S01]  /*9970*/  IMAD.U32 R46, RZ, RZ, UR7 ;  /* 0x00000007ff2e7e24 */ /* 0x001fe2000f8e00ff */
[----:B------:R-:W-:Y:S01]  /*9980*/  SHF.R.S32.HI R45, RZ, 0x1f, R57 ;  /* 0x0000001fff2d7819 */ /* 0x000fe20000011439 */
[----:B------:R-:W-:Y:S01]  /*9990*/  ULDC.64 UR6, c[0x0][0xb88] ;  /* 0x0002e20000067ab9 */ /* 0x000fe20000000a00 */
[----:B------:R-:W-:-:S02]  /*99a0*/  SHF.R.S32.HI R44, RZ, 0x1f, R59 ;  /* 0x0000001fff2c7819 */ /* 0x000fc4000001143b */
[----:B------:R-:W-:Y:S01]  /*99b0*/  IADD3.X R57, R45, UR5, R46, P1, !PT ;  /* 0x000000052d397c10 */ /* 0x000fe20008ffe42e */
[----:B------:R-:W-:Y:S01]  /*99c0*/  ULDC.64 UR4, c[0x0][0xb50] ;  /* 0x0002d40000047ab9 */ /* 0x000fe20000000a00 */
[----:B------:R-:W-:Y:S01]  /*99d0*/  LOP3.LUT R28, R29, 0x380, RZ, 0xc0, !PT ;  /* 0x000003801d1c7812 */ /* 0x000fe200078ec0ff */
[----:B------:R-:W-:Y:S01]  /*99e0*/  IMAD R44, R44, UR6, RZ ;  /* 0x000000062c2c7c24 */ /* 0x000fe2000f8e02ff */
[----:B------:R-:W-:Y:S02]  /*99f0*/  LOP3.LUT R24, R25, 0x380, RZ, 0xc0, !PT ;  /* 0x0000038019187812 */ /* 0x000fe400078ec0ff */
[----:B------:R-:W-:Y:S02]  /*9a00*/  LOP3.LUT R14, R15, 0x380, RZ, 0xc0, !PT ;  /* 0x000003800f0e7812 */ /* 0x000fe400078ec0ff */
[----:B------:R-:W-:Y:S02]  /*9a10*/  SHF.R.U64 R26, R26, 0x3, RZ ;  /* 0x000000031a1a7819 */ /* 0x000fe400000012ff */
[----:B-1----:R-:W-:-:S02]  /*9a20*/  SEL R48, R91, R50, P0 ;  /* 0x000000325b307207 */ /* 0x002fc40000000000 */
[----:B------:R-:W-:Y:S01]  /*9a30*/  SEL R50, R50, R91, P0 ;  /* 0x0000005b32327207 */ /* 0x000fe20000000000 */
[C---:B------:R-:W-:Y:S01]  /*9a40*/  IMAD R61, R59.reuse, UR7, R44 ;  /* 0x000000073b3d7c24 */ /* 0x040fe2000f8e022c */
[----:B------:R-:W-:Y:S01]  /*9a50*/  LOP3.LUT R7, R34, 0x380, RZ, 0xc0, !PT ;  /* 0x0000038022077812 */ /* 0x000fe200078ec0ff */
[----:B------:R-:W-:Y:S01]  /*9a60*/  IMAD.WIDE.U32 R56, R59, UR6, R56 ;  /* 0x000000063b387c25 */ /* 0x000fe2000f8e0038 */
[----:B------:R-:W-:Y:S01]  /*9a70*/  SEL R36, R93, R64, P0 ;  /* 0x000000405d247207 */ /* 0x000fe20000000000 */
[----:B------:R-:W-:Y:S01]  /*9a80*/  ULDC UR6, c[0x0][0xa88] ;  /* 0x0002a20000067ab9 */ /* 0x000fe20000000800 */
[----:B------:R-:W-:Y:S02]  /*9a90*/  SEL R38, R64, R93, P0 ;  /* 0x0000005d40267207 */ /* 0x000fe40000000000 */
[----:B------:R-:W-:Y:S02]  /*9aa0*/  SEL R37, R117, R92, P0 ;  /* 0x0000005c75257207 */ /* 0x000fe40000000000 */
[----:B------:R-:W-:Y:S01]  /*9ab0*/  SEL R39, R92, R117, P0 ;  /* 0x000000755c277207 */ /* 0x000fe20000000000 */
[----:B------:R-:W-:Y:S01]  /*9ac0*/  IMAD R59, R52, 0x80, R222 ;  /* 0x00000080343b7824 */ /* 0x000fe200078e02de */
[----:B------:R-:W-:-:S02]  /*9ad0*/  SHF.R.U64 R28, R28, 0x3, RZ ;  /* 0x000000031c1c7819 */ /* 0x000fc400000012ff */
[----:B------:R-:W-:Y:S02]  /*9ae0*/  SHF.R.U64 R24, R24, 0x3, RZ ;  /* 0x0000000318187819 */ /* 0x000fe400000012ff */
[----:B------:R-:W-:Y:S02]  /*9af0*/  SHF.R.U64 R14, R14, 0x3, RZ ;  /* 0x000000030e0e7819 */ /* 0x000fe400000012ff */
[----:B--2---:R-:W-:Y:S02]  /*9b00*/  SEL R40, R95, R66, P0 ;  /* 0x000000425f287207 */ /* 0x004fe40000000000 */
[----:B------:R-:W-:Y:S02]  /*9b10*/  SEL R42, R66, R95, P0 ;  /* 0x0000005f422a7207 */ /* 0x000fe40000000000 */
[----:B------:R-:W-:Y:S02]  /*9b20*/  SEL R41, R119, R76, P0 ;  /* 0x0000004c77297207 */ /* 0x000fe40000000000 */
[----:B------:R-:W-:-:S02]  /*9b30*/  SEL R43, R76, R119, P0 ;  /* 0x000000774c2b7207 */ /* 0x000fc40000000000 */
[----:B------:R-:W-:Y:S01]  /*9b40*/  LOP3.LUT R26, R26, R27, RZ, 0x3c, !PT ;  /* 0x0000001b1a1a7212 */ /* 0x000fe200078e3cff */
[--C-:B------:R-:W-:Y:S01]  /*9b50*/  IMAD.X R27, RZ, RZ, R35.reuse, P2 ;  /* 0x000000ffff1b7224 */ /* 0x100fe200010e0623 */
[----:B------:R-:W-:Y:S01]  /*9b60*/  IADD3 R133, P2, R34, 0xb000, RZ ;  /* 0x0000b00022857810 */ /* 0x000fe20007f5e0ff */
[----:B------:R-:W-:Y:S01]  /*9b70*/  STSM.16.M88.4 [R108], R48 ;  /* 0x000000306c007844 */ /* 0x000fe20000000200 */
[----:B------:R-:W-:Y:S02]  /*9b80*/  SHF.R.U64 R7, R7, 0x3, RZ ;  /* 0x0000000307077819 */ /* 0x000fe400000012ff */
[----:B------:R-:W-:Y:S01]  /*9b90*/  SEL R44, R97, R0, P0 ;  /* 0x00000000612c7207 */ /* 0x000fe20000000000 */
[----:B------:R0:W-:Y:S01]  /*9ba0*/  STSM.16.M88.4 [R106], R36 ;  /* 0x000000246a007844 */ /* 0x0001e20000000200 */
[----:B------:R-:W-:Y:S01]  /*9bb0*/  SEL R46, R0, R97, P0 ;  /* 0x00000061002e7207 */ /* 0x000fe20000000000 */
[----:B------:R-:W-:Y:S01]  /*9bc0*/  IMAD R0, R5, UR6, RZ ;  /* 0x0000000605007c24 */ /* 0x000fe2000f8e02ff */
[----:B------:R-:W-:Y:S01]  /*9bd0*/  LOP3.LUT R28, R28, R29, RZ, 0x3c, !PT ;  /* 0x0000001d1c1c7212 */ /* 0x000fe200078e3cff */
[--C-:B------:R-:W-:Y:S01]  /*9be0*/  IMAD.X R29, RZ, RZ, R35.reuse, P6 ;  /* 0x000000ffff1d7224 */ /* 0x100fe200030e0623 */
[----:B------:R-:W-:Y:S01]  /*9bf0*/  LOP3.LUT R24, R24, R25, RZ, 0x3c, !PT ;  /* 0x0000001918187212 */ /* 0x000fe200078e3cff */
[--C-:B------:R-:W-:Y:S01]  /*9c00*/  IMAD.X R25, RZ, RZ, R35.reuse, P5 ;  /* 0x000000ffff197224 */ /* 0x100fe200028e0623 */
[----:B------:R-:W-:Y:S01]  /*9c10*/  LOP3.LUT R14, R14, R15, RZ, 0x3c, !PT ;  /* 0x0000000f0e0e7212 */ /* 0x000fe200078e3cff */
[----:B------:R-:W-:Y:S01]  /*9c20*/  IMAD.X R15, RZ, RZ, R35, P4 ;  /* 0x000000ffff0f7224 */ /* 0x000fe200020e0623 */
[----:B------:R1:W-:Y:S01]  /*9c30*/  STSM.16.M88.4 [R104], R40 ;  /* 0x0000002868007844 */ /* 0x0003e20000000200 */
[----:B---3--:R-:W-:-:S02]  /*9c40*/  SEL R45, R121, R94, P0 ;  /* 0x0000005e792d7207 */ /* 0x008fc40000000000 */
[----:B------:R-:W-:Y:S02]  /*9c50*/  SEL R47, R94, R121, P0 ;  /* 0x000000795e2f7207 */ /* 0x000fe40000000000 */
[----:B------:R-:W-:Y:S01]  /*9c60*/  LOP3.LUT P1, RZ, R220, 0x3, RZ, 0xc0, !PT ;  /* 0x00000003dcff7812 */ /* 0x000fe2000782c0ff */
[----:B0-----:R-:W-:Y:S01]  /*9c70*/  VIADD R37, R59, 0x8 ;  /* 0x000000083b257836 */ /* 0x001fe20000000000 */
[C---:B------:R-:W-:Y:S01]  /*9c80*/  IADD3 R11, P6, R34.reuse, 0x9000, RZ ;  /* 0x00009000220b7810 */ /* 0x040fe20007fde0ff */
[----:B------:R-:W-:Y:S01]  /*9c90*/  IMAD.IADD R39, R57, 0x1, R61 ;  /* 0x0000000139277824 */ /* 0x000fe200078e023d */
[----:B------:R-:W-:Y:S02]  /*9ca0*/  IADD3 R13, P5, R34, 0xa000, RZ ;  /* 0x0000a000220d7810 */ /* 0x000fe40007fbe0ff */
[----:B------:R-:W-:Y:S01]  /*9cb0*/  LOP3.LUT R34, R7, R34, RZ, 0x3c, !PT ;  /* 0x0000002207227212 */ /* 0x000fe200078e3cff */
[----:B------:R-:W-:Y:S01]  /*9cc0*/  IMAD.X R7, RZ, RZ, R35, P2 ;  /* 0x000000ffff077224 */ /* 0x000fe200010e0623 */
[----:B-1----:R-:W-:Y:S01]  /*9cd0*/  LEA R40, P4, R56, UR4, 0x2 ;  /* 0x0000000438287c11 */ /* 0x002fe2000f8810ff */
[----:B------:R0:W-:Y:S01]  /*9ce0*/  STSM.16.M88.4 [R102], R44 ;  /* 0x0000002c66007844 */ /* 0x0001e20000000200 */
[----:B------:R-:W-:-:S02]  /*9cf0*/  ISETP.GE.OR P2, PT, R59, R0, P1 ;  /* 0x000000003b00720c */ /* 0x000fc40000f46670 */
[----:B------:R-:W-:Y:S02]  /*9d00*/  ISETP.GE.OR P1, PT, R37, R0, P1 ;  /* 0x000000002500720c */ /* 0x000fe40000f26670 */
[----:B------:R-:W-:Y:S02]  /*9d10*/  LEA.HI.X R56, R56, UR5, R39, 0x2, P4 ;  /* 0x0000000538387c11 */ /* 0x000fe4000a0f1427 */
[----:B----4-:R-:W-:Y:S02]  /*9d20*/  SEL R36, R99, R58, P0 ;  /* 0x0000003a63247207 */ /* 0x010fe40000000000 */
[----:B------:R-:W-:Y:S02]  /*9d30*/  SEL R38, R58, R99, P0 ;  /* 0x000000633a267207 */ /* 0x000fe40000000000 */
[----:B------:R-:W-:Y:S02]  /*9d40*/  SEL R37, R123, R96, P0 ;  /* 0x000000607b257207 */ /* 0x000fe40000000000 */
[----:B------:R-:W-:-:S02]  /*9d50*/  SEL R39, R96, R123, P0 ;  /* 0x0000007b60277207 */ /* 0x000fc40000000000 */
[----:B0-----:R-:W-:Y:S02]  /*9d60*/  SEL R44, R101, R68, P0 ;  /* 0x00000044652c7207 */ /* 0x001fe40000000000 */
[----:B------:R-:W-:Y:S02]  /*9d70*/  SEL R46, R68, R101, P0 ;  /* 0x00000065442e7207 */ /* 0x000fe40000000000 */
[----:B------:R-:W-:Y:S02]  /*9d80*/  SEL R45, R125, R80, P0 ;  /* 0x000000507d2d7207 */ /* 0x000fe40000000000 */
[----:B------:R-:W-:Y:S02]  /*9d90*/  SEL R47, R80, R125, P0 ;  /* 0x0000007d502f7207 */ /* 0x000fe40000000000 */
[----:B------:R-:W-:Y:S01]  /*9da0*/  SEL R68, R103, R70, P0 ;  /* 0x0000004667447207 */ /* 0x000fe20000000000 */
[----:B------:R-:W-:Y:S01]  /*9db0*/  SHFL.IDX PT, R60, R40, RZ, 0x1c1f ;  /* 0x001c1fff283c7589 */ /* 0x000fe200000e0000 */
[----:B------:R-:W-:-:S02]  /*9dc0*/  SEL R70, R70, R103, P0 ;  /* 0x0000006746467207 */ /* 0x000fc40000000000 */
[----:B------:R-:W-:Y:S01]  /*9dd0*/  SEL R69, R127, R98, P0 ;  /* 0x000000627f457207 */ /* 0x000fe20000000000 */
[----:B------:R0:W-:Y:S01]  /*9de0*/  SHFL.IDX PT, R62, R40, 0x1, 0x1c1f ;  /* 0x003c1f00283e7f89 */ /* 0x0001e200000e0000 */
[----:B------:R-:W-:Y:S02]  /*9df0*/  SEL R71, R98, R127, P0 ;  /* 0x0000007f62477207 */ /* 0x000fe40000000000 */
[----:B------:R-:W-:Y:S02]  /*9e00*/  SEL R72, R105, R88, P0 ;  /* 0x0000005869487207 */ /* 0x000fe40000000000 */
[----:B------:R-:W-:Y:S02]  /*9e10*/  SEL R74, R88, R105, P0 ;  /* 0x00000069584a7207 */ /* 0x000fe40000000000 */
[----:B------:R-:W-:Y:S02]  /*9e20*/  SEL R73, R129, R82, P0 ;  /* 0x0000005281497207 */ /* 0x000fe40000000000 */
[----:B------:R-:W-:Y:S01]  /*9e30*/  SEL R75, R82, R129, P0 ;  /* 0x00000081524b7207 */ /* 0x000fe20000000000 */
[----:B------:R-:W-:Y:S01]  /*9e40*/  STSM.16.M88.4 [R86], R36 ;  /* 0x0000002456007844 */ /* 0x000fe20000000200 */
[----:B------:R-:W-:-:S02]  /*9e50*/  SEL R41, R131, R100, P0 ;  /* 0x0000006483297207 */ /* 0x000fc40000000000 */
        /* <DEDUP_REMOVED lines=9> */
[----:B------:R-:W1:Y:S01]  /*9ef0*/  SHFL.IDX PT, R63, R56, 0x1, 0x1c1f ;  /* 0x003c1f00383f7f89 */ /* 0x000e6200000e0000 */
[----:B------:R-:W-:-:S03]  /*9f00*/  LOP3.LUT R10, R11, 0x380, RZ, 0xc0, !PT ;  /* 0x000003800b0a7812 */ /* 0x000fc600078ec0ff */
[----:B0-----:R-:W-:Y:S04]  /*9f10*/  @!P2 ST.E desc[UR48][R60.64], R4 ;  /* 0x000000043c00a985 */ /* 0x001fe8000c101930 */
[----:B-1----:R0:W-:Y:S04]  /*9f20*/  @!P1 ST.E desc[UR48][R62.64], R3 ;  /* 0x000000033e009985 */ /* 0x0021e8000c101930 */
[----:B------:R1:W5:Y:S04]  /*9f30*/  LD.E.128 R56, desc[UR48][R32.64] ;  /* 0x0000003020387980 */ /* 0x000368000c101d00 */
[----:B------:R2:W5:Y:S01]  /*9f40*/  LD.E.128 R48, desc[UR48][R30.64] ;  /* 0x000000301e307980 */ /* 0x000562000c101d00 */
[----:B------:R-:W-:Y:S01]  /*9f50*/  SHF.R.U64 R10, R10, 0x3, RZ ;  /* 0x000000030a0a7819 */ /* 0x000fe200000012ff */
[----:B------:R-:W-:Y:S01]  /*9f60*/  UIMAD UR6, UR10, UR8, URZ ;  /* 0x000000080a0672a4 */ /* 0x000fe2000f8e023f */
[----:B0-----:R-:W-:Y:S01]  /*9f70*/  IMAD R3, R22, 0x20, R23 ;  /* 0x0000002016037824 */ /* 0x001fe200078e0217 */
[----:B------:R-:W-:Y:S01]  /*9f80*/  UIMAD.WIDE.U32 UR4, UR11, UR8, URZ ;  /* 0x000000080b0472a5 */ /* 0x000fe2000f8e003f */
[----:B-1----:R-:W0:Y:S01]  /*9f90*/  @P3 LDC R33, c[0x0][0xbec] ;  /* 0x0002fb00ff213b82 */ /* 0x002e220000000800 */
[----:B------:R-:W-:Y:S01]  /*9fa0*/  LOP3.LUT R6, R133, 0x380, RZ, 0xc0, !PT ;  /* 0x0000038085067812 */ /* 0x000fe200078ec0ff */
[----:B------:R-:W5:Y:S01]  /*9fb0*/  LD.E.128 R84, desc[UR48][R8.64] ;  /* 0x0000003008547980 */ /* 0x000f62000c101d00 */
[----:B------:R-:W-:-:S03]  /*9fc0*/  LOP3.LUT R12, R13, 0x380, RZ, 0xc0, !PT ;  /* 0x000003800d0c7812 */ /* 0x000fc600078ec0ff */
[----:B------:R-:W5:Y:S02]  /*9fd0*/  LD.E.128 R64, desc[UR48][R34.64] ;  /* 0x0000003022407980 */ /* 0x000f64000c101d00 */
[----:B--2---:R-:W1:Y:S01]  /*9fe0*/  @P3 LDC R31, c[0x0][0xbf0] ;  /* 0x0002fc00ff1f3b82 */ /* 0x004e620000000800 */
[----:B------:R-:W-:Y:S01]  /*9ff0*/  LOP3.LUT R10, R10, R11, RZ, 0x3c, !PT ;  /* 0x0000000b0a0a7212 */ /* 0x000fe200078e3cff */
[----:B------:R-:W-:Y:S01]  /*a000*/  IMAD.X R11, RZ, RZ, R35, P6 ;  /* 0x000000ffff0b7224 */ /* 0x000fe200030e0623 */
[----:B------:R-:W-:Y:S01]  /*a010*/  UIMAD UR6, UR11, UR9, UR6 ;  /* 0x000000090b0672a4 */ /* 0x000fe2000f8e0206 */
[----:B------:R-:W5:Y:S02]  /*a020*/  LD.E.128 R36, desc[UR48][R28.64] ;  /* 0x000000301c247980 */ /* 0x000f64000c101d00 */
[----:B------:R-:W-:Y:S02]  /*a030*/  ULDC.64 UR8, c[0x0][0xaf0] ;  /* 0x0002bc0000087ab9 */ /* 0x000fe40000000a00 */
[----:B------:R2:W5:Y:S01]  /*a040*/  LD.E.128 R80, desc[UR48][R10.64] ;  /* 0x000000300a507980 */ /* 0x000562000c101d00 */
[----:B------:R-:W-:-:S02]  /*a050*/  UIMAD UR7, UR12, UR8, URZ ;  /* 0x000000080c0772a4 */ /* 0x000fc4000f8e023f */
[----:B------:R-:W-:Y:S01]  /*a060*/  UIADD3 UR5, UR5, UR6, URZ ;  /* 0x0000000605057290 */ /* 0x000fe2000fffe03f */
[----:B------:R-:W5:Y:S04]  /*a070*/  LD.E.128 R76, desc[UR48][R24.64] ;  /* 0x00000030184c7980 */ /* 0x000f68000c101d00 */
[----:B------:R-:W5:Y:S01]  /*a080*/  LD.E.128 R68, desc[UR48][R26.64] ;  /* 0x000000301a447980 */ /* 0x000f62000c101d00 */
[----:B--2---:R-:W-:Y:S01]  /*a090*/  IMAD R10, R52, 0x80, R3 ;  /* 0x00000080340a7824 */ /* 0x004fe200078e0203 */
[----:B------:R-:W-:Y:S02]  /*a0a0*/  SHF.R.U64 R6, R6, 0x3, RZ ;  /* 0x0000000306067819 */ /* 0x000fe400000012ff */
[----:B------:R-:W5:Y:S01]  /*a0b0*/  LD.E.128 R44, desc[UR48][R20.64] ;  /* 0x00000030142c7980 */ /* 0x000f62000c101d00 */
[----:B0-----:R-:W-:Y:S01]  /*a0c0*/  @P3 IMAD.HI.U32 R4, R10, R33, RZ ;  /* 0x000000210a043227 */ /* 0x001fe200078e00ff */
[----:B------:R-:W-:-:S02]  /*a0d0*/  UIMAD UR7, UR42, UR9, UR7 ;  /* 0x000000092a0772a4 */ /* 0x000fc4000f8e0207 */
[----:B------:R-:W5:Y:S01]  /*a0e0*/  LD.E.128 R40, desc[UR48][R14.64] ;  /* 0x000000300e287980 */ /* 0x000f62000c101d00 */
[----:B------:R-:W-:Y:S01]  /*a0f0*/  UIMAD.WIDE.U32 UR42, UR42, UR8, UR4 ;  /* 0x000000082a2a72a5 */ /* 0x000fe2000f8e0004 */
[----:B------:R-:W-:Y:S01]  /*a100*/  IMAD.MOV.U32 R3, RZ, RZ, R10 ;  /* 0x000000ffff037224 */ /* 0x000fe200078e000a */
[----:B-1----:R-:W-:Y:S01]  /*a110*/  @P3 SHF.R.U32.HI R3, RZ, R31, R4 ;  /* 0x0000001fff033219 */ /* 0x002fe20000011604 */
[----:B------:R-:W-:Y:S01]  /*a120*/  UIADD3 UR39, UR39, 0x33420, URZ ;  /* 0x0003342027277890 */ /* 0x000fe2000fffe03f */
[----:B------:R-:W-:Y:S01]  /*a130*/  SHF.R.U64 R12, R12, 0x3, RZ ;  /* 0x000000030c0c7819 */ /* 0x000fe200000012ff */
[----:B------:R-:W-:Y:S01]  /*a140*/  UIADD3 UR4, UR43, UR7, URZ ;  /* 0x000000072b047290 */ /* 0x000fe2000fffe03f */
[----:B------:R-:W-:Y:S01]  /*a150*/  LOP3.LUT R6, R6, R133, RZ, 0x3c, !PT ;  /* 0x0000008506067212 */ /* 0x000fe200078e3cff */
[--C-:B------:R-:W-:Y:S01]  /*a160*/  IMAD.MOV R8, RZ, RZ, -R3.reuse ;  /* 0x000000ffff087224 */ /* 0x100fe200078e0a03 */
[----:B------:R-:W-:Y:S01]  /*a170*/  SHF.R.S32.HI R4, RZ, 0x1f, R3 ;  /* 0x0000001fff047819 */ /* 0x000fe20000011403 */
[----:B------:R-:W-:Y:S01]  /*a180*/  ULDC.64 UR6, c[0x0][0xae0] ;  /* 0x0002b80000067ab9 */ /* 0x000fe20000000a00 */
[----:B------:R-:W-:Y:S01]  /*a190*/  LOP3.LUT R12, R12, R13, RZ, 0x3c, !PT ;  /* 0x0000000d0c0c7212 */ /* 0x000fe200078e3cff */
[----:B------:R-:W-:Y:S01]  /*a1a0*/  IMAD.X R13, RZ, RZ, R35, P5 ;  /* 0x000000ffff0d7224 */ /* 0x000fe200028e0623 */
[----:B------:R0:W5:Y:S01]  /*a1b0*/  LD.E.128 R60, desc[UR48][R6.64] ;  /* 0x00000030063c7980 */ /* 0x000162000c101d00 */
[----:B------:R-:W-:Y:S01]  /*a1c0*/  IMAD R4, R4, UR6, RZ ;  /* 0x0000000604047c24 */ /* 0x000fe2000f8e02ff */
[----:B------:R-:W-:Y:S01]  /*a1d0*/  UIADD3 UR52, UR52, 0x1, URZ ;  /* 0x0000000134347890 */ /* 0x000fe2000fffe03f */
[----:B------:R-:W-:Y:S01]  /*a1e0*/  IMAD R5, R5, R8, R10 ;  /* 0x0000000805057224 */ /* 0x000fe200078e020a */
[----:B------:R1:W5:Y:S01]  /*a1f0*/  LD.E.128 R72, desc[UR48][R12.64] ;  /* 0x000000300c487980 */ /* 0x000362000c101d00 */
[----:B------:R-:W-:Y:S01]  /*a200*/  IMAD R9, R3, UR7, R4 ;  /* 0x0000000703097c24 */ /* 0x000fe2000f8e0204 */
[----:B------:R-:W-:Y:S01]  /*a210*/  ULDC.64 UR8, c[0x0][0xa80] ;  /* 0x0002a00000087ab9 */ /* 0x000fe20000000a00 */
[----:B------:R-:W-:Y:S01]  /*a220*/  @!PT LDS RZ, [RZ] ;  /* 0x00000000fffff984 */ /* 0x000fe20000000800 */
[----:B------:R-:W-:Y:S01]  /*a230*/  @!PT LDS RZ, [RZ] ;  /* 0x00000000fffff984 */ /* 0x000fe20000000800 */
[----:B------:R-:W-:Y:S01]  /*a240*/  @!PT LDS RZ, [RZ] ;  /* 0x00000000fffff984 */ /* 0x000fe20000000800 */
[----:B------:R-:W-:Y:S01]  /*a250*/  @!PT LDS RZ, [RZ] ;  /* 0x00000000fffff984 */ /* 0x000fe20000000800 */
[----:B------:R2:W-:Y:S06]  /*a260*/  MEMBAR.ALL.CTA ;  /* 0x0000000000007992 */ /* 0x0005ec0000008000 */
[----:B--2---:R-:W2:Y:S01]  /*a270*/  FENCE.VIEW.ASYNC.S ;  /* 0x00000000000073c6 */ /* 0x004ea20000000000 */
[----:B0-----:R-:W-:-:S02]  /*a280*/  IMAD.U32 R7, RZ, RZ, UR43 ;  /* 0x0000002bff077e24 */ /* 0x001fc4000f8e00ff */
[----:B------:R-:W-:Y:S02]  /*a290*/  IMAD.U32 R6, RZ, RZ, UR42 ;  /* 0x0000002aff067e24 */ /* 0x000fe4000f8e00ff */
[----:B------:R-:W-:Y:S02]  /*a2a0*/  IMAD.U32 R7, RZ, RZ, UR4 ;  /* 0x00000004ff077e24 */ /* 0x000fe4000f8e00ff */
[----:B------:R-:W-:Y:S01]  /*a2b0*/  IMAD.WIDE.U32 R6, R3, UR6, R6 ;  /* 0x0000000603067c25 */ /* 0x000fe2000f8e0006 */
[----:B------:R-:W-:Y:S01]  /*a2c0*/  SHF.R.S32.HI R3, RZ, 0x1f, R5 ;  /* 0x0000001fff037819 */ /* 0x000fe20000011405 */
[----:B------:R-:W-:Y:S02]  /*a2d0*/  ULDC.64 UR6, c[0x0][0xad8] ;  /* 0x0002b60000067ab9 */ /* 0x000fe40000000a00 */
[----:B------:R-:W-:Y:S02]  /*a2e0*/  IMAD.IADD R7, R7, 0x1, R9 ;  /* 0x0000000107077824 */ /* 0x000fe400078e0209 */
[----:B------:R-:W-:-:S02]  /*a2f0*/  IMAD R4, R3, UR6, RZ ;  /* 0x0000000603047c24 */ /* 0x000fc4000f8e02ff */
[----:B------:R-:W-:Y:S02]  /*a300*/  IMAD R15, R52, 0x80, R23 ;  /* 0x00000080340f7824 */ /* 0x000fe400078e0217 */
[C---:B------:R-:W-:Y:S01]  /*a310*/  IMAD R9, R5.reuse, UR7, R4 ;  /* 0x0000000705097c24 */ /* 0x040fe2000f8e0204 */
[----:B------:R-:W-:Y:S01]  /*a320*/  ULDC UR4, c[0x0][0xc] ;  /* 0x0000030000047ab9 */ /* 0x000fe20000000800 */
[----:B------:R-:W-:Y:S01]  /*a330*/  IMAD.WIDE.U32 R4, R5, UR6, R6 ;  /* 0x0000000605047c25 */ /* 0x000fe2000f8e0006 */
[----:B------:R-:W-:Y:S01]  /*a340*/  ISETP.GE.AND P2, PT, R15, R0, PT ;  /* 0x000000000f00720c */ /* 0x000fe20003f46270 */
[----:B------:R-:W-:Y:S01]  /*a350*/  UMOV UR5, 0x1 ;  /* 0x0000000100057882 */ /* 0x000fe20000000000 */
[----:B------:R-:W-:Y:S01]  /*a360*/  UIADD3 UR41, UR4, UR41, URZ ;  /* 0x0000002904297290 */ /* 0x000fe2000fffe03f */
[----:B------:R-:W-:Y:S01]  /*a370*/  IMAD.IADD R5, R5, 0x1, R9 ;  /* 0x0000000105057824 */ /* 0x000fe200078e0209 */
[----:B------:R-:W-:Y:S01]  /*a380*/  UPRMT UR4, URZ, 0x654, UR39 ;  /* 0x000006543f047896 */ /* 0x000fe20008000027 */
[C---:B-1----:R-:W-:Y:S01]  /*a390*/  LEA R12, P1, R4.reuse, UR8, 0x1 ;  /* 0x00000008040c7c11 */ /* 0x042fe2000f8208ff */
[----:B------:R-:W-:Y:S01]  /*a3a0*/  UPRMT UR39, UR5, 0x654, UR39 ;  /* 0x0000065405277896 */ /* 0x000fe20008000027 */
[----:B------:R-:W-:Y:S01]  /*a3b0*/  VIADD R3, R15, 0x20 ;  /* 0x000000200f037836 */ /* 0x000fe20000000000 */
[----:B------:R-:W-:Y:S01]  /*a3c0*/  UISETP.NE.AND UP0, UPT, UR52, 0x2, UPT ;  /* 0x000000023400788c */ /* 0x000fe2000bf05270 */
[----:B------:R-:W-:-:S03]  /*a3d0*/  LEA.HI.X R13, R4, UR9, R5, 0x1, P1 ;  /* 0x00000009040d7c11 */ /* 0x000fc600088f0c05 */
[----:B------:R-:W-:Y:S01]  /*a3e0*/  USEL UR5, URZ, 0x1, UP0 ;  /* 0x000000013f057887 */ /* 0x000fe20008000000 */
[-C--:B------:R-:W-:Y:S01]  /*a3f0*/  ISETP.GE.AND P0, PT, R3, R0.reuse, PT ;  /* 0x000000000300720c */ /* 0x080fe20003f06270 */
[----:B------:R-:W-:Y:S01]  /*a400*/  VIADD R3, R15, 0x40 ;  /* 0x000000400f037836 */ /* 0x000fe20000000000 */
[----:B--2---:R-:W-:Y:S01]  /*a410*/  SYNCS.ARRIVE.TRANS64.RED.A1T0 RZ, [UR4], RZ ;  /* 0x000000ffffff79a7 */ /* 0x004fe20008100404 */
[----:B------:R-:W-:Y:S01]  /*a420*/  USEL UR52, UR52, URZ, UP0 ;  /* 0x0000003f34347287 */ /* 0x000fe20008000000 */
[----:B------:R0:W1:Y:S01]  /*a430*/  SHFL.IDX PT, R6, R12, RZ, 0x181f ;  /* 0x00181fff0c067589 */ /* 0x00006200000e0000 */
[----:B------:R-:W-:Y:S01]  /*a440*/  ULOP3.LUT UR44, UR44, UR5, URZ, 0x3c, !UPT ;  /* 0x000000052c2c7292 */ /* 0x000fe2000f8e3c3f */
[----:B------:R-:W-:Y:S02]  /*a450*/  BSSY B0, `(.L_x_170) ;  /* 0x0000011000007945 */ /* 0x000fe40003800000 */
[----:B------:R0:W2:Y:S01]  /*a460*/  SHFL.IDX PT, R7, R13, RZ, 0x181f ;  /* 0x00181fff0d077589 */ /* 0x0000a200000e0000 */
[----:B------:R-:W-:Y:S01]  /*a470*/  SYNCS.ARRIVE.TRANS64.RED.A1T0 RZ, [UR39], RZ ;  /* 0x000000ffffff79a7 */ /* 0x000fe20008100427 */
[----:B------:R-:W-:Y:S01]  /*a480*/  ISETP.GE.AND P1, PT, R3, R0, PT ;  /* 0x000000000300720c */ /* 0x000fe20003f26270 */
[----:B------:R-:W-:-:S12]  /*a490*/  @P2 BRA `(.L_x_171) ;  /* 0x0000000000302947 */ /* 0x000fd80003800000 */
[----:B------:R-:W-:Y:S02]  /*a4a0*/  ULDC UR4, c[0x0][0xac8] ;  /* 0x0002b20000047ab9 */ /* 0x000fe40000000800 */
[----:B------:R-:W-:Y:S02]  /*a4b0*/  ISETP.GE.AND P3, PT, R19, UR4, PT ;  /* 0x0000000413007c0c */ /* 0x000fe4000bf66270 */
[----:B------:R-:W-:Y:S02]  /*a4c0*/  ISETP.GE.AND P4, PT, R18, UR4, PT ;  /* 0x0000000412007c0c */ /* 0x000fe4000bf86270 */
[----:B------:R-:W-:-:S09]  /*a4d0*/  ISETP.GE.AND P2, PT, R17, UR4, PT ;  /* 0x0000000411007c0c */ /* 0x000fd2000bf46270 */
[-C--:B-1----:R-:W-:Y:S02]  /*a4e0*/  @!P3 LEA R8, P5, R19, R6.reuse, 0x1 ;  /* 0x000000061308b211 */ /* 0x082fe400078a08ff */
[C---:B------:R-:W-:Y:S02]  /*a4f0*/  @!P4 LEA R10, P6, R18.reuse, R6, 0x1 ;  /* 0x00000006120ac211 */ /* 0x040fe400078c08ff */
[----:B--2---:R-:W-:Y:S01]  /*a500*/  @!P2 IMAD.WIDE R4, R17, 0x2, R6 ;  /* 0x000000021104a825 */ /* 0x004fe200078e0206 */
[-C--:B------:R-:W-:Y:S02]  /*a510*/  @!P3 LEA.HI.X R9, R19, R7.reuse, R227, 0x1, P5 ;  /* 0x000000071309b211 */ /* 0x080fe400028f0ce3 */
[----:B------:R-:W-:Y:S02]  /*a520*/  @!P4 LEA.HI.X R11, R18, R7, R226, 0x1, P6 ;  /* 0x00000007120bc211 */ /* 0x000fe400030f0ce2 */
[----:B-----5:R3:W-:Y:S04]  /*a530*/  @!P2 ST.E.128 desc[UR48][R4.64], R64 ;  /* 0x000000400400a985 */ /* 0x0207e8000c101d30 */
[----:B------:R3:W-:Y:S04]  /*a540*/  @!P3 ST.E.128 desc[UR48][R8.64], R76 ;  /* 0x0000004c0800b985 */ /* 0x0007e8000c101d30 */
[----:B------:R3:W-:Y:S02]  /*a550*/  @!P4 ST.E.128 desc[UR48][R10.64], R84 ;  /* 0x000000540a00c985 */ /* 0x0007e4000c101d30 */
.L_x_171:
[----:B------:R-:W-:Y:S05]  /*a560*/  BSYNC B0 ;  /* 0x0000000000007941 */ /* 0x000fea0003800000 */
.L_x_170:
        /* <DEDUP_REMOVED lines=8> */
[-C--:B-1-3--:R-:W-:Y:S02]  /*a5f0*/  @!P4 LEA R8, P0, R19, R6.reuse, 0x1 ;  /* 0x000000061308c211 */ /* 0x08afe400078008ff */
[C---:B------:R-:W-:Y:S02]  /*a600*/  @!P5 LEA R10, P2, R18.reuse, R6, 0x1 ;  /* 0x00000006120ad211 */ /* 0x040fe400078408ff */
[----:B----4-:R-:W-:Y:S01]  /*a610*/  @!P3 IMAD.WIDE R4, R17, 0x2, R6 ;  /* 0x000000021104b825 */ /* 0x010fe200078e0206 */
[-C--:B------:R-:W-:Y:S02]  /*a620*/  @!P4 LEA.HI.X R9, R19, R7.reuse, R227, 0x1, P0 ;  /* 0x000000071309c211 */ /* 0x080fe400000f0ce3 */
[----:B------:R-:W-:Y:S02]  /*a630*/  @!P5 LEA.HI.X R11, R18, R7, R226, 0x1, P2 ;  /* 0x00000007120bd211 */ /* 0x000fe400010f0ce2 */
[----:B-----5:R1:W-:Y:S04]  /*a640*/  @!P3 ST.E.128 desc[UR48][R4.64], R56 ;  /* 0x000000380400b985 */ /* 0x0203e8000c101d30 */
[----:B------:R1:W-:Y:S04]  /*a650*/  @!P4 ST.E.128 desc[UR48][R8.64], R68 ;  /* 0x000000440800c985 */ /* 0x0003e8000c101d30 */
[----:B------:R1:W-:Y:S02]  /*a660*/  @!P5 ST.E.128 desc[UR48][R10.64], R80 ;  /* 0x000000500a00d985 */ /* 0x0003e4000c101d30 */
.L_x_173:
[----:B------:R-:W-:Y:S05]  /*a670*/  BSYNC B0 ;  /* 0x0000000000007941 */ /* 0x000fea0003800000 */
.L_x_172:
        /* <DEDUP_REMOVED lines=10> */
[----:B0-----:R-:W-:Y:S01]  /*a720*/  @!P2 IMAD.WIDE R4, R17, 0x2, R6 ;  /* 0x000000021104a825 */ /* 0x001fe200078e0206 */
[-C--:B------:R-:W-:Y:S02]  /*a730*/  @!P3 LEA.HI.X R9, R19, R7.reuse, R227, 0x1, P0 ;  /* 0x000000071309b211 */ /* 0x080fe400000f0ce3 */
[----:B------:R-:W-:Y:S02]  /*a740*/  @!P4 LEA.HI.X R11, R18, R7, R226, 0x1, P1 ;  /* 0x00000007120bc211 */ /* 0x000fe400008f0ce2 */
[----:B-----5:R0:W-:Y:S04]  /*a750*/  @!P2 ST.E.128 desc[UR48][R4.64], R48 ;  /* 0x000000300400a985 */ /* 0x0201e8000c101d30 */
[----:B------:R0:W-:Y:S04]  /*a760*/  @!P3 ST.E.128 desc[UR48][R8.64], R44 ;  /* 0x0000002c0800b985 */ /* 0x0001e8000c101d30 */
[----:B------:R0:W-:Y:S02]  /*a770*/  @!P4 ST.E.128 desc[UR48][R10.64], R72 ;  /* 0x000000480a00c985 */ /* 0x0001e4000c101d30 */
.L_x_175:
[----:B------:R-:W-:Y:S05]  /*a780*/  BSYNC B0 ;  /* 0x0000000000007941 */ /* 0x000fea0003800000 */
.L_x_174:
        /* <DEDUP_REMOVED lines=11> */
[-C--:B0--3--:R-:W-:Y:S02]  /*a840*/  @!P3 LEA R8, P0, R19, R6.reuse, 0x1 ;  /* 0x000000061308b211 */ /* 0x089fe400078008ff */
[C---:B------:R-:W-:Y:S02]  /*a850*/  @!P4 LEA R10, P1, R18.reuse, R6, 0x1 ;  /* 0x00000006120ac211 */ /* 0x040fe400078208ff */
[----:B------:R-:W-:Y:S01]  /*a860*/  @!P2 IMAD.WIDE R4, R17, 0x2, R6 ;  /* 0x000000021104a825 */ /* 0x000fe200078e0206 */
[-C--:B------:R-:W-:Y:S02]  /*a870*/  @!P3 LEA.HI.X R9, R19, R7.reuse, R227, 0x1, P0 ;  /* 0x000000071309b211 */ /* 0x080fe400000f0ce3 */
[----:B------:R-:W-:Y:S02]  /*a880*/  @!P4 LEA.HI.X R11, R18, R7, R226, 0x1, P1 ;  /* 0x00000007120bc211 */ /* 0x000fe400008f0ce2 */
[----:B-----5:R1:W-:Y:S04]  /*a890*/  @!P2 ST.E.128 desc[UR48][R4.64], R36 ;  /* 0x000000240400a985 */ /* 0x0203e8000c101d30 */
[----:B------:R1:W-:Y:S04]  /*a8a0*/  @!P3 ST.E.128 desc[UR48][R8.64], R40 ;  /* 0x000000280800b985 */ /* 0x0003e8000c101d30 */
[----:B------:R1:W-:Y:S02]  /*a8b0*/  @!P4 ST.E.128 desc[UR48][R10.64], R60 ;  /* 0x0000003c0a00c985 */ /* 0x0003e4000c101d30 */
.L_x_177:
[----:B------:R-:W-:Y:S05]  /*a8c0*/  BSYNC B0 ;  /* 0x0000000000007941 */ /* 0x000fea0003800000 */
.L_x_176:
[----:B------:R-:W2:Y:S02]  /*a8d0*/  LDC R0, c[0x0][0xc34] ;  /* 0x00030d00ff007b82 */ /* 0x000ea40000000800 */
[----:B--2---:R-:W-:-:S13]  /*a8e0*/  ISETP.LE.AND P0, PT, R0, UR41, PT ;  /* 0x0000002900007c0c */ /* 0x004fda000bf03270 */
[----:B------:R-:W-:Y:S05]  /*a8f0*/  @!P0 BRA `(.L_x_178) ;  /* 0xffffff6800788947 */ /* 0x000fea000383ffff */
[----:B------:R-:W-:Y:S05]  /*a900*/  EXIT ;  /* 0x000000000000794d */ /* 0x000fea0003800000 */
.L_x_144:
[----:B------:R-:W-:-:S08]  /*a910*/  NOP ;  /* 0x0000000000007918 */ /* 0x000fd00000000000 */
[----:B-1----:R-:W0:-:S00]  /*a920*/  USETMAXREG.DEALLOC.CTAPOOL 0x18 ;  /* 0x00000018000079c8 */ /* 0x002e0000080e0500 */
[----:B0-----:R-:W0:Y:S01]  /*a930*/  LDC R2, c[0x0][0xc34] ;  /* 0x00030d00ff027b82 */ /* 0x001e220000000800 */
[----:B------:R-:W-:Y:S01]  /*a940*/  UMOV UR46, 0x1 ;  /* 0x00000001002e7882 */ /* 0x000fe20000000000 */
[----:B------:R-:W-:Y:S02]  /*a950*/  IMAD.MOV.U32 R18, RZ, RZ, RZ ;  /* 0x000000ffff127224 */ /* 0x000fe400078e00ff */
[----:B------:R-:W-:Y:S01]  /*a960*/  IMAD.MOV.U32 R19, RZ, RZ, 0x1 ;  /* 0x00000001ff137424 */ /* 0x000fe200078e00ff */
[----:B0-----:R-:W-:-:S13]  /*a970*/  ISETP.LE.AND P0, PT, R2, UR50, PT ;  /* 0x0000003202007c0c */ /* 0x001fda000bf03270 */
[----:B------:R-:W-:Y:S05]  /*a980*/  @P0 BRA `(.L_x_179) ;  /* 0x0000003800780947 */ /* 0x000fea0003800000 */
[----:B------:R-:W0:Y:S01]  /*a990*/  S2R R7, SR_TID.X ;  /* 0x0000000000077919 */ /* 0x000e220000002100 */
[----:B------:R-:W1:Y:S01]  /*a9a0*/  S2UR UR4, SR_CgaCtaId ;  /* 0x00000000000479c3 */ /* 0x000e620000008800 */
[----:B------:R-:W-:Y:S01]  /*a9b0*/  UMOV UR41, 0x400 ;  /* 0x0000040000297882 */ /* 0x000fe20000000000 */
[----:B------:R-:W-:Y:S01]  /*a9c0*/  LOP3.LUT R17, R17, 0xfffffffe, RZ, 0xc0, !PT ;  /* 0xfffffffe11117812 */ /* 0x000fe200078ec0ff */
[----:B------:R-:W-:Y:S01]  /*a9d0*/  IMAD.MOV.U32 R18, RZ, RZ, RZ ;  /* 0x000000ffff127224 */ /* 0x000fe200078e00ff */
[----:B------:R-:W-:Y:S01]  /*a9e0*/  ULDC.64 UR52, c[0x0][0x198] ;  /* 0x0000660000347ab9 */ /* 0x000fe20000000a00 */
[----:B------:R-:W-:Y:S01]  /*a9f0*/  IMAD.MOV.U32 R19, RZ, RZ, 0x1 ;  /* 0x00000001ff137424 */ /* 0x000fe200078e00ff */
        /* <DEDUP_REMOVED lines=9> */
[C---:B------:R-:W-:Y:S01]  /*aa90*/  IMAD.SHL.U32 R6, R7.reuse, 0x4, RZ ;  /* 0x0000000407067824 */ /* 0x040fe200078e00ff */
[----:B------:R-:W-:Y:S01]  /*aaa0*/  LOP3.LUT R0, R2, 0x180, RZ, 0xc0, !PT ;  /* 0x0000018002007812 */ /* 0x000fe200078ec0ff */
[C---:B------:R-:W-:Y:S01]  /*aab0*/  IMAD.SHL.U32 R8, R7.reuse, 0x2, RZ ;  /* 0x0000000207087824 */ /* 0x040fe200078e00ff */
[----:B------:R-:W-:Y:S01]  /*aac0*/  LOP3.LUT P0, RZ, R7, 0x1f, RZ, 0xc0, !PT ;  /* 0x0000001f07ff7812 */ /* 0x000fe2000780c0ff */
[----:B------:R-:W-:Y:S01]  /*aad0*/  IMAD.SHL.U32 R4, R10, 0x10, RZ ;  /* 0x000000100a047824 */ /* 0x000fe200078e00ff */
[----:B------:R-:W-:-:S02]  /*aae0*/  LOP3.LUT R0, R0, 0x30, R3, 0xf8, !PT ;  /* 0x0000003000007812 */ /* 0x000fc400078ef803 */
[----:B------:R-:W-:Y:S02]  /*aaf0*/  ISETP.NE.AND P1, PT, R10, RZ, PT ;  /* 0x000000ff0a00720c */ /* 0x000fe40003f25270 */
[----:B------:R-:W-:Y:S01]  /*ab00*/  LOP3.LUT R5, R0, 0x30, R5, 0x78, !PT ;  /* 0x0000003000057812 */ /* 0x000fe200078e7805 */
[----:B------:R-:W-:Y:S01]  /*ab10*/  IMAD.SHL.U32 R0, R7, 0x20, RZ ;  /* 0x0000002007007824 */ /* 0x000fe200078e00ff */
[----:B------:R-:W-:Y:S02]  /*ab20*/  LOP3.LUT R4, R4, 0x600, RZ, 0xc0, !PT ;  /* 0x0000060004047812 */ /* 0x000fe400078ec0ff */
[----:B------:R-:W-:Y:S02]  /*ab30*/  ISETP.NE.OR P0, PT, R10, RZ, !P0 ;  /* 0x000000ff0a00720c */ /* 0x000fe40004705670 */
[----:B------:R-:W-:-:S04]  /*ab40*/  LOP3.LUT R3, R0, 0x80, RZ, 0xc0, !PT ;  /* 0x0000008000037812 */ /* 0x000fc800078ec0ff */
[----:B------:R-:W-:Y:S02]  /*ab50*/  LOP3.LUT R3, R3, 0x10, R7, 0xf8, !PT ;  /* 0x0000001003037812 */ /* 0x000fe400078ef807 */
[----:B------:R-:W-:Y:S02]  /*ab60*/  @P1 LOP3.LUT R17, R17, 0x1, RZ, 0xfc, !PT ;  /* 0x0000000111111812 */ /* 0x000fe400078efcff */
[----:B------:R-:W-:Y:S01]  /*ab70*/  LOP3.LUT R6, R3, 0x10, R6, 0x78, !PT ;  /* 0x0000001003067812 */ /* 0x000fe200078e7806 */
[----:B------:R-:W-:Y:S01]  /*ab80*/  IMAD.SHL.U32 R3, R7, 0x10, RZ ;  /* 0x0000001007037824 */ /* 0x000fe200078e00ff */
[----:B------:R-:W-:-:S04]  /*ab90*/  LOP3.LUT R17, R17, 0xfffffffd, RZ, 0xc0, !PT ;  /* 0xfffffffd11117812 */ /* 0x000fc800078ec0ff */
[----:B------:R-:W-:Y:S02]  /*aba0*/  LOP3.LUT R7, R3, 0x1b0, RZ, 0xc0, !PT ;  /* 0x000001b003077812 */ /* 0x000fe400078ec0ff */
[C---:B------:R-:W-:Y:S02]  /*abb0*/  LOP3.LUT R9, R4.reuse, 0x40, R3, 0xf8, !PT ;  /* 0x0000004004097812 */ /* 0x040fe400078ef803 */
[----:B------:R-:W-:Y:S02]  /*abc0*/  LOP3.LUT R8, R7, 0x30, R8, 0x78, !PT ;  /* 0x0000003007087812 */ /* 0x000fe400078e7808 */
[----:B------:R-:W-:Y:S02]  /*abd0*/  LOP3.LUT R7, R4, 0x60, R0, 0xf8, !PT ;  /* 0x0000006004077812 */ /* 0x000fe400078ef800 */
[----:B------:R-:W-:Y:S02]  /*abe0*/  LOP3.LUT R4, R5, 0x640, R2, 0xf8, !PT ;  /* 0x0000064005047812 */ /* 0x000fe400078ef802 */
[----:B------:R-:W-:-:S02]  /*abf0*/  LOP3.LUT R7, R7, 0x100, R0, 0xf8, !PT ;  /* 0x0000010007077812 */ /* 0x000fc400078ef800 */
[----:B------:R-:W-:Y:S01]  /*ac00*/  LOP3.LUT R8, R9, R8, RZ, 0xfc, !PT ;  /* 0x0000000809087212 */ /* 0x000fe200078efcff */
[----:B------:R0:W-:Y:S01]  /*ac10*/  STL [R1+0x14], R4 ;  /* 0x0000140401007387 */ /* 0x0001e20000100800 */
[----:B------:R-:W-:Y:S02]  /*ac20*/  LOP3.LUT R2, R7, R6, RZ, 0xfc, !PT ;  /* 0x0000000607027212 */ /* 0x000fe400078efcff */
[----:B------:R-:W-:-:S03]  /*ac30*/  @P0 LOP3.LUT R17, R17, 0x2, RZ, 0xfc, !PT ;  /* 0x0000000211110812 */ /* 0x000fc600078efcff */
[----:B------:R1:W-:Y:S01]  /*ac40*/  STL [R1+0x10], R2 ;  /* 0x0000100201007387 */ /* 0x0003e20000100800 */
[----:B0-----:R-:W-:Y:S02]  /*ac50*/  SHF.R.U32.HI R4, RZ, 0x2, R10 ;  /* 0x00000002ff047819 */ /* 0x001fe4000001160a */
[----:B-1----:R-:W-:Y:S02]  /*ac60*/  LOP3.LUT R2, R3, 0x30, RZ, 0xc0, !PT ;  /* 0x0000003003027812 */ /* 0x002fe400078ec0ff */
[----:B------:R-:W-:Y:S01]  /*ac70*/  LOP3.LUT R3, R4, 0x60, R0, 0xf8, !PT ;  /* 0x0000006004037812 */ /* 0x000fe200078ef800 */
[----:B------:R-:W-:Y:S01]  /*ac80*/  VIADD R0, R8, UR41 ;  /* 0x0000002908007c36 */ /* 0x000fe20008000000 */
[----:B------:R-:W-:-:S04]  /*ac90*/  LOP3.LUT R3, R2, 0x40, RZ, 0xfc, !PT ;  /* 0x0000004002037812 */ /* 0x000fc800078efcff */
[----:B------:R0:W-:Y:S02]  /*aca0*/  STL [R1+0x18], R0 ;  /* 0x0000180001007387 */ /* 0x0001e40000100800 */
[----:B0-----:R-:W-:-:S07]  /*acb0*/  LOP3.LUT R0, R2, 0x80, RZ, 0xfc, !PT ;  /* 0x0000008002007812 */ /* 0x001fce00078efcff */
.L_x_234:
        /* <DEDUP_REMOVED lines=29> */
[----:B0-----:R-:W-:Y:S11]  /*ae90*/  @!P0 BRA `(.L_x_180) ;  /* 0x0000000000408947 */ /* 0x001ff60003800000 */
        /* <DEDUP_REMOVED lines=16> */
.L_x_180:
[----:B------:R-:W-:Y:S01]  /*afa0*/  UIADD3 UR4, UR41, 0xf200, URZ ;  /* 0x0000f20029047890 */ /* 0x000fe2000fffe03f */
[----:B------:R-:W-:-:S05]  /*afb0*/  LOP3.LUT R17, R17, 0xfffffffb, RZ, 0xc0, !PT ;  /* 0xfffffffb11117812 */ /* 0x000fca00078ec0ff */
[----:B------:R-:W-:-:S05]  /*afc0*/  IMAD.U32 R16, RZ, RZ, UR4 ;  /* 0x00000004ff107e24 */ /* 0x000fca000f8e00ff */
[----:B------:R-:W-:-:S13]  /*afd0*/  LOP3.LUT P0, RZ, R16, 0x1bf, RZ, 0xc0, !PT ;  /* 0x000001bf10ff7812 */ /* 0x000fda000780c0ff */
[----:B------:R-:W-:Y:S01]  /*afe0*/  @P0 LOP3.LUT R17, R17, 0x4, RZ, 0xfc, !PT ;  /* 0x0000000411110812 */ /* 0x000fe200078efcff */
[----:B------:R-:W-:Y:S06]  /*aff0*/  @!P0 BRA `(.L_x_181) ;  /* 0x0000000000408947 */ /* 0x000fec0003800000 */
        /* <DEDUP_REMOVED lines=16> */
.L_x_181:
        /* <DEDUP_REMOVED lines=20> */
.L_x_182:
        /* <DEDUP_REMOVED lines=18> */
.L_x_183:
[----:B------:R-:W-:Y:S01]  /*b360*/  ULDC.64 UR4, c[0x0][0x9f8] ;  /* 0x00027e0000047ab9 */ /* 0x000fe20000000a00 */
[----:B------:R-:W-:Y:S01]  /*b370*/  IMAD.U32 R0, RZ, RZ, UR44 ;  /* 0x0000002cff007e24 */ /* 0x000fe2000f8e00ff */
[----:B------:R-:W-:-:S04]  /*b380*/  UISETP.NE.U32.AND UP0, UPT, UR4, URZ, UPT ;  /* 0x0000003f0400728c */ /* 0x000fc8000bf05070 */
[----:B------:R-:W-:-:S06]  /*b390*/  UISETP.NE.AND.EX UP0, UPT, UR5, URZ, UPT, UP0 ;  /* 0x0000003f0500728c */ /* 0x000fcc000bf05300 */
[----:B------:R-:W-:-:S05]  /*b3a0*/  PLOP3.LUT P0, PT, PT, PT, UP0, 0x80, 0x0 ;  /* 0x000000000000781c */ /* 0x000fca0003f0f008 */
[----:B------:R-:W-:Y:S02]  /*b3b0*/  @UP0 ULDC.64 UR4, c[0x0][0x9f8] ;  /* 0x00027e0000040ab9 */ /* 0x000fe40000000a00 */
[----:B------:R-:W-:-:S06]  /*b3c0*/  @UP0 UIMAD.WIDE UR4, UR44, 0x4, UR4 ;  /* 0x000000042c0408a5 */ /* 0x000fcc000f8e0204 */
[----:B------:R-:W-:Y:S02]  /*b3d0*/  IMAD.U32 R2, RZ, RZ, UR4 ;  /* 0x00000004ff027e24 */ /* 0x000fe4000f8e00ff */
[----:B------:R-:W-:-:S05]  /*b3e0*/  IMAD.U32 R3, RZ, RZ, UR5 ;  /* 0x00000005ff037e24 */ /* 0x000fca000f8e00ff */
[----:B------:R0:W2:Y:S01]  /*b3f0*/  @P0 LDG.E R0, desc[UR48][R2.64] ;  /* 0x0000003002000981 */ /* 0x0000a2000c1e1900 */
[----:B------:R-:W-:Y:S01]  /*b400*/  UMOV UR4, 0xffffffff ;  /* 0xffffffff00047882 */ /* 0x000fe20000000000 */
[----:B------:R-:W-:Y:S01]  /*b410*/  LOP3.LUT R17, R17, 0xfffffffb, RZ, 0xc0, !PT ;  /* 0xfffffffb11117812 */ /* 0x000fe200078ec0ff */
[----:B------:R-:W1:Y:S01]  /*b420*/  S2R R16, SR_TID.X ;  /* 0x0000000000107919 */ /* 0x000e620000002100 */
[----:B0-----:R-:W0:Y:S02]  /*b430*/  LDC.64 R2, c[0x0][0x418] ;  /* 0x00010600ff027b82 */ /* 0x001e240000000a00 */
[----:B0-----:R-:W-:Y:S02]  /*b440*/  ISETP.NE.U32.AND P0, PT, R2, RZ, PT ;  /* 0x000000ff0200720c */ /* 0x001fe40003f05070 */
[----:B-1----:R-:W-:Y:S02]  /*b450*/  SHF.R.U32.HI R5, RZ, 0x5, R16 ;  /* 0x00000005ff057819 */ /* 0x002fe40000011610 */
[----:B------:R-:W-:-:S02]  /*b460*/  ISETP.NE.AND.EX P1, PT, R3, RZ, PT, P0 ;  /* 0x000000ff0300720c */ /* 0x000fc40003f25300 */
[----:B------:R-:W-:-:S11]  /*b470*/  LOP3.LUT R5, R5, 0x3, RZ, 0xc0, !PT ;  /* 0x0000000305057812 */ /* 0x000fd600078ec0ff */
[----:B------:R-:W-:Y:S02]  /*b480*/  @P1 LOP3.LUT R17, R17, 0x4, RZ, 0xfc, !PT ;  /* 0x0000000411111812 */ /* 0x000fe400078efcff */
[----:B--2---:R-:W-:Y:S01]  /*b490*/  SHF.R.S32.HI R9, RZ, 0x1f, R0 ;  /* 0x0000001fff097819 */ /* 0x004fe20000011400 */
[----:B------:R0:W-:Y:S01]  /*b4a0*/  STL [R1], R0 ;  /* 0x0000000001007387 */ /* 0x0001e20000100800 */
[----:B------:R-:W-:-:S03]  /*b4b0*/  SEL R16, R0, RZ, !P1 ;  /* 0x000000ff00107207 */ /* 0x000fc60004800000 */
[----:B------:R0:W-:Y:S01]  /*b4c0*/  STL [R1+0x4], R9 ;  /* 0x0000040901007387 */ /* 0x0001e20000100800 */
[----:B------:R-:W-:Y:S05]  /*b4d0*/  BRA.DIV UR4, `(.L_x_184) ;  /* 0x0000003204f47947 */ /* 0x000fea000b800000 */
[----:B------:R1:W2:Y:S02]  /*b4e0*/  SHFL.IDX PT, R14, R5, RZ, 0x1f ;  /* 0x00001fff050e7589 */ /* 0x0002a400000e0000 */
.L_x_250:
[----:B--2---:R-:W-:Y:S02]  /*b4f0*/  ISETP.NE.AND P0, PT, R14, RZ, PT ;  /* 0x000000ff0e00720c */ /* 0x004fe40003f05270 */
[----:B------:R-:W-:Y:S02]  /*b500*/  PLOP3.LUT P2, PT, PT, PT, PT, 0x8, 0x0 ;  /* 0x000000000000781c */ /* 0x000fe40003f4e170 */
[----:B------:R-:W-:-:S11]  /*b510*/  LOP3.LUT R17, R17, 0xfffffff7, RZ, 0xc0, !PT ;  /* 0xfffffff711117812 */ /* 0x000fd600078ec0ff */
[----:B------:R-:W-:Y:S01]  /*b520*/  @P2 LOP3.LUT R17, R17, 0x8, RZ, 0xfc, !PT ;  /* 0x0000000811112812 */ /* 0x000fe200078efcff */
[----:B------:R-:W-:Y:S06]  /*b530*/  @P0 BRA `(.L_x_185) ;  /* 0x0000000400e80947 */ /* 0x000fec0003800000 */
[----:B------:R-:W-:-:S06]  /*b540*/  UIADD3 UR4, UR39, -0x1, URZ ;  /* 0xffffffff27047890 */ /* 0x000fcc000fffe03f */
[----:B------:R-:W-:Y:S01]  /*b550*/  IMAD.U32 R6, RZ, RZ, UR4 ;  /* 0x00000004ff067e24 */ /* 0x000fe2000f8e00ff */
[----:B------:R-:W-:-:S03]  /*b560*/  UMOV UR4, 0xffffffff ;  /* 0xffffffff00047882 */ /* 0x000fc60000000000 */
[----:B------:R-:W-:Y:S05]  /*b570*/  BRA.DIV UR4, `(.L_x_186) ;  /* 0x0000003204ec7947 */ /* 0x000fea000b800000 */
[----:B------:R-:W-:-:S13]  /*b580*/  ELECT P6, URZ, PT ;  /* 0x00000000003f782f */ /* 0x000fda00038c0000 */
.L_x_253:
[----:B------:R-:W-:Y:S05]  /*b590*/  @!P6 BRA `(.L_x_185) ;  /* 0x0000000400d0e947 */ /* 0x000fea0003800000 */
[----:B------:R-:W-:Y:S05]  /*b5a0*/  @!P1 BRA `(.L_x_187) ;  /* 0x0000000000449947 */ /* 0x000fea0003800000 */
[----:B------:R-:W2:Y:S01]  /*b5b0*/  LDC R8, c[0x0][0x43c] ;  /* 0x00010f00ff087b82 */ /* 0x000ea20000000800 */
[----:B------:R-:W-:Y:S01]  /*b5c0*/  ULDC.64 UR4, c[0x0][0x428] ;  /* 0x00010a0000047ab9 */ /* 0x000fe20000000a00 */
[----:B--2---:R-:W-:-:S13]  /*b5d0*/  ISETP.NE.AND P0, PT, R8, 0x1, PT ;  /* 0x000000010800780c */ /* 0x004fda0003f05270 */
[----:B-1----:R-:W1:Y:S02]  /*b5e0*/  @P0 LDC.64 R4, c[0x0][0x440] ;  /* 0x00011000ff040b82 */ /* 0x002e640000000a00 */
[----:B-1----:R-:W-:-:S04]  /*b5f0*/  @P0 IMAD.HI.U32 R7, R6, R4, RZ ;  /* 0x0000000406070227 */ /* 0x002fc800078e00ff */
[----:B------:R-:W-:Y:S01]  /*b600*/  IMAD.MOV.U32 R4, RZ, RZ, R6 ;  /* 0x000000ffff047224 */ /* 0x000fe200078e0006 */
[----:B------:R-:W-:Y:S01]  /*b610*/  @P0 SHF.R.U32.HI R4, RZ, R5, R7 ;  /* 0x00000005ff040219 */ /* 0x000fe20000011607 */
[----:B------:R-:W-:-:S04]  /*b620*/  IMAD R7, R9, UR4, RZ ;  /* 0x0000000409077c24 */ /* 0x000fc8000f8e02ff */
[----:B------:R-:W-:Y:S02]  /*b630*/  IMAD.MOV R5, RZ, RZ, -R4 ;  /* 0x000000ffff057224 */ /* 0x000fe400078e0a04 */
[----:B------:R-:W-:Y:S02]  /*b640*/  IMAD R7, R0, UR5, R7 ;  /* 0x0000000500077c24 */ /* 0x000fe4000f8e0207 */
[----:B------:R-:W-:Y:S01]  /*b650*/  IMAD R6, R8, R5, R6 ;  /* 0x0000000508067224 */ /* 0x000fe200078e0206 */
[----:B------:R-:W-:-:S03]  /*b660*/  SHF.R.S32.HI R5, RZ, 0x1f, R4 ;  /* 0x0000001fff057819 */ /* 0x000fc60000011404 */
[----:B------:R-:W-:-:S04]  /*b670*/  IMAD.WIDE.U32 R4, R0, UR4, R4 ;  /* 0x0000000400047c25 */ /* 0x000fc8000f8e0004 */
[----:B------:R-:W-:Y:S01]  /*b680*/  IMAD.IADD R7, R5, 0x1, R7 ;  /* 0x0000000105077824 */ /* 0x000fe200078e0207 */
[----:B------:R-:W-:-:S04]  /*b690*/  LEA R2, P0, R4, R2, 0x2 ;  /* 0x0000000204027211 */ /* 0x000fc800078010ff */
[----:B------:R-:W-:-:S05]  /*b6a0*/  LEA.HI.X R3, R4, R3, R7, 0x2, P0 ;  /* 0x0000000304037211 */ /* 0x000fca00000f1407 */
[----:B0-----:R2:W5:Y:S04]  /*b6b0*/  LDG.E R0, desc[UR48][R2.64] ;  /* 0x0000003002007981 */ /* 0x001568000c1e1900 */
.L_x_187:
[----:B------:R-:W-:Y:S02]  /*b6c0*/  LEA R4, R18, UR41, 0x3 ;  /* 0x0000002912047c11 */ /* 0x000fe4000f8e18ff */
[----:B--2---:R-:W-:-:S04]  /*b6d0*/  SHF.L.U32 R3, R19, 0x1f, RZ ;  /* 0x0000001f13037819 */ /* 0x004fc800000006ff */
[----:B------:R-:W2:Y:S02]  /*b6e0*/  SYNCS.PHASECHK.TRANS64.TRYWAIT P0, [R4+URZ+0x33480], R3 ;  /* 0x03348003040075a7 */ /* 0x000ea4000800017f */
[----:B--2---:R-:W-:Y:S05]  /*b6f0*/  @!P0 BRA `(.L_x_188) ;  /* 0x0000003000ac8947 */ /* 0x004fea0003800000 */
.L_x_254:
[----:B------:R-:W3:Y:S01]  /*b700*/  S2R R2, SR_TID.X ;  /* 0x0000000000027919 */ /* 0x000ee20000002100 */
[----:B------:R-:W-:Y:S01]  /*b710*/  UPRMT UR4, UR47, 0x9910, URZ ;  /* 0x000099102f047896 */ /* 0x000fe2000800003f */
[----:B---3--:R-:W-:-:S04]  /*b720*/  LOP3.LUT R2, R2, 0x7f, RZ, 0xc0, !PT ;  /* 0x0000007f02027812 */ /* 0x008fc800078ec0ff */
[----:B------:R-:W-:-:S13]  /*b730*/  ISETP.NE.AND P0, PT, R2, RZ, PT ;  /* 0x000000ff0200720c */ /* 0x000fda0003f05270 */
[----:B------:R-:W-:-:S04]  /*b740*/  @!P0 IMAD.MOV.U32 R2, RZ, RZ, 0x7800 ;  /* 0x00007800ff028424 */ /* 0x000fc800078e00ff */
[----:B------:R3:W-:Y:S02]  /*b750*/  @!P0 SYNCS.ARRIVE.TRANS64 RZ, [R4+URZ+0x33470], R2 ;  /* 0x0334700204ff89a7 */ /* 0x0007e4000800003f */
[----:B---3--:R-:W-:-:S05]  /*b760*/  IMAD.U32 R2, RZ, RZ, UR4 ;  /* 0x00000004ff027e24 */ /* 0x008fca000f8e00ff */
[----:B------:R-:W-:-:S13]  /*b770*/  ISETP.NE.AND P1, PT, R2, 0x2, PT ;  /* 0x000000020200780c */ /* 0x000fda0003f25270 */
[----:B------:R-:W-:Y:S05]  /*b780*/  @P1 BRA `(.L_x_189) ;  /* 0x0000000000041947 */ /* 0x000fea0003800000 */
[----:B------:R-:W-:Y:S01]  /*b790*/  BPT.TRAP 0x1 ;  /* 0x000000040000795c */ /* 0x000fe20000300000 */
.L_x_189:
[----:B------:R-:W-:-:S13]  /*b7a0*/  LOP3.LUT P0, RZ, R17, 0x2, RZ, 0xc0, !PT ;  /* 0x0000000211ff7812 */ /* 0x000fda000780c0ff */
[----:B------:R-:W-:Y:S05]  /*b7b0*/  @P0 BRA `(.L_x_190) ;  /* 0x0000000000040947 */ /* 0x000fea0003800000 */
[----:B------:R-:W-:Y:S01]  /*b7c0*/  BPT.TRAP 0x1 ;  /* 0x000000040000795c */ /* 0x000fe20000300000 */
.L_x_190:
[----:B------:R-:W3:Y:S01]  /*b7d0*/  S2R R2, SR_CgaCtaId ;  /* 0x0000000000027919 */ /* 0x000ee20000008800 */
[----:B------:R-:W-:Y:S01]  /*b7e0*/  R2UR UR33, R4 ;  /* 0x00000000042172ca */ /* 0x000fe200000e0000 */
[----:B------:R-:W-:Y:S01]  /*b7f0*/  UIADD3 UR4, UP0, UR52, 0x470, URZ ;  /* 0x0000047034047890 */ /* 0x000fe2000ff1e03f */
[----:B-----5:R-:W-:Y:S01]  /*b800*/  R2UR UR37, R0 ;  /* 0x00000000002572ca */ /* 0x020fe200000e0000 */
[----:B-1----:R-:W1:Y:S01]  /*b810*/  S2R R5, SR_CgaCtaId ;  /* 0x0000000000057919 */ /* 0x002e620000008800 */
[----:B------:R-:W-:Y:S01]  /*b820*/  UMOV UR6, 0x30000 ;  /* 0x0003000000067882 */ /* 0x000fe20000000000 */
[----:B------:R-:W-:Y:S01]  /*b830*/  UIADD3.X UR5, URZ, UR53, URZ, UP0, !UPT ;  /* 0x000000353f057290 */ /* 0x000fe200087fe43f */
[----:B------:R-:W-:Y:S01]  /*b840*/  UMOV UR14, 0x0 ;  /* 0x00000000000e7882 */ /* 0x000fe20000000000 */
[----:B------:R-:W-:Y:S01]  /*b850*/  UMOV UR15, 0x14f00000 ;  /* 0x14f00000000f7882 */ /* 0x000fe20000000000 */
[----:B------:R-:W-:Y:S01]  /*b860*/  UMOV UR34, URZ ;  /* 0x0000003f00227c82 */ /* 0x000fe20008000000 */
[----:B------:R-:W-:Y:S01]  /*b870*/  UMOV UR18, 0x40 ;  /* 0x0000004000127882 */ /* 0x000fe20000000000 */
[----:B------:R-:W-:Y:S01]  /*b880*/  UMOV UR20, UR36 ;  /* 0x0000002400147c82 */ /* 0x000fe20008000000 */
[----:B------:R-:W-:-:S02]  /*b890*/  UMOV UR10, 0x80 ;  /* 0x00000080000a7882 */ /* 0x000fc40000000000 */
[----:B------:R-:W-:Y:S02]  /*b8a0*/  UIADD3 UR33, UR33, 0x33470, URZ ;  /* 0x0003347021217890 */ /* 0x000fe4000fffe03f */
[----:B------:R-:W-:Y:S01]  /*b8b0*/  UMOV UR21, UR37 ;  /* 0x0000002500157c82 */ /* 0x000fe20008000000 */
[----:B------:R-:W-:Y:S01]  /*b8c0*/  UMOV UR12, UR36 ;  /* 0x00000024000c7c82 */ /* 0x000fe20008000000 */
[----:B------:R-:W-:-:S03]  /*b8d0*/  UMOV UR13, UR37 ;  /* 0x00000025000d7c82 */ /* 0x000fc60008000000 */
[----:B------:R-:W-:Y:S01]  /*b8e0*/  UMOV UR17, UR33 ;  /* 0x0000002100117c82 */ /* 0x000fe20008000000 */
[----:B------:R-:W-:Y:S01]  /*b8f0*/  UMOV UR9, UR33 ;  /* 0x0000002100097c82 */ /* 0x000fe20008000000 */
[----:B---3--:R-:W-:Y:S02]  /*b900*/  LOP3.LUT R2, R2, 0x1, RZ, 0xc0, !PT ;  /* 0x0000000102027812 */ /* 0x008fe400078ec0ff */
[----:B-1----:R-:W-:-:S03]  /*b910*/  LOP3.LUT R5, R5, 0x1, RZ, 0xc0, !PT ;  /* 0x0000000105057812 */ /* 0x002fc600078ec0ff */
[----:B------:R-:W-:-:S04]  /*b920*/  IMAD R2, R2, 0x1400, RZ ;  /* 0x0000140002027824 */ /* 0x000fc800078e02ff */
[----:B------:R-:W-:Y:S02]  /*b930*/  IMAD R2, R18, 0x7800, R2 ;  /* 0x0000780012027824 */ /* 0x000fe400078e0202 */
[----:B------:R-:W-:Y:S02]  /*b940*/  IMAD R5, R5, 0x50, RZ ;  /* 0x0000005005057824 */ /* 0x000fe400078e02ff */
[----:B------:R-:W-:Y:S02]  /*b950*/  VIADD R2, R2, UR41 ;  /* 0x0000002902027c36 */ /* 0x000fe40008000000 */
[----:B------:R-:W-:-:S03]  /*b960*/  IMAD R6, R6, 0xa0, R5 ;  /* 0x000000a006067824 */ /* 0x000fc600078e0205 */
[----:B------:R-:W-:Y:S02]  /*b970*/  R2UR UR8, R2 ;  /* 0x00000000020872ca */ /* 0x000fe400000e0000 */
[----:B------:R-:W-:-:S11]  /*b980*/  R2UR UR35, R6 ;  /* 0x00000000062372ca */ /* 0x000fd600000e0000 */
[----:B------:R-:W-:Y:S02]  /*b990*/  UIADD3 UR32, UR8, 0xf200, URZ ;  /* 0x0000f20008207890 */ /* 0x000fe4000fffe03f */
[----:B------:R-:W-:Y:S02]  /*b9a0*/  UIADD3 UR16, UR8, 0x11a00, URZ ;  /* 0x00011a0008107890 */ /* 0x000fe4000fffe03f */
[----:B------:R-:W-:Y:S01]  /*b9b0*/  UIADD3 UR8, UR8, 0x14200, URZ ;  /* 0x0001420008087890 */ /* 0x000fe2000fffe03f */
[----:B------:R-:W-:Y:S01]  /*b9c0*/  UMOV UR19, UR35 ;  /* 0x0000002300137c82 */ /* 0x000fe20008000000 */
[----:B------:R-:W-:-:S03]  /*b9d0*/  UMOV UR11, UR35 ;  /* 0x00000023000b7c82 */ /* 0x000fc60008000000 */
[----:B------:R1:W-:Y:S02]  /*b9e0*/  UTMALDG.4D.MULTICAST [UR32], [UR4], UR6, desc[UR14] ;  /* 0x00000e20040073b4 */ /* 0x0003e40008019806 */
[----:B------:R1:W-:Y:S02]  /*b9f0*/  UTMALDG.4D.MULTICAST [UR16], [UR4], UR6, desc[UR14] ;  /* 0x00000e10040073b4 */ /* 0x0003e40008019806 */
[----:B------:R1:W-:Y:S01]  /*ba00*/  UTMALDG.4D.MULTICAST [UR8], [UR4], UR6, desc[UR14] ;  /* 0x00000e08040073b4 */ /* 0x0003e20008019806 */
[----:B------:R-:W3:Y:S02]  /*ba10*/  SYNCS.PHASECHK.TRANS64.TRYWAIT P0, [R4+URZ+0x33440], R3 ;  /* 0x03344003040075a7 */ /* 0x000ee4000800017f */
[----:B-1-3--:R-:W-:Y:S05]  /*ba20*/  @!P0 BRA `(.L_x_191) ;  /* 0x0000002c00f48947 */ /* 0x00afea0003800000 */
.L_x_255:
[----:B------:R-:W3:Y:S02]  /*ba30*/  S2R R5, SR_TID.X ;  /* 0x0000000000057919 */ /* 0x000ee40000002100 */
[----:B---3--:R-:W-:-:S04]  /*ba40*/  LOP3.LUT R5, R5, 0x7f, RZ, 0xc0, !PT ;  /* 0x0000007f05057812 */ /* 0x008fc800078ec0ff */
[----:B------:R-:W-:-:S13]  /*ba50*/  ISETP.NE.AND P0, PT, R5, RZ, PT ;  /* 0x000000ff0500720c */ /* 0x000fda0003f05270 */
[----:B-12---:R-:W-:-:S04]  /*ba60*/  @!P0 IMAD.MOV.U32 R3, RZ, RZ, 0x7800 ;  /* 0x00007800ff038424 */ /* 0x006fc800078e00ff */
[----:B------:R1:W-:Y:S01]  /*ba70*/  @!P0 SYNCS.ARRIVE.TRANS64 RZ, [R4+URZ+0x33430], R3 ;  /* 0x0334300304ff89a7 */ /* 0x0003e2000800003f */
[----:B------:R-:W-:Y:S05]  /*ba80*/  @P1 BRA `(.L_x_192) ;  /* 0x0000000000041947 */ /* 0x000fea0003800000 */
[----:B------:R-:W-:Y:S01]  /*ba90*/  BPT.TRAP 0x1 ;  /* 0x000000040000795c */ /* 0x000fe20000300000 */
.L_x_192:
[----:B------:R-:W-:-:S13]  /*baa0*/  LOP3.LUT P0, RZ, R17, 0x2, RZ, 0xc0, !PT ;  /* 0x0000000211ff7812 */ /* 0x000fda000780c0ff */
[----:B------:R-:W-:Y:S05]  /*bab0*/  @P0 BRA `(.L_x_193) ;  /* 0x0000000000040947 */ /* 0x000fea0003800000 */
[----:B------:R-:W-:Y:S01]  /*bac0*/  BPT.TRAP 0x1 ;  /* 0x000000040000795c */ /* 0x000fe20000300000 */
.L_x_193:
[----:B------:R-:W-:Y:S01]  /*bad0*/  R2UR UR8, R2 ;  /* 0x00000000020872ca */ /* 0x000fe200000e0000 */
[----:B------:R-:W-:Y:S01]  /*bae0*/  UIADD3 UR4, UP0, UR52, 0x370, URZ ;  /* 0x0000037034047890 */ /* 0x000fe2000ff1e03f */
[----:B------:R-:W-:Y:S01]  /*baf0*/  R2UR UR25, R4 ;  /* 0x00000000041972ca */ /* 0x000fe200000e0000 */
[----:B------:R-:W-:Y:S01]  /*bb00*/  UMOV UR14, 0x30000 ;  /* 0x00030000000e7882 */ /* 0x000fe20000000000 */
[----:B------:R-:W-:Y:S01]  /*bb10*/  R2UR UR27, R6 ;  /* 0x00000000061b72ca */ /* 0x000fe200000e0000 */
[----:B------:R-:W-:Y:S01]  /*bb20*/  UIADD3.X UR5, URZ, UR53, URZ, UP0, !UPT ;  /* 0x000000353f057290 */ /* 0x000fe200087fe43f */
[----:B------:R-:W-:Y:S01]  /*bb30*/  R2UR UR29, R0 ;  /* 0x00000000001d72ca */ /* 0x000fe200000e0000 */
[----:B------:R-:W-:Y:S01]  /*bb40*/  UMOV UR6, 0x0 ;  /* 0x0000000000067882 */ /* 0x000fe20000000000 */
[----:B------:R-:W-:Y:S01]  /*bb50*/  UMOV UR7, 0x14f00000 ;  /* 0x14f0000000077882 */ /* 0x000fe20000000000 */
[----:B------:R-:W-:Y:S01]  /*bb60*/  UMOV UR26, URZ ;  /* 0x0000003f001a7c82 */ /* 0x000fe20008000000 */
[----:B------:R-:W-:Y:S01]  /*bb70*/  UMOV UR28, UR36 ;  /* 0x00000024001c7c82 */ /* 0x000fe20008000000 */
[----:B------:R-:W-:Y:S01]  /*bb80*/  UMOV UR18, 0x40 ;  /* 0x0000004000127882 */ /* 0x000fe20000000000 */
[----:B------:R-:W-:Y:S01]  /*bb90*/  UMOV UR20, UR36 ;  /* 0x0000002400147c82 */ /* 0x000fe20008000000 */
[----:B------:R-:W-:Y:S01]  /*bba0*/  UIADD3 UR24, UR8, 0x24200, URZ ;  /* 0x0002420008187890 */ /* 0x000fe2000fffe03f */
[----:B------:R-:W-:Y:S01]  /*bbb0*/  PLOP3.LUT P0, PT, PT, PT, PT, 0x80, 0x0 ;  /* 0x000000000000781c */ /* 0x000fe20003f0f070 */
[----:B------:R-:W-:Y:S01]  /*bbc0*/  UIADD3 UR25, UR25, 0x33430, URZ ;  /* 0x0003343019197890 */ /* 0x000fe2000fffe03f */
[----:B------:R-:W-:Y:S01]  /*bbd0*/  LOP3.LUT R17, R17, 0xfffffff7, RZ, 0xc0, !PT ;  /* 0xfffffff711117812 */ /* 0x000fe200078ec0ff */
[----:B------:R-:W-:Y:S01]  /*bbe0*/  UIADD3 UR16, UR8, 0x26a00, URZ ;  /* 0x00026a0008107890 */ /* 0x000fe2000fffe03f */
[----:B------:R-:W-:Y:S01]  /*bbf0*/  IMAD.MOV.U32 R16, RZ, RZ, R0 ;  /* 0x000000ffff107224 */ /* 0x000fe200078e0000 */
        /* <DEDUP_REMOVED lines=8> */
[----:B------:R2:W-:Y:S01]  /*bc80*/  UTMALDG.4D.MULTICAST [UR24], [UR4], UR14, desc[UR6] ;  /* 0x00000618040073b4 */ /* 0x0005e2000801980e */
[----:B------:R-:W-:Y:S01]  /*bc90*/  UMOV UR9, UR25 ;  /* 0x0000001900097c82 */ /* 0x000fe20008000000 */
[----:B------:R-:W-:Y:S01]  /*bca0*/  @P0 LOP3.LUT R17, R17, 0x8, RZ, 0xfc, !PT ;  /* 0x0000000811110812 */ /* 0x000fe200078efcff */
[----:B------:R2:W-:Y:S01]  /*bcb0*/  UTMALDG.4D.MULTICAST [UR16], [UR4], UR14, desc[UR6] ;  /* 0x00000610040073b4 */ /* 0x0005e2000801980e */
[----:B------:R2:W-:Y:S02]  /*bcc0*/  UTMALDG.4D.MULTICAST [UR8], [UR4], UR14, desc[UR6] ;  /* 0x00000608040073b4 */ /* 0x0005e4000801980e */
[----:B--2---:R-:W-:-:S03]  /*bcd0*/  NOP ;  /* 0x0000000000007918 */ /* 0x004fc60000000000 */
.L_x_185:
[----:B------:R-:W-:Y:S05]  /*bce0*/  WARPSYNC.ALL ;  /* 0x0000000000007948 */ /* 0x000fea0003800000 */
[----:B------:R-:W-:Y:S01]  /*bcf0*/  UIADD3 UR4, UR41, 0x1e200, URZ ;  /* 0x0001e20029047890 */ /* 0x000fe2000fffe03f */
        /* <DEDUP_REMOVED lines=8> */
[----:B-1----:R-:W-:Y:S02]  /*bd80*/  IMAD.U32 R4, RZ, RZ, UR6 ;  /* 0x00000006ff047e24 */ /* 0x002fe4000f8e00ff */
[----:B------:R-:W1:Y:S01]  /*bd90*/  LDC.64 R2, c[0x4][R2] ;  /* 0x0100000002027b82 */ /* 0x000e620000000a00 */
        /* <DEDUP_REMOVED lines=9> */
[----:B01----:R-:W-:Y:S05]  /*be30*/  CALL.ABS.NOINC R2 ;  /* 0x0000000002007343 */ /* 0x003fea0003c00000 */
.L_x_194:
[----:B------:R-:W2:Y:S01]  /*be40*/  S2R R2, SR_TID.X ;  /* 0x0000000000027919 */ /* 0x000ea20000002100 */
[----:B------:R-:W3:Y:S01]  /*be50*/  LDC R7, c[0x0][0x448] ;  /* 0x00011200ff077b82 */ /* 0x000ee20000000800 */
[----:B0-----:R-:W-:Y:S01]  /*be60*/  IMAD R0, RZ, RZ, -UR45 ;  /* 0x8000002dff007e24 */ /* 0x001fe2000f8e02ff */
[----:B------:R-:W-:Y:S01]  /*be70*/  USHF.R.S32.HI UR4, URZ, 0x1f, UR36 ;  /* 0x0000001f3f047899 */ /* 0x000fe20008011424 */
[----:B-1----:R-:W0:Y:S01]  /*be80*/  S2R R5, SR_TID.X ;  /* 0x0000000000057919 */ /* 0x002e220000002100 */
[----:B------:R-:W-:Y:S01]  /*be90*/  ULDC.64 UR8, c[0x0][0x2d8] ;  /* 0x0000b60000087ab9 */ /* 0x000fe20000000a00 */
[----:B------:R-:W-:Y:S01]  /*bea0*/  USHF.R.S32.HI UR7, URZ, 0x1f, UR44 ;  /* 0x0000001f3f077899 */ /* 0x000fe2000801142c */
[----:B------:R-:W1:Y:S02]  /*beb0*/  S2R R10, SR_TID.X ;  /* 0x00000000000a7919 */ /* 0x000e640000002100 */
[----:B------:R-:W4:Y:S01]  /*bec0*/  LDC R3, c[0x0][0xc38] ;  /* 0x00030e00ff037b82 */ /* 0x000f220000000800 */
[----:B------:R-:W-:-:S02]  /*bed0*/  UIMAD UR6, UR4, UR8, URZ ;  /* 0x00000008040672a4 */ /* 0x000fc4000f8e023f */
[----:B------:R-:W-:Y:S01]  /*bee0*/  UIMAD.WIDE.U32 UR4, UR36, UR8, URZ ;  /* 0x00000008240472a5 */ /* 0x000fe2000f8e003f */
[----:B------:R-:W1:Y:S01]  /*bef0*/  S2R R8, SR_TID.X ;  /* 0x0000000000087919 */ /* 0x000e620000002100 */
[----:B------:R-:W-:-:S03]  /*bf00*/  UIMAD UR6, UR36, UR9, UR6 ;  /* 0x00000009240672a4 */ /* 0x000fc6000f8e0206 */
[----:B------:R-:W-:Y:S01]  /*bf10*/  ULDC.64 UR8, c[0x0][0x2e0] ;  /* 0x0000b80000087ab9 */ /* 0x000fe20000000a00 */
[----:B------:R-:W-:Y:S02]  /*bf20*/  UIADD3 UR5, UR5, UR6, URZ ;  /* 0x0000000605057290 */ /* 0x000fe4000fffe03f */
[----:B------:R-:W-:Y:S02]  /*bf30*/  UIMAD UR6, UR7, UR8, URZ ;  /* 0x00000008070672a4 */ /* 0x000fe4000f8e023f */
[----:B------:R-:W-:Y:S02]  /*bf40*/  UIMAD.WIDE.U32 UR4, UR44, UR8, UR4 ;  /* 0x000000082c0472a5 */ /* 0x000fe4000f8e0004 */
[----:B------:R-:W-:Y:S01]  /*bf50*/  UIMAD UR6, UR44, UR9, UR6 ;  /* 0x000000092c0672a4 */ /* 0x000fe2000f8e0206 */
[----:B---3--:R-:W-:-:S03]  /*bf60*/  ISETP.NE.AND P0, PT, R7, 0x1, PT ;  /* 0x000000010700780c */ /* 0x008fc60003f05270 */
[----:B------:R-:W-:Y:S01]  /*bf70*/  UIADD3 UR5, UR5, UR6, URZ ;  /* 0x0000000605057290 */ /* 0x000fe2000fffe03f */
[----:B--2---:R-:W-:Y:S01]  /*bf80*/  LOP3.LUT R2, R2, 0x7f, RZ, 0xc0, !PT ;  /* 0x0000007f02027812 */ /* 0x004fe200078ec0ff */
[----:B----4-:R-:W-:-:S03]  /*bf90*/  IMAD R0, R3, R0, UR50 ;  /* 0x0000003203007e24 */ /* 0x010fc6000f8e0200 */
[----:B------:R-:W-:Y:S01]  /*bfa0*/  SHF.R.U32.HI R2, RZ, 0x2, R2 ;  /* 0x00000002ff027819 */ /* 0x000fe20000011602 */
[----:B0-----:R-:W-:-:S04]  /*bfb0*/  IMAD.SHL.U32 R5, R5, 0x20, RZ ;  /* 0x0000002005057824 */ /* 0x001fc800078e00ff */
[----:B------:R-:W0:Y:S01]  /*bfc0*/  @P0 LDC R4, c[0x0][0x44c] ;  /* 0x00011300ff040b82 */ /* 0x000e220000000800 */
[----:B------:R-:W-:Y:S02]  /*bfd0*/  IMAD.SHL.U32 R0, R0, 0x80, RZ ;  /* 0x0000008000007824 */ /* 0x000fe400078e00ff */
[----:B-1----:R-:W-:Y:S01]  /*bfe0*/  IMAD.SHL.U32 R10, R10, 0x10, RZ ;  /* 0x000000100a0a7824 */ /* 0x002fe200078e00ff */
[----:B------:R-:W-:Y:S01]  /*bff0*/  LOP3.LUT R5, R2, 0x60, R5, 0xf8, !PT ;  /* 0x0000006002057812 */ /* 0x000fe200078ef805 */
[----:B------:R-:W-:-:S03]  /*c000*/  IMAD.SHL.U32 R9, R8, 0x10, RZ ;  /* 0x0000001008097824 */ /* 0x000fc600078e00ff */
[----:B------:R-:W1:Y:S01]  /*c010*/  @P0 LDC R2, c[0x0][0x450] ;  /* 0x00011400ff020b82 */ /* 0x000e620000000800 */
[----:B------:R-:W-:Y:S02]  /*c020*/  LOP3.LUT R3, R5, R0, RZ, 0xfc, !PT ;  /* 0x0000000005037212 */ /* 0x000fe400078efcff */
[----:B------:R-:W-:Y:S02]  /*c030*/  LOP3.LUT R10, R10, 0x30, RZ, 0xc0, !PT ;  /* 0x000000300a0a7812 */ /* 0x000fe400078ec0ff */
[----:B------:R-:W-:Y:S01]  /*c040*/  LOP3.LUT R9, R9, 0x30, RZ, 0xc0, !PT ;  /* 0x0000003009097812 */ /* 0x000fe200078ec0ff */
        /* <DEDUP_REMOVED lines=8> */
[----:B------:R-:W0:Y:S02]  /*c0d0*/  LDC.64 R2, c[0x0][0x2d0] ;  /* 0x0000b400ff027b82 */ /* 0x000e240000000a00 */
[----:B0-----:R-:W-:-:S04]  /*c0e0*/  IMAD R5, R5, R2, RZ ;  /* 0x0000000205057224 */ /* 0x001fc800078e02ff */
[C---:B------:R-:W-:Y:S02]  /*c0f0*/  IMAD R5, R6.reuse, R3, R5 ;  /* 0x0000000306057224 */ /* 0x040fe400078e0205 */
[----:B------:R-:W-:Y:S01]  /*c100*/  IMAD.WIDE.U32 R2, R6, R2, UR4 ;  /* 0x0000000406027e25 */ /* 0x000fe2000f8e0002 */
[----:B------:R-:W-:-:S03]  /*c110*/  ULDC.64 UR4, c[0x0][0x2c8] ;  /* 0x0000b20000047ab9 */ /* 0x000fc60000000a00 */
[----:B------:R-:W-:Y:S01]  /*c120*/  IMAD.IADD R3, R3, 0x1, R5 ;  /* 0x0000000103037824 */ /* 0x000fe200078e0205 */
[----:B------:R-:W-:Y:S01]  /*c130*/  SHF.R.S32.HI R5, RZ, 0x1f, R4 ;  /* 0x0000001fff057819 */ /* 0x000fe20000011404 */
[----:B------:R-:W-:-:S04]  /*c140*/  IMAD.WIDE.U32 R2, R4, UR4, R2 ;  /* 0x0000000404027c25 */ /* 0x000fc8000f8e0002 */
[----:B------:R-:W-:-:S04]  /*c150*/  IMAD R5, R5, UR4, RZ ;  /* 0x0000000405057c24 */ /* 0x000fc8000f8e02ff */
[----:B------:R-:W-:Y:S01]  /*c160*/  IMAD R5, R4, UR5, R5 ;  /* 0x0000000504057c24 */ /* 0x000fe2000f8e0205 */
[----:B------:R-:W-:Y:S02]  /*c170*/  ULDC.64 UR4, c[0x0][0x280] ;  /* 0x0000a00000047ab9 */ /* 0x000fe40000000a00 */
[----:B------:R-:W-:Y:S01]  /*c180*/  IADD3 R4, P0, R2, UR4, RZ ;  /* 0x0000000402047c10 */ /* 0x000fe2000ff1e0ff */
[----:B------:R-:W-:Y:S02]  /*c190*/  ULDC UR4, c[0x0][0x2b8] ;  /* 0x0000ae0000047ab9 */ /* 0x000fe40000000800 */
[----:B------:R-:W-:Y:S02]  /*c1a0*/  ISETP.GE.AND P1, PT, R10, UR4, PT ;  /* 0x000000040a007c0c */ /* 0x000fe4000bf26270 */
[----:B------:R-:W-:Y:S02]  /*c1b0*/  LOP3.LUT R10, R8, 0x7f, RZ, 0xc0, !PT ;  /* 0x0000007f080a7812 */ /* 0x000fe400078ec0ff */
[----:B------:R0:W5:Y:S01]  /*c1c0*/  LDL R8, [R1+0x18] ;  /* 0x0000180001087983 */ /* 0x0001620000100800 */
[----:B------:R-:W-:-:S02]  /*c1d0*/  IADD3.X R3, R3, UR5, R5, P0, !PT ;  /* 0x0000000503037c10 */ /* 0x000fc400087fe405 */
[----:B------:R-:W-:Y:S02]  /*c1e0*/  ISETP.GE.AND P3, PT, R9, UR4, PT ;  /* 0x0000000409007c0c */ /* 0x000fe4000bf66270 */
[----:B------:R-:W-:Y:S01]  /*c1f0*/  ISETP.GE.AND P0, PT, R11, UR4, PT ;  /* 0x000000040b007c0c */ /* 0x000fe2000bf06270 */
[----:B------:R-:W-:Y:S01]  /*c200*/  UMOV UR4, 0xffffffff ;  /* 0xffffffff00047882 */ /* 0x000fe20000000000 */
[----:B------:R-:W-:Y:S02]  /*c210*/  SHF.R.U32.HI R10, RZ, 0x2, R10 ;  /* 0x00000002ff0a7819 */ /* 0x000fe4000001160a */
[----:B0-----:R-:W-:Y:S09]  /*c220*/  BRA.DIV UR4, `(.L_x_195) ;  /* 0x0000002a04087947 */ /* 0x001ff2000b800000 */
[----:B------:R-:W0:Y:S01]  /*c230*/  SHFL.IDX PT, R6, R4, RZ, 0x1c1f ;  /* 0x001c1fff04067589 */ /* 0x000e2200000e0000 */
[----:B------:R-:W-:Y:S01]  /*c240*/  ULDC UR4, c[0x0][0x288] ;  /* 0x0000a20000047ab9 */ /* 0x000fe20000000800 */
[----:B------:R-:W-:Y:S02]  /*c250*/  IMAD.IADD R0, R10, 0x1, R0 ;  /* 0x000000010a007824 */ /* 0x000fe400078e0200 */
[----:B------:R-:W1:Y:S01]  /*c260*/  SHFL.IDX PT, R5, R3, RZ, 0x1c1f ;  /* 0x001c1fff03057589 */ /* 0x000e6200000e0000 */
[----:B------:R-:W-:-:S05]  /*c270*/  IMAD R2, R7, UR4, RZ ;  /* 0x0000000407027c24 */ /* 0x000fca000f8e02ff */
[----:B------:R-:W-:-:S13]  /*c280*/  ISETP.GE.AND P2, PT, R0, R2, PT ;  /* 0x000000020000720c */ /* 0x000fda0003f46270 */
[----:B0-----:R-:W-:-:S05]  /*c290*/  @!P2 IADD3 R6, P4, R9, R6, RZ ;  /* 0x000000060906a210 */ /* 0x001fca0007f9e0ff */
[----:B-1----:R-:W-:-:S04]  /*c2a0*/  @!P2 IMAD.X R5, RZ, RZ, R5, P4 ;  /* 0x000000ffff05a224 */ /* 0x002fc800020e0605 */
[----:B------:R-:W-:Y:S02]  /*c2b0*/  @!P2 IMAD.MOV.U32 R7, RZ, RZ, R5 ;  /* 0x000000ffff07a224 */ /* 0x000fe400078e0005 */
[----:B------:R-:W-:-:S03]  /*c2c0*/  VIADD R5, R0, 0x20 ;  /* 0x0000002000057836 */ /* 0x000fc60000000000 */
[----:B------:R-:W-:Y:S01]  /*c2d0*/  @!PT LDS RZ, [RZ] ;  /* 0x00000000fffff984 */ /* 0x000fe20000000800 */
[----:B-----5:R-:W-:Y:S04]  /*c2e0*/  @!P2 LDGSTS.E.BYPASS.LTC128B.128 [R8+0x1e200], desc[UR48][R6.64], !P3 ;  /* 0x1e2000000608afae */ /* 0x020fe8000d901d70 */
[----:B------:R-:W-:Y:S04]  /*c2f0*/  @!P2 LDGSTS.E.BYPASS.LTC128B.128 [R8+0x20200], desc[UR48][R6.64+0x40], !P0 ;  /* 0x202000400608afae */ /* 0x000fe8000c101d70 */
[----:B------:R0:W-:Y:S01]  /*c300*/  @!P2 LDGSTS.E.BYPASS.LTC128B.128 [R8+0x22200], desc[UR48][R6.64+0x80], !P1 ;  /* 0x222000800608afae */ /* 0x0001e2000c901d70 */
[----:B------:R-:W-:-:S03]  /*c310*/  ISETP.GE.AND P2, PT, R5, R2, PT ;  /* 0x000000020500720c */ /* 0x000fc60003f46270 */
[----:B------:R-:W-:Y:S04]  /*c320*/  SHFL.IDX PT, R5, R3, 0x1, 0x1c1f ;  /* 0x003c1f0003057f89 */ /* 0x000fe800000e0000 */
[----:B0-----:R-:W0:Y:S06]  /*c330*/  SHFL.IDX PT, R6, R4, 0x1, 0x1c1f ;  /* 0x003c1f0004067f89 */ /* 0x001e2c00000e0000 */
[----:B0-----:R-:W-:-:S05]  /*c340*/  @!P2 IADD3 R6, P4, R9, R6, RZ ;  /* 0x000000060906a210 */ /* 0x001fca0007f9e0ff */
[----:B------:R-:W-:-:S04]  /*c350*/  @!P2 IMAD.X R5, RZ, RZ, R5, P4 ;  /* 0x000000ffff05a224 */ /* 0x000fc800020e0605 */
[----:B------:R-:W-:Y:S02]  /*c360*/  @!P2 IMAD.MOV.U32 R7, RZ, RZ, R5 ;  /* 0x000000ffff07a224 */ /* 0x000fe400078e0005 */
[----:B------:R-:W-:-:S03]  /*c370*/  VIADD R5, R0, 0x40 ;  /* 0x0000004000057836 */ /* 0x000fc60000000000 */
[----:B------:R-:W-:Y:S04]  /*c380*/  @!P2 LDGSTS.E.BYPASS.LTC128B.128 [R8+0x1ea00], desc[UR48][R6.64], !P3 ;  /* 0x1ea000000608afae */ /* 0x000fe8000d901d70 */
[----:B------:R-:W-:Y:S04]  /*c390*/  @!P2 LDGSTS.E.BYPASS.LTC128B.128 [R8+0x20a00], desc[UR48][R6.64+0x40], !P0 ;  /* 0x20a000400608afae */ /* 0x000fe8000c101d70 */
[----:B------:R0:W-:Y:S01]  /*c3a0*/  @!P2 LDGSTS.E.BYPASS.LTC128B.128 [R8+0x22a00], desc[UR48][R6.64+0x80], !P1 ;  /* 0x22a000800608afae */ /* 0x0001e2000c901d70 */
[----:B------:R-:W-:-:S03]  /*c3b0*/  ISETP.GE.AND P2, PT, R5, R2, PT ;  /* 0x000000020500720c */ /* 0x000fc60003f46270 */
[----:B------:R-:W-:Y:S04]  /*c3c0*/  SHFL.IDX PT, R5, R3, 0x2, 0x1c1f ;  /* 0x005c1f0003057f89 */ /* 0x000fe800000e0000 */
[----:B------:R-:W-:Y:S04]  /*c3d0*/  SHFL.IDX PT, R3, R3, 0x3, 0x1c1f ;  /* 0x007c1f0003037f89 */ /* 0x000fe800000e0000 */
[----:B0-----:R-:W0:Y:S04]  /*c3e0*/  SHFL.IDX PT, R6, R4, 0x2, 0x1c1f ;  /* 0x005c1f0004067f89 */ /* 0x001e2800000e0000 */
[----:B------:R-:W1:Y:S01]  /*c3f0*/  SHFL.IDX PT, R4, R4, 0x3, 0x1c1f ;  /* 0x007c1f0004047f89 */ /* 0x000e6200000e0000 */
[----:B0-----:R-:W-:-:S05]  /*c400*/  @!P2 IADD3 R6, P4, R9, R6, RZ ;  /* 0x000000060906a210 */ /* 0x001fca0007f9e0ff */
[----:B------:R-:W-:-:S04]  /*c410*/  @!P2 IMAD.X R5, RZ, RZ, R5, P4 ;  /* 0x000000ffff05a224 */ /* 0x000fc800020e0605 */
[----:B------:R-:W-:-:S05]  /*c420*/  @!P2 IMAD.MOV.U32 R7, RZ, RZ, R5 ;  /* 0x000000ffff07a224 */ /* 0x000fca00078e0005 */
[----:B------:R0:W-:Y:S04]  /*c430*/  @!P2 LDGSTS.E.BYPASS.LTC128B.128 [R8+0x1f200], desc[UR48][R6.64], !P3 ;  /* 0x1f2000000608afae */ /* 0x0001e8000d901d70 */
[----:B------:R0:W-:Y:S04]  /*c440*/  @!P2 LDGSTS.E.BYPASS.LTC128B.128 [R8+0x21200], desc[UR48][R6.64+0x40], !P0 ;  /* 0x212000400608afae */ /* 0x0001e8000c101d70 */
[----:B-1----:R0:W-:Y:S02]  /*c450*/  @!P2 LDGSTS.E.BYPASS.LTC128B.128 [R8+0x23200], desc[UR48][R6.64+0x80], !P1 ;  /* 0x232000800608afae */ /* 0x0021e4000c901d70 */
.L_x_264:
[----:B------:R-:W-:Y:S01]  /*c460*/  VIADD R0, R0, 0x60 ;  /* 0x0000006000007836 */ /* 0x000fe20000000000 */
[----:B------:R-:W-:Y:S04]  /*c470*/  BSSY B0, `(.L_x_196) ;  /* 0x000000b000007945 */ /* 0x000fe80003800000 */
[----:B------:R-:W-:-:S13]  /*c480*/  ISETP.GE.AND P2, PT, R0, R2, PT ;  /* 0x000000020000720c */ /* 0x000fda0003f46270 */
[----:B------:R-:W-:Y:S05]  /*c490*/  @P2 BRA `(.L_x_197) ;  /* 0x0000000000202947 */ /* 0x000fea0003800000 */
[----:B------:R-:W-:-:S05]  /*c4a0*/  IADD3 R2, P2, R9, R4, RZ ;  /* 0x0000000409027210 */ /* 0x000fca0007f5e0ff */
[----:B------:R-:W-:-:S05]  /*c4b0*/  IMAD.X R3, RZ, RZ, R3, P2 ;  /* 0x000000ffff037224 */ /* 0x000fca00010e0603 */
[----:B------:R-:W-:Y:S01]  /*c4c0*/  @!PT LDS RZ, [RZ] ;  /* 0x00000000fffff984 */ /* 0x000fe20000000800 */
[----:B------:R-:W-:Y:S01]  /*c4d0*/  @!PT LDS RZ, [RZ] ;  /* 0x00000000fffff984 */ /* 0x000fe20000000800 */
[----:B------:R-:W-:Y:S01]  /*c4e0*/  @!PT LDS RZ, [RZ] ;  /* 0x00000000fffff984 */ /* 0x000fe20000000800 */
[----:B------:R1:W-:Y:S04]  /*c4f0*/  LDGSTS.E.BYPASS.LTC128B.128 [R8+0x1fa00], desc[UR48][R2.64], !P3 ;  /* 0x1fa0000002087fae */ /* 0x0003e8000d901d70 */
[----:B------:R1:W-:Y:S04]  /*c500*/  LDGSTS.E.BYPASS.LTC128B.128 [R8+0x21a00], desc[UR48][R2.64+0x40], !P0 ;  /* 0x21a0004002087fae */ /* 0x0003e8000c101d70 */
[----:B------:R1:W-:Y:S02]  /*c510*/  LDGSTS.E.BYPASS.LTC128B.128 [R8+0x23a00], desc[UR48][R2.64+0x80], !P1 ;  /* 0x23a0008002087fae */ /* 0x0003e4000c901d70 */
.L_x_197:
[----:B------:R-:W-:Y:S05]  /*c520*/  BSYNC B0 ;  /* 0x0000000000007941 */ /* 0x000fea0003800000 */
.L_x_196:
        /* <DEDUP_REMOVED lines=8> */
[----:B------:R-:W2:Y:S02]  /*c5b0*/  SYNCS.PHASECHK.TRANS64.TRYWAIT P0, [UR41+0x33420], R0 ;  /* 0x03342000ff0075a7 */ /* 0x000ea40008000169 */
[----:B--2---:R-:W-:Y:S05]  /*c5c0*/  @!P0 BRA `(.L_x_198) ;  /* 0x0000002800688947 */ /* 0x004fea0003800000 */
.L_x_265:
[----:B------:R-:W-:-:S06]  /*c5d0*/  UISETP.GE.AND UP0, UPT, UR40, 0xa1, UPT ;  /* 0x000000a12800788c */ /* 0x000fcc000bf06270 */
[----:B------:R-:W-:-:S13]  /*c5e0*/  PLOP3.LUT P0, PT, PT, PT, UP0, 0x80, 0x0 ;  /* 0x000000000000781c */ /* 0x000fda0003f0f008 */
[----:B------:R-:W-:Y:S05]  /*c5f0*/  @!P0 BRA `(.L_x_199) ;  /* 0x0000001400188947 */ /* 0x000fea0003800000 */
[----:B------:R-:W-:Y:S01]  /*c600*/  UIADD3 UR4, UR39, -0x2, URZ ;  /* 0xfffffffe27047890 */ /* 0x000fe2000fffe03f */
[----:B-1----:R-:W-:Y:S02]  /*c610*/  IMAD.MOV.U32 R0, RZ, RZ, R19 ;  /* 0x000000ffff007224 */ /* 0x002fe400078e0013 */
[----:B------:R-:W-:-:S03]  /*c620*/  IMAD.MOV.U32 R3, RZ, RZ, R18 ;  /* 0x000000ffff037224 */ /* 0x000fc600078e0012 */
[----:B------:R-:W-:-:S07]  /*c630*/  IMAD.U32 R2, RZ, RZ, UR4 ;  /* 0x00000004ff027e24 */ /* 0x000fce000f8e00ff */
.L_x_226:
[----:B------:R-:W-:Y:S01]  /*c640*/  LOP3.LUT P1, RZ, R17, 0x8, RZ, 0xc0, !PT ;  /* 0x0000000811ff7812 */ /* 0x000fe2000782c0ff */
[----:B------:R-:W-:Y:S01]  /*c650*/  VIADD R18, R3, 0x1 ;  /* 0x0000000103127836 */ /* 0x000fe20000000000 */
[----:B------:R-:W-:Y:S04]  /*c660*/  BSSY B0, `(.L_x_200) ;  /* 0x00000b4000007945 */ /* 0x000fe80003800000 */
[----:B------:R-:W-:-:S04]  /*c670*/  ISETP.NE.AND P0, PT, R18, 0x2, PT ;  /* 0x000000021200780c */ /* 0x000fc80003f05270 */
[----:B------:R-:W-:Y:S02]  /*c680*/  SEL R19, RZ, 0x1, P0 ;  /* 0x00000001ff137807 */ /* 0x000fe40000000000 */
[----:B------:R-:W-:Y:S02]  /*c690*/  SEL R18, R18, RZ, P0 ;  /* 0x000000ff12127207 */ /* 0x000fe40000000000 */
[----:B------:R-:W-:Y:S01]  /*c6a0*/  LOP3.LUT R19, R0, R19, RZ, 0x3c, !PT ;  /* 0x0000001300137212 */ /* 0x000fe200078e3cff */
[----:B0-----:R-:W-:Y:S06]  /*c6b0*/  @!P1 BRA `(.L_x_201) ;  /* 0x0000000800b89947 */ /* 0x001fec0003800000 */
        /* <DEDUP_REMOVED lines=23> */
.L_x_202:
[----:B0-----:R-:W-:Y:S01]  /*c830*/  LEA R6, R18, UR41, 0x3 ;  /* 0x0000002912067c11 */ /* 0x001fe2000f8e18ff */
[----:B------:R-:W-:Y:S01]  /*c840*/  BSSY B1, `(.L_x_203) ;  /* 0x0000004000017945 */ /* 0x000fe20003800000 */
[----:B------:R-:W-:-:S04]  /*c850*/  SHF.L.U32 R5, R19, 0x1f, RZ ;  /* 0x0000001f13057819 */ /* 0x000fc800000006ff */
[----:B------:R-:W0:Y:S02]  /*c860*/  SYNCS.PHASECHK.TRANS64.TRYWAIT P0, [R6+URZ+0x33480], R5 ;  /* 0x03348005060075a7 */ /* 0x000e24000800017f */
[----:B0-----:R-:W-:Y:S05]  /*c870*/  @!P0 BRA `(.L_x_204) ;  /* 0x0000002400d48947 */ /* 0x001fea0003800000 */
.L_x_266:
[----:B------:R-:W-:Y:S05]  /*c880*/  BSYNC B1 ;  /* 0x0000000000017941 */ /* 0x000fea0003800000 */
.L_x_203:
[----:B------:R-:W1:Y:S01]  /*c890*/  S2R R4, SR_TID.X ;  /* 0x0000000000047919 */ /* 0x000e620000002100 */
[----:B------:R-:W-:Y:S01]  /*c8a0*/  UPRMT UR4, UR47, 0x9910, URZ ;  /* 0x000099102f047896 */ /* 0x000fe2000800003f */
[----:B-1----:R-:W-:-:S04]  /*c8b0*/  LOP3.LUT R4, R4, 0x7f, RZ, 0xc0, !PT ;  /* 0x0000007f04047812 */ /* 0x002fc800078ec0ff */
[----:B------:R-:W-:-:S13]  /*c8c0*/  ISETP.NE.AND P0, PT, R4, RZ, PT ;  /* 0x000000ff0400720c */ /* 0x000fda0003f05270 */
[----:B------:R-:W-:-:S04]  /*c8d0*/  @!P0 IMAD.MOV.U32 R4, RZ, RZ, 0x7800 ;  /* 0x00007800ff048424 */ /* 0x000fc800078e00ff */
[----:B------:R1:W-:Y:S02]  /*c8e0*/  @!P0 SYNCS.ARRIVE.TRANS64 RZ, [R6+URZ+0x33470], R4 ;  /* 0x0334700406ff89a7 */ /* 0x0003e4000800003f */
[----:B-1----:R-:W-:-:S05]  /*c8f0*/  IMAD.U32 R4, RZ, RZ, UR4 ;  /* 0x00000004ff047e24 */ /* 0x002fca000f8e00ff */
[----:B------:R-:W-:-:S13]  /*c900*/  ISETP.NE.AND P1, PT, R4, 0x2, PT ;  /* 0x000000020400780c */ /* 0x000fda0003f25270 */
[----:B------:R-:W-:Y:S05]  /*c910*/  @P1 BRA `(.L_x_205) ;  /* 0x0000000000041947 */ /* 0x000fea0003800000 */
[----:B------:R-:W-:Y:S01]  /*c920*/  BPT.TRAP 0x1 ;  /* 0x000000040000795c */ /* 0x000fe20000300000 */
.L_x_205:
[----:B------:R-:W-:Y:S01]  /*c930*/  LOP3.LUT P0, RZ, R17, 0x2, RZ, 0xc0, !PT ;  /* 0x0000000211ff7812 */ /* 0x000fe2000780c0ff */
[----:B------:R-:W-:-:S12]  /*c940*/  BSSY B1, `(.L_x_206) ;  /* 0x0000003000017945 */ /* 0x000fd80003800000 */
[----:B------:R-:W-:Y:S05]  /*c950*/  @P0 BRA `(.L_x_207) ;  /* 0x0000000000040947 */ /* 0x000fea0003800000 */
[----:B------:R-:W-:Y:S01]  /*c960*/  BPT.TRAP 0x1 ;  /* 0x000000040000795c */ /* 0x000fe20000300000 */
.L_x_207:
[----:B------:R-:W-:Y:S05]  /*c970*/  BSYNC B1 ;  /* 0x0000000000017941 */ /* 0x000fea0003800000 */
.L_x_206:
[----:B------:R-:W1:Y:S01]  /*c980*/  S2R R4, SR_CgaCtaId ;  /* 0x0000000000047919 */ /* 0x000e620000008800 */
[----:B------:R-:W-:Y:S01]  /*c990*/  IMAD.MOV.U32 R12, RZ, RZ, RZ ;  /* 0x000000ffff0c7224 */ /* 0x000fe200078e00ff */
[----:B------:R-:W-:Y:S01]  /*c9a0*/  UIADD3 UR4, UP0, UR52, 0x470, URZ ;  /* 0x0000047034047890 */ /* 0x000fe2000ff1e03f */
[----:B------:R-:W-:Y:S01]  /*c9b0*/  PLOP3.LUT P0, PT, PT, PT, PT, 0x80, 0x0 ;  /* 0x000000000000781c */ /* 0x000fe20003f0f070 */
[----:B------:R-:W2:Y:S01]  /*c9c0*/  S2R R7, SR_CgaCtaId ;  /* 0x0000000000077919 */ /* 0x000ea20000008800 */
[----:B------:R-:W-:Y:S01]  /*c9d0*/  UMOV UR6, 0x30000 ;  /* 0x0003000000067882 */ /* 0x000fe20000000000 */
[----:B------:R-:W-:Y:S01]  /*c9e0*/  R2UR UR10, R12 ;  /* 0x000000000c0a72ca */ /* 0x000fe200000e0000 */
[----:B------:R-:W-:Y:S01]  /*c9f0*/  UIADD3.X UR5, URZ, UR53, URZ, UP0, !UPT ;  /* 0x000000353f057290 */ /* 0x000fe200087fe43f */
[----:B------:R-:W-:Y:S01]  /*ca00*/  UMOV UR14, 0x0 ;  /* 0x00000000000e7882 */ /* 0x000fe20000000000 */
[----:B------:R-:W-:Y:S01]  /*ca10*/  UMOV UR15, 0x14f00000 ;  /* 0x14f00000000f7882 */ /* 0x000fe20000000000 */
[----:B-1----:R-:W-:-:S02]  /*ca20*/  LOP3.LUT R4, R4, 0x1, RZ, 0xc0, !PT ;  /* 0x0000000104047812 */ /* 0x002fc400078ec0ff */
[----:B--2---:R-:W-:-:S03]  /*ca30*/  LOP3.LUT R7, R7, 0x1, RZ, 0xc0, !PT ;  /* 0x0000000107077812 */ /* 0x004fc600078ec0ff */
[----:B------:R-:W-:-:S04]  /*ca40*/  IMAD R4, R4, 0x1400, RZ ;  /* 0x0000140004047824 */ /* 0x000fc800078e02ff */
[----:B------:R-:W-:Y:S02]  /*ca50*/  IMAD R4, R18, 0x7800, R4 ;  /* 0x0000780012047824 */ /* 0x000fe400078e0204 */
[----:B------:R-:W-:Y:S02]  /*ca60*/  IMAD R7, R7, 0x50, RZ ;  /* 0x0000005007077824 */ /* 0x000fe400078e02ff */
[----:B------:R-:W-:Y:S02]  /*ca70*/  VIADD R4, R4, UR41 ;  /* 0x0000002904047c36 */ /* 0x000fe40008000000 */
[----:B------:R-:W-:Y:S02]  /*ca80*/  IMAD R8, R8, 0xa0, R7 ;  /* 0x000000a008087824 */ /* 0x000fe400078e0207 */
[----:B------:R-:W-:Y:S02]  /*ca90*/  VIADD R7, R6, 0x33470 ;  /* 0x0003347006077836 */ /* 0x000fe40000000000 */
[----:B------:R-:W-:-:S07]  /*caa0*/  VIADD R9, R4, 0xf200 ;  /* 0x0000f20004097836 */ /* 0x000fce0000000000 */
.L_x_208:
        /* <DEDUP_REMOVED lines=8> */
[----:B------:R1:W-:Y:S02]  /*cb30*/  UTMALDG.4D.MULTICAST [UR8], [UR4], UR6, desc[UR14] ;  /* 0x00000e08040073b4 */ /* 0x0003e40008019806 */
[----:B-1----:R-:W-:Y:S05]  /*cb40*/  @P0 BRA.U.ANY `(.L_x_208) ;  /* 0xfffffffd00d80947 */ /* 0x002fea000393ffff */
[----:B------:R-:W-:Y:S01]  /*cb50*/  IMAD.MOV.U32 R11, RZ, RZ, 0x40 ;  /* 0x00000040ff0b7424 */ /* 0x000fe200078e00ff */
[----:B------:R-:W-:Y:S01]  /*cb60*/  PLOP3.LUT P0, PT, PT, PT, PT, 0x80, 0x0 ;  /* 0x000000000000781c */ /* 0x000fe20003f0f070 */
[----:B------:R-:W-:Y:S01]  /*cb70*/  VIADD R9, R4, 0x11a00 ;  /* 0x00011a0004097836 */ /* 0x000fe20000000000 */
[----:B------:R-:W-:Y:S01]  /*cb80*/  UMOV UR6, 0x30000 ;  /* 0x0003000000067882 */ /* 0x000fe20000000000 */
[----:B------:R-:W-:Y:S01]  /*cb90*/  UMOV UR14, 0x0 ;  /* 0x00000000000e7882 */ /* 0x000fe20000000000 */
[----:B------:R-:W-:Y:S01]  /*cba0*/  R2UR UR10, R11 ;  /* 0x000000000b0a72ca */ /* 0x000fe200000e0000 */
[----:B------:R-:W-:-:S14]  /*cbb0*/  UMOV UR15, 0x14f00000 ;  /* 0x14f00000000f7882 */ /* 0x000fdc0000000000 */
.L_x_209:
        /* <DEDUP_REMOVED lines=17> */
.L_x_210:
        /* <DEDUP_REMOVED lines=10> */
[----:B------:R-:W1:Y:S01]  /*cd70*/  SYNCS.PHASECHK.TRANS64.TRYWAIT P0, [R6+URZ+0x33440], R5 ;  /* 0x03344005060075a7 */ /* 0x000e62000800017f */
[----:B------:R-:W-:Y:S04]  /*cd80*/  BSSY B1, `(.L_x_211) ;  /* 0x0000002000017945 */ /* 0x000fe80003800000 */
[----:B-1----:R-:W-:Y:S05]  /*cd90*/  @!P0 BRA `(.L_x_212) ;  /* 0x0000002000a08947 */ /* 0x002fea0003800000 */
.L_x_267:
[----:B------:R-:W-:Y:S05]  /*cda0*/  BSYNC B1 ;  /* 0x0000000000017941 */ /* 0x000fea0003800000 */
.L_x_211:
[----:B------:R-:W2:Y:S02]  /*cdb0*/  S2R R7, SR_TID.X ;  /* 0x0000000000077919 */ /* 0x000ea40000002100 */
[----:B--2---:R-:W-:-:S04]  /*cdc0*/  LOP3.LUT R7, R7, 0x7f, RZ, 0xc0, !PT ;  /* 0x0000007f07077812 */ /* 0x004fc800078ec0ff */
[----:B------:R-:W-:-:S13]  /*cdd0*/  ISETP.NE.AND P0, PT, R7, RZ, PT ;  /* 0x000000ff0700720c */ /* 0x000fda0003f05270 */
[----:B01----:R-:W-:-:S04]  /*cde0*/  @!P0 IMAD.MOV.U32 R5, RZ, RZ, 0x7800 ;  /* 0x00007800ff058424 */ /* 0x003fc800078e00ff */
[----:B------:R0:W-:Y:S01]  /*cdf0*/  @!P0 SYNCS.ARRIVE.TRANS64 RZ, [R6+URZ+0x33430], R5 ;  /* 0x0334300506ff89a7 */ /* 0x0001e2000800003f */
[----:B------:R-:W-:Y:S05]  /*ce00*/  @P1 BRA `(.L_x_213) ;  /* 0x0000000000041947 */ /* 0x000fea0003800000 */
[----:B------:R-:W-:Y:S01]  /*ce10*/  BPT.TRAP 0x1 ;  /* 0x000000040000795c */ /* 0x000fe20000300000 */
.L_x_213:
[----:B------:R-:W-:Y:S01]  /*ce20*/  LOP3.LUT P0, RZ, R17, 0x2, RZ, 0xc0, !PT ;  /* 0x0000000211ff7812 */ /* 0x000fe2000780c0ff */
[----:B------:R-:W-:-:S12]  /*ce30*/  BSSY B1, `(.L_x_214) ;  /* 0x0000003000017945 */ /* 0x000fd80003800000 */
[----:B------:R-:W-:Y:S05]  /*ce40*/  @P0 BRA `(.L_x_215) ;  /* 0x0000000000040947 */ /* 0x000fea0003800000 */
[----:B------:R-:W-:Y:S01]  /*ce50*/  BPT.TRAP 0x1 ;  /* 0x000000040000795c */ /* 0x000fe20000300000 */
.L_x_215:
[----:B------:R-:W-:Y:S05]  /*ce60*/  BSYNC B1 ;  /* 0x0000000000017941 */ /* 0x000fea0003800000 */
.L_x_214:
[----:B------:R-:W-:Y:S01]  /*ce70*/  R2UR UR10, R12 ;  /* 0x000000000c0a72ca */ /* 0x000fe200000e0000 */
[----:B------:R-:W-:Y:S01]  /*ce80*/  UIADD3 UR4, UP0, UR52, 0x370, URZ ;  /* 0x0000037034047890 */ /* 0x000fe2000ff1e03f */
[----:B------:R-:W-:Y:S01]  /*ce90*/  PLOP3.LUT P0, PT, PT, PT, PT, 0x80, 0x0 ;  /* 0x000000000000781c */ /* 0x000fe20003f0f070 */
[----:B0-----:R-:W-:Y:S01]  /*cea0*/  VIADD R6, R6, 0x33430 ;  /* 0x0003343006067836 */ /* 0x001fe20000000000 */
[----:B------:R-:W-:Y:S01]  /*ceb0*/  UMOV UR6, 0x30000 ;  /* 0x0003000000067882 */ /* 0x000fe20000000000 */
[----:B------:R-:W-:Y:S01]  /*cec0*/  VIADD R5, R4, 0x24200 ;  /* 0x0002420004057836 */ /* 0x000fe20000000000 */
[----:B------:R-:W-:Y:S01]  /*ced0*/  UIADD3.X UR5, URZ, UR53, URZ, UP0, !UPT ;  /* 0x000000353f057290 */ /* 0x000fe200087fe43f */
[----:B------:R-:W-:Y:S01]  /*cee0*/  UMOV UR14, 0x0 ;  /* 0x00000000000e7882 */ /* 0x000fe20000000000 */
[----:B------:R-:W-:-:S10]  /*cef0*/  UMOV UR15, 0x14f00000 ;  /* 0x14f00000000f7882 */ /* 0x000fd40000000000 */
.L_x_216:
        /* <DEDUP_REMOVED lines=9> */
[----:B0-----:R-:W-:Y:S05]  /*cf90*/  @P0 BRA.U.ANY `(.L_x_216) ;  /* 0xfffffffd00d80947 */ /* 0x001fea000393ffff */
[----:B------:R-:W-:Y:S01]  /*cfa0*/  R2UR UR10, R11 ;  /* 0x000000000b0a72ca */ /* 0x000fe200000e0000 */
[----:B------:R-:W-:Y:S01]  /*cfb0*/  VIADD R5, R4, 0x26a00 ;  /* 0x00026a0004057836 */ /* 0x000fe20000000000 */
[----:B------:R-:W-:Y:S01]  /*cfc0*/  PLOP3.LUT P0, PT, PT, PT, PT, 0x80, 0x0 ;  /* 0x000000000000781c */ /* 0x000fe20003f0f070 */
[----:B------:R-:W-:Y:S01]  /*cfd0*/  UMOV UR6, 0x30000 ;  /* 0x0003000000067882 */ /* 0x000fe20000000000 */
[----:B------:R-:W-:Y:S01]  /*cfe0*/  UMOV UR14, 0x0 ;  /* 0x00000000000e7882 */ /* 0x000fe20000000000 */
[----:B------:R-:W-:-:S10]  /*cff0*/  UMOV UR15, 0x14f00000 ;  /* 0x14f00000000f7882 */ /* 0x000fd40000000000 */
.L_x_217:
        /* <DEDUP_REMOVED lines=16> */
.L_x_218:
        /* <DEDUP_REMOVED lines=10> */
.L_x_201:
[----:B------:R-:W-:Y:S05]  /*d1a0*/  BSYNC B0 ;  /* 0x0000000000007941 */ /* 0x000fea0003800000 */
.L_x_200:
[----:B------:R-:W-:-:S05]  /*d1b0*/  IMAD.U32 R4, RZ, RZ, UR42 ;  /* 0x0000002aff047e24 */ /* 0x000fca000f8e00ff */
[----:B------:R-:W-:-:S13]  /*d1c0*/  ISETP.NE.AND P0, PT, R4, 0x3, PT ;  /* 0x000000030400780c */ /* 0x000fda0003f05270 */
[----:B------:R-:W-:Y:S05]  /*d1d0*/  @!P0 BRA `(.L_x_219) ;  /* 0x0000000000048947 */ /* 0x000fea0003800000 */
[----:B------:R-:W-:Y:S01]  /*d1e0*/  BPT.TRAP 0x1 ;  /* 0x000000040000795c */ /* 0x000fe20000300000 */
.L_x_219:
        /* <DEDUP_REMOVED lines=8> */
.L_x_268:
[----:B------:R-:W-:Y:S05]  /*d270*/  BSYNC B0 ;  /* 0x0000000000007941 */ /* 0x000fea0003800000 */
.L_x_220:
[----:B------:R-:W-:Y:S05]  /*d280*/  @!P1 BRA `(.L_x_222) ;  /* 0x0000000000049947 */ /* 0x000fea0003800000 */
[----:B------:R-:W-:Y:S01]  /*d290*/  BPT.TRAP 0x1 ;  /* 0x000000040000795c */ /* 0x000fe20000300000 */
.L_x_222:
[----:B------:R-:W-:Y:S01]  /*d2a0*/  SHF.L.U32 R0, R0, 0x1f, RZ ;  /* 0x0000001f00007819 */ /* 0x000fe200000006ff */
[----:B------:R-:W-:-:S03]  /*d2b0*/  IMAD R3, R3, 0x7800, RZ ;  /* 0x0000780003037824 */ /* 0x000fc600078e02ff */
[----:B------:R-:W2:Y:S02]  /*d2c0*/  SYNCS.PHASECHK.TRANS64.TRYWAIT P2, [R12+URZ+0x33460], R0 ;  /* 0x033460000c0075a7 */ /* 0x000ea4000804017f */
[----:B--2---:R-:W-:Y:S05]  /*d2d0*/  @!P2 BRA `(.L_x_223) ;  /* 0x0000001c0078a947 */ /* 0x004fea0003800000 */
.L_x_269:
[----:B-1----:R-:W2:Y:S04]  /*d2e0*/  LDL R4, [R1+0x14] ;  /* 0x0000140001047983 */ /* 0x002ea80000100800 */
[----:B------:R-:W3:Y:S01]  /*d2f0*/  LDL R10, [R1+0x10] ;  /* 0x00001000010a7983 */ /* 0x000ee20000100800 */
        /* <DEDUP_REMOVED lines=102> */
.L_x_224:
[----:B-1----:R1:W-:Y:S01]  /*d960*/  SYNCS.ARRIVE.TRANS64.A1T0 RZ, [R12+URZ+0x33450], RZ ;  /* 0x033450ff0cff79a7 */ /* 0x0023e2000810003f */
[----:B------:R-:W-:Y:S06]  /*d970*/  BAR.SYNC.DEFER_BLOCKING 0x2, 0x80 ;  /* 0x0082000000007b1d */ /* 0x000fec0000010000 */
[----:B------:R-:W-:Y:S05]  /*d980*/  @!P0 BRA `(.L_x_225) ;  /* 0x0000000000048947 */ /* 0x000fea0003800000 */
[----:B------:R-:W-:Y:S01]  /*d990*/  BPT.TRAP 0x1 ;  /* 0x000000040000795c */ /* 0x000fe20000300000 */
.L_x_225:
[----:B0-----:R-:W2:Y:S04]  /*d9a0*/  LDL R3, [R1+0x8] ;  /* 0x0000080001037983 */ /* 0x001ea80000100800 */
[----:B------:R-:W3:Y:S01]  /*d9b0*/  LDL R0, [R1+0xc] ;  /* 0x00000c0001007983 */ /* 0x000ee20000100800 */
[----:B--2---:R-:W-:-:S13]  /*d9c0*/  ISETP.NE.AND P0, PT, R3, RZ, PT ;  /* 0x000000ff0300720c */ /* 0x004fda0003f05270 */
[----:B-1----:R-:W-:-:S05]  /*d9d0*/  @P0 VIADD R12, R12, 0x33480 ;  /* 0x000334800c0c0836 */ /* 0x002fca0000000000 */
[----:B---3--:R-:W-:-:S04]  /*d9e0*/  @P0 PRMT R12, R0, 0x654, R12 ;  /* 0x00000654000c0816 */ /* 0x008fc8000000000c */
[----:B------:R0:W-:Y:S01]  /*d9f0*/  @P0 SYNCS.ARRIVE.TRANS64.RED.A1T0 RZ, [R12+URZ], RZ ;  /* 0x000000ff0cff09a7 */ /* 0x0001e2000810043f */
[----:B------:R-:W-:Y:S02]  /*da00*/  BPT.TRAP 0x1 ;  /* 0x000000040000795c */ /* 0x000fe40000300000 */
[C---:B------:R-:W-:Y:S01]  /*da10*/  ISETP.GT.AND P0, PT, R2.reuse, RZ, PT ;  /* 0x000000ff0200720c */ /* 0x040fe20003f04270 */
[----:B------:R-:W-:Y:S02]  /*da20*/  VIADD R2, R2, 0xffffffff ;  /* 0xffffffff02027836 */ /* 0x000fe40000000000 */
[----:B------:R-:W-:Y:S02]  /*da30*/  IMAD.MOV.U32 R0, RZ, RZ, R19 ;  /* 0x000000ffff007224 */ /* 0x000fe400078e0013 */
[----:B------:R-:W-:-:S08]  /*da40*/  IMAD.MOV.U32 R3, RZ, RZ, R18 ;  /* 0x000000ffff037224 */ /* 0x000fd000078e0012 */
[----:B------:R-:W-:Y:S05]  /*da50*/  @P0 BRA `(.L_x_226) ;  /* 0xffffffe800f80947 */ /* 0x000fea000383ffff */
.L_x_199:
[----:B-1----:R-:W-:-:S05]  /*da60*/  IMAD.U32 R0, RZ, RZ, UR42 ;  /* 0x0000002aff007e24 */ /* 0x002fca000f8e00ff */
[----:B------:R-:W-:-:S13]  /*da70*/  ISETP.NE.AND P0, PT, R0, 0x3, PT ;  /* 0x000000030000780c */ /* 0x000fda0003f05270 */
[----:B------:R-:W-:Y:S05]  /*da80*/  @!P0 BRA `(.L_x_227) ;  /* 0x0000000000048947 */ /* 0x000fea0003800000 */
[----:B------:R-:W-:Y:S01]  /*da90*/  BPT.TRAP 0x1 ;  /* 0x000000040000795c */ /* 0x000fe20000300000 */
.L_x_227:
[----:B------:R-:W-:Y:S01]  /*daa0*/  LOP3.LUT R0, R19, 0x1, RZ, 0x3c, !PT ;  /* 0x0000000113007812 */ /* 0x000fe200078e3cff */
[----:B------:R-:W-:Y:S01]  /*dab0*/  IMAD.U32 R2, RZ, RZ, UR47 ;  /* 0x0000002fff027e24 */ /* 0x000fe2000f8e00ff */
[----:B------:R-:W-:Y:S01]  /*dac0*/  LEA R3, R18, UR41, 0x3 ;  /* 0x0000002912037c11 */ /* 0x000fe2000f8e18ff */
[----:B------:R-:W-:Y:S01]  /*dad0*/  BSSY B0, `(.L_x_228) ;  /* 0x0000005000007945 */ /* 0x000fe20003800000 */
[----:B------:R-:W-:Y:S02]  /*dae0*/  SHF.L.U32 R0, R0, 0x1f, RZ ;  /* 0x0000001f00007819 */ /* 0x000fe400000006ff */
[----:B------:R-:W-:Y:S02]  /*daf0*/  ISETP.NE.AND P1, PT, R2, 0x3, PT ;  /* 0x000000030200780c */ /* 0x000fe40003f25270 */
[----:B------:R-:W1:Y:S02]  /*db00*/  SYNCS.PHASECHK.TRANS64.TRYWAIT P2, [R3+URZ+0x33470], R0 ;  /* 0x03347000030075a7 */ /* 0x000e64000804017f */
[----:B-1----:R-:W-:Y:S09]  /*db10*/  @!P2 BRA `(.L_x_229) ;  /* 0x00000014007ca947 */ /* 0x002ff20003800000 */
.L_x_270:
[----:B------:R-:W-:Y:S05]  /*db20*/  BSYNC B0 ;  /* 0x0000000000007941 */ /* 0x000fea0003800000 */
.L_x_228:
[----:B------:R-:W-:Y:S05]  /*db30*/  @!P1 BRA `(.L_x_230) ;  /* 0x0000000000049947 */ /* 0x000fea0003800000 */
[----:B------:R-:W-:Y:S01]  /*db40*/  BPT.TRAP 0x1 ;  /* 0x000000040000795c */ /* 0x000fe20000300000 */
.L_x_230:
[----:B-1----:R-:W-:-:S04]  /*db50*/  SHF.L.U32 R0, R19, 0x1f, RZ ;  /* 0x0000001f13007819 */ /* 0x002fc800000006ff */
[----:B------:R-:W1:Y:S02]  /*db60*/  SYNCS.PHASECHK.TRANS64.TRYWAIT P2, [R3+URZ+0x33460], R0 ;  /* 0x03346000030075a7 */ /* 0x000e64000804017f */
[----:B-1----:R-:W-:Y:S05]  /*db70*/  @!P2 BRA `(.L_x_231) ;  /* 0x000000140078a947 */ /* 0x002fea0003800000 */
.L_x_271:
[----:B------:R-:W2:Y:S04]  /*db80*/  LDL R2, [R1+0x14] ;  /* 0x0000140001027983 */ /* 0x000ea80000100800 */
[----:B0-----:R-:W3:Y:S01]  /*db90*/  LDL R8, [R1+0x10] ;  /* 0x0000100001087983 */ /* 0x001ee20000100800 */
[----:B-1----:R-:W-:Y:S01]  /*dba0*/  IMAD R0, R18, 0x7800, RZ ;  /* 0x0000780012007824 */ /* 0x002fe200078e02ff */
[----:B------:R-:W-:Y:S05]  /*dbb0*/  WARPSYNC.ALL ;  /* 0x0000000000007948 */ /* 0x000fea0003800000 */
[----:B--2---:R-:W-:-:S02]  /*dbc0*/  LOP3.LUT R2, R0, R2, RZ, 0xfc, !PT ;  /* 0x0000000200027212 */ /* 0x004fc400078efcff */
[----:B---3--:R-:W-:-:S03]  /*dbd0*/  LOP3.LUT R0, R0, R8, RZ, 0xfc, !PT ;  /* 0x0000000800007212 */ /* 0x008fc600078efcff */
[----:B------:R-:W0:Y:S02]  /*dbe0*/  LDSM.16.MT88.4 R4, [R2+UR41+0xf200] ;  /* 0x00f200290204783b */ /* 0x000e240008004200 */
        /* <DEDUP_REMOVED lines=98> */
.L_x_232:
[----:B-1----:R1:W-:Y:S01]  /*e210*/  SYNCS.ARRIVE.TRANS64.A1T0 RZ, [R3+URZ+0x33450], RZ ;  /* 0x033450ff03ff79a7 */ /* 0x0023e2000810003f */
[----:B------:R-:W-:Y:S06]  /*e220*/  BAR.SYNC.DEFER_BLOCKING 0x2, 0x80 ;  /* 0x0082000000007b1d */ /* 0x000fec0000010000 */
[----:B------:R-:W-:Y:S05]  /*e230*/  @!P0 BRA `(.L_x_233) ;  /* 0x0000000000048947 */ /* 0x000fea0003800000 */
[----:B------:R-:W-:Y:S01]  /*e240*/  BPT.TRAP 0x1 ;  /* 0x000000040000795c */ /* 0x000fe20000300000 */
.L_x_233:
[----:B------:R-:W2:Y:S04]  /*e250*/  LDL R2, [R1+0x8] ;  /* 0x0000080001027983 */ /* 0x000ea80000100800 */
[----:B0-----:R-:W3:Y:S01]  /*e260*/  LDL R0, [R1+0xc] ;  /* 0x00000c0001007983 */ /* 0x001ee20000100800 */
[----:B--2---:R-:W-:-:S13]  /*e270*/  ISETP.NE.AND P0, PT, R2, RZ, PT ;  /* 0x000000ff0200720c */ /* 0x004fda0003f05270 */
[----:B-1----:R-:W-:-:S05]  /*e280*/  @P0 VIADD R3, R3, 0x33480 ;  /* 0x0003348003030836 */ /* 0x002fca0000000000 */
[----:B---3--:R-:W-:-:S04]  /*e290*/  @P0 PRMT R3, R0, 0x654, R3 ;  /* 0x0000065400030816 */ /* 0x008fc80000000003 */
[----:B------:R0:W-:Y:S01]  /*e2a0*/  @P0 SYNCS.ARRIVE.TRANS64.RED.A1T0 RZ, [R3+URZ], RZ ;  /* 0x000000ff03ff09a7 */ /* 0x0001e2000810043f */
[----:B------:R-:W-:Y:S02]  /*e2b0*/  BPT.TRAP 0x1 ;  /* 0x000000040000795c */ /* 0x000fe40000300000 */
[----:B------:R-:W1:Y:S01]  /*e2c0*/  LDC R0, c[0x0][0xc34] ;  /* 0x00030d00ff007b82 */ /* 0x000e620000000800 */
[----:B------:R-:W-:Y:S01]  /*e2d0*/  UIADD3 UR50, UR43, UR50, URZ ;  /* 0x000000322b327290 */ /* 0x000fe2000fffe03f */
[----:B------:R-:W-:Y:S01]  /*e2e0*/  VIADD R18, R18, 0x1 ;  /* 0x0000000112127836 */ /* 0x000fe20000000000 */
[----:B------:R-:W-:-:S04]  /*e2f0*/  UIADD3 UR46, UR46, 0x1, URZ ;  /* 0x000000012e2e7890 */ /* 0x000fc8000fffe03f */
[----:B------:R-:W-:-:S04]  /*e300*/  ISETP.NE.AND P0, PT, R18, 0x2, PT ;  /* 0x000000021200780c */ /* 0x000fc80003f05270 */
[----:B------:R-:W-:Y:S02]  /*e310*/  SEL R18, R18, RZ, P0 ;  /* 0x000000ff12127207 */ /* 0x000fe40000000000 */
[----:B-1----:R-:W-:Y:S02]  /*e320*/  ISETP.LE.AND P1, PT, R0, UR50, PT ;  /* 0x0000003200007c0c */ /* 0x002fe4000bf23270 */
[----:B------:R-:W-:-:S04]  /*e330*/  SEL R0, RZ, 0x1, P0 ;  /* 0x00000001ff007807 */ /* 0x000fc80000000000 */
[----:B------:R-:W-:-:S07]  /*e340*/  LOP3.LUT R19, R19, R0, RZ, 0x3c, !PT ;  /* 0x0000000013137212 */ /* 0x000fce00078e3cff */
[----:B------:R-:W-:Y:S05]  /*e350*/  @!P1 BRA `(.L_x_234) ;  /* 0xffffffc800589947 */ /* 0x000fea000383ffff */
[----:B------:R-:W-:-:S12]  /*e360*/  ULOP3.LUT UR46, UR46, 0x1, URZ, 0xc, !UPT ;  /* 0x000000012e2e7892 */ /* 0x000fd8000f8e0c3f */
.L_x_179:
[----:B0-----:R-:W0:Y:S01]  /*e370*/  S2R R3, SR_CgaCtaId ;  /* 0x0000000000037919 */ /* 0x001e220000008800 */
[----:B------:R-:W-:-:S04]  /*e380*/  MOV R0, 0x400 ;  /* 0x0000040000007802 */ /* 0x000fc80000000f00 */
[----:B0-----:R-:W-:Y:S01]  /*e390*/  LEA R7, R3, R0, 0x18 ;  /* 0x0000000003077211 */ /* 0x001fe200078ec0ff */
[----:B------:R-:W-:-:S05]  /*e3a0*/  IMAD.U32 R0, RZ, RZ, UR46 ;  /* 0x0000002eff007e24 */ /* 0x000fca000f8e00ff */
[----:B------:R-:W-:-:S04]  /*e3b0*/  SHF.L.U32 R0, R0, 0x1f, RZ ;  /* 0x0000001f00007819 */ /* 0x000fc800000006ff */
[----:B------:R-:W0:Y:S02]  /*e3c0*/  SYNCS.PHASECHK.TRANS64.TRYWAIT P0, [R7+URZ+0x33420], R0 ;  /* 0x03342000070075a7 */ /* 0x000e24000800017f */
[----:B0-----:R-:W-:Y:S05]  /*e3d0*/  @!P0 BRA `(.L_x_235) ;  /* 0x0000000c00748947 */ /* 0x001fea0003800000 */
.L_x_272:
        /* <DEDUP_REMOVED lines=14> */
.L_x_238:
        /* <DEDUP_REMOVED lines=12> */
.L_x_273:
[----:B------:R-:W1:Y:S02]  /*e580*/  SYNCS.PHASECHK.TRANS64.TRYWAIT P1, [R3+URZ], R0 ;  /* 0x00000000030075a7 */ /* 0x000e64000802017f */
[----:B-1----:R-:W-:Y:S05]  /*e590*/  @!P1 BRA `(.L_x_240) ;  /* 0x0000000c002c9947 */ /* 0x002fea0003800000 */
.L_x_274:
[----:B------:R-:W-:Y:S05]  /*e5a0*/  @!P0 BRA `(.L_x_241) ;  /* 0x0000000000048947 */ /* 0x000fea0003800000 */
[----:B------:R-:W-:Y:S01]  /*e5b0*/  BPT.TRAP 0x1 ;  /* 0x000000040000795c */ /* 0x000fe20000300000 */
.L_x_241:
[----:B-1----:R-:W-:-:S04]  /*e5c0*/  IMAD R3, R18, 0x8, R7 ;  /* 0x0000000812037824 */ /* 0x002fc800078e0207 */
[----:B------:R-:W1:Y:S02]  /*e5d0*/  SYNCS.PHASECHK.TRANS64.TRYWAIT P1, [R3+URZ+0x33460], R4 ;  /* 0x03346004030075a7 */ /* 0x000e64000802017f */
[----:B-1----:R-:W-:Y:S05]  /*e5e0*/  @!P1 BRA `(.L_x_242) ;  /* 0x0000000c002c9947 */ /* 0x002fea0003800000 */
.L_x_275:
[----:B------:R-:W-:Y:S05]  /*e5f0*/  @!P0 BRA `(.L_x_243) ;  /* 0x0000000000048947 */ /* 0x000fea0003800000 */
[----:B------:R-:W-:Y:S01]  /*e600*/  BPT.TRAP 0x1 ;  /* 0x000000040000795c */ /* 0x000fe20000300000 */
.L_x_243:
[----:B0-----:R-:W-:-:S04]  /*e610*/  IMAD R5, R2, 0x8, R7 ;  /* 0x0000000802057824 */ /* 0x001fc800078e0207 */
[----:B------:R-:W0:Y:S02]  /*e620*/  SYNCS.PHASECHK.TRANS64.TRYWAIT P1, [R5+URZ+0x33460], R0 ;  /* 0x03346000050075a7 */ /* 0x000e24000802017f */
[----:B0-----:R-:W-:Y:S05]  /*e630*/  @!P1 BRA `(.L_x_244) ;  /* 0x0000000c002c9947 */ /* 0x001fea0003800000 */
.L_x_276:
[----:B------:R-:W-:Y:S05]  /*e640*/  @!P0 BRA `(.L_x_245) ;  /* 0x0000000000048947 */ /* 0x000fea0003800000 */
[----:B------:R-:W-:Y:S01]  /*e650*/  BPT.TRAP 0x1 ;  /* 0x000000040000795c */ /* 0x000fe20000300000 */
.L_x_245:
[----:B------:R-:W2:Y:S02]  /*e660*/  SYNCS.PHASECHK.TRANS64.TRYWAIT P0, [R3+URZ+0x33480], R4 ;  /* 0x03348004030075a7 */ /* 0x000ea4000800017f */
[----:B--2---:R-:W-:Y:S05]  /*e670*/  @!P0 BRA `(.L_x_246) ;  /* 0x0000000c00308947 */ /* 0x004fea0003800000 */
.L_x_247:
[----:B---3--:R3:W4:Y:S02]  /*e680*/  SYNCS.PHASECHK.TRANS64.TRYWAIT P0, [R5+URZ+0x33480], R0 ;  /* 0x03348000050075a7 */ /* 0x008724000800017f */
[----:B----4-:R-:W-:Y:S05]  /*e690*/  @!P0 NANOSLEEP.SYNCS 0x989680 ;  /* 0x009896800000895d */ /* 0x010fea0003900000 */
[----:B------:R-:W4:Y:S02]  /*e6a0*/  @!P0 SYNCS.PHASECHK.TRANS64 P0, [R5+URZ+0x33480], R0 ;  /* 0x03348000050085a7 */ /* 0x000f24000800007f */
[----:B----4-:R-:W-:Y:S05]  /*e6b0*/  @!P0 BRA `(.L_x_247) ;  /* 0xfffffffc00f08947 */ /* 0x010fea000383ffff */
.L_x_237:
[----:B------:R-:W-:Y:S05]  /*e6c0*/  BSYNC B0 ;  /* 0x0000000000007941 */ /* 0x000fea0003800000 */
.L_x_236:
[----:B------:R-:W-:Y:S05]  /*e6d0*/  EXIT ;  /* 0x000000000000794d */ /* 0x000fea0003800000 */
.L_x_147:
[----:B0-----:R-:W-:-:S04]  /*e6e0*/  IMAD.U32 R3, RZ, RZ, UR39 ;  /* 0x00000027ff037e24 */ /* 0x001fc8000f8e00ff */
[----:B------:R0:W1:Y:S03]  /*e6f0*/  SYNCS.PHASECHK.TRANS64.TRYWAIT P1, [R3+URZ+0x33400], R0 ;  /* 0x03340000030075a7 */ /* 0x000066000802017f */
[----:B-1----:R-:W-:Y:S05]  /*e700*/  @!P1 NANOSLEEP.SYNCS 0x989680 ;  /* 0x009896800000995d */ /* 0x002fea0003900000 */
[----:B------:R-:W1:Y:S02]  /*e710*/  @!P1 SYNCS.PHASECHK.TRANS64 P1, [R3+URZ+0x33400], R0 ;  /* 0x03340000030095a7 */ /* 0x000e64000802007f */
[----:B-1----:R-:W-:Y:S05]  /*e720*/  @!P1 BRA `(.L_x_147) ;  /* 0xfffffffc00ec9947 */ /* 0x002fea000383ffff */
[----:B------:R-:W-:Y:S05]  /*e730*/  BRA `(.L_x_248) ;  /* 0xffffff3000b07947 */ /* 0x000fea000383ffff */
.L_x_151:
[----:B-1----:R1:W2:Y:S02]  /*e740*/  SYNCS.PHASECHK.TRANS64.TRYWAIT P1, [R3+URZ+0x33430], R0 ;  /* 0x03343000030075a7 */ /* 0x0022a4000802017f */
[----:B--2---:R-:W-:Y:S05]  /*e750*/  @!P1 NANOSLEEP.SYNCS 0x989680 ;  /* 0x009896800000995d */ /* 0x004fea0003900000 */
[----:B------:R-:W2:Y:S02]  /*e760*/  @!P1 SYNCS.PHASECHK.TRANS64 P1, [R3+URZ+0x33430], R0 ;  /* 0x03343000030095a7 */ /* 0x000ea4000802007f */
[----:B--2---:R-:W-:Y:S05]  /*e770*/  @!P1 BRA `(.L_x_151) ;  /* 0xfffffffc00f09947 */ /* 0x004fea000383ffff */
[----:B------:R-:W-:Y:S05]  /*e780*/  BRA `(.L_x_150) ;  /* 0xffffff3000cc7947 */ /* 0x000fea000383ffff */
.L_x_157:
[----:B-1----:R-:W-:-:S04]  /*e790*/  IMAD.U32 R5, RZ, RZ, UR6 ;  /* 0x00000006ff057e24 */ /* 0x002fc8000f8e00ff */
[----:B------:R1:W2:Y:S03]  /*e7a0*/  SYNCS.PHASECHK.TRANS64.TRYWAIT P1, [R5+URZ+0x33430], R0 ;  /* 0x03343000050075a7 */ /* 0x0002a6000802017f */
[----:B--2---:R-:W-:Y:S05]  /*e7b0*/  @!P1 NANOSLEEP.SYNCS 0x989680 ;  /* 0x009896800000995d */ /* 0x004fea0003900000 */
[----:B------:R-:W2:Y:S02]  /*e7c0*/  @!P1 SYNCS.PHASECHK.TRANS64 P1, [R5+URZ+0x33430], R0 ;  /* 0x03343000050095a7 */ /* 0x000ea4000802007f */
[----:B--2---:R-:W-:Y:S05]  /*e7d0*/  @!P1 BRA `(.L_x_157) ;  /* 0xfffffffc00ec9947 */ /* 0x004fea000383ffff */
[----:B------:R-:W-:Y:S05]  /*e7e0*/  BRA `(.L_x_154) ;  /* 0xffffff6400147947 */ /* 0x000fea000383ffff */
.L_x_161:
[----:B-1----:R-:W-:-:S04]  /*e7f0*/  IMAD.U32 R5, RZ, RZ, UR6 ;  /* 0x00000006ff057e24 */ /* 0x002fc8000f8e00ff */
[----:B------:R1:W2:Y:S03]  /*e800*/  SYNCS.PHASECHK.TRANS64.TRYWAIT P1, [R5+URZ+0x33450], R0 ;  /* 0x03345000050075a7 */ /* 0x0002a6000802017f */
[----:B--2---:R-:W-:Y:S05]  /*e810*/  @!P1 NANOSLEEP.SYNCS 0x989680 ;  /* 0x009896800000995d */ /* 0x004fea0003900000 */
[----:B------:R-:W2:Y:S02]  /*e820*/  @!P1 SYNCS.PHASECHK.TRANS64 P1, [R5+URZ+0x33450], R0 ;  /* 0x03345000050095a7 */ /* 0x000ea4000802007f */
[----:B--2---:R-:W-:Y:S05]  /*e830*/  @!P1 BRA `(.L_x_161) ;  /* 0xfffffffc00ec9947 */ /* 0x004fea000383ffff */
[----:B------:R-:W-:Y:S05]  /*e840*/  BRA `(.L_x_158) ;  /* 0xffffff70001c7947 */ /* 0x000fea000383ffff */
.L_x_168:
[----:B-1----:R-:W-:-:S04]  /*e850*/  IMAD.U32 R7, RZ, RZ, UR4 ;  /* 0x00000004ff077e24 */ /* 0x002fc8000f8e00ff */
[----:B------:R1:W2:Y:S03]  /*e860*/  SYNCS.PHASECHK.TRANS64.TRYWAIT P1, [R7+URZ+0x33450], R6 ;  /* 0x03345006070075a7 */ /* 0x0002a6000802017f */
[----:B--2---:R-:W-:Y:S05]  /*e870*/  @!P1 NANOSLEEP.SYNCS 0x989680 ;  /* 0x009896800000995d */ /* 0x004fea0003900000 */
[----:B------:R-:W2:Y:S02]  /*e880*/  @!P1 SYNCS.PHASECHK.TRANS64 P1, [R7+URZ+0x33450], R6 ;  /* 0x03345006070095a7 */ /* 0x000ea4000802007f */
[----:B--2---:R-:W-:Y:S05]  /*e890*/  @!P1 BRA `(.L_x_168) ;  /* 0xfffffffc00ec9947 */ /* 0x004fea000383ffff */
[----:B------:R-:W-:Y:S05]  /*e8a0*/  BRA `(.L_x_167) ;  /* 0xffffff90007c7947 */ /* 0x000fea000383ffff */
.L_x_184:
[----:B------:R-:W-:Y:S02]  /*e8b0*/  IMAD.MOV.U32 R13, RZ, RZ, R5 ;  /* 0x000000ffff0d7224 */ /* 0x000fe400078e0005 */
[----:B------:R-:W-:Y:S02]  /*e8c0*/  IMAD.MOV.U32 R12, RZ, RZ, RZ ;  /* 0x000000ffff0c7224 */ /* 0x000fe400078e00ff */
[----:B------:R-:W-:Y:S02]  /*e8d0*/  IMAD.MOV.U32 R11, RZ, RZ, 0x1f ;  /* 0x0000001fff0b7424 */ /* 0x000fe400078e00ff */
[----:B------:R-:W-:-:S07]  /*e8e0*/  IMAD.MOV.U32 R15, RZ, RZ, -0x1 ;  /* 0xffffffffff0f7424 */ /* 0x000fce00078e00ff */
[----:B0-----:R-:W-:Y:S05]  /*e8f0*/  WARPSYNC.COLLECTIVE R15, `(.L_x_249) ;  /* 0x000000000f087348 */ /* 0x001fea0003c00000 */
[----:B------:R1:W2:Y:S02]  /*e900*/  SHFL.IDX P6, R14, R13, R12, R11 ;  /* 0x0000000c0d0e7389 */ /* 0x0002a400000c000b */
[----:B012---:R-:W-:Y:S01]  /*e910*/  ENDCOLLECTIVE ;  /* 0x000000000000791b */ /* 0x007fe20003800000 */
.L_x_249:
[----:B------:R-:W-:Y:S05]  /*e920*/  BRA `(.L_x_250) ;  /* 0xffffffc800f07947 */ /* 0x000fea000383ffff */
.L_x_186:
[----:B------:R-:W-:Y:S01]  /*e930*/  BSSY B0, `(.L_x_251) ;  /* 0x0000006000007945 */ /* 0x000fe20003800000 */
[----:B------:R-:W-:-:S07]  /*e940*/  IMAD.MOV.U32 R15, RZ, RZ, -0x1 ;  /* 0xffffffffff0f7424 */ /* 0x000fce00078e00ff */
[----:B01----:R-:W-:Y:S05]  /*e950*/  WARPSYNC.COLLECTIVE R15, `(.L_x_252) ;  /* 0x000000000f0c7348 */ /* 0x003fea0003c00000 */
[----:B------:R-:W-:Y:S02]  /*e960*/  ELECT P6, UR62, PT ;  /* 0x00000000003e782f */ /* 0x000fe400038c0000 */
[----:B------:R-:W-:Y:S01]  /*e970*/  MOV R14, UR62 ;  /* 0x0000003e000e7c02 */ /* 0x000fe20008000f00 */
[----:B01----:R-:W-:Y:S10]  /*e980*/  ENDCOLLECTIVE ;  /* 0x000000000000791b */ /* 0x003ff40003800000 */
.L_x_252:
[----:B------:R-:W-:Y:S05]  /*e990*/  BSYNC B0 ;  /* 0x0000000000007941 */ /* 0x000fea0003800000 */
.L_x_251:
[----:B------:R-:W-:Y:S05]  /*e9a0*/  BRA `(.L_x_253) ;  /* 0xffffffc800f87947 */ /* 0x000fea000383ffff */
.L_x_188:
[----:B--2---:R2:W3:Y:S02]  /*e9b0*/  SYNCS.PHASECHK.TRANS64.TRYWAIT P0, [R4+URZ+0x33480], R3 ;  /* 0x03348003040075a7 */ /* 0x0044e4000800017f */
[----:B---3--:R-:W-:Y:S05]  /*e9c0*/  @!P0 NANOSLEEP.SYNCS 0x989680 ;  /* 0x009896800000895d */ /* 0x008fea0003900000 */
[----:B------:R-:W3:Y:S02]  /*e9d0*/  @!P0 SYNCS.PHASECHK.TRANS64 P0, [R4+URZ+0x33480], R3 ;  /* 0x03348003040085a7 */ /* 0x000ee4000800007f */
[----:B---3--:R-:W-:Y:S05]  /*e9e0*/  @!P0 BRA `(.L_x_188) ;  /* 0xfffffffc00f08947 */ /* 0x008fea000383ffff */
[----:B------:R-:W-:Y:S05]  /*e9f0*/  BRA `(.L_x_254) ;  /* 0xffffffcc00407947 */ /* 0x000fea000383ffff */
.L_x_191:
[----:B-1----:R1:W3:Y:S02]  /*ea00*/  SYNCS.PHASECHK.TRANS64.TRYWAIT P0, [R4+URZ+0x33440], R3 ;  /* 0x03344003040075a7 */ /* 0x0022e4000800017f */
[----:B---3--:R-:W-:Y:S05]  /*ea10*/  @!P0 NANOSLEEP.SYNCS 0x989680 ;  /* 0x009896800000895d */ /* 0x008fea0003900000 */
[----:B------:R-:W3:Y:S02]  /*ea20*/  @!P0 SYNCS.PHASECHK.TRANS64 P0, [R4+URZ+0x33440], R3 ;  /* 0x03344003040085a7 */ /* 0x000ee4000800007f */
[----:B---3--:R-:W-:Y:S05]  /*ea30*/  @!P0 BRA `(.L_x_191) ;  /* 0xfffffffc00f08947 */ /* 0x008fea000383ffff */
[----:B------:R-:W-:Y:S05]  /*ea40*/  BRA `(.L_x_255) ;  /* 0xffffffcc00f87947 */ /* 0x000fea000383ffff */
.L_x_195:
        /* <DEDUP_REMOVED lines=8> */
.L_x_256:
[----:B------:R-:W-:Y:S02]  /*ead0*/  IMAD.MOV.U32 R13, RZ, RZ, R4 ;  /* 0x000000ffff0d7224 */ /* 0x000fe400078e0004 */
[----:B------:R-:W-:-:S07]  /*eae0*/  IMAD.MOV.U32 R5, RZ, RZ, R14 ;  /* 0x000000ffff057224 */ /* 0x000fce00078e000e */
[----:B------:R-:W-:Y:S05]  /*eaf0*/  WARPSYNC.COLLECTIVE R15, `(.L_x_257) ;  /* 0x000000000f087348 */ /* 0x000fea0003c00000 */
[----:B------:R0:W1:Y:S02]  /*eb00*/  SHFL.IDX P6, R14, R13, R12, R11 ;  /* 0x0000000c0d0e7389 */ /* 0x00006400000c000b */
[----:B01----:R-:W-:Y:S01]  /*eb10*/  ENDCOLLECTIVE ;  /* 0x000000000000791b */ /* 0x003fe20003800000 */
.L_x_257:
[----:B------:R-:W-:Y:S02]  /*eb20*/  ULDC UR4, c[0x0][0x288] ;  /* 0x0000a20000047ab9 */ /* 0x000fe40000000800 */
[----:B------:R-:W-:-:S05]  /*eb30*/  IMAD R2, R7, UR4, RZ ;  /* 0x0000000407027c24 */ /* 0x000fca000f8e02ff */
[----:B------:R-:W-:Y:S01]  /*eb40*/  ISETP.GE.AND P2, PT, R0, R2, PT ;  /* 0x000000020000720c */ /* 0x000fe20003f46270 */
[----:B------:R-:W-:Y:S02]  /*eb50*/  IMAD.MOV.U32 R13, RZ, RZ, R3 ;  /* 0x000000ffff0d7224 */ /* 0x000fe400078e0003 */
[----:B------:R-:W-:Y:S02]  /*eb60*/  IMAD.MOV.U32 R12, RZ, RZ, 0x1 ;  /* 0x00000001ff0c7424 */ /* 0x000fe400078e00ff */
[----:B------:R-:W-:-:S08]  /*eb70*/  IMAD.MOV.U32 R6, RZ, RZ, R14 ;  /* 0x000000ffff067224 */ /* 0x000fd000078e000e */
[----:B------:R-:W-:Y:S05]  /*eb80*/  WARPSYNC.COLLECTIVE R15, `(.L_x_258) ;  /* 0x000000000f087348 */ /* 0x000fea0003c00000 */
[----:B------:R0:W1:Y:S02]  /*eb90*/  SHFL.IDX P6, R14, R13, R12, R11 ;  /* 0x0000000c0d0e7389 */ /* 0x00006400000c000b */
[----:B01----:R-:W-:Y:S01]  /*eba0*/  ENDCOLLECTIVE ;  /* 0x000000000000791b */ /* 0x003fe20003800000 */
.L_x_258:
[----:B------:R-:W-:-:S05]  /*ebb0*/  @!P2 IADD3 R6, P4, R9, R6, RZ ;  /* 0x000000060906a210 */ /* 0x000fca0007f9e0ff */
[----:B------:R-:W-:-:S04]  /*ebc0*/  @!P2 IMAD.X R5, RZ, RZ, R5, P4 ;  /* 0x000000ffff05a224 */ /* 0x000fc800020e0605 */
[----:B------:R-:W-:Y:S02]  /*ebd0*/  @!P2 IMAD.MOV.U32 R7, RZ, RZ, R5 ;  /* 0x000000ffff07a224 */ /* 0x000fe400078e0005 */
[----:B------:R-:W-:Y:S02]  /*ebe0*/  VIADD R5, R0, 0x20 ;  /* 0x0000002000057836 */ /* 0x000fe40000000000 */
[----:B------:R-:W-:Y:S01]  /*ebf0*/  IMAD.MOV.U32 R13, RZ, RZ, R4 ;  /* 0x000000ffff0d7224 */ /* 0x000fe200078e0004 */
[----:B------:R-:W-:Y:S01]  /*ec00*/  @!PT LDS RZ, [RZ] ;  /* 0x00000000fffff984 */ /* 0x000fe20000000800 */
[----:B------:R-:W-:Y:S01]  /*ec10*/  @!PT LDS RZ, [RZ] ;  /* 0x00000000fffff984 */ /* 0x000fe20000000800 */
[----:B------:R-:W-:Y:S01]  /*ec20*/  @!PT LDS RZ, [RZ] ;  /* 0x00000000fffff984 */ /* 0x000fe20000000800 */
[----:B------:R0:W-:Y:S04]  /*ec30*/  @!P2 LDGSTS.E.BYPASS.LTC128B.128 [R8+0x1e200], desc[UR48][R6.64], !P3 ;  /* 0x1e2000000608afae */ /* 0x0001e8000d901d70 */
[----:B------:R0:W-:Y:S04]  /*ec40*/  @!P2 LDGSTS.E.BYPASS.LTC128B.128 [R8+0x20200], desc[UR48][R6.64+0x40], !P0 ;  /* 0x202000400608afae */ /* 0x0001e8000c101d70 */
[----:B------:R0:W-:Y:S01]  /*ec50*/  @!P2 LDGSTS.E.BYPASS.LTC128B.128 [R8+0x22200], desc[UR48][R6.64+0x80], !P1 ;  /* 0x222000800608afae */ /* 0x0001e2000c901d70 */
[----:B------:R-:W-:Y:S01]  /*ec60*/  ISETP.GE.AND P2, PT, R5, R2, PT ;  /* 0x000000020500720c */ /* 0x000fe20003f46270 */
[----:B------:R-:W-:-:S12]  /*ec70*/  IMAD.MOV.U32 R5, RZ, RZ, R14 ;  /* 0x000000ffff057224 */ /* 0x000fd800078e000e */
[----:B0-----:R-:W-:Y:S05]  /*ec80*/  WARPSYNC.COLLECTIVE R15, `(.L_x_259) ;  /* 0x000000000f087348 */ /* 0x001fea0003c00000 */
[----:B------:R1:W2:Y:S02]  /*ec90*/  SHFL.IDX P6, R14, R13, R12, R11 ;  /* 0x0000000c0d0e7389 */ /* 0x0002a400000c000b */
[----:B012---:R-:W-:Y:S01]  /*eca0*/  ENDCOLLECTIVE ;  /* 0x000000000000791b */ /* 0x007fe20003800000 */
.L_x_259:
[----:B------:R-:W-:Y:S02]  /*ecb0*/  IMAD.MOV.U32 R13, RZ, RZ, R3 ;  /* 0x000000ffff0d7224 */ /* 0x000fe400078e0003 */
[----:B------:R-:W-:Y:S02]  /*ecc0*/  IMAD.MOV.U32 R12, RZ, RZ, 0x2 ;  /* 0x00000002ff0c7424 */ /* 0x000fe400078e00ff */
[----:B------:R-:W-:-:S07]  /*ecd0*/  IMAD.MOV.U32 R6, RZ, RZ, R14 ;  /* 0x000000ffff067224 */ /* 0x000fce00078e000e */
[----:B------:R-:W-:Y:S05]  /*ece0*/  WARPSYNC.COLLECTIVE R15, `(.L_x_260) ;  /* 0x000000000f087348 */ /* 0x000fea0003c00000 */
[----:B------:R0:W1:Y:S02]  /*ecf0*/  SHFL.IDX P6, R14, R13, R12, R11 ;  /* 0x0000000c0d0e7389 */ /* 0x00006400000c000b */
[----:B01----:R-:W-:Y:S01]  /*ed00*/  ENDCOLLECTIVE ;  /* 0x000000000000791b */ /* 0x003fe20003800000 */
.L_x_260:
        /* <DEDUP_REMOVED lines=16> */
.L_x_261:
[----:B------:R-:W-:Y:S02]  /*ee10*/  IMAD.MOV.U32 R13, RZ, RZ, R3 ;  /* 0x000000ffff0d7224 */ /* 0x000fe400078e0003 */
[----:B------:R-:W-:Y:S02]  /*ee20*/  IMAD.MOV.U32 R12, RZ, RZ, 0x3 ;  /* 0x00000003ff0c7424 */ /* 0x000fe400078e00ff */
[----:B------:R-:W-:-:S07]  /*ee30*/  IMAD.MOV.U32 R6, RZ, RZ, R14 ;  /* 0x000000ffff067224 */ /* 0x000fce00078e000e */
[----:B------:R-:W-:Y:S05]  /*ee40*/  WARPSYNC.COLLECTIVE R15, `(.L_x_262) ;  /* 0x000000000f087348 */ /* 0x000fea0003c00000 */
[----:B------:R0:W1:Y:S02]  /*ee50*/  SHFL.IDX P6, R14, R13, R12, R11 ;  /* 0x0000000c0d0e7389 */ /* 0x00006400000c000b */
[----:B01----:R-:W-:Y:S01]  /*ee60*/  ENDCOLLECTIVE ;  /* 0x000000000000791b */ /* 0x003fe20003800000 */
.L_x_262:
[----:B------:R-:W-:-:S05]  /*ee70*/  @!P2 IADD3 R6, P4, R9, R6, RZ ;  /* 0x000000060906a210 */ /* 0x000fca0007f9e0ff */
[----:B------:R-:W-:-:S04]  /*ee80*/  @!P2 IMAD.X R5, RZ, RZ, R5, P4 ;  /* 0x000000ffff05a224 */ /* 0x000fc800020e0605 */
[----:B------:R-:W-:Y:S02]  /*ee90*/  @!P2 IMAD.MOV.U32 R7, RZ, RZ, R5 ;  /* 0x000000ffff07a224 */ /* 0x000fe400078e0005 */
[----:B------:R-:W-:-:S03]  /*eea0*/  IMAD.MOV.U32 R13, RZ, RZ, R4 ;  /* 0x000000ffff0d7224 */ /* 0x000fc600078e0004 */
[----:B------:R-:W-:Y:S01]  /*eeb0*/  @!PT LDS RZ, [RZ] ;  /* 0x00000000fffff984 */ /* 0x000fe20000000800 */
[----:B------:R-:W-:Y:S01]  /*eec0*/  @!PT LDS RZ, [RZ] ;  /* 0x00000000fffff984 */ /* 0x000fe20000000800 */
[----:B------:R-:W-:Y:S01]  /*eed0*/  @!PT LDS RZ, [RZ] ;  /* 0x00000000fffff984 */ /* 0x000fe20000000800 */
[----:B------:R0:W-:Y:S04]  /*eee0*/  @!P2 LDGSTS.E.BYPASS.LTC128B.128 [R8+0x1f200], desc[UR48][R6.64], !P3 ;  /* 0x1f2000000608afae */ /* 0x0001e8000d901d70 */
[----:B------:R0:W-:Y:S01]  /*eef0*/  @!P2 LDGSTS.E.BYPASS.LTC128B.128 [R8+0x21200], desc[UR48][R6.64+0x40], !P0 ;  /* 0x212000400608afae */ /* 0x0001e2000c101d70 */
[----:B------:R-:W-:-:S03]  /*ef00*/  IMAD.MOV.U32 R3, RZ, RZ, R14 ;  /* 0x000000ffff037224 */ /* 0x000fc600078e000e */
[----:B------:R0:W-:Y:S04]  /*ef10*/  @!P2 LDGSTS.E.BYPASS.LTC128B.128 [R8+0x23200], desc[UR48][R6.64+0x80], !P1 ;  /* 0x232000800608afae */ /* 0x0001e8000c901d70 */
[----:B0-----:R-:W-:Y:S05]  /*ef20*/  WARPSYNC.COLLECTIVE R15, `(.L_x_263) ;  /* 0x000000000f087348 */ /* 0x001fea0003c00000 */
[----:B------:R1:W2:Y:S02]  /*ef30*/  SHFL.IDX P6, R14, R13, R12, R11 ;  /* 0x0000000c0d0e7389 */ /* 0x0002a400000c000b */
[----:B012---:R-:W-:Y:S01]  /*ef40*/  ENDCOLLECTIVE ;  /* 0x000000000000791b */ /* 0x007fe20003800000 */
.L_x_263:
[----:B------:R-:W-:Y:S01]  /*ef50*/  IMAD.MOV.U32 R4, RZ, RZ, R14 ;  /* 0x000000ffff047224 */ /* 0x000fe200078e000e */
[----:B------:R-:W-:Y:S06]  /*ef60*/  BRA `(.L_x_264) ;  /* 0xffffffd4003c7947 */ /* 0x000fec000383ffff */
.L_x_198:
[----:B-1----:R-:W-:-:S04]  /*ef70*/  IMAD.U32 R2, RZ, RZ, UR41 ;  /* 0x00000029ff027e24 */ /* 0x002fc8000f8e00ff */
[----:B------:R1:W2:Y:S03]  /*ef80*/  SYNCS.PHASECHK.TRANS64.TRYWAIT P0, [R2+URZ+0x33420], R0 ;  /* 0x03342000020075a7 */ /* 0x0002a6000800017f */
[----:B--2---:R-:W-:Y:S05]  /*ef90*/  @!P0 NANOSLEEP.SYNCS 0x989680 ;  /* 0x009896800000895d */ /* 0x004fea0003900000 */
[----:B------:R-:W2:Y:S02]  /*efa0*/  @!P0 SYNCS.PHASECHK.TRANS64 P0, [R2+URZ+0x33420], R0 ;  /* 0x03342000020085a7 */ /* 0x000ea4000800007f */
[----:B--2---:R-:W-:Y:S05]  /*efb0*/  @!P0 BRA `(.L_x_198) ;  /* 0xfffffffc00ec8947 */ /* 0x004fea000383ffff */
[----:B------:R-:W-:Y:S05]  /*efc0*/  BRA `(.L_x_265) ;  /* 0xffffffd400807947 */ /* 0x000fea000383ffff */
.L_x_204:
[----:B0-----:R0:W1:Y:S02]  /*efd0*/  SYNCS.PHASECHK.TRANS64.TRYWAIT P0, [R6+URZ+0x33480], R5 ;  /* 0x03348005060075a7 */ /* 0x001064000800017f */
[----:B-1----:R-:W-:Y:S05]  /*efe0*/  @!P0 NANOSLEEP.SYNCS 0x989680 ;  /* 0x009896800000895d */ /* 0x002fea0003900000 */
[----:B------:R-:W1:Y:S02]  /*eff0*/  @!P0 SYNCS.PHASECHK.TRANS64 P0, [R6+URZ+0x33480], R5 ;  /* 0x03348005060085a7 */ /* 0x000e64000800007f */
[----:B-1----:R-:W-:Y:S05]  /*f000*/  @!P0 BRA `(.L_x_204) ;  /* 0xfffffffc00f08947 */ /* 0x002fea000383ffff */
[----:B------:R-:W-:Y:S05]  /*f010*/  BRA `(.L_x_266) ;  /* 0xffffffd800187947 */ /* 0x000fea000383ffff */
.L_x_212:
[----:B-1----:R1:W2:Y:S02]  /*f020*/  SYNCS.PHASECHK.TRANS64.TRYWAIT P0, [R6+URZ+0x33440], R5 ;  /* 0x03344005060075a7 */ /* 0x0022a4000800017f */
[----:B--2---:R-:W-:Y:S05]  /*f030*/  @!P0 NANOSLEEP.SYNCS 0x989680 ;  /* 0x009896800000895d */ /* 0x004fea0003900000 */
[----:B------:R-:W2:Y:S02]  /*f040*/  @!P0 SYNCS.PHASECHK.TRANS64 P0, [R6+URZ+0x33440], R5 ;  /* 0x03344005060085a7 */ /* 0x000ea4000800007f */
[----:B--2---:R-:W-:Y:S05]  /*f050*/  @!P0 BRA `(.L_x_212) ;  /* 0xfffffffc00f08947 */ /* 0x004fea000383ffff */
[----:B------:R-:W-:Y:S05]  /*f060*/  BRA `(.L_x_267) ;  /* 0xffffffdc004c7947 */ /* 0x000fea000383ffff */
.L_x_221:
[----:B-1----:R1:W2:Y:S02]  /*f070*/  SYNCS.PHASECHK.TRANS64.TRYWAIT P2, [R12+URZ+0x33470], R4 ;  /* 0x033470040c0075a7 */ /* 0x0022a4000804017f */
[----:B--2---:R-:W-:Y:S05]  /*f080*/  @!P2 NANOSLEEP.SYNCS 0x989680 ;  /* 0x009896800000a95d */ /* 0x004fea0003900000 */
[----:B------:R-:W2:Y:S02]  /*f090*/  @!P2 SYNCS.PHASECHK.TRANS64 P2, [R12+URZ+0x33470], R4 ;  /* 0x033470040c00a5a7 */ /* 0x000ea4000804007f */
[----:B--2---:R-:W-:Y:S05]  /*f0a0*/  @!P2 BRA `(.L_x_221) ;  /* 0xfffffffc00f0a947 */ /* 0x004fea000383ffff */
[----:B------:R-:W-:Y:S05]  /*f0b0*/  BRA `(.L_x_268) ;  /* 0xffffffe0006c7947 */ /* 0x000fea000383ffff */
.L_x_223:
[----:B--2---:R2:W3:Y:S02]  /*f0c0*/  SYNCS.PHASECHK.TRANS64.TRYWAIT P2, [R12+URZ+0x33460], R0 ;  /* 0x033460000c0075a7 */ /* 0x0044e4000804017f */
[----:B---3--:R-:W-:Y:S05]  /*f0d0*/  @!P2 NANOSLEEP.SYNCS 0x989680 ;  /* 0x009896800000a95d */ /* 0x008fea0003900000 */
[----:B------:R-:W3:Y:S02]  /*f0e0*/  @!P2 SYNCS.PHASECHK.TRANS64 P2, [R12+URZ+0x33460], R0 ;  /* 0x033460000c00a5a7 */ /* 0x000ee4000804007f */
[----:B---3--:R-:W-:Y:S05]  /*f0f0*/  @!P2 BRA `(.L_x_223) ;  /* 0xfffffffc00f0a947 */ /* 0x008fea000383ffff */
[----:B------:R-:W-:Y:S05]  /*f100*/  BRA `(.L_x_269) ;  /* 0xffffffe000747947 */ /* 0x000fea000383ffff */
.L_x_229:
[----:B-1----:R1:W2:Y:S02]  /*f110*/  SYNCS.PHASECHK.TRANS64.TRYWAIT P2, [R3+URZ+0x33470], R0 ;  /* 0x03347000030075a7 */ /* 0x0022a4000804017f */
[----:B--2---:R-:W-:Y:S05]  /*f120*/  @!P2 NANOSLEEP.SYNCS 0x989680 ;  /* 0x009896800000a95d */ /* 0x004fea0003900000 */
[----:B------:R-:W2:Y:S02]  /*f130*/  @!P2 SYNCS.PHASECHK.TRANS64 P2, [R3+URZ+0x33470], R0 ;  /* 0x033470000300a5a7 */ /* 0x000ea4000804007f */
[----:B--2---:R-:W-:Y:S05]  /*f140*/  @!P2 BRA `(.L_x_229) ;  /* 0xfffffffc00f0a947 */ /* 0x004fea000383ffff */
[----:B------:R-:W-:Y:S05]  /*f150*/  BRA `(.L_x_270) ;  /* 0xffffffe800707947 */ /* 0x000fea000383ffff */
.L_x_231:
[----:B-1----:R1:W2:Y:S02]  /*f160*/  SYNCS.PHASECHK.TRANS64.TRYWAIT P2, [R3+URZ+0x33460], R0 ;  /* 0x03346000030075a7 */ /* 0x0022a4000804017f */
[----:B--2---:R-:W-:Y:S05]  /*f170*/  @!P2 NANOSLEEP.SYNCS 0x989680 ;  /* 0x009896800000a95d */ /* 0x004fea0003900000 */
[----:B------:R-:W2:Y:S02]  /*f180*/  @!P2 SYNCS.PHASECHK.TRANS64 P2, [R3+URZ+0x33460], R0 ;  /* 0x033460000300a5a7 */ /* 0x000ea4000804007f */
[----:B--2---:R-:W-:Y:S05]  /*f190*/  @!P2 BRA `(.L_x_231) ;  /* 0xfffffffc00f0a947 */ /* 0x004fea000383ffff */
[----:B------:R-:W-:Y:S05]  /*f1a0*/  BRA `(.L_x_271) ;  /* 0xffffffe800747947 */ /* 0x000fea000383ffff */
.L_x_235:
[----:B0-----:R0:W1:Y:S02]  /*f1b0*/  SYNCS.PHASECHK.TRANS64.TRYWAIT P0, [R7+URZ+0x33420], R0 ;  /* 0x03342000070075a7 */ /* 0x001064000800017f */
[----:B-1----:R-:W-:Y:S05]  /*f1c0*/  @!P0 NANOSLEEP.SYNCS 0x989680 ;  /* 0x009896800000895d */ /* 0x002fea0003900000 */
[----:B------:R-:W1:Y:S02]  /*f1d0*/  @!P0 SYNCS.PHASECHK.TRANS64 P0, [R7+URZ+0x33420], R0 ;  /* 0x03342000070085a7 */ /* 0x000e64000800007f */
[----:B-1----:R-:W-:Y:S05]  /*f1e0*/  @!P0 BRA `(.L_x_235) ;  /* 0xfffffffc00f08947 */ /* 0x002fea000383ffff */
[----:B------:R-:W-:Y:S05]  /*f1f0*/  BRA `(.L_x_272) ;  /* 0xfffffff000787947 */ /* 0x000fea000383ffff */
.L_x_239:
[----:B0-----:R0:W1:Y:S02]  /*f200*/  SYNCS.PHASECHK.TRANS64.TRYWAIT P1, [R5+URZ], R4 ;  /* 0x00000004050075a7 */ /* 0x001064000802017f */
[----:B-1----:R-:W-:Y:S05]  /*f210*/  @!P1 NANOSLEEP.SYNCS 0x989680 ;  /* 0x009896800000995d */ /* 0x002fea0003900000 */
[----:B------:R-:W1:Y:S02]  /*f220*/  @!P1 SYNCS.PHASECHK.TRANS64 P1, [R5+URZ], R4 ;  /* 0x00000004050095a7 */ /* 0x000e64000802007f */
[----:B-1----:R-:W-:Y:S05]  /*f230*/  @!P1 BRA `(.L_x_239) ;  /* 0xfffffffc00f09947 */ /* 0x002fea000383ffff */
[----:B------:R-:W-:Y:S05]  /*f240*/  BRA `(.L_x_273) ;  /* 0xfffffff000cc7947 */ /* 0x000fea000383ffff */
.L_x_240:
[----:B-1----:R1:W2:Y:S02]  /*f250*/  SYNCS.PHASECHK.TRANS64.TRYWAIT P1, [R3+URZ], R0 ;  /* 0x00000000030075a7 */ /* 0x0022a4000802017f */
[----:B--2---:R-:W-:Y:S05]  /*f260*/  @!P1 NANOSLEEP.SYNCS 0x989680 ;  /* 0x009896800000995d */ /* 0x004fea0003900000 */
[----:B------:R-:W2:Y:S02]  /*f270*/  @!P1 SYNCS.PHASECHK.TRANS64 P1, [R3+URZ], R0 ;  /* 0x00000000030095a7 */ /* 0x000ea4000802007f */
[----:B--2---:R-:W-:Y:S05]  /*f280*/  @!P1 BRA `(.L_x_240) ;  /* 0xfffffffc00f09947 */ /* 0x004fea000383ffff */
[----:B------:R-:W-:Y:S05]  /*f290*/  BRA `(.L_x_274) ;  /* 0xfffffff000c07947 */ /* 0x000fea000383ffff */
.L_x_242:
[----:B-1----:R1:W2:Y:S02]  /*f2a0*/  SYNCS.PHASECHK.TRANS64.TRYWAIT P1, [R3+URZ+0x33460], R4 ;  /* 0x03346004030075a7 */ /* 0x0022a4000802017f */
[----:B--2---:R-:W-:Y:S05]  /*f2b0*/  @!P1 NANOSLEEP.SYNCS 0x989680 ;  /* 0x009896800000995d */ /* 0x004fea0003900000 */
[----:B------:R-:W2:Y:S02]  /*f2c0*/  @!P1 SYNCS.PHASECHK.TRANS64 P1, [R3+URZ+0x33460], R4 ;  /* 0x03346004030095a7 */ /* 0x000ea4000802007f */
[----:B--2---:R-:W-:Y:S05]  /*f2d0*/  @!P1 BRA `(.L_x_242) ;  /* 0xfffffffc00f09947 */ /* 0x004fea000383ffff */
[----:B------:R-:W-:Y:S05]  /*f2e0*/  BRA `(.L_x_275) ;  /* 0xfffffff000c07947 */ /* 0x000fea000383ffff */
.L_x_244:
[----:B0-----:R0:W2:Y:S02]  /*f2f0*/  SYNCS.PHASECHK.TRANS64.TRYWAIT P1, [R5+URZ+0x33460], R0 ;  /* 0x03346000050075a7 */ /* 0x0010a4000802017f */
[----:B--2---:R-:W-:Y:S05]  /*f300*/  @!P1 NANOSLEEP.SYNCS 0x989680 ;  /* 0x009896800000995d */ /* 0x004fea0003900000 */
[----:B------:R-:W2:Y:S02]  /*f310*/  @!P1 SYNCS.PHASECHK.TRANS64 P1, [R5+URZ+0x33460], R0 ;  /* 0x03346000050095a7 */ /* 0x000ea4000802007f */
[----:B--2---:R-:W-:Y:S05]  /*f320*/  @!P1 BRA `(.L_x_244) ;  /* 0xfffffffc00f09947 */ /* 0x004fea000383ffff */
[----:B------:R-:W-:Y:S05]  /*f330*/  BRA `(.L_x_276) ;  /* 0xfffffff000c07947 */ /* 0x000fea000383ffff */
.L_x_246:
[----:B--2---:R2:W3:Y:S02]  /*f340*/  SYNCS.PHASECHK.TRANS64.TRYWAIT P0, [R3+URZ+0x33480], R4 ;  /* 0x03348004030075a7 */ /* 0x0044e4000800017f */
[----:B---3--:R-:W-:Y:S05]  /*f350*/  @!P0 NANOSLEEP.SYNCS 0x989680 ;  /* 0x009896800000895d */ /* 0x008fea0003900000 */
[----:B------:R-:W3:Y:S02]  /*f360*/  @!P0 SYNCS.PHASECHK.TRANS64 P0, [R3+URZ+0x33480], R4 ;  /* 0x03348004030085a7 */ /* 0x000ee4000800007f */
[----:B---3--:R-:W-:Y:S05]  /*f370*/  @!P0 BRA `(.L_x_246) ;  /* 0xfffffffc00f08947 */ /* 0x008fea000383ffff */
[----:B------:R-:W-:Y:S05]  /*f380*/  BRA `(.L_x_247) ;  /* 0xfffffff000bc7947 */ /* 0x000fea000383ffff */
.L_x_277:
        /* <DEDUP_REMOVED lines=15> */
.L_x_2863:


//--------------------- .text._ZN7cutlass13device_kernelIN5flash11enable_sm90INS1_16FlashAttnFwdSm90INS1_25CollectiveMainloopFwdSm90ILi2EN4cute5tupleIJNS5_1CILi1EEES8_S8_EEENS6_IJNS7_ILi128EEENS7_ILi160EEENS7_ILi192EEEEEELi192ENS_12float_e4m3_tEfNS_4arch4Sm90ELb0ELb0ELb0ELb1ELb0ELb0ELb0ELb1ELb1ELb1ELb0ELb0EEENS1_21CollectiveEpilogueFwdINS6_IJSA_SC_SB_EEES9_NS_10bfloat16_tESG_Li256ELb1ELb1ELb0ELb1EEENS1_36VarlenDynamicPersistentTileSchedulerILi128ELi160ELi256ELi128ELb0ELb1ELb1ELb0ELb1ELb1EEEEEEEEEvNT_6ParamsE --------------------------
	.section	.text._ZN7cutlass13device_kernelIN5flash11enable_sm90INS1_16FlashAttnFwdSm90INS1_25CollectiveMainloopFwdSm90ILi2EN4cute5tupleIJNS5_1CILi1EEES8_S8_EEENS6_IJNS7_ILi128EEENS7_ILi160EEENS7_ILi192EEEEEELi192ENS_12float_e4m3_tEfNS_4arch4Sm90ELb0ELb0ELb0ELb1ELb0ELb0ELb0ELb1ELb1ELb1ELb0ELb0EEENS1_21CollectiveEpilogueFwdINS6_IJSA_SC_SB_EEES9_NS_10bfloat16_tESG_Li256ELb1ELb1ELb0ELb1EEENS1_36VarlenDynamicPersistentTileSchedulerILi128ELi160ELi256ELi128ELb0ELb1ELb1ELb0ELb1ELb1EEEEEEEEEvNT_6ParamsE,"ax",@progbits
	.align	128
.text._ZN7cutlass13device_kernelIN5flash11enable_sm90INS1_16FlashAttnFwdSm90INS1_25CollectiveMainloopFwdSm90ILi2EN4cute5tupleIJNS5_1CILi1EEES8_S8_EEENS6_IJNS7_ILi128EEENS7_ILi160EEENS7_ILi192EEEEEELi192ENS_12float_e4m3_tEfNS_4arch4Sm90ELb0ELb0ELb0ELb1ELb0ELb0ELb0ELb1ELb1ELb1ELb0ELb0EEENS1_21CollectiveEpilogueFwdINS6_IJSA_SC_SB_EEES9_NS_10bfloat16_tESG_Li256ELb1ELb1ELb0ELb1EEENS1_36VarlenDynamicPersistentTileSchedulerILi128ELi160ELi256ELi128ELb0ELb1ELb1ELb0ELb1ELb1EEEEEEEEEvNT_6ParamsE:
        .type           _ZN7cutlass13device_kernelIN5flash11enable_sm90INS1_16FlashAttnFwdSm90INS1_25CollectiveMainloopFwdSm90ILi2EN4cute5tupleIJNS5_1CILi1EEES8_S8_EEENS6_IJNS7_ILi128EEENS7_ILi160EEENS7_ILi192EEEEEELi192ENS_12float_e4m3_tEfNS_4arch4Sm90ELb0ELb0ELb0ELb1ELb0ELb0ELb0ELb1ELb1ELb1ELb0ELb0EEENS1_21CollectiveEpilogueFwdINS6_IJSA_SC_SB_EEES9_NS_10bfloat16_tESG_Li256ELb1ELb1ELb0ELb1EEENS1_36VarlenDynamicPersistentTileSchedulerILi128ELi160ELi256ELi128ELb0ELb1ELb1ELb0ELb1ELb1EEEEEEEEEvNT_6ParamsE,@function
        .size           _ZN7cutlass13device_kernelIN5flash11enable_sm90INS1_16FlashAttnFwdSm90INS1_25CollectiveMainloopFwdSm90ILi2EN4cute5tupleIJNS5_1CILi1EEES8_S8_EEENS6_IJNS7_ILi128EEENS7_ILi160EEENS7_ILi192EEEEEELi192ENS_12float_e4m3_tEfNS_4arch4Sm90ELb0ELb0ELb0ELb1ELb0ELb0ELb0ELb1ELb1ELb1ELb0ELb0EEENS1_21CollectiveEpilogueFwdINS6_IJSA_SC_SB_EEES9_NS_10bfloat16_tESG_Li256ELb1ELb1ELb0ELb1EEENS1_36VarlenDynamicPersistentTileSchedulerILi128ELi160ELi256ELi128ELb0ELb1ELb1ELb0ELb1ELb1EEEEEEEEEvNT_6ParamsE,(.L_x_2864 - _ZN7cutlass13device_kernelIN5flash11enable_sm90INS1_16FlashAttnFwdSm90INS1_25CollectiveMainloopFwdSm90ILi2EN4cute5tupleIJNS5_1CILi1EEES8_S8_EEENS6_IJNS7_ILi128EEENS7_ILi160EEENS7_ILi192EEEEEELi192ENS_12float_e4m3_tEfNS_4arch4Sm90ELb0ELb0ELb0ELb1ELb0ELb0ELb0ELb1ELb1ELb1ELb0ELb0EEENS1_21CollectiveEpilogueFwdINS6_IJSA_SC_SB_EEES9_NS_10bfloat16_tESG_Li256ELb1ELb1ELb0ELb1EEENS1_36VarlenDynamicPersistentTileSchedulerILi128ELi160ELi256ELi128ELb0ELb1ELb1ELb0ELb1ELb1EEEEEEEEEvNT_6ParamsE)
        .other          _ZN7cutlass13device_kernelIN5flash11enable_sm90INS1_16FlashAttnFwdSm90INS1_25CollectiveMainloopFwdSm90ILi2EN4cute5tupleIJNS5_1CILi1EEES8_S8_EEENS6_IJNS7_ILi128EEENS7_ILi160EEENS7_ILi192EEEEEELi192ENS_12float_e4m3_tEfNS_4arch4Sm90ELb0ELb0ELb0ELb1ELb0ELb0ELb0ELb1ELb1ELb1ELb0ELb0EEENS1_21CollectiveEpilogueFwdINS6_IJSA_SC_SB_EEES9_NS_10bfloat16_tESG_Li256ELb1ELb1ELb0ELb1EEENS1_36VarlenDynamicPersistentTileSchedulerILi128ELi160ELi256ELi128ELb0ELb1ELb1ELb0ELb1ELb1EEEEEEEEEvNT_6ParamsE,@"STO_CUDA_ENTRY STV_DEFAULT"
_ZN7cutlass13device_kernelIN5flash11enable_sm90INS1_16FlashAttnFwdSm90INS1_25CollectiveMainloopFwdSm90ILi2EN4cute5tupleIJNS5_1CILi1EEES8_S8_EEENS6_IJNS7_ILi128EEENS7_ILi160EEENS7_ILi192EEEEEELi192ENS_12float_e4m3_tEfNS_4arch4Sm90ELb0ELb0ELb0ELb1ELb0ELb0ELb0ELb1ELb1ELb1ELb0ELb0EEENS1_21CollectiveEpilogueFwdINS6_IJSA_SC_SB_EEES9_NS_10bfloat16_tESG_Li256ELb1ELb1ELb0ELb1EEENS1_36VarlenDynamicPersistentTileSchedulerILi128ELi160ELi256ELi128ELb0ELb1ELb1ELb0ELb1ELb1EEEEEEEEEvNT_6ParamsE:
        /* <DEDUP_REMOVED lines=18> */
.L_x_279:
[----:B------:R-:W-:Y:S05]  /*0120*/  BSYNC B0 ;  /* 0x0000000000007941 */ /* 0x000fea0003800000 */
.L_x_278:
        /* <DEDUP_REMOVED lines=41> */
.L_x_280:
        /* <DEDUP_REMOVED lines=22> */
.L_x_281:
        /* <DEDUP_REMOVED lines=18> */
.L_x_282:
        /* <DEDUP_REMOVED lines=22> */
.L_x_283:
        /* <DEDUP_REMOVED lines=22> */
.L_x_284:
[----:B------:R-:W-:Y:S01]  /*0900*/  PLOP3.LUT P0, PT, PT, PT, UP0, 0x80, 0x0 ;  /* 0x000000000000781c */ /* 0x000fe20003f0f008 */
[----:B------:R-:W-:Y:S01]  /*0910*/  UMOV UR38, 0x1 ;  /* 0x0000000100267882 */ /* 0x000fe20000000000 */
[----:B------:R-:W-:Y:S01]  /*0920*/  NOP ;  /* 0x0000000000007918 */ /* 0x000fe20000000000 */
[----:B------:R-:W-:Y:S01]  /*0930*/  USEL UR38, UR38, 0x2, !UP0 ;  /* 0x0000000226267887 */ /* 0x000fe2000c000000 */
[----:B------:R-:W-:Y:S01]  /*0940*/  ULDC.64 UR48, c[0x0][0x208] ;  /* 0x0000820000307ab9 */ /* 0x000fe20000000a00 */
[----:B012-4-:R-:W-:Y:S08]  /*0950*/  BAR.SYNC.DEFER_BLOCKING 0x0 ;  /* 0x0000000000007b1d */ /* 0x017ff00000010000 */
[----:B------:R-:W-:Y:S05]  /*0960*/  @!P0 BRA `(.L_x_285) ;  /* 0x000000b4008c8947 */ /* 0x000fea0003800000 */
.L_x_286:
[----:B------:R-:W-:-:S08]  /*0970*/  NOP ;  /* 0x0000000000007918 */ /* 0x000fd00000000000 */
[----:B------:R-:W0:Y:S02]  /*0980*/  USETMAXREG.TRY_ALLOC.CTAPOOL UP0, 0xf0 ;  /* 0x000000f0000079c8 */ /* 0x000e240008000600 */
[----:B0-----:R-:W-:-:S13]  /*0990*/  PLOP3.LUT P0, PT, PT, PT, UP0, 0x80, 0x0 ;  /* 0x000000000000781c */ /* 0x001fda0003f0f008 */
[----:B------:R-:W-:Y:S05]  /*09a0*/  @!P0 BRA `(.L_x_286) ;  /* 0xfffffffc00f08947 */ /* 0x000fea000383ffff */
[----:B------:R-:W0:Y:S01]  /*09b0*/  S2R R2, SR_TID.X ;  /* 0x0000000000027919 */ /* 0x000e220000002100 */
[----:B------:R-:W1:Y:S01]  /*09c0*/  S2UR UR5, SR_CgaCtaId ;  /* 0x00000000000579c3 */ /* 0x000e620000008800 */
[----:B------:R-:W-:-:S07]  /*09d0*/  UMOV UR4, 0x400 ;  /* 0x0000040000047882 */ /* 0x000fce0000000000 */
[----:B------:R-:W-:Y:S06]  /*09e0*/  BAR.ARV 0x8, 0x180 ;  /* 0x0206000000007b1d */ /* 0x000fec0000002000 */
[----:B-1----:R-:W-:Y:S01]  /*09f0*/  ULEA UR4, UR5, UR4, 0x18 ;  /* 0x0000000405047291 */ /* 0x002fe2000f8ec03f */
[----:B0-----:R-:W-:-:S04]  /*0a00*/  LOP3.LUT R0, R2, 0xffffff80, RZ, 0xc0, !PT ;  /* 0xffffff8002007812 */ /* 0x001fc800078ec0ff */
[----:B------:R-:W-:-:S13]  /*0a10*/  ISETP.NE.AND P0, PT, R0, 0x80, PT ;  /* 0x000000800000780c */ /* 0x000fda0003f05270 */
[----:B------:R-:W-:Y:S08]  /*0a20*/  @!P0 BAR.ARV 0x9, 0x100 ;  /* 0x0244000000008b1d */ /* 0x000ff00000002000 */
[----:B------:R-:W-:Y:S06]  /*0a30*/  BAR.SYNC.DEFER_BLOCKING 0x5, 0x180 ;  /* 0x0146000000007b1d */ /* 0x000fec0000010000 */
[----:B------:R-:W0:Y:S01]  /*0a40*/  LDS.128 R60, [UR4+0x334d0] ;  /* 0x0334d004ff3c7984 */ /* 0x000e220008000c00 */
[----:B------:R-:W-:Y:S01]  /*0a50*/  ULDC UR4, c[0x0][0xc3c] ;  /* 0x00030f0000047ab9 */ /* 0x000fe20000000800 */
[----:B------:R-:W-:Y:S06]  /*0a60*/  BAR.ARV 0x4, 0x180 ;  /* 0x0106000000007b1d */ /* 0x000fec0000002000 */
[----:B0-----:R-:W-:-:S13]  /*0a70*/  ISETP.GE.AND P0, PT, R63, UR4, PT ;  /* 0x000000043f007c0c */ /* 0x001fda000bf06270 */
[----:B------:R-:W-:Y:S05]  /*0a80*/  @P0 EXIT ;  /* 0x000000000000094d */ /* 0x000fea0003800000 */
[----:B------:R-:W-:Y:S01]  /*0a90*/  VIADD R228, R2, 0xffffff80 ;  /* 0xffffff8002e47836 */ /* 0x000fe20000000000 */
[----:B------:R-:W-:Y:S01]  /*0aa0*/  R2UR UR5, R61 ;  /* 0x000000003d0572ca */ /* 0x000fe200000e0000 */
[----:B------:R-:W-:Y:S01]  /*0ab0*/  ULOP3.LUT UR45, UR38, 0x1, URZ, 0xfc, !UPT ;  /* 0x00000001262d7892 */ /* 0x000fe2000f8efc3f */
[----:B------:R-:W-:Y:S01]  /*0ac0*/  R2UR UR46, R62 ;  /* 0x000000003e2e72ca */ /* 0x000fe200000e0000 */
[----:B------:R-:W-:Y:S01]  /*0ad0*/  UMOV UR44, URZ ;  /* 0x0000003f002c7c82 */ /* 0x000fe20008000000 */
[----:B------:R-:W-:Y:S01]  /*0ae0*/  SHF.R.S32.HI R3, RZ, 0x1f, R228 ;  /* 0x0000001fff037819 */ /* 0x000fe200000114e4 */
[----:B------:R-:W-:Y:S01]  /*0af0*/  UMOV UR43, URZ ;  /* 0x0000003f002b7c82 */ /* 0x000fe20008000000 */
[----:B------:R-:W-:Y:S02]  /*0b00*/  UMOV UR52, URZ ;  /* 0x0000003f00347c82 */ /* 0x000fe40008000000 */
[CC--:B------:R-:W-:Y:S02]  /*0b10*/  LEA.HI R5, R3.reuse, R228.reuse, RZ, 0x7 ;  /* 0x000000e403057211 */ /* 0x0c0fe400078f38ff */
[----:B------:R-:W-:-:S02]  /*0b20*/  LEA.HI R0, R3, R228, RZ, 0x4 ;  /* 0x000000e403007211 */ /* 0x000fc400078f20ff */
[----:B------:R-:W-:Y:S02]  /*0b30*/  LOP3.LUT R23, R5, 0xffffff80, RZ, 0xc0, !PT ;  /* 0xffffff8005177812 */ /* 0x000fe400078ec0ff */
[----:B------:R-:W-:Y:S02]  /*0b40*/  LEA.HI R2, R3, R228, RZ, 0x5 ;  /* 0x000000e403027211 */ /* 0x000fe400078f28ff */
[----:B------:R-:W-:Y:S01]  /*0b50*/  SHF.R.S32.HI R9, RZ, 0x4, R0 ;  /* 0x00000004ff097819 */ /* 0x000fe20000011400 */
[----:B------:R-:W-:Y:S01]  /*0b60*/  IMAD.IADD R23, R228, 0x1, -R23 ;  /* 0x00000001e4177824 */ /* 0x000fe200078e0a17 */
[----:B------:R-:W-:Y:S01]  /*0b70*/  LOP3.LUT R7, R0, 0x3fffff0, RZ, 0xc0, !PT ;  /* 0x03fffff000077812 */ /* 0x000fe200078ec0ff */
[----:B------:R-:W-:Y:S01]  /*0b80*/  IMAD.SHL.U32 R2, R2, 0x20, RZ ;  /* 0x0000002002027824 */ /* 0x000fe200078e00ff */
[----:B------:R-:W-:Y:S02]  /*0b90*/  LEA.HI R0, R0, R9, RZ, 0x1 ;  /* 0x0000000900007211 */ /* 0x000fe400078f08ff */
[----:B------:R-:W-:Y:S01]  /*0ba0*/  SHF.R.S32.HI R4, RZ, 0x1f, R23 ;  /* 0x0000001fff047819 */ /* 0x000fe20000011417 */
[----:B------:R-:W-:Y:S01]  /*0bb0*/  IMAD.IADD R7, R228, 0x1, -R7 ;  /* 0x00000001e4077824 */ /* 0x000fe200078e0a07 */
[----:B------:R-:W-:-:S02]  /*0bc0*/  LOP3.LUT R2, R2, 0xfffffc00, RZ, 0xc0, !PT ;  /* 0xfffffc0002027812 */ /* 0x000fc400078ec0ff */
[----:B------:R-:W-:Y:S02]  /*0bd0*/  LOP3.LUT R0, R0, 0x1ffffffe, RZ, 0xc0, !PT ;  /* 0x1ffffffe00007812 */ /* 0x000fe400078ec0ff */
[----:B------:R-:W-:Y:S01]  /*0be0*/  LEA.HI R6, R4, R23, RZ, 0x2 ;  /* 0x0000001704067211 */ /* 0x000fe200078f10ff */
[----:B------:R-:W-:Y:S01]  /*0bf0*/  IMAD R7, R7, 0x40, R2 ;  /* 0x0000004007077824 */ /* 0x000fe200078e0202 */
[----:B------:R-:W-:Y:S01]  /*0c00*/  LEA.HI R2, R3, R228, RZ, 0x2 ;  /* 0x000000e403027211 */ /* 0x000fe200078f10ff */
[----:B------:R-:W-:Y:S01]  /*0c10*/  IMAD.IADD R0, R9, 0x1, -R0 ;  /* 0x0000000109007824 */ /* 0x000fe200078e0a00 */
[--C-:B------:R-:W-:Y:S01]  /*0c20*/  SHF.R.S32.HI R8, RZ, 0x2, R6.reuse ;  /* 0x00000002ff087819 */ /* 0x100fe20000011406 */
[----:B------:R-:W-:Y:S01]  /*0c30*/  IMAD.MOV.U32 R9, RZ, RZ, -0x2 ;  /* 0xfffffffeff097424 */ /* 0x000fe200078e00ff */
[----:B------:R-:W-:Y:S01]  /*0c40*/  SHF.R.S32.HI R11, RZ, 0x1f, R6 ;  /* 0x0000001fff0b7819 */ /* 0x000fe20000011406 */
[----:B------:R-:W-:Y:S01]  /*0c50*/  IMAD R224, R0, 0x8, R7 ;  /* 0x0000000800e07824 */ /* 0x000fe200078e0207 */
[----:B------:R-:W-:-:S02]  /*0c60*/  LOP3.LUT R7, R2, 0xfffffffc, RZ, 0xc0, !PT ;  /* 0xfffffffc02077812 */ /* 0x000fc400078ec0ff */
[----:B------:R-:W-:Y:S02]  /*0c70*/  LEA.HI R3, R3, R228, RZ, 0x3 ;  /* 0x000000e403037211 */ /* 0x000fe400078f18ff */
[----:B------:R-:W-:Y:S01]  /*0c80*/  LEA.HI R11, R11, R8, RZ, 0x3 ;  /* 0x000000080b0b7211 */ /* 0x000fe200078f18ff */
[----:B------:R-:W-:Y:S01]  /*0c90*/  IMAD.IADD R7, R228, 0x1, -R7 ;  /* 0x00000001e4077824 */ /* 0x000fe200078e0a07 */
[----:B------:R-:W-:Y:S02]  /*0ca0*/  SHF.R.S32.HI R220, RZ, 0x7, R5 ;  /* 0x00000007ffdc7819 */ /* 0x000fe40000011405 */
[----:B------:R-:W-:Y:S02]  /*0cb0*/  LOP3.LUT R19, R3, 0xfffffff8, RZ, 0xc0, !PT ;  /* 0xfffffff803137812 */ /* 0x000fe400078ec0ff */
[----:B------:R-:W-:Y:S02]  /*0cc0*/  LOP3.LUT R11, R11, 0xfffffff8, RZ, 0xc0, !PT ;  /* 0xfffffff80b0b7812 */ /* 0x000fe400078ec0ff */
[----:B------:R-:W-:Y:S01]  /*0cd0*/  LEA.HI R4, R4, R23, RZ, 0x5 ;  /* 0x0000001704047211 */ /* 0x000fe200078f28ff */
[----:B------:R-:W-:Y:S01]  /*0ce0*/  IMAD.IADD R19, R228, 0x1, -R19 ;  /* 0x00000001e4137824 */ /* 0x000fe200078e0a13 */
[----:B------:R-:W-:Y:S01]  /*0cf0*/  LEA.HI R5, R5, R220, RZ, 0x1 ;  /* 0x000000dc05057211 */ /* 0x000fe200078f08ff */
[----:B------:R-:W-:Y:S01]  /*0d00*/  IMAD.IADD R11, R8, 0x1, -R11 ;  /* 0x00000001080b7824 */ /* 0x000fe200078e0a0b */
[----:B------:R-:W-:Y:S01]  /*0d10*/  LEA.HI R0, R7, R7, RZ, 0x1 ;  /* 0x0000000707007211 */ /* 0x000fe200078f08ff */
[----:B------:R-:W-:Y:S01]  /*0d20*/  IMAD.SHL.U32 R16, R19, 0x8, RZ ;  /* 0x0000000813107824 */ /* 0x000fe200078e00ff */
[----:B------:R-:W-:-:S02]  /*0d30*/  SHF.R.S32.HI R4, RZ, 0x5, R4 ;  /* 0x00000005ff047819 */ /* 0x000fc40000011404 */
[----:B------:R-:W-:Y:S01]  /*0d40*/  LOP3.LUT R5, R5, 0x3fffffe, RZ, 0xc0, !PT ;  /* 0x03fffffe05057812 */ /* 0x000fe200078ec0ff */
[----:B------:R-:W-:Y:S01]  /*0d50*/  VIADD R17, R16, 0x40 ;  /* 0x0000004010117836 */ /* 0x000fe20000000000 */
[----:B------:R-:W-:Y:S01]  /*0d60*/  LOP3.LUT R6, R6, 0x7ffffffc, RZ, 0xc0, !PT ;  /* 0x7ffffffc06067812 */ /* 0x000fe200078ec0ff */
[----:B------:R-:W-:Y:S01]  /*0d70*/  IMAD R4, R4, 0x10, R11 ;  /* 0x0000001004047824 */ /* 0x000fe200078e020b */
[----:B------:R-:W-:Y:S01]  /*0d80*/  LOP3.LUT R0, R0, 0x1ffffffe, RZ, 0xc0, !PT ;  /* 0x1ffffffe00007812 */ /* 0x000fe200078ec0ff */
[----:B------:R-:W-:Y:S01]  /*0d90*/  IMAD.IADD R5, R220, 0x1, -R5 ;  /* 0x00000001dc057824 */ /* 0x000fe200078e0a05 */
[----:B------:R-:W-:Y:S01]  /*0da0*/  SHF.R.S32.HI R22, RZ, 0x3, R3 ;  /* 0x00000003ff167819 */ /* 0x000fe20000011403 */
[----:B------:R-:W-:Y:S01]  /*0db0*/  VIADD R18, R16, 0x80 ;  /* 0x0000008010127836 */ /* 0x000fe20000000000 */
[----:B------:R-:W-:Y:S01]  /*0dc0*/  SHF.R.S32.HI R227, RZ, 0x1f, R16 ;  /* 0x0000001fffe37819 */ /* 0x000fe20000011410 */
[----:B------:R-:W-:Y:S01]  /*0dd0*/  IMAD.IADD R6, R23, 0x1, -R6 ;  /* 0x0000000117067824 */ /* 0x000fe200078e0a06 */
[----:B------:R-:W-:Y:S01]  /*0de0*/  SHF.R.S32.HI R226, RZ, 0x1f, R17 ;  /* 0x0000001fffe27819 */ /* 0x000fe20000011411 */
[----:B------:R-:W-:Y:S01]  /*0df0*/  IMAD.IADD R0, R7, 0x1, -R0 ;  /* 0x0000000107007824 */ /* 0x000fe200078e0a00 */
[----:B------:R-:W-:Y:S01]  /*0e00*/  SHF.R.S32.HI R225, RZ, 0x1f, R18 ;  /* 0x0000001fffe17819 */ /* 0x000fe20000011412 */
[----:B------:R-:W-:-:S02]  /*0e10*/  IMAD R221, R5, 0x40, R4 ;  /* 0x0000004005dd7824 */ /* 0x000fc400078e0204 */
[----:B------:R-:W-:Y:S02]  /*0e20*/  IMAD R222, R6, R9, 0xa0 ;  /* 0x000000a006de7424 */ /* 0x000fe400078e0209 */
[----:B------:R-:W-:-:S07]  /*0e30*/  IMAD R223, R0, 0x8, R221 ;  /* 0x0000000800df7824 */ /* 0x000fce00078e02dd */
.L_x_330:
[----:B012---:R-:W0:Y:S01]  /*0e40*/  LDC.64 R2, c[0x0][0xc88] ;  /* 0x00032200ff027b82 */ /* 0x007e220000000a00 */
[----:B------:R-:W-:Y:S01]  /*0e50*/  ULDC.64 UR6, c[0x0][0x990] ;  /* 0x0002640000067ab9 */ /* 0x000fe20000000a00 */
[----:B------:R-:W-:Y:S01]  /*0e60*/  ULDC.64 UR8, c[0x0][0x998] ;  /* 0x0002660000087ab9 */ /* 0x000fe20000000a00 */
[----:B0-----:R-:W-:-:S06]  /*0e70*/  IMAD.WIDE R2, R63, 0x4, R2 ;  /* 0x000000043f027825 */ /* 0x001fcc00078e0202 */
[----:B------:R-:W2:Y:S01]  /*0e80*/  LDG.E R2, desc[UR48][R2.64] ;  /* 0x0000003002027981 */ /* 0x000ea2000c1e1900 */
[----:B------:R-:W-:Y:S01]  /*0e90*/  UISETP.NE.U32.AND UP0, UPT, UR6, URZ, UPT ;  /* 0x0000003f0600728c */ /* 0x000fe2000bf05070 */
[----:B------:R-:W-:Y:S01]  /*0ea0*/  IMAD.MOV.U32 R11, RZ, RZ, 0x3f800000 ;  /* 0x3f800000ff0b7424 */ /* 0x000fe200078e00ff */
[----:B------:R-:W-:Y:S01]  /*0eb0*/  UISETP.NE.U32.AND UP3, UPT, UR8, URZ, UPT ;  /* 0x0000003f0800728c */ /* 0x000fe2000bf65070 */
[----:B------:R-:W-:Y:S01]  /*0ec0*/  IMAD.MOV.U32 R0, RZ, RZ, 0x3f800000 ;  /* 0x3f800000ff007424 */ /* 0x000fe200078e00ff */
[----:B------:R-:W-:Y:S02]  /*0ed0*/  UISETP.NE.AND.EX UP0, UPT, UR7, URZ, UPT, UP0 ;  /* 0x0000003f0700728c */ /* 0x000fe4000bf05300 */
[----:B------:R-:W-:-:S04]  /*0ee0*/  UISETP.NE.AND.EX UP3, UPT, UR9, URZ, UPT, UP3 ;  /* 0x0000003f0900728c */ /* 0x000fc8000bf65330 */
[----:B------:R-:W-:Y:S02]  /*0ef0*/  PLOP3.LUT P2, PT, PT, PT, UP0, 0x80, 0x0 ;  /* 0x000000000000781c */ /* 0x000fe40003f4f008 */
[----:B------:R-:W-:-:S03]  /*0f00*/  PLOP3.LUT P3, PT, PT, PT, UP3, 0x80, 0x0 ;  /* 0x000000000000781c */ /* 0x000fc60003f6f038 */
[----:B------:R-:W-:Y:S01]  /*0f10*/  @UP0 ULDC.64 UR12, c[0x0][0x9a8] ;  /* 0x00026a00000c0ab9 */ /* 0x000fe20000000a00 */
[----:B------:R-:W-:Y:S01]  /*0f20*/  @UP0 ULDC.64 UR14, c[0x0][0x9b0] ;  /* 0x00026c00000e0ab9 */ /* 0x000fe20000000a00 */
[----:B------:R-:W-:Y:S01]  /*0f30*/  @UP3 ULDC.64 UR18, c[0x0][0x9b8] ;  /* 0x00026e0000123ab9 */ /* 0x000fe20000000a00 */
[----:B------:R-:W-:Y:S01]  /*0f40*/  @UP3 ULDC.64 UR20, c[0x0][0x9c0] ;  /* 0x0002700000143ab9 */ /* 0x000fe20000000a00 */
[----:B--2---:R-:W-:-:S13]  /*0f50*/  R2UR UR36, R2 ;  /* 0x00000000022472ca */ /* 0x004fda00000e0000 */
[----:B------:R-:W-:Y:S02]  /*0f60*/  USHF.R.S32.HI UR37, URZ, 0x1f, UR36 ;  /* 0x0000001f3f257899 */ /* 0x000fe40008011424 */
[----:B------:R-:W-:Y:S02]  /*0f70*/  @UP0 UIMAD.WIDE.U32 UR10, UR36, UR12, URZ ;  /* 0x0000000c240a02a5 */ /* 0x000fe4000f8e003f */
[----:B------:R-:W-:Y:S02]  /*0f80*/  @UP0 UIMAD UR4, UR37, UR12, URZ ;  /* 0x0000000c250402a4 */ /* 0x000fe4000f8e023f */
[----:B------:R-:W-:Y:S02]  /*0f90*/  @UP3 UIMAD.WIDE.U32 UR16, UR36, UR18, URZ ;  /* 0x00000012241032a5 */ /* 0x000fe4000f8e003f */
[----:B------:R-:W-:Y:S02]  /*0fa0*/  @UP0 UIMAD UR12, UR36, UR13, UR4 ;  /* 0x0000000d240c02a4 */ /* 0x000fe4000f8e0204 */
[----:B------:R-:W-:-:S02]  /*0fb0*/  @UP0 USHF.R.S32.HI UR4, URZ, 0x1f, UR46 ;  /* 0x0000001f3f040899 */ /* 0x000fc4000801142e */
[----:B------:R-:W-:Y:S02]  /*0fc0*/  @UP3 UIMAD UR13, UR37, UR18, URZ ;  /* 0x00000012250d32a4 */ /* 0x000fe4000f8e023f */
[----:B------:R-:W-:Y:S02]  /*0fd0*/  @UP0 UIADD3 UR11, UR11, UR12, URZ ;  /* 0x0000000c0b0b0290 */ /* 0x000fe4000fffe03f */
[----:B------:R-:W-:Y:S02]  /*0fe0*/  @UP0 UIMAD UR4, UR4, UR14, URZ ;  /* 0x0000000e040402a4 */ /* 0x000fe4000f8e023f */
[----:B------:R-:W-:Y:S02]  /*0ff0*/  @UP3 UIMAD UR18, UR36, UR19, UR13 ;  /* 0x00000013241232a4 */ /* 0x000fe4000f8e020d */
[----:B------:R-:W-:Y:S02]  /*1000*/  @UP3 USHF.R.S32.HI UR19, URZ, 0x1f, UR46 ;  /* 0x0000001f3f133899 */ /* 0x000fe4000801142e */
[----:B------:R-:W-:-:S02]  /*1010*/  @UP0 UIMAD UR4, UR46, UR15, UR4 ;  /* 0x0000000f2e0402a4 */ /* 0x000fc4000f8e0204 */
[----:B------:R-:W-:Y:S02]  /*1020*/  @UP0 UIMAD.WIDE.U32 UR14, UR46, UR14, UR10 ;  /* 0x0000000e2e0e02a5 */ /* 0x000fe4000f8e000a */
[----:B------:R-:W-:Y:S01]  /*1030*/  @UP3 UIADD3 UR17, UR17, UR18, URZ ;  /* 0x0000001211113290 */ /* 0x000fe2000fffe03f */
[----:B------:R-:W-:Y:S01]  /*1040*/  ULDC.64 UR10, c[0x0][0xa28] ;  /* 0x00028a00000a7ab9 */ /* 0x000fe20000000a00 */
[----:B------:R-:W-:Y:S01]  /*1050*/  ULDC.64 UR12, c[0x0][0xa20] ;  /* 0x00028800000c7ab9 */ /* 0x000fe20000000a00 */
[----:B------:R-:W-:Y:S02]  /*1060*/  @UP3 UIMAD UR18, UR19, UR20, URZ ;  /* 0x00000014131232a4 */ /* 0x000fe4000f8e023f */
[----:B------:R-:W-:Y:S02]  /*1070*/  UISETP.NE.U32.AND UP1, UPT, UR10, URZ, UPT ;  /* 0x0000003f0a00728c */ /* 0x000fe4000bf25070 */
[----:B------:R-:W-:Y:S02]  /*1080*/  UISETP.NE.U32.AND UP2, UPT, UR12, URZ, UPT ;  /* 0x0000003f0c00728c */ /* 0x000fe4000bf45070 */
[----:B------:R-:W-:-:S02]  /*1090*/  @UP3 UIMAD UR18, UR46, UR21, UR18 ;  /* 0x000000152e1232a4 */ /* 0x000fc4000f8e0212 */
[----:B------:R-:W-:Y:S02]  /*10a0*/  @UP3 UIMAD.WIDE.U32 UR16, UR46, UR20, UR16 ;  /* 0x000000142e1032a5 */ /* 0x000fe4000f8e0010 */
[----:B------:R-:W-:Y:S02]  /*10b0*/  UISETP.NE.AND.EX UP1, UPT, UR11, URZ, UPT, UP1 ;  /* 0x0000003f0b00728c */ /* 0x000fe4000bf25310 */
[----:B------:R-:W-:Y:S02]  /*10c0*/  UISETP.NE.AND.EX UP2, UPT, UR13, URZ, UPT, UP2 ;  /* 0x0000003f0d00728c */ /* 0x000fe4000bf45320 */
[----:B------:R-:W-:Y:S02]  /*10d0*/  @UP0 UIADD3 UR15, UR15, UR4, URZ ;  /* 0x000000040f0f0290 */ /* 0x000fe4000fffe03f */
[----:B------:R-:W-:Y:S01]  /*10e0*/  @UP0 ULEA UR6, UP4, UR14, UR6, 0x2 ;  /* 0x000000060e060291 */ /* 0x000fe2000f88103f */
[----:B------:R-:W-:Y:S01]  /*10f0*/  PLOP3.LUT P0, PT, PT, PT, UP1, 0x80, 0x0 ;  /* 0x000000000000781c */ /* 0x000fe20003f0f018 */
[----:B------:R-:W-:Y:S01]  /*1100*/  @UP3 UIADD3 UR4, UR17, UR18, URZ ;  /* 0x0000001211043290 */ /* 0x000fe2000fffe03f */
[----:B------:R-:W-:Y:S01]  /*1110*/  PLOP3.LUT P1, PT, PT, PT, UP2, 0x80, 0x0 ;  /* 0x000000000000781c */ /* 0x000fe20003f2f028 */
[----:B------:R-:W-:-:S02]  /*1120*/  @UP3 ULEA UR8, UP5, UR16, UR8, 0x2 ;  /* 0x0000000810083291 */ /* 0x000fc4000f8a103f */
[----:B------:R-:W-:Y:S01]  /*1130*/  @UP0 ULEA.HI.X UR7, UR14, UR7, UR15, 0x2, UP4 ;  /* 0x000000070e070291 */ /* 0x000fe2000a0f140f */
[----:B------:R-:W-:Y:S01]  /*1140*/  IMAD.U32 R6, RZ, RZ, UR6 ;  /* 0x00000006ff067e24 */ /* 0x000fe2000f8e00ff */
[----:B------:R-:W-:Y:S02]  /*1150*/  @UP3 ULEA.HI.X UR9, UR16, UR9, UR4, 0x2, UP5 ;  /* 0x0000000910093291 */ /* 0x000fe4000a8f1404 */
[----:B------:R-:W-:Y:S01]  /*1160*/  @UP1 ULEA UR10, UP0, UR36, UR10, 0x2 ;  /* 0x0000000a240a1291 */ /* 0x000fe2000f80103f */
[----:B------:R-:W-:Y:S01]  /*1170*/  IMAD.U32 R8, RZ, RZ, UR8 ;  /* 0x00000008ff087e24 */ /* 0x000fe2000f8e00ff */
[----:B------:R-:W-:Y:S01]  /*1180*/  @UP2 ULEA UR12, UP3, UR36, UR12, 0x2 ;  /* 0x0000000c240c2291 */ /* 0x000fe2000f86103f */
[----:B------:R-:W-:Y:S01]  /*1190*/  IMAD.U32 R7, RZ, RZ, UR7 ;  /* 0x00000007ff077e24 */ /* 0x000fe2000f8e00ff */
[----:B------:R-:W-:Y:S01]  /*11a0*/  @UP1 ULEA.HI.X UR11, UR36, UR11, UR37, 0x2, UP0 ;  /* 0x0000000b240b1291 */ /* 0x000fe200080f1425 */
[----:B------:R-:W-:Y:S01]  /*11b0*/  IMAD.U32 R9, RZ, RZ, UR9 ;  /* 0x00000009ff097e24 */ /* 0x000fe2000f8e00ff */
[----:B------:R-:W-:-:S02]  /*11c0*/  @UP2 ULEA.HI.X UR13, UR36, UR13, UR37, 0x2, UP3 ;  /* 0x0000000d240d2291 */ /* 0x000fc400098f1425 */
[----:B------:R-:W2:Y:S01]  /*11d0*/  @P2 LDG.E R11, desc[UR48][R6.64] ;  /* 0x00000030060b2981 */ /* 0x000ea2000c1e1900 */
[----:B------:R-:W-:Y:S01]  /*11e0*/  IMAD.U32 R2, RZ, RZ, UR10 ;  /* 0x0000000aff027e24 */ /* 0x000fe2000f8e00ff */
[----:B------:R-:W-:Y:S01]  /*11f0*/  ULDC.64 UR6, c[0x0][0x418] ;  /* 0x0001060000067ab9 */ /* 0x000fe20000000a00 */
[----:B------:R-:W-:Y:S01]  /*1200*/  ULDC UR4, c[0x0][0x424] ;  /* 0x0001090000047ab9 */ /* 0x000fe20000000800 */
[----:B------:R0:W2:Y:S01]  /*1210*/  @P3 LDG.E R0, desc[UR48][R8.64] ;  /* 0x0000003008003981 */ /* 0x0000a2000c1e1900 */
[----:B------:R-:W-:Y:S02]  /*1220*/  IMAD.U32 R4, RZ, RZ, UR12 ;  /* 0x0000000cff047e24 */ /* 0x000fe4000f8e00ff */
[----:B------:R-:W-:Y:S02]  /*1230*/  IMAD.U32 R3, RZ, RZ, UR11 ;  /* 0x0000000bff037e24 */ /* 0x000fe4000f8e00ff */
[----:B------:R-:W-:-:S03]  /*1240*/  IMAD.U32 R5, RZ, RZ, UR13 ;  /* 0x0000000dff057e24 */ /* 0x000fc6000f8e00ff */
[----:B---3--:R-:W3:Y:S04]  /*1250*/  @P0 LDG.E R2, desc[UR48][R2.64] ;  /* 0x0000003002020981 */ /* 0x008ee8000c1e1900 */
[----:B----4-:R-:W4:Y:S01]  /*1260*/  @P1 LDG.E R4, desc[UR48][R4.64] ;  /* 0x0000003004041981 */ /* 0x010f22000c1e1900 */
[----:B------:R-:W-:Y:S01]  /*1270*/  UISETP.NE.U32.AND UP0, UPT, UR6, URZ, UPT ;  /* 0x0000003f0600728c */ /* 0x000fe2000bf05070 */
[----:B------:R-:W-:Y:S01]  /*1280*/  IMAD.MOV.U32 R119, RZ, RZ, RZ ;  /* 0x000000ffff777224 */ /* 0x000fe200078e00ff */
[----:B------:R-:W-:Y:S01]  /*1290*/  UMOV UR51, URZ ;  /* 0x0000003f00337c82 */ /* 0x000fe20008000000 */
[----:B------:R-:W-:Y:S01]  /*12a0*/  ULDC UR6, c[0x0][0x2f0] ;  /* 0x0000bc0000067ab9 */ /* 0x000fe20000000800 */
[----:B------:R-:W-:Y:S01]  /*12b0*/  UISETP.NE.AND.EX UP0, UPT, UR7, URZ, UPT, UP0 ;  /* 0x0000003f0700728c */ /* 0x000fe2000bf05300 */
[----:B0-----:R-:W-:Y:S01]  /*12c0*/  CS2R R8, SRZ ;  /* 0x0000000000087805 */ /* 0x001fe2000001ff00 */
[----:B------:R-:W-:Y:S01]  /*12d0*/  UMOV UR40, UR5 ;  /* 0x0000000500287c82 */ /* 0x000fe20008000000 */
[----:B------:R-:W-:Y:S01]  /*12e0*/  ULDC UR7, c[0x0][0x988] ;  /* 0x0002620000077ab9 */ /* 0x000fe20000000800 */
[----:B------:R-:W-:Y:S01]  /*12f0*/  USEL UR4, UR4, 0x1, UP0 ;  /* 0x0000000104047887 */ /* 0x000fe20008000000 */
[----:B------:R-:W-:-:S02]  /*1300*/  CS2R R12, SRZ ;  /* 0x00000000000c7805 */ /* 0x000fc4000001ff00 */
[----:B------:R-:W-:Y:S02]  /*1310*/  CS2R R14, SRZ ;  /* 0x00000000000e7805 */ /* 0x000fe4000001ff00 */
[----:B------:R-:W-:Y:S01]  /*1320*/  CS2R R20, SRZ ;  /* 0x0000000000147805 */ /* 0x000fe2000001ff00 */
[----:B------:R-:W-:Y:S01]  /*1330*/  UIMAD UR4, UR4, UR6, URZ ;  /* 0x00000006040472a4 */ /* 0x000fe2000f8e023f */
        /* <DEDUP_REMOVED lines=32> */
[----:B------:R-:W-:Y:S01]  /*1540*/  CS2R R132, SRZ ;  /* 0x0000000000847805 */ /* 0x000fe2000001ff00 */
[----:B------:R-:W-:Y:S02]  /*1550*/  IMAD.MOV.U32 R92, RZ, RZ, RZ ;  /* 0x000000ffff5c7224 */ /* 0x000fe400078e00ff */
[----:B--2---:R-:W-:Y:S01]  /*1560*/  FMUL.FTZ R0, R11, R0 ;  /* 0x000000000b007220 */ /* 0x004fe20000410000 */
[----:B------:R-:W-:-:S03]  /*1570*/  CS2R R10, SRZ ;  /* 0x00000000000a7805 */ /* 0x000fc6000001ff00 */
[----:B------:R-:W-:Y:S01]  /*1580*/  FMUL.FTZ R0, R0, UR7 ;  /* 0x0000000700007c20 */ /* 0x000fe20008410000 */
[----:B---3--:R-:W-:-:S04]  /*1590*/  @P0 R2UR UR51, R2 ;  /* 0x00000000023302ca */ /* 0x008fc800000e0000 */
[----:B------:R-:W-:Y:S01]  /*15a0*/  R2UR UR39, R0 ;  /* 0x00000000002772ca */ /* 0x000fe200000e0000 */
[----:B------:R-:W-:Y:S01]  /*15b0*/  IMAD.MOV.U32 R0, RZ, RZ, RZ ;  /* 0x000000ffff007224 */ /* 0x000fe200078e00ff */
[----:B----4-:R-:W-:Y:S02]  /*15c0*/  @P1 R2UR UR4, R4 ;  /* 0x00000000040412ca */ /* 0x010fe400000e0000 */
[----:B------:R-:W-:Y:S02]  /*15d0*/  CS2R R4, SRZ ;  /* 0x0000000000047805 */ /* 0x000fe4000001ff00 */
[----:B------:R-:W-:Y:S01]  /*15e0*/  PLOP3.LUT P0, PT, PT, PT, PT, 0x80, 0x0 ;  /* 0x000000000000781c */ /* 0x000fe20003f0f070 */
[----:B------:R-:W-:-:S12]  /*15f0*/  @P1 BRA `(.L_x_287) ;  /* 0x0000000000341947 */ /* 0x000fd80003800000 */
[----:B------:R-:W-:Y:S02]  /*1600*/  ULDC.64 UR6, c[0x0][0xa08] ;  /* 0x0002820000067ab9 */ /* 0x000fe40000000a00 */
[----:B------:R-:W-:-:S04]  /*1610*/  ISETP.NE.U32.AND P1, PT, RZ, UR6, PT ;  /* 0x00000006ff007c0c */ /* 0x000fc8000bf25070 */
[----:B------:R-:W-:-:S13]  /*1620*/  ISETP.NE.AND.EX P1, PT, RZ, UR7, PT, P1 ;  /* 0x00000007ff007c0c */ /* 0x000fda000bf25310 */
[----:B------:R-:W-:Y:S05]  /*1630*/  @!P1 BRA `(.L_x_287) ;  /* 0x0000000000249947 */ /* 0x000fea0003800000 */
[----:B------:R-:W-:Y:S02]  /*1640*/  ULDC.64 UR4, c[0x0][0xa08] ;  /* 0x0002820000047ab9 */ /* 0x000fe40000000a00 */
[----:B------:R-:W-:-:S06]  /*1650*/  UIMAD.WIDE UR4, UR36, 0x4, UR4 ;  /* 0x00000004240478a5 */ /* 0x000fcc000f8e0204 */
[----:B------:R-:W-:Y:S02]  /*1660*/  IMAD.U32 R2, RZ, RZ, UR4 ;  /* 0x00000004ff027e24 */ /* 0x000fe4000f8e00ff */
[----:B------:R-:W-:-:S05]  /*1670*/  IMAD.U32 R3, RZ, RZ, UR5 ;  /* 0x00000005ff037e24 */ /* 0x000fca000f8e00ff */
[----:B------:R-:W2:Y:S04]  /*1680*/  LDG.E R7, desc[UR48][R2.64] ;  /* 0x0000003002077981 */ /* 0x000ea8000c1e1900 */
[----:B------:R-:W3:Y:S01]  /*1690*/  LDG.E R6, desc[UR48][R2.64+0x4] ;  /* 0x0000043002067981 */ /* 0x000ee2000c1e1900 */
[----:B--2---:R-:W-:Y:S02]  /*16a0*/  R2UR UR4, R7 ;  /* 0x00000000070472ca */ /* 0x004fe400000e0000 */
[----:B---3--:R-:W-:-:S13]  /*16b0*/  R2UR UR5, R6 ;  /* 0x00000000060572ca */ /* 0x008fda00000e0000 */
[----:B------:R-:W-:-:S12]  /*16c0*/  UIADD3 UR4, -UR4, UR5, URZ ;  /* 0x0000000504047290 */ /* 0x000fd8000fffe13f */
.L_x_287:
[----:B------:R-:W-:Y:S01]  /*16d0*/  UIADD3 UR51, -UR51, UR4, URZ ;  /* 0x0000000433337290 */ /* 0x000fe2000fffe13f */
[----:B------:R-:W-:Y:S01]  /*16e0*/  CS2R R134, SRZ ;  /* 0x0000000000867805 */ /* 0x000fe2000001ff00 */
[----:B------:R-:W-:Y:S01]  /*16f0*/  UMOV UR41, UR46 ;  /* 0x0000002e00297c82 */ /* 0x000fe20008000000 */
[----:B------:R-:W-:Y:S01]  /*1700*/  IMAD.MOV.U32 R93, RZ, RZ, RZ ;  /* 0x000000ffff5d7224 */ /* 0x000fe200078e00ff */
[----:B------:R-:W-:Y:S01]  /*1710*/  UISETP.GE.AND UP0, UPT, UR51, 0x1, UPT ;  /* 0x000000013300788c */ /* 0x000fe2000bf06270 */
[----:B------:R-:W-:Y:S01]  /*1720*/  CS2R R96, SRZ ;  /* 0x0000000000607805 */ /* 0x000fe2000001ff00 */
[----:B------:R-:W-:Y:S01]  /*1730*/  UIADD3 UR4, UR51, 0x9f, URZ ;  /* 0x0000009f33047890 */ /* 0x000fe2000fffe03f */
[----:B------:R-:W-:Y:S02]  /*1740*/  CS2R R136, SRZ ;  /* 0x0000000000887805 */ /* 0x000fe4000001ff00 */
[----:B------:R-:W-:Y:S02]  /*1750*/  CS2R R100, SRZ ;  /* 0x0000000000647805 */ /* 0x000fe4000001ff00 */
[----:B------:R-:W-:-:S02]  /*1760*/  CS2R R138, SRZ ;  /* 0x00000000008a7805 */ /* 0x000fc4000001ff00 */
[----:B------:R-:W-:Y:S01]  /*1770*/  PLOP3.LUT P1, PT, PT, PT, UP0, 0x80, 0x0 ;  /* 0x000000000000781c */ /* 0x000fe20003f2f008 */
[----:B------:R-:W-:Y:S01]  /*1780*/  UIMAD.WIDE UR4, UR4, 0x66666667, URZ ;  /* 0x66666667040478a5 */ /* 0x000fe2000f8e023f */
[----:B------:R-:W-:Y:S02]  /*1790*/  CS2R R104, SRZ ;  /* 0x0000000000687805 */ /* 0x000fe4000001ff00 */
[----:B------:R-:W-:Y:S01]  /*17a0*/  CS2R R140, SRZ ;  /* 0x00000000008c7805 */ /* 0x000fe2000001ff00 */
[----:B------:R-:W-:Y:S01]  /*17b0*/  IMAD.MOV.U32 R108, RZ, RZ, RZ ;  /* 0x000000ffff6c7224 */ /* 0x000fe200078e00ff */
[----:B------:R-:W-:Y:S01]  /*17c0*/  USHF.R.U32.HI UR50, URZ, 0x1f, UR5 ;  /* 0x0000001f3f327899 */ /* 0x000fe20008011605 */
[----:B------:R-:W-:-:S03]  /*17d0*/  IMAD.MOV.U32 R142, RZ, RZ, RZ ;  /* 0x000000ffff8e7224 */ /* 0x000fc600078e00ff */
[----:B------:R-:W-:-:S03]  /*17e0*/  ULEA.HI.SX32 UR50, UR5, UR50, 0x1a ;  /* 0x0000003205327291 */ /* 0x000fc6000f8fd23f */
[----:B------:R-:W-:Y:S09]  /*17f0*/  @!P1 BRA `(.L_x_288) ;  /* 0x0000007400889947 */ /* 0x000ff20003800000 */
[----:B------:R-:W0:Y:S01]  /*1800*/  SHFL.IDX PT, R0, R220, RZ, 0x1f ;  /* 0x00001fffdc007589 */ /* 0x000e2200000e0000 */
[----:B------:R-:W1:Y:S01]  /*1810*/  S2UR UR6, SR_CgaCtaId ;  /* 0x00000000000679c3 */ /* 0x000e620000008800 */
[----:B------:R-:W-:Y:S01]  /*1820*/  UMOV UR5, 0x400 ;  /* 0x0000040000057882 */ /* 0x000fe20000000000 */
[----:B0-----:R-:W-:Y:S01]  /*1830*/  R2UR UR42, R0 ;  /* 0x00000000002a72ca */ /* 0x001fe200000e0000 */
[----:B-1----:R-:W-:-:S04]  /*1840*/  ULEA UR5, UR6, UR5, 0x18 ;  /* 0x0000000506057291 */ /* 0x002fc8000f8ec03f */
[----:B------:R-:W-:-:S04]  /*1850*/  UIADD3 UR5, UR5, 0x1e200, URZ ;  /* 0x0001e20005057890 */ /* 0x000fc8000fffe03f */
[----:B------:R-:W-:-:S04]  /*1860*/  ULOP3.LUT UP0, URZ, UR5, 0x9f, URZ, 0xc0, !UPT ;  /* 0x0000009f053f7892 */ /* 0x000fc8000f80c03f */
[----:B------:R-:W-:Y:S02]  /*1870*/  ULEA.HI UR4, UR42, UR42, URZ, 0x1 ;  /* 0x0000002a2a047291 */ /* 0x000fe4000f8f083f */
[----:B------:R-:W-:Y:S02]  /*1880*/  PLOP3.LUT P0, PT, PT, PT, UP0, 0x80, 0x0 ;  /* 0x000000000000781c */ /* 0x000fe40003f0f008 */
[----:B------:R-:W-:-:S04]  /*1890*/  ULOP3.LUT UR4, UR4, 0x3e, URZ, 0xc0, !UPT ;  /* 0x0000003e04047892 */ /* 0x000fc8000f8ec03f */
[----:B------:R-:W-:-:S04]  /*18a0*/  UIADD3 UR4, UR42, -UR4, URZ ;  /* 0x800000042a047290 */ /* 0x000fc8000fffe03f */
[----:B------:R-:W-:-:S04]  /*18b0*/  ULEA UR4, UR4, UR5, 0xc ;  /* 0x0000000504047291 */ /* 0x000fc8000f8e603f */
[----:B------:R-:W-:-:S04]  /*18c0*/  USHF.R.U32.HI UR4, URZ, 0x4, UR4 ;  /* 0x000000043f047899 */ /* 0x000fc80008011604 */
[----:B------:R-:W-:Y:S01]  /*18d0*/  ULOP3.LUT UR53, UR4, 0x3fff, URZ, 0xc0, !UPT ;  /* 0x00003fff04357892 */ /* 0x000fe2000f8ec03f */
[----:B------:R-:W-:Y:S11]  /*18e0*/  @!P0 BRA `(.L_x_289) ;  /* 0x0000000000408947 */ /* 0x000ff60003800000 */
        /* <DEDUP_REMOVED lines=16> */
.L_x_289:
[----:B------:R-:W0:Y:S01]  /*19f0*/  S2UR UR5, SR_CgaCtaId ;  /* 0x00000000000579c3 */ /* 0x000e220000008800 */
[----:B------:R-:W-:Y:S01]  /*1a00*/  ULEA.HI UR4, UR44, UR44, URZ, 0x1 ;  /* 0x0000002c2c047291 */ /* 0x000fe2000f8f083f */
[----:B------:R-:W-:-:S03]  /*1a10*/  MOV R3, 0x400 ;  /* 0x0000040000037802 */ /* 0x000fc60000000f00 */
[----:B------:R-:W-:-:S04]  /*1a20*/  ULOP3.LUT UR4, UR4, 0xfffffffe, URZ, 0xc0, !UPT ;  /* 0xfffffffe04047892 */ /* 0x000fc8000f8ec03f */
[----:B------:R-:W-:-:S06]  /*1a30*/  UIADD3 UR4, UR44, -UR4, URZ ;  /* 0x800000042c047290 */ /* 0x000fcc000fffe03f */
[----:B------:R-:W-:Y:S02]  /*1a40*/  IMAD.U32 R4, RZ, RZ, UR4 ;  /* 0x00000004ff047e24 */ /* 0x000fe4000f8e00ff */
[----:B0-----:R-:W-:-:S05]  /*1a50*/  IMAD.U32 R2, RZ, RZ, UR5 ;  /* 0x00000005ff027e24 */ /* 0x001fca000f8e00ff */
[----:B------:R-:W-:Y:S02]  /*1a60*/  LEA R0, R2, R3, 0x18 ;  /* 0x0000000302007211 */ /* 0x000fe400078ec0ff */
[----:B------:R-:W-:Y:S01]  /*1a70*/  SHF.L.U32 R3, R4, 0x1f, RZ ;  /* 0x0000001f04037819 */ /* 0x000fe200000006ff */
[----:B------:R-:W-:-:S03]  /*1a80*/  IMAD.U32 R4, RZ, RZ, UR45 ;  /* 0x0000002dff047e24 */ /* 0x000fc6000f8e00ff */
[----:B------:R-:W0:Y:S02]  /*1a90*/  SYNCS.PHASECHK.TRANS64.TRYWAIT P1, [R0+URZ+0x33400], R3 ;  /* 0x03340003000075a7 */ /* 0x000e24000802017f */
[----:B------:R-:W-:Y:S01]  /*1aa0*/  ISETP.NE.AND P0, PT, R4, 0x3, PT ;  /* 0x000000030400780c */ /* 0x000fe20003f05270 */
[----:B0-----:R-:W-:-:S12]  /*1ab0*/  @!P1 BRA `(.L_x_290) ;  /* 0x000000fc00589947 */ /* 0x001fd80003800000 */
.L_x_430:
[----:B------:R-:W-:Y:S05]  /*1ac0*/  @!P0 BRA `(.L_x_291) ;  /* 0x0000000000048947 */ /* 0x000fea0003800000 */
[----:B------:R-:W-:Y:S01]  /*1ad0*/  BPT.TRAP 0x1 ;  /* 0x000000040000795c */ /* 0x000fe20000300000 */
.L_x_291:
[----:B0-----:R-:W-:Y:S02]  /*1ae0*/  IMAD.U32 R3, RZ, RZ, UR52 ;  /* 0x00000034ff037e24 */ /* 0x001fe4000f8e00ff */
[----:B------:R-:W-:Y:S02]  /*1af0*/  IMAD.U32 R5, RZ, RZ, UR43 ;  /* 0x0000002bff057e24 */ /* 0x000fe4000f8e00ff */
[----:B------:R-:W-:-:S03]  /*1b00*/  IMAD R4, R3, 0x8, R0 ;  /* 0x0000000803047824 */ /* 0x000fc600078e0200 */
[----:B------:R-:W-:-:S04]  /*1b10*/  SHF.L.U32 R3, R5, 0x1f, RZ ;  /* 0x0000001f05037819 */ /* 0x000fc800000006ff */
[----:B------:R0:W1:Y:S01]  /*1b20*/  SYNCS.PHASECHK.TRANS64.TRYWAIT P1, [R4+URZ+0x33430], R3 ;  /* 0x03343003040075a7 */ /* 0x000062000802017f */
[----:B------:R-:W-:Y:S05]  /*1b30*/  @!P0 BRA `(.L_x_292) ;  /* 0x0000000000048947 */ /* 0x000fea0003800000 */
[----:B------:R-:W-:Y:S01]  /*1b40*/  BPT.TRAP 0x1 ;  /* 0x000000040000795c */ /* 0x000fe20000300000 */
.L_x_292:
[----:B------:R-:W2:Y:S01]  /*1b50*/  S2R R5, SR_TID.X ;  /* 0x0000000000057919 */ /* 0x000ea20000002100 */
[----:B------:R-:W-:Y:S01]  /*1b60*/  IMAD.MOV.U32 R119, RZ, RZ, RZ ;  /* 0x000000ffff777224 */ /* 0x000fe200078e00ff */
[----:B--2---:R-:W-:Y:S01]  /*1b70*/  LOP3.LUT P2, RZ, R5, 0x7f, RZ, 0xc0, !PT ;  /* 0x0000007f05ff7812 */ /* 0x004fe2000784c0ff */
[----:B-1----:R-:W-:-:S12]  /*1b80*/  @P1 BRA `(.L_x_293) ;  /* 0x0000000000081947 */ /* 0x002fd80003800000 */
[----:B------:R-:W1:Y:S02]  /*1b90*/  SYNCS.PHASECHK.TRANS64.TRYWAIT P1, [R4+URZ+0x33430], R3 ;  /* 0x03343003040075a7 */ /* 0x000e64000802017f */
[----:B-1----:R-:W-:Y:S05]  /*1ba0*/  @!P1 BRA `(.L_x_294) ;  /* 0x000000fc00309947 */ /* 0x002fea0003800000 */
.L_x_293:
[----:B------:R-:W-:Y:S05]  /*1bb0*/  WARPSYNC.ALL ;  /* 0x0000000000007948 */ /* 0x000fea0003800000 */
[----:B------:R-:W-:Y:S01]  /*1bc0*/  R2UR UR4, R0 ;  /* 0x00000000000472ca */ /* 0x000fe200000e0000 */
[----:B------:R-:W-:Y:S01]  /*1bd0*/  ULOP3.LUT UR20, UR53, 0x10000, URZ, 0xfc, !UPT ;  /* 0x0001000035147892 */ /* 0x000fe2000f8efc3f */
[----:B------:R-:W-:Y:S01]  /*1be0*/  WARPGROUP.ARRIVE ;  /* 0x00000000000079c5 */ /* 0x000fe20000000000 */
[----:B------:R-:W-:Y:S01]  /*1bf0*/  UMOV UR25, 0x80000020 ;  /* 0x8000002000197882 */ /* 0x000fe20000000000 */
[----:B------:R-:W-:Y:S01]  /*1c00*/  UMOV UR27, 0x80000020 ;  /* 0x80000020001b7882 */ /* 0x000fe20000000000 */
[----:B------:R-:W-:Y:S01]  /*1c10*/  UMOV UR5, UR25 ;  /* 0x0000001900057c82 */ /* 0x000fe20008000000 */
[----:B------:R-:W-:Y:S01]  /*1c20*/  UMOV UR7, 0x80000020 ;  /* 0x8000002000077882 */ /* 0x000fe20000000000 */
[----:B------:R-:W-:Y:S01]  /*1c30*/  UIADD3 UR9, UR20, 0x2, URZ ;  /* 0x0000000214097890 */ /* 0x000fe2000fffe03f */
[----:B01----:R-:W-:Y:S01]  /*1c40*/  VIADD R3, R222, UR51 ;  /* 0x00000033de037c36 */ /* 0x003fe20008000000 */
[----:B------:R-:W-:Y:S01]  /*1c50*/  UMOV UR24, UR20 ;  /* 0x0000001400187c82 */ /* 0x000fe20008000000 */
[----:B------:R-:W-:Y:S01]  /*1c60*/  UMOV UR11, 0x80000020 ;  /* 0x80000020000b7882 */ /* 0x000fe20000000000 */
[----:B------:R-:W-:Y:S01]  /*1c70*/  UIADD3 UR13, UR20, 0x200, URZ ;  /* 0x00000200140d7890 */ /* 0x000fe2000fffe03f */
[----:B------:R-:W-:Y:S01]  /*1c80*/  IMAD.U32 R6, RZ, RZ, UR50 ;  /* 0x00000032ff067e24 */ /* 0x000fe2000f8e00ff */
[----:B------:R-:W-:Y:S01]  /*1c90*/  UIADD3 UR4, UR4, 0x24200, URZ ;  /* 0x0002420004047890 */ /* 0x000fe2000fffe03f */
[----:B------:R-:W-:Y:S01]  /*1ca0*/  P2R R104, PR, RZ, 0x1 ;  /* 0x00000001ff687803 */ /* 0x000fe20000000000 */
[----:B------:R-:W-:Y:S01]  /*1cb0*/  UMOV UR15, 0x80000020 ;  /* 0x80000020000f7882 */ /* 0x000fe20000000000 */
[----:B------:R-:W-:Y:S01]  /*1cc0*/  UMOV UR19, 0x80000020 ;  /* 0x8000002000137882 */ /* 0x000fe20000000000 */
[----:B------:R-:W-:Y:S01]  /*1cd0*/  USHF.R.U32.HI UR4, URZ, 0x4, UR4 ;  /* 0x000000043f047899 */ /* 0x000fe20008011604 */
[----:B------:R-:W-:Y:S01]  /*1ce0*/  IMAD R5, R6, -0xa0, R3 ;  /* 0xffffff6006057824 */ /* 0x000fe200078e0203 */
[----:B------:R-:W-:Y:S01]  /*1cf0*/  UMOV UR23, 0x80000020 ;  /* 0x8000002000177882 */ /* 0x000fe20000000000 */
[----:B------:R-:W0:Y:S01]  /*1d00*/  S2R R106, SR_TID.X ;  /* 0x00000000006a7919 */ /* 0x000e220000002100 */
[----:B------:R-:W-:Y:S01]  /*1d10*/  ULOP3.LUT UR4, UR4, 0x3fff, URZ, 0xc0, !UPT ;  /* 0x00003fff04047892 */ /* 0x000fe2000f8ec03f */
[--C-:B------:R-:W-:Y:S01]  /*1d20*/  IMAD.MOV.U32 R118, RZ, RZ, R119.reuse ;  /* 0x000000ffff767224 */ /* 0x100fe200078e0077 */
[C---:B------:R-:W-:Y:S01]  /*1d30*/  ISETP.GT.AND P2, PT, R5.reuse, RZ, PT ;  /* 0x000000ff0500720c */ /* 0x040fe20003f44270 */
[----:B------:R-:W-:Y:S01]  /*1d40*/  UISETP.GE.AND UP0, UPT, UR51, 0xa1, UPT ;  /* 0x000000a13300788c */ /* 0x000fe2000bf06270 */
[C---:B------:R-:W-:Y:S01]  /*1d50*/  ISETP.GT.AND P5, PT, R5.reuse, 0x1, PT ;  /* 0x000000010500780c */ /* 0x040fe20003fa4270 */
[----:B------:R-:W-:Y:S01]  /*1d60*/  ULOP3.LUT UR47, UR4, 0x10000, URZ, 0xfc, !UPT ;  /* 0x00010000042f7892 */ /* 0x000fe2000f8efc3f */
[C---:B------:R-:W-:Y:S01]  /*1d70*/  ISETP.GT.AND P4, PT, R5.reuse, 0x8, PT ;  /* 0x000000080500780c */ /* 0x040fe20003f84270 */
[--C-:B------:R-:W-:Y:S01]  /*1d80*/  IMAD.MOV.U32 R116, RZ, RZ, R119.reuse ;  /* 0x000000ffff747224 */ /* 0x100fe200078e0077 */
[----:B------:R-:W-:Y:S01]  /*1d90*/  UMOV UR4, UR24 ;  /* 0x0000001800047c82 */ /* 0x000fe20008000000 */
[----:B------:R-:W-:Y:S01]  /*1da0*/  UIMAD UR28, UR52, 0x780, UR47 ;  /* 0x00000780341c78a4 */ /* 0x000fe2000f8e022f */
[C---:B------:R-:W-:Y:S01]  /*1db0*/  ISETP.GT.AND P1, PT, R5.reuse, 0x9, PT ;  /* 0x000000090500780c */ /* 0x040fe20003f24270 */
[--C-:B------:R-:W-:Y:S01]  /*1dc0*/  IMAD.MOV.U32 R114, RZ, RZ, R119.reuse ;  /* 0x000000ffff727224 */ /* 0x100fe200078e0077 */
[C---:B------:R-:W-:Y:S01]  /*1dd0*/  ISETP.GT.AND P3, PT, R5.reuse, 0x10, PT ;  /* 0x000000100500780c */ /* 0x040fe20003f64270 */
[----:B------:R-:W-:Y:S01]  /*1de0*/  UIADD3 UR6, UR28, 0x180, URZ ;  /* 0x000001801c067890 */ /* 0x000fe2000fffe03f */
[C---:B------:R-:W-:Y:S01]  /*1df0*/  ISETP.GT.AND P0, PT, R5.reuse, 0x79, PT ;  /* 0x000000790500780c */ /* 0x040fe20003f04270 */
[----:B------:R-:W-:Y:S01]  /*1e00*/  UIADD3 UR8, UR28, 0x200, URZ ;  /* 0x000002001c087890 */ /* 0x000fe2000fffe03f */
[----:B------:R-:W-:Y:S01]  /*1e10*/  ISETP.GT.AND P6, PT, R5, 0x80, PT ;  /* 0x000000800500780c */ /* 0x000fe20003fc4270 */
[----:B------:R-:W-:Y:S01]  /*1e20*/  UMOV UR26, UR28 ;  /* 0x0000001c001a7c82 */ /* 0x000fe20008000000 */
[----:B------:R-:W-:Y:S01]  /*1e30*/  UIADD3 UR10, UR28, 0x2, URZ ;  /* 0x000000021c0a7890 */ /* 0x000fe2000fffe03f */
[----:B------:R-:W-:Y:S01]  /*1e40*/  QGMMA.64x32x32.F32.E4M3.E4M3 R88, gdesc[UR24], RZ, !UPT, gsb0 ;  /* 0x00600000185879f3 */ /* 0x000fe2000c0008ff */
[----:B------:R-:W-:Y:S01]  /*1e50*/  UIADD3 UR26, UR28, 0x80, URZ ;  /* 0x000000801c1a7890 */ /* 0x000fe2000fffe03f */
[--C-:B------:R-:W-:Y:S01]  /*1e60*/  IMAD.MOV.U32 R112, RZ, RZ, R119.reuse ;  /* 0x000000ffff707224 */ /* 0x100fe200078e0077 */
[----:B------:R-:W-:Y:S01]  /*1e70*/  UMOV UR27, 0x80000020 ;  /* 0x80000020001b7882 */ /* 0x000fe20000000000 */
[----:B------:R-:W-:Y:S01]  /*1e80*/  UIADD3 UR12, UR28, 0x202, URZ ;  /* 0x000002021c0c7890 */ /* 0x000fe2000fffe03f */
[--C-:B------:R-:W-:Y:S01]  /*1e90*/  IMAD.MOV.U32 R110, RZ, RZ, R119.reuse ;  /* 0x000000ffff6e7224 */ /* 0x100fe200078e0077 */
[----:B------:R-:W-:Y:S01]  /*1ea0*/  UIADD3 UR14, UR28, 0x280, URZ ;  /* 0x000002801c0e7890 */ /* 0x000fe2000fffe03f */
[----:B------:R-:W-:Y:S01]  /*1eb0*/  IMAD.MOV.U32 R108, RZ, RZ, R119 ;  /* 0x000000ffff6c7224 */ /* 0x000fe200078e0077 */
[----:B------:R-:W-:-:S02]  /*1ec0*/  UIADD3 UR16, UR28, 0x282, URZ ;  /* 0x000002821c107890 */ /* 0x000fc4000fffe03f */
[----:B------:R-:W-:Y:S02]  /*1ed0*/  UIADD3 UR18, UR28, 0x402, URZ ;  /* 0x000004021c127890 */ /* 0x000fe4000fffe03f */
[----:B------:R-:W-:Y:S01]  /*1ee0*/  UIADD3 UR22, UR28, 0x680, URZ ;  /* 0x000006801c167890 */ /* 0x000fe2000fffe03f */
        /* <DEDUP_REMOVED lines=145> */
[----:B------:R-:W-:Y:S01]  /*2800*/  FSEL R7, R88, -INF , P2 ;  /* 0xff80000058077808 */ /* 0x000fe20001000000 */
[----:B------:R-:W-:Y:S01]  /*2810*/  IMAD.U32 R88, RZ, RZ, UR39 ;  /* 0x00000027ff587e24 */ /* 0x000fe2000f8e00ff */
        /* <DEDUP_REMOVED lines=10> */
[----:B------:R-:W-:Y:S01]  /*28c0*/  FSEL R11, R96, -INF , P3 ;  /* 0xff800000600b7808 */ /* 0x000fe20001800000 */
[----:B------:R-:W-:Y:S01]  /*28d0*/  IMAD.MOV.U32 R96, RZ, RZ, R119 ;  /* 0x000000ffff607224 */ /* 0x000fe200078e0077 */
[----:B------:R-:W-:Y:S02]  /*28e0*/  FMNMX.FTZ R6, R93, R6, !PT ;  /* 0x000000065d067209 */ /* 0x000fe40007810000 */
[----:B------:R-:W-:-:S02]  /*28f0*/  FSEL R91, R91, -INF , P5 ;  /* 0xff8000005b5b7808 */ /* 0x000fc40002800000 */
[----:B------:R-:W-:Y:S02]  /*2900*/  ISETP.GT.AND P5, PT, R5, 0x18, PT ;  /* 0x000000180500780c */ /* 0x000fe40003fa4270 */
[----:B------:R-:W-:Y:S02]  /*2910*/  FSEL R97, R97, -INF , P2 ;  /* 0xff80000061617808 */ /* 0x000fe40001000000 */
[----:B------:R-:W-:Y:S02]  /*2920*/  FMNMX.FTZ R6, R11, R6, !PT ;  /* 0x000000060b067209 */ /* 0x000fe40007810000 */
[----:B------:R-:W-:Y:S02]  /*2930*/  FSEL R94, R94, -INF , P4 ;  /* 0xff8000005e5e7808 */ /* 0x000fe40002000000 */
[----:B------:R-:W-:Y:S02]  /*2940*/  ISETP.GT.AND P4, PT, R5, 0x19, PT ;  /* 0x000000190500780c */ /* 0x000fe40003f84270 */
[----:B------:R-:W-:Y:S01]  /*2950*/  FSEL R13, R100, -INF , P5 ;  /* 0xff800000640d7808 */ /* 0x000fe20002800000 */
[----:B------:R-:W-:Y:S01]  /*2960*/  IMAD.MOV.U32 R100, RZ, RZ, R119 ;  /* 0x000000ffff647224 */ /* 0x000fe200078e0077 */
[----:B------:R-:W-:-:S02]  /*2970*/  FMNMX.FTZ R6, R97, R6, !PT ;  /* 0x0000000661067209 */ /* 0x000fc40007810000 */
[----:B------:R-:W-:Y:S02]  /*2980*/  FSEL R98, R98, -INF , P3 ;  /* 0xff80000062627808 */ /* 0x000fe40001800000 */
[----:B------:R-:W-:Y:S02]  /*2990*/  FSEL R101, R101, -INF , P4 ;  /* 0xff80000065657808 */ /* 0x000fe40002000000 */
[----:B------:R-:W-:Y:S02]  /*29a0*/  ISETP.GT.AND P3, PT, R5, 0x20, PT ;  /* 0x000000200500780c */ /* 0x000fe40003f64270 */
[----:B------:R-:W-:Y:S02]  /*29b0*/  FMNMX.FTZ R6, R13, R6, !PT ;  /* 0x000000060d067209 */ /* 0x000fe40007810000 */
[----:B------:R-:W-:Y:S02]  /*29c0*/  FSEL R95, R95, -INF , P1 ;  /* 0xff8000005f5f7808 */ /* 0x000fe40000800000 */
[----:B------:R-:W-:-:S02]  /*29d0*/  ISETP.GT.AND P1, PT, R5, 0x21, PT ;  /* 0x000000210500780c */ /* 0x000fc40003f24270 */
[----:B------:R-:W-:Y:S02]  /*29e0*/  FMNMX.FTZ R6, R101, R6, !PT ;  /* 0x0000000665067209 */ /* 0x000fe40007810000 */
[----:B------:R-:W-:Y:S02]  /*29f0*/  FSEL R99, R99, -INF , P2 ;  /* 0xff80000063637808 */ /* 0x000fe40001000000 */
[C---:B------:R-:W-:Y:S02]  /*2a00*/  ISETP.GT.AND P2, PT, R5.reuse, 0x28, PT ;  /* 0x000000280500780c */ /* 0x040fe40003f44270 */
[----:B------:R-:W-:Y:S02]  /*2a10*/  FSEL R102, R102, -INF , P5 ;  /* 0xff80000066667808 */ /* 0x000fe40002800000 */
[----:B------:R-:W-:Y:S02]  /*2a20*/  ISETP.GT.AND P5, PT, R5, 0x29, PT ;  /* 0x000000290500780c */ /* 0x000fe40003fa4270 */
[----:B------:R-:W-:-:S02]  /*2a30*/  FSEL R103, R103, -INF , P4 ;  /* 0xff80000067677808 */ /* 0x000fc40002000000 */
        /* <DEDUP_REMOVED lines=31> */
[----:B------:R-:W-:Y:S02]  /*2c30*/  FMNMX.FTZ R6, R85, R6, !PT ;  /* 0x0000000655067209 */ /* 0x000fe40007810000 */
[----:B------:R-:W-:Y:S02]  /*2c40*/  FSEL R83, R83, -INF , P3 ;  /* 0xff80000053537808 */ /* 0x000fe40001800000 */
[----:B------:R-:W-:Y:S02]  /*2c50*/  ISETP.GT.AND P3, PT, R5, 0x48, PT ;  /* 0x000000480500780c */ /* 0x000fe40003f64270 */
[----:B------:R-:W-:-:S02]  /*2c60*/  FSEL R86, R86, -INF , P1 ;  /* 0xff80000056567808 */ /* 0x000fc40000800000 */
[----:B------:R-:W-:Y:S02]  /*2c70*/  ISETP.GT.AND P1, PT, R5, 0x49, PT ;  /* 0x000000490500780c */ /* 0x000fe40003f24270 */
        /* <DEDUP_REMOVED lines=34> */
[C---:B------:R-:W-:Y:S02]  /*2ea0*/  ISETP.GT.AND P5, PT, R5.reuse, 0x68, PT ;  /* 0x000000680500780c */ /* 0x040fe40003fa4270 */
[----:B------:R-:W-:Y:S02]  /*2eb0*/  FSEL R70, R70, -INF , P4 ;  /* 0xff80000046467808 */ /* 0x000fe40002000000 */
[----:B------:R-:W-:Y:S02]  /*2ec0*/  ISETP.GT.AND P4, PT, R5, 0x69, PT ;  /* 0x000000690500780c */ /* 0x000fe40003f84270 */
        /* <DEDUP_REMOVED lines=24> */
[----:B------:R-:W-:Y:S02]  /*3050*/  ISETP.GT.AND P0, PT, R5, 0x81, PT ;  /* 0x000000810500780c */ /* 0x000fe40003f04270 */
[----:B------:R-:W-:Y:S02]  /*3060*/  FMNMX.FTZ R3, R53, R8, !PT ;  /* 0x0000000835037209 */ /* 0x000fe40007810000 */
[----:B------:R-:W-:Y:S02]  /*3070*/  FSEL R51, R51, -INF , P1 ;  /* 0xff80000033337808 */ /* 0x000fe40000800000 */
[----:B------:R-:W-:Y:S02]  /*3080*/  ISETP.GT.AND P1, PT, R5, 0x88, PT ;  /* 0x000000880500780c */ /* 0x000fe40003f24270 */
[----:B------:R-:W-:-:S02]  /*3090*/  FSEL R54, R54, -INF , P2 ;  /* 0xff80000036367808 */ /* 0x000fc40001000000 */
[C---:B------:R-:W-:Y:S02]  /*30a0*/  ISETP.GT.AND P2, PT, R5.reuse, 0x89, PT ;  /* 0x000000890500780c */ /* 0x040fe40003f44270 */
[----:B------:R-:W-:Y:S02]  /*30b0*/  FSEL R50, R50, -INF , P3 ;  /* 0xff80000032327808 */ /* 0x000fe40001800000 */
[----:B------:R-:W-:Y:S02]  /*30c0*/  ISETP.GT.AND P3, PT, R5, 0x90, PT ;  /* 0x000000900500780c */ /* 0x000fe40003f64270 */
        /* <DEDUP_REMOVED lines=23> */
[----:B------:R-:W-:Y:S02]  /*3240*/  P2R R14, PR, RZ, 0x2 ;  /* 0x00000002ff0e7803 */ /* 0x000fe40000000000 */
[----:B------:R-:W-:Y:S02]  /*3250*/  FMNMX.FTZ R8, R37, R8, !PT ;  /* 0x0000000825087209 */ /* 0x000fe40007810000 */
[C---:B------:R-:W-:Y:S02]  /*3260*/  ISETP.GT.AND P1, PT, R5.reuse, 0x79, PT ;  /* 0x000000790500780c */ /* 0x040fe40003f24270 */
[----:B------:R-:W-:Y:S01]  /*3270*/  ISETP.GT.AND P0, PT, R5, 0x80, PT ;  /* 0x000000800500780c */ /* 0x000fe20003f04270 */
[----:B------:R-:W1:Y:S01]  /*3280*/  SHFL.BFLY PT, R3, R8, 0x2, 0x1f ;  /* 0x0c401f0008037f89 */ /* 0x000e6200000e0000 */
[----:B------:R-:W-:-:S02]  /*3290*/  FSEL R55, R55, -INF , P1 ;  /* 0xff80000037377808 */ /* 0x000fc40000800000 */
[----:B------:R-:W-:Y:S02]  /*32a0*/  FSEL R26, R26, -INF , P0 ;  /* 0xff8000001a1a7808 */ /* 0x000fe40000000000 */
[----:B------:R-:W-:Y:S02]  /*32b0*/  ISETP.NE.AND P0, PT, R20, RZ, PT ;  /* 0x000000ff1400720c */ /* 0x000fe40003f05270 */
[----:B------:R-:W-:Y:S02]  /*32c0*/  ISETP.NE.AND P1, PT, R14, RZ, PT ;  /* 0x000000ff0e00720c */ /* 0x000fe40003f25270 */
[----:B------:R-:W-:Y:S02]  /*32d0*/  FSEL R27, R27, -INF , P0 ;  /* 0xff8000001b1b7808 */ /* 0x000fe40000000000 */
[----:B------:R-:W-:Y:S02]  /*32e0*/  FSEL R30, R30, -INF , P1 ;  /* 0xff8000001e1e7808 */ /* 0x000fe40000800000 */
[----:B------:R-:W-:Y:S01]  /*32f0*/  ISETP.NE.AND P0, PT, R104, RZ, PT ;  /* 0x000000ff6800720c */ /* 0x000fe20003f05270 */
[----:B------:R-:W-:Y:S01]  /*3300*/  IMAD.MOV.U32 R104, RZ, RZ, R119 ;  /* 0x000000ffff687224 */ /* 0x000fe200078e0077 */
[----:B-1----:R-:W-:-:S05]  /*3310*/  FMNMX.FTZ R10, R8, R3, !PT ;  /* 0x00000003080a7209 */ /* 0x002fca0007810000 */
[----:B------:R-:W1:Y:S02]  /*3320*/  SHFL.BFLY PT, R3, R10, 0x1, 0x1f ;  /* 0x0c201f000a037f89 */ /* 0x000e6400000e0000 */
[----:B-1----:R-:W-:-:S04]  /*3330*/  FMNMX.FTZ R3, R10, R3, !PT ;  /* 0x000000030a037209 */ /* 0x002fc80007810000 */
[C---:B------:R-:W-:Y:S01]  /*3340*/  FSETP.NEU.FTZ.AND P2, PT, R3.reuse, -INF , PT ;  /* 0xff8000000300780b */ /* 0x040fe20003f5d000 */
[----:B------:R-:W-:-:S05]  /*3350*/  FFMA.FTZ R88, R3, R88, -8 ;  /* 0xc100000003587423 */ /* 0x000fca0000010058 */
[----:B------:R-:W-:Y:S02]  /*3360*/  FSEL R88, R88, RZ, P2 ;  /* 0x000000ff58587208 */ /* 0x000fe40001000000 */
[----:B------:R-:W-:-:S03]  /*3370*/  ISETP.NE.AND P2, PT, R12, RZ, PT ;  /* 0x000000ff0c00720c */ /* 0x000fc60003f45270 */
[--C-:B------:R-:W-:Y:S01]  /*3380*/  FFMA.FTZ R5, R7, UR39, -R88.reuse ;  /* 0x0000002707057c23 */ /* 0x100fe20008010858 */
        /* <DEDUP_REMOVED lines=9> */
[----:B------:R-:W-:Y:S01]  /*3420*/  FSEL R69, R34, -INF , P3 ;  /* 0xff80000022457808 */ /* 0x000fe20001800000 */
        /* <DEDUP_REMOVED lines=35> */
[--C-:B------:R-:W-:Y:S01]  /*3660*/  IMAD.MOV.U32 R101, RZ, RZ, R119.reuse ;  /* 0x000000ffff657224 */ /* 0x100fe200078e0077 */
[----:B------:R-:W-:Y:S01]  /*3670*/  FMNMX.FTZ R60, R82, R21, !PT ;  /* 0x00000015523c7209 */ /* 0x000fe20007810000 */
[--C-:B------:R-:W-:Y:S02]  /*3680*/  IMAD.MOV.U32 R97, RZ, RZ, R119.reuse ;  /* 0x000000ffff617224 */ /* 0x100fe400078e0077 */
[----:B------:R-:W2:Y:S01]  /*3690*/  MUFU.EX2 R10, R10 ;  /* 0x0000000a000a7308 */ /* 0x000ea20000000800 */
[----:B-1----:R-:W-:Y:S01]  /*36a0*/  FMNMX.FTZ R57, R83, R60, !PT ;  /* 0x0000003c53397209 */ /* 0x002fe20007810000 */
[----:B------:R-:W-:Y:S01]  /*36b0*/  FFMA.FTZ R60, R81, UR39, -R88 ;  /* 0x00000027513c7c23 */ /* 0x000fe20008010858 */
[----:B------:R-:W-:Y:S02]  /*36c0*/  IMAD.MOV.U32 R93, RZ, RZ, R119 ;  /* 0x000000ffff5d7224 */ /* 0x000fe400078e0077 */
[----:B------:R-:W-:-:S03]  /*36d0*/  FMNMX.FTZ R64, R86, R57, !PT ;  /* 0x0000003956407209 */ /* 0x000fc60007810000 */
[----:B------:R-:W-:Y:S01]  /*36e0*/  MUFU.EX2 R9, R9 ;  /* 0x0000000900097308 */ /* 0x000fe20000000800 */
[----:B------:R-:W-:-:S04]  /*36f0*/  FMNMX.FTZ R57, R87, R64, !PT ;  /* 0x0000004057397209 */ /* 0x000fc80007810000 */
[----:B------:R-:W-:-:S03]  /*3700*/  FMNMX.FTZ R64, R58, R57, !PT ;  /* 0x000000393a407209 */ /* 0x000fc60007810000 */
[----:B------:R-:W-:Y:S01]  /*3710*/  MUFU.EX2 R12, R12 ;  /* 0x0000000c000c7308 */ /* 0x000fe20000000800 */
[----:B------:R-:W-:Y:S01]  /*3720*/  FMNMX.FTZ R61, R59, R64, !PT ;  /* 0x000000403b3d7209 */ /* 0x000fe20007810000 */
[--C-:B------:R-:W-:Y:S01]  /*3730*/  FFMA.FTZ R64, R85, UR39, -R88.reuse ;  /* 0x0000002755407c23 */ /* 0x100fe20008010858 */
[----:B------:R-:W-:Y:S01]  /*3740*/  FSEL R85, R39, -INF , P6 ;  /* 0xff80000027557808 */ /* 0x000fe20003000000 */
[--C-:B------:R-:W-:Y:S01]  /*3750*/  FFMA.FTZ R39, R48, UR39, -R88.reuse ;  /* 0x0000002730277c23 */ /* 0x100fe20008010858 */
[----:B------:R-:W-:Y:S01]  /*3760*/  FMNMX.FTZ R68, R62, R61, !PT ;  /* 0x0000003d3e447209 */ /* 0x000fe20007810000 */
[----:B------:R-:W-:Y:S01]  /*3770*/  FFMA.FTZ R48, R53, UR39, -R88 ;  /* 0x0000002735307c23 */ /* 0x000fe20008010858 */
[----:B--2---:R-:W-:Y:S01]  /*3780*/  F2FP.SATFINITE.E4M3.F32.PACK_AB_MERGE_C R200, R10, R7, RZ ;  /* 0x000000070ac8723e */ /* 0x004fe200048070ff */
[----:B------:R-:W-:Y:S01]  /*3790*/  MUFU.EX2 R11, R11 ;  /* 0x0000000b000b7308 */ /* 0x000fe20000000800 */
[----:B------:R-:W-:Y:S02]  /*37a0*/  FMNMX.FTZ R61, R63, R68, !PT ;  /* 0x000000443f3d7209 */ /* 0x000fe40007810000 */
[----:B------:R-:W-:-:S02]  /*37b0*/  F2FP.SATFINITE.E4M3.F32.PACK_AB_MERGE_C R200, R8, R5, R200 ;  /* 0x0000000508c8723e */ /* 0x000fc400048070c8 */
[----:B------:R-:W-:-:S03]  /*37c0*/  FMNMX.FTZ R68, R66, R61, !PT ;  /* 0x0000003d42447209 */ /* 0x000fc60007810000 */
[----:B------:R-:W1:Y:S01]  /*37d0*/  MUFU.EX2 R14, R14 ;  /* 0x0000000e000e7308 */ /* 0x000e620000000800 */
[----:B------:R-:W-:Y:S01]  /*37e0*/  FMNMX.FTZ R65, R67, R68, !PT ;  /* 0x0000004443417209 */ /* 0x000fe20007810000 */
[----:B------:R-:W-:Y:S01]  /*37f0*/  FFMA.FTZ R68, R115, UR39, -R88 ;  /* 0x0000002773447c23 */ /* 0x000fe20008010858 */
[----:B------:R-:W-:Y:S02]  /*3800*/  IMAD.MOV.U32 R115, RZ, RZ, R119 ;  /* 0x000000ffff737224 */ /* 0x000fe400078e0077 */
[----:B------:R-:W-:-:S03]  /*3810*/  FMNMX.FTZ R76, R70, R65, !PT ;  /* 0x00000041464c7209 */ /* 0x000fc60007810000 */
[----:B------:R-:W-:Y:S01]  /*3820*/  MUFU.EX2 R20, R20 ;  /* 0x0000001400147308 */ /* 0x000fe20000000800 */
[----:B------:R-:W-:-:S04]  /*3830*/  FMNMX.FTZ R65, R71, R76, !PT ;  /* 0x0000004c47417209 */ /* 0x000fc80007810000 */
[----:B------:R-:W-:-:S03]  /*3840*/  FMNMX.FTZ R76, R42, R65, !PT ;  /* 0x000000412a4c7209 */ /* 0x000fc60007810000 */
[----:B------:R2:W-:Y:S01]  /*3850*/  MUFU.EX2 R15, R105 ;  /* 0x00000069000f7308 */ /* 0x0005e20000000800 */
[----:B------:R-:W-:Y:S01]  /*3860*/  FMNMX.FTZ R81, R43, R76, !PT ;  /* 0x0000004c2b517209 */ /* 0x000fe20007810000 */
[----:B------:R-:W-:Y:S01]  /*3870*/  FFMA.FTZ R76, R77, UR39, -R88 ;  /* 0x000000274d4c7c23 */ /* 0x000fe20008010858 */
[----:B-1----:R-:W-:Y:S02]  /*3880*/  F2FP.SATFINITE.E4M3.F32.PACK_AB_MERGE_C R202, R14, R11, RZ ;  /* 0x0000000b0eca723e */ /* 0x002fe400048070ff */
[----:B------:R-:W-:Y:S02]  /*3890*/  FMNMX.FTZ R80, R46, R81, !PT ;  /* 0x000000512e507209 */ /* 0x000fe40007810000 */
[----:B------:R-:W-:Y:S01]  /*38a0*/  F2FP.SATFINITE.E4M3.F32.PACK_AB_MERGE_C R202, R12, R9, R202 ;  /* 0x000000090cca723e */ /* 0x000fe200048070ca */
[----:B------:R-:W1:Y:S01]  /*38b0*/  MUFU.EX2 R56, R56 ;  /* 0x0000003800387308 */ /* 0x000e620000000800 */
[----:B------:R-:W-:Y:S01]  /*38c0*/  FMNMX.FTZ R77, R47, R80, !PT ;  /* 0x000000502f4d7209 */ /* 0x000fe20007810000 */
[----:B--2---:R-:W-:-:S03]  /*38d0*/  IMAD.MOV.U32 R105, RZ, RZ, R119 ;  /* 0x000000ffff697224 */ /* 0x004fc600078e0077 */
[----:B------:R-:W-:-:S03]  /*38e0*/  FMNMX.FTZ R80, R50, R77, !PT ;  /* 0x0000004d32507209 */ /* 0x000fc60007810000 */
[----:B------:R2:W-:Y:S01]  /*38f0*/  MUFU.EX2 R21, R109 ;  /* 0x0000006d00157308 */ /* 0x0005e20000000800 */
[----:B------:R-:W-:-:S04]  /*3900*/  FMNMX.FTZ R77, R51, R80, !PT ;  /* 0x00000050334d7209 */ /* 0x000fc80007810000 */
[----:B------:R-:W-:-:S03]  /*3910*/  FMNMX.FTZ R80, R54, R77, !PT ;  /* 0x0000004d36507209 */ /* 0x000fc60007810000 */
[----:B------:R-:W-:Y:S01]  /*3920*/  MUFU.EX2 R60, R60 ;  /* 0x0000003c003c7308 */ /* 0x000fe20000000800 */
[----:B------:R-:W-:Y:S01]  /*3930*/  FMNMX.FTZ R77, R55, R80, !PT ;  /* 0x00000050374d7209 */ /* 0x000fe20007810000 */
[--C-:B--2---:R-:W-:Y:S01]  /*3940*/  IMAD.MOV.U32 R109, RZ, RZ, R119.reuse ;  /* 0x000000ffff6d7224 */ /* 0x104fe200078e0077 */
[----:B------:R-:W-:Y:S01]  /*3950*/  FSEL R80, R31, -INF , P2 ;  /* 0xff8000001f507808 */ /* 0x000fe20001000000 */
[--C-:B------:R-:W-:Y:S01]  /*3960*/  FFMA.FTZ R31, R40, UR39, -R88.reuse ;  /* 0x00000027281f7c23 */ /* 0x100fe20008010858 */
[----:B------:R-:W-:Y:S01]  /*3970*/  FMNMX.FTZ R6, R26, R77, !PT ;  /* 0x0000004d1a067209 */ /* 0x000fe20007810000 */
[----:B------:R-:W-:Y:S01]  /*3980*/  FFMA.FTZ R40, R45, UR39, -R88 ;  /* 0x000000272d287c23 */ /* 0x000fe20008010858 */
[----:B------:R-:W-:Y:S01]  /*3990*/  IMAD.U32 R45, RZ, RZ, UR39 ;  /* 0x00000027ff2d7e24 */ /* 0x000fe2000f8e00ff */
[----:B------:R2:W-:Y:S01]  /*39a0*/  MUFU.EX2 R77, R84 ;  /* 0x00000054004d7308 */ /* 0x0005e20000000800 */
[----:B------:R-:W-:Y:S02]  /*39b0*/  FMNMX.FTZ R81, R27, R6, !PT ;  /* 0x000000061b517209 */ /* 0x000fe40007810000 */
[----:B0-----:R-:W-:Y:S01]  /*39c0*/  LOP3.LUT P2, RZ, R106, 0x7f, RZ, 0xc0, !PT ;  /* 0x0000007f6aff7812 */ /* 0x001fe2000784c0ff */
[----:B------:R-:W-:Y:S01]  /*39d0*/  IMAD.MOV.U32 R106, RZ, RZ, R119 ;  /* 0x000000ffff6a7224 */ /* 0x000fe200078e0077 */
[----:B------:R-:W-:-:S02]  /*39e0*/  FMNMX.FTZ R81, R30, R81, !PT ;  /* 0x000000511e517209 */ /* 0x000fc40007810000 */
[----:B-1----:R-:W-:Y:S01]  /*39f0*/  F2FP.SATFINITE.E4M3.F32.PACK_AB_MERGE_C R204, R56, R15, RZ ;  /* 0x0000000f38cc723e */ /* 0x002fe200048070ff */
[----:B------:R0:W-:Y:S01]  /*3a00*/  MUFU.EX2 R57, R111 ;  /* 0x0000006f00397308 */ /* 0x0001e20000000800 */
[----:B------:R-:W-:Y:S02]  /*3a10*/  FMNMX.FTZ R6, R80, R81, !PT ;  /* 0x0000005150067209 */ /* 0x000fe40007810000 */
[----:B------:R-:W-:Y:S02]  /*3a20*/  FSEL R81, R35, -INF , P4 ;  /* 0xff80000023517808 */ /* 0x000fe40002000000 */
[----:B------:R-:W-:Y:S02]  /*3a30*/  FMNMX.FTZ R6, R69, R6, !PT ;  /* 0x0000000645067209 */ /* 0x000fe40007810000 */
[----:B--2---:R-:W-:Y:S01]  /*3a40*/  FSEL R84, R38, -INF , P5 ;  /* 0xff80000026547808 */ /* 0x004fe20002800000 */
[----:B------:R-:W-:-:S01]  /*3a50*/  FFMA.FTZ R38, R41, UR39, -R88 ;  /* 0x0000002729267c23 */ /* 0x000fc20008010858 */
[----:B------:R-:W-:Y:S01]  /*3a60*/  FMNMX.FTZ R35, R81, R6, !PT ;  /* 0x0000000651237209 */ /* 0x000fe20007810000 */
[----:B------:R-:W-:-:S01]  /*3a70*/  FFMA.FTZ R41, R52, UR39, -R88 ;  /* 0x0000002734297c23 */ /* 0x000fc20008010858 */
[----:B------:R-:W-:Y:S01]  /*3a80*/  @!P2 VIADD R4, R4, 0x33440 ;  /* 0x000334400404a836 */ /* 0x000fe20000000000 */
[----:B------:R-:W1:Y:S01]  /*3a90*/  MUFU.EX2 R64, R64 ;  /* 0x0000004000407308 */ /* 0x000e620000000800 */
[----:B------:R-:W-:Y:S01]  /*3aa0*/  FMNMX.FTZ R6, R84, R35, !PT ;  /* 0x0000002354067209 */ /* 0x000fe20007810000 */
[--C-:B------:R-:W-:Y:S01]  /*3ab0*/  FFMA.FTZ R35, R44, UR39, -R88.reuse ;  /* 0x000000272c237c23 */ /* 0x100fe20008010858 */
[----:B------:R-:W-:-:S01]  /*3ac0*/  FFMA.FTZ R44, R49, UR39, -R88 ;  /* 0x00000027312c7c23 */ /* 0x000fc20008010858 */
[----:B------:R-:W-:Y:S01]  /*3ad0*/  @!P2 PRMT R4, RZ, 0x654, R4 ;  /* 0x00000654ff04a816 */ /* 0x000fe20000000004 */
[----:B0-----:R-:W-:Y:S01]  /*3ae0*/  IMAD.MOV.U32 R111, RZ, RZ, R119 ;  /* 0x000000ffff6f7224 */ /* 0x001fe200078e0077 */
[----:B------:R-:W-:-:S02]  /*3af0*/  FMNMX.FTZ R6, R85, R6, !PT ;  /* 0x0000000655067209 */ /* 0x000fc40007810000 */
[----:B------:R0:W-:Y:S01]  /*3b00*/  @!P2 SYNCS.ARRIVE.TRANS64.RED.A1T0 RZ, [R4+URZ], RZ ;  /* 0x000000ff04ffa9a7 */ /* 0x0001e2000810043f */
[----:B------:R2:W-:Y:S01]  /*3b10*/  MUFU.EX2 R61, R113 ;  /* 0x00000071003d7308 */ /* 0x0005e20000000800 */
[----:B------:R-:W-:Y:S01]  /*3b20*/  F2FP.SATFINITE.E4M3.F32.PACK_AB_MERGE_C R204, R20, R13, R204 ;  /* 0x0000000d14cc723e */ /* 0x000fe200048070cc */
[----:B------:R-:W3:Y:S06]  /*3b30*/  SHFL.BFLY PT, R89, R6, 0x2, 0x1f ;  /* 0x0c401f0006597f89 */ /* 0x000eec00000e0000 */
[----:B------:R-:W-:Y:S01]  /*3b40*/  MUFU.EX2 R68, R68 ;  /* 0x0000004400447308 */ /* 0x000fe20000000800 */
[----:B-1----:R-:W-:Y:S01]  /*3b50*/  F2FP.SATFINITE.E4M3.F32.PACK_AB_MERGE_C R206, R64, R57, RZ ;  /* 0x0000003940ce723e */ /* 0x002fe200048070ff */
[----:B--2---:R-:W-:-:S03]  /*3b60*/  IMAD.MOV.U32 R113, RZ, RZ, R119 ;  /* 0x000000ffff717224 */ /* 0x004fc600078e0077 */
[----:B------:R-:W-:-:S03]  /*3b70*/  F2FP.SATFINITE.E4M3.F32.PACK_AB_MERGE_C R206, R60, R21, R206 ;  /* 0x000000153cce723e */ /* 0x000fc600048070ce */
[----:B------:R1:W-:Y:S08]  /*3b80*/  MUFU.EX2 R65, R117 ;  /* 0x0000007500417308 */ /* 0x0003f00000000800 */
[----:B------:R-:W-:Y:S01]  /*3b90*/  MUFU.EX2 R76, R76 ;  /* 0x0000004c004c7308 */ /* 0x000fe20000000800 */
[----:B-1----:R-:W-:Y:S01]  /*3ba0*/  IMAD.MOV.U32 R117, RZ, RZ, R119 ;  /* 0x000000ffff757224 */ /* 0x002fe200078e0077 */
[----:B---3--:R-:W-:-:S05]  /*3bb0*/  FMNMX.FTZ R89, R6, R89, !PT ;  /* 0x0000005906597209 */ /* 0x008fca0007810000 */
[----:B------:R-:W1:Y:S01]  /*3bc0*/  SHFL.BFLY PT, R6, R89, 0x1, 0x1f ;  /* 0x0c201f0059067f89 */ /* 0x000e6200000e0000 */
[----:B------:R-:W-:Y:S08]  /*3bd0*/  MUFU.EX2 R72, R72 ;  /* 0x0000004800487308 */ /* 0x000ff00000000800 */
[----:B------:R-:W-:Y:S08]  /*3be0*/  MUFU.EX2 R73, R73 ;  /* 0x0000004900497308 */ /* 0x000ff00000000800 */
[----:B------:R-:W-:Y:S01]  /*3bf0*/  MUFU.EX2 R31, R31 ;  /* 0x0000001f001f7308 */ /* 0x000fe20000000800 */
[----:B-1----:R-:W-:-:S07]  /*3c00*/  FMNMX.FTZ R6, R89, R6, !PT ;  /* 0x0000000659067209 */ /* 0x002fce0007810000 */
[----:B------:R-:W-:Y:S01]  /*3c10*/  MUFU.EX2 R38, R38 ;  /* 0x0000002600267308 */ /* 0x000fe20000000800 */
[C---:B------:R-:W-:Y:S01]  /*3c20*/  FSETP.NEU.FTZ.AND P1, PT, R6.reuse, -INF , PT ;  /* 0xff8000000600780b */ /* 0x040fe20003f3d000 */
[----:B------:R-:W-:-:S06]  /*3c30*/  FFMA.FTZ R45, R6, R45, -8 ;  /* 0xc1000000062d7423 */ /* 0x000fcc000001002d */
        /* <DEDUP_REMOVED lines=18> */
[----:B------:R-:W-:-:S01]  /*3d60*/  FFMA.FTZ R83, R63, UR39, -R89 ;  /* 0x000000273f537c23 */ /* 0x000fc20008010859 */
[--C-:B------:R-:W-:Y:S01]  /*3d70*/  FFMA.FTZ R62, R66, UR39, -R89.reuse ;  /* 0x00000027423e7c23 */ /* 0x100fe20008010859 */
[----:B------:R-:W-:-:S01]  /*3d80*/  FFMA.FTZ R63, R67, UR39, -R89 ;  /* 0x00000027433f7c23 */ /* 0x000fc20008010859 */
[----:B------:R-:W-:Y:S01]  /*3d90*/  FADD.FTZ R66, R5, R8 ;  /* 0x0000000805427221 */ /* 0x000fe20000010000 */
[----:B------:R-:W-:-:S01]  /*3da0*/  FFMA.FTZ R103, R103, UR39, -R89 ;  /* 0x0000002767677c23 */ /* 0x000fc20008010859 */
        /* <DEDUP_REMOVED lines=24> */
[--C-:B------:R-:W-:Y:S01]  /*3f30*/  FFMA.FTZ R27, R27, UR39, -R89.reuse ;  /* 0x000000271b1b7c23 */ /* 0x100fe20008010859 */
[----:B------:R-:W-:-:S01]  /*3f40*/  FFMA.FTZ R30, R30, UR39, -R89 ;  /* 0x000000271e1e7c23 */ /* 0x000fc20008010859 */
[----:B------:R-:W2:Y:S01]  /*3f50*/  MUFU.EX2 R88, R88 ;  /* 0x0000005800587308 */ /* 0x000ea20000000800 */
[----:B---3--:R-:W-:-:S01]  /*3f60*/  FADD.FTZ R66, R95, R66 ;  /* 0x000000425f427221 */ /* 0x008fc20000010000 */
[--C-:B------:R-:W-:Y:S01]  /*3f70*/  FFMA.FTZ R80, R80, UR39, -R89.reuse ;  /* 0x0000002750507c23 */ /* 0x100fe20008010859 */
[----:B------:R-:W-:-:S01]  /*3f80*/  FFMA.FTZ R69, R69, UR39, -R89 ;  /* 0x0000002745457c23 */ /* 0x000fc20008010859 */
[--C-:B------:R-:W-:Y:S01]  /*3f90*/  FFMA.FTZ R81, R81, UR39, -R89.reuse ;  /* 0x0000002751517c23 */ /* 0x100fe20008010859 */
[----:B------:R-:W-:-:S01]  /*3fa0*/  FFMA.FTZ R84, R84, UR39, -R89 ;  /* 0x0000002754547c23 */ /* 0x000fc20008010859 */
[----:B------:R-:W-:Y:S01]  /*3fb0*/  FFMA.FTZ R85, R85, UR39, -R89 ;  /* 0x0000002755557c23 */ /* 0x000fe20008010859 */
[----:B------:R-:W-:Y:S01]  /*3fc0*/  F2FP.SATFINITE.E4M3.F32.PACK_AB_MERGE_C R94, R95, R94, RZ ;  /* 0x0000005e5f5e723e */ /* 0x000fe200048070ff */
[----:B------:R-:W0:Y:S01]  /*3fd0*/  MUFU.EX2 R102, R102 ;  /* 0x0000006600667308 */ /* 0x000e220000000800 */
[----:B-1----:R-:W-:-:S01]  /*3fe0*/  FADD.FTZ R91, R49, R66 ;  /* 0x00000042315b7221 */ /* 0x002fc20000010000 */
[----:B------:R-:W-:Y:S01]  /*3ff0*/  FADD.FTZ R66, R12, R67 ;  /* 0x000000430c427221 */ /* 0x000fe20000010000 */
[----:B------:R-:W-:Y:S01]  /*4000*/  F2FP.SATFINITE.E4M3.F32.PACK_AB_MERGE_C R201, R52, R45, R94 ;  /* 0x0000002d34c9723e */ /* 0x000fe2000480705e */
[----:B------:R-:W-:-:S02]  /*4010*/  IMAD.MOV.U32 R99, RZ, RZ, R119 ;  /* 0x000000ffff637224 */ /* 0x000fc400078e0077 */
[----:B------:R-:W-:-:S01]  /*4020*/  FADD.FTZ R67, R11, R66 ;  /* 0x000000420b437221 */ /* 0x000fc20000010000 */
[----:B------:R-:W-:Y:S01]  /*4030*/  IMAD.MOV.U32 R98, RZ, RZ, R119 ;  /* 0x000000ffff627224 */ /* 0x000fe200078e0077 */
[----:B------:R-:W1:Y:S01]  /*4040*/  MUFU.EX2 R103, R103 ;  /* 0x0000006700677308 */ /* 0x000e620000000800 */
[----:B--2---:R-:W-:-:S01]  /*4050*/  FADD.FTZ R91, R88, R91 ;  /* 0x0000005b585b7221 */ /* 0x004fc20000010000 */
[----:B------:R-:W-:Y:S01]  /*4060*/  FADD.FTZ R66, R14, R67 ;  /* 0x000000430e427221 */ /* 0x000fe20000010000 */
[--C-:B------:R-:W-:Y:S02]  /*4070*/  IMAD.MOV.U32 R95, RZ, RZ, R119.reuse ;  /* 0x000000ffff5f7224 */ /* 0x100fe400078e0077 */
[----:B------:R-:W-:Y:S02]  /*4080*/  IMAD.MOV.U32 R94, RZ, RZ, R119 ;  /* 0x000000ffff5e7224 */ /* 0x000fe400078e0077 */
[----:B------:R-:W-:-:S01]  /*4090*/  FADD.FTZ R67, R13, R66 ;  /* 0x000000420d437221 */ /* 0x000fc20000010000 */
        /* <DEDUP_REMOVED lines=18> */
[----:B------:R-:W2:Y:S01]  /*41c0*/  MUFU.EX2 R79, R79 ;  /* 0x0000004f004f7308 */ /* 0x000ea20000000800 */
[----:B0-----:R-:W-:-:S02]  /*41d0*/  FADD.FTZ R91, R74, R91 ;  /* 0x0000005b4a5b7221 */ /* 0x001fc40000010000 */
[----:B------:R-:W-:Y:S01]  /*41e0*/  FADD.FTZ R66, R56, R67 ;  /* 0x0000004338427221 */ /* 0x000fe20000010000 */
[----:B------:R-:W-:-:S03]  /*41f0*/  IMAD.MOV.U32 R56, RZ, RZ, R119 ;  /* 0x000000ffff387224 */ /* 0x000fc600078e0077 */
[----:B------:R-:W-:Y:S01]  /*4200*/  FADD.FTZ R67, R21, R66 ;  /* 0x0000004215437221 */ /* 0x000fe20000010000 */
[----:B------:R-:W0:Y:S01]  /*4210*/  MUFU.EX2 R75, R75 ;  /* 0x0000004b004b7308 */ /* 0x000e220000000800 */
[----:B-1----:R-:W-:-:S07]  /*4220*/  FADD.FTZ R4, R90, R91 ;  /* 0x0000005b5a047221 */ /* 0x002fce0000010000 */
[----:B------:R-:W1:Y:S01]  /*4230*/  MUFU.EX2 R78, R78 ;  /* 0x0000004e004e7308 */ /* 0x000e620000000800 */
[----:B--2---:R-:W-:-:S01]  /*4240*/  FADD.FTZ R4, R79, R4 ;  /* 0x000000044f047221 */ /* 0x004fc20000010000 */
[----:B------:R-:W-:Y:S01]  /*4250*/  F2FP.SATFINITE.E4M3.F32.PACK_AB_MERGE_C R79, R79, R90, RZ ;  /* 0x0000005a4f4f723e */ /* 0x000fe200048070ff */
[----:B------:R-:W-:-:S03]  /*4260*/  IMAD.MOV.U32 R90, RZ, RZ, R119 ;  /* 0x000000ffff5a7224 */ /* 0x000fc600078e0077 */
[----:B------:R-:W-:Y:S01]  /*4270*/  F2FP.SATFINITE.E4M3.F32.PACK_AB_MERGE_C R205, R74, R53, R79 ;  /* 0x000000354acd723e */ /* 0x000fe2000480704f */
[----:B------:R-:W-:Y:S01]  /*4280*/  IMAD.MOV.U32 R79, RZ, RZ, R119 ;  /* 0x000000ffff4f7224 */ /* 0x000fe200078e0077 */
[----:B------:R-:W2:Y:S01]  /*4290*/  MUFU.EX2 R86, R86 ;  /* 0x0000005600567308 */ /* 0x000ea20000000800 */
[----:B0-----:R-:W-:-:S01]  /*42a0*/  FADD.FTZ R91, R75, R4 ;  /* 0x000000044b5b7221 */ /* 0x001fc20000010000 */
[----:B------:R-:W-:Y:S01]  /*42b0*/  FADD.FTZ R4, R60, R67 ;  /* 0x000000433c047221 */ /* 0x000fe20000010000 */
[--C-:B------:R-:W-:Y:S02]  /*42c0*/  IMAD.MOV.U32 R74, RZ, RZ, R119.reuse ;  /* 0x000000ffff4a7224 */ /* 0x100fe400078e0077 */
[----:B------:R-:W-:Y:S02]  /*42d0*/  IMAD.MOV.U32 R60, RZ, RZ, R119 ;  /* 0x000000ffff3c7224 */ /* 0x000fe400078e0077 */
[----:B------:R-:W-:-:S01]  /*42e0*/  FADD.FTZ R67, R57, R4 ;  /* 0x0000000439437221 */ /* 0x000fc20000010000 */
[----:B------:R-:W-:Y:S01]  /*42f0*/  IMAD.MOV.U32 R57, RZ, RZ, R119 ;  /* 0x000000ffff397224 */ /* 0x000fe200078e0077 */
[----:B------:R-:W0:Y:S01]  /*4300*/  MUFU.EX2 R87, R87 ;  /* 0x0000005700577308 */ /* 0x000e220000000800 */
[----:B-1----:R-:W-:-:S01]  /*4310*/  FADD.FTZ R91, R78, R91 ;  /* 0x0000005b4e5b7221 */ /* 0x002fc20000010000 */
[----:B------:R-:W-:Y:S01]  /*4320*/  FADD.FTZ R66, R64, R67 ;  /* 0x0000004340427221 */ /* 0x000fe20000010000 */
[----:B------:R-:W-:-:S02]  /*4330*/  IMAD.MOV.U32 R64, RZ, RZ, R119 ;  /* 0x000000ffff407224 */ /* 0x000fc400078e0077 */
[----:B------:R-:W-:Y:S02]  /*4340*/  IMAD.MOV.U32 R53, RZ, RZ, R119 ;  /* 0x000000ffff357224 */ /* 0x000fe400078e0077 */
        /* <DEDUP_REMOVED lines=12> */
[----:B------:R-:W-:Y:S01]  /*4410*/  F2FP.SATFINITE.E4M3.F32.PACK_AB_MERGE_C R86, R87, R86, RZ ;  /* 0x000000565756723e */ /* 0x000fe200048070ff */
[----:B------:R-:W-:Y:S01]  /*4420*/  IMAD.MOV.U32 R87, RZ, RZ, R119 ;  /* 0x000000ffff577224 */ /* 0x000fe200078e0077 */
[----:B------:R-:W-:Y:S01]  /*4430*/  F2FP.SATFINITE.E4M3.F32.PACK_AB_MERGE_C R208, R68, R61, R65 ;  /* 0x0000003d44d0723e */ /* 0x000fe20004807041 */
[----:B------:R-:W-:Y:S01]  /*4440*/  IMAD.MOV.U32 R76, RZ, RZ, R119 ;  /* 0x000000ffff4c7224 */ /* 0x000fe200078e0077 */
[----:B------:R-:W-:Y:S01]  /*4450*/  F2FP.SATFINITE.E4M3.F32.PACK_AB_MERGE_C R207, R78, R75, R86 ;  /* 0x0000004b4ecf723e */ /* 0x000fe20004807056 */
[----:B------:R-:W0:Y:S01]  /*4460*/  MUFU.EX2 R82, R82 ;  /* 0x0000005200527308 */ /* 0x000e220000000800 */
[----:B-1----:R-:W-:-:S01]  /*4470*/  FADD.FTZ R4, R58, R7 ;  /* 0x000000073a047221 */ /* 0x002fc20000010000 */
[----:B------:R-:W-:-:S02]  /*4480*/  IMAD.MOV.U32 R86, RZ, RZ, R119 ;  /* 0x000000ffff567224 */ /* 0x000fc400078e0077 */
[--C-:B------:R-:W-:Y:S02]  /*4490*/  IMAD.MOV.U32 R78, RZ, RZ, R119.reuse ;  /* 0x000000ffff4e7224 */ /* 0x100fe400078e0077 */
[----:B------:R-:W-:Y:S02]  /*44a0*/  IMAD.MOV.U32 R75, RZ, RZ, R119 ;  /* 0x000000ffff4b7224 */ /* 0x000fe400078e0077 */
[----:B------:R-:W1:Y:S01]  /*44b0*/  MUFU.EX2 R83, R83 ;  /* 0x0000005300537308 */ /* 0x000e620000000800 */
[----:B--2---:R-:W-:-:S01]  /*44c0*/  FADD.FTZ R7, R59, R4 ;  /* 0x000000043b077221 */ /* 0x004fc20000010000 */
[--C-:B------:R-:W-:Y:S02]  /*44d0*/  IMAD.MOV.U32 R68, RZ, RZ, R119.reuse ;  /* 0x000000ffff447224 */ /* 0x100fe400078e0077 */
[--C-:B------:R-:W-:Y:S02]  /*44e0*/  IMAD.MOV.U32 R65, RZ, RZ, R119.reuse ;  /* 0x000000ffff417224 */ /* 0x100fe400078e0077 */
[----:B------:R-:W-:-:S02]  /*44f0*/  IMAD.MOV.U32 R61, RZ, RZ, R119 ;  /* 0x000000ffff3d7224 */ /* 0x000fc400078e0077 */
[----:B------:R-:W2:Y:S01]  /*4500*/  MUFU.EX2 R62, R62 ;  /* 0x0000003e003e7308 */ /* 0x000ea20000000800 */
[----:B0-----:R-:W-:-:S07]  /*4510*/  FADD.FTZ R4, R82, R7 ;  /* 0x0000000752047221 */ /* 0x001fce0000010000 */
[----:B------:R-:W0:Y:S01]  /*4520*/  MUFU.EX2 R63, R63 ;  /* 0x0000003f003f7308 */ /* 0x000e220000000800 */
[----:B-1----:R-:W-:-:S01]  /*4530*/  FADD.FTZ R7, R83, R4 ;  /* 0x0000000453077221 */ /* 0x002fc20000010000 */
[----:B------:R-:W-:Y:S01]  /*4540*/  FADD.FTZ R4, R72, R11 ;  /* 0x0000000b48047221 */ /* 0x000fe20000010000 */
[----:B------:R-:W-:Y:S01]  /*4550*/  F2FP.SATFINITE.E4M3.F32.PACK_AB_MERGE_C R82, R83, R82, RZ ;  /* 0x000000525352723e */ /* 0x000fe200048070ff */
[----:B------:R-:W-:Y:S02]  /*4560*/  IMAD.MOV.U32 R83, RZ, RZ, R119 ;  /* 0x000000ffff537224 */ /* 0x000fe400078e0077 */
[----:B------:R-:W-:-:S01]  /*4570*/  FADD.FTZ R4, R73, R4 ;  /* 0x0000000449047221 */ /* 0x000fc20000010000 */
[----:B------:R-:W-:Y:S01]  /*4580*/  F2FP.SATFINITE.E4M3.F32.PACK_AB_MERGE_C R209, R59, R58, R82 ;  /* 0x0000003a3bd1723e */ /* 0x000fe20004807052 */
[----:B------:R-:W1:Y:S01]  /*4590*/  MUFU.EX2 R70, R70 ;  /* 0x0000004600467308 */ /* 0x000e620000000800 */
[----:B--2---:R-:W-:-:S01]  /*45a0*/  FADD.FTZ R10, R62, R7 ;  /* 0x000000073e0a7221 */ /* 0x004fc20000010000 */
[----:B------:R-:W-:Y:S01]  /*45b0*/  FADD.FTZ R11, R77, R4 ;  /* 0x000000044d0b7221 */ /* 0x000fe20000010000 */
[----:B------:R-:W-:Y:S01]  /*45c0*/  F2FP.SATFINITE.E4M3.F32.PACK_AB_MERGE_C R77, R34, R77, RZ ;  /* 0x0000004d224d723e */ /* 0x000fe200048070ff */
[----:B------:R-:W-:-:S02]  /*45d0*/  IMAD.MOV.U32 R82, RZ, RZ, R119 ;  /* 0x000000ffff527224 */ /* 0x000fc400078e0077 */
[----:B------:R-:W-:-:S01]  /*45e0*/  FADD.FTZ R34, R34, R11 ;  /* 0x0000000b22227221 */ /* 0x000fc20000010000 */
[----:B------:R-:W-:Y:S01]  /*45f0*/  F2FP.SATFINITE.E4M3.F32.PACK_AB_MERGE_C R210, R73, R72, R77 ;  /* 0x0000004849d2723e */ /* 0x000fe2000480704d */
        /* <DEDUP_REMOVED lines=11> */
[--C-:B------:R-:W-:Y:S02]  /*46b0*/  IMAD.MOV.U32 R58, RZ, RZ, R119.reuse ;  /* 0x000000ffff3a7224 */ /* 0x100fe400078e0077 */
[----:B------:R-:W-:Y:S01]  /*46c0*/  IMAD.MOV.U32 R34, RZ, RZ, R119 ;  /* 0x000000ffff227224 */ /* 0x000fe200078e0077 */
        /* <DEDUP_REMOVED lines=11> */
[----:B-1----:R-:W-:-:S07]  /*4780*/  FADD.FTZ R7, R43, R4 ;  /* 0x000000042b077221 */ /* 0x002fce0000010000 */
[----:B------:R-:W1:Y:S01]  /*4790*/  MUFU.EX2 R47, R47 ;  /* 0x0000002f002f7308 */ /* 0x000e620000000800 */
[----:B--2---:R-:W-:-:S07]  /*47a0*/  FADD.FTZ R4, R46, R7 ;  /* 0x000000072e047221 */ /* 0x004fce0000010000 */
[----:B------:R-:W2:Y:S01]  /*47b0*/  MUFU.EX2 R39, R39 ;  /* 0x0000002700277308 */ /* 0x000ea20000000800 */
[C---:B0-----:R-:W-:Y:S01]  /*47c0*/  F2FP.SATFINITE.E4M3.F32.PACK_AB_MERGE_C R35, R40.reuse, R35, RZ ;  /* 0x000000232823723e */ /* 0x041fe200048070ff */
[----:B------:R-:W-:-:S03]  /*47d0*/  FADD.FTZ R40, R40, R9 ;  /* 0x0000000928287221 */ /* 0x000fc60000010000 */
[----:B------:R-:W-:Y:S01]  /*47e0*/  F2FP.SATFINITE.E4M3.F32.PACK_AB_MERGE_C R212, R38, R31, R35 ;  /* 0x0000001f26d4723e */ /* 0x000fe20004807023 */
[--C-:B------:R-:W-:Y:S02]  /*47f0*/  IMAD.MOV.U32 R38, RZ, RZ, R119.reuse ;  /* 0x000000ffff267224 */ /* 0x100fe400078e0077 */
        /* <DEDUP_REMOVED lines=13> */
[--C-:B------:R-:W-:Y:S02]  /*48d0*/  IMAD.MOV.U32 R47, RZ, RZ, R119.reuse ;  /* 0x000000ffff2f7224 */ /* 0x100fe400078e0077 */
[----:B------:R-:W-:-:S04]  /*48e0*/  IMAD.MOV.U32 R31, RZ, RZ, R119 ;  /* 0x000000ffff1f7224 */ /* 0x000fc800078e0077 */
        /* <DEDUP_REMOVED lines=11> */
[----:B------:R-:W-:Y:S01]  /*49a0*/  MUFU.EX2 R28, R28 ;  /* 0x0000001c001c7308 */ /* 0x000fe20000000800 */
[----:B-1----:R-:W-:-:S01]  /*49b0*/  FADD.FTZ R8, R54, R7 ;  /* 0x0000000736087221 */ /* 0x002fc20000010000 */
[--C-:B------:R-:W-:Y:S02]  /*49c0*/  IMAD.MOV.U32 R44, RZ, RZ, R119.reuse ;  /* 0x000000ffff2c7224 */ /* 0x100fe400078e0077 */
[----:B------:R-:W-:-:S04]  /*49d0*/  IMAD.MOV.U32 R39, RZ, RZ, R119 ;  /* 0x000000ffff277224 */ /* 0x000fc800078e0077 */
[----:B------:R-:W0:Y:S01]  /*49e0*/  MUFU.EX2 R29, R29 ;  /* 0x0000001d001d7308 */ /* 0x000e220000000800 */
[C---:B--2---:R-:W-:Y:S01]  /*49f0*/  F2FP.SATFINITE.E4M3.F32.PACK_AB_MERGE_C R54, R55.reuse, R54, RZ ;  /* 0x000000363736723e */ /* 0x044fe200048070ff */
        /* <DEDUP_REMOVED lines=12> */
[----:B--2---:R-:W-:-:S01]  /*4ac0*/  FADD.FTZ R10, R26, R55 ;  /* 0x000000371a0a7221 */ /* 0x004fc20000010000 */
[----:B------:R-:W-:-:S06]  /*4ad0*/  IMAD.MOV.U32 R55, RZ, RZ, R119 ;  /* 0x000000ffff377224 */ /* 0x000fcc00078e0077 */
[----:B------:R-:W2:Y:S01]  /*4ae0*/  MUFU.EX2 R30, R30 ;  /* 0x0000001e001e7308 */ /* 0x000ea20000000800 */
[C---:B0-----:R-:W-:Y:S01]  /*4af0*/  F2FP.SATFINITE.E4M3.F32.PACK_AB_MERGE_C R216, R25.reuse, R24, R7 ;  /* 0x0000001819d8723e */ /* 0x041fe20004807007 */
[----:B------:R-:W-:Y:S01]  /*4b00*/  FADD.FTZ R25, R25, R8 ;  /* 0x0000000819197221 */ /* 0x000fe20000010000 */
[----:B------:R-:W-:-:S03]  /*4b10*/  IMAD.MOV.U32 R24, RZ, RZ, R119 ;  /* 0x000000ffff187224 */ /* 0x000fc600078e0077 */
[----:B------:R-:W-:Y:S01]  /*4b20*/  FADD.FTZ R28, R28, R25 ;  /* 0x000000191c1c7221 */ /* 0x000fe20000010000 */
[----:B------:R-:W-:Y:S01]  /*4b30*/  IMAD.MOV.U32 R25, RZ, RZ, R119 ;  /* 0x000000ffff197224 */ /* 0x000fe200078e0077 */
[----:B------:R0:W3:Y:S01]  /*4b40*/  MUFU.EX2 R5, R80 ;  /* 0x0000005000057308 */ /* 0x0000e20000000800 */
[----:B-1----:R-:W-:-:S01]  /*4b50*/  FADD.FTZ R7, R27, R10 ;  /* 0x0000000a1b077221 */ /* 0x002fc20000010000 */
[----:B------:R-:W-:Y:S01]  /*4b60*/  FADD.FTZ R29, R29, R28 ;  /* 0x0000001c1d1d7221 */ /* 0x000fe20000010000 */
[----:B------:R-:W-:-:S05]  /*4b70*/  IMAD.MOV.U32 R28, RZ, RZ, R119 ;  /* 0x000000ffff1c7224 */ /* 0x000fca00078e0077 */
[----:B------:R-:W-:Y:S01]  /*4b80*/  MUFU.EX2 R36, R36 ;  /* 0x0000002400247308 */ /* 0x000fe20000000800 */
[----:B--2---:R-:W-:-:S01]  /*4b90*/  FADD.FTZ R8, R30, R7 ;  /* 0x000000071e087221 */ /* 0x004fc20000010000 */
[----:B0-----:R-:W-:-:S06]  /*4ba0*/  IMAD.MOV.U32 R80, RZ, RZ, R119 ;  /* 0x000000ffff507224 */ /* 0x001fcc00078e0077 */
[----:B------:R-:W0:Y:S01]  /*4bb0*/  MUFU.EX2 R37, R37 ;  /* 0x0000002500257308 */ /* 0x000e220000000800 */
[----:B---3--:R-:W-:-:S01]  /*4bc0*/  FADD.FTZ R8, R5, R8 ;  /* 0x0000000805087221 */ /* 0x008fc20000010000 */
[----:B------:R-:W-:-:S04]  /*4bd0*/  F2FP.SATFINITE.E4M3.F32.PACK_AB_MERGE_C R30, R5, R30, RZ ;  /* 0x0000001e051e723e */ /* 0x000fc800048070ff */
[----:B------:R-:W-:Y:S01]  /*4be0*/  F2FP.SATFINITE.E4M3.F32.PACK_AB_MERGE_C R217, R27, R26, R30 ;  /* 0x0000001a1bd9723e */ /* 0x000fe2000480701e */
[--C-:B------:R-:W-:Y:S01]  /*4bf0*/  IMAD.MOV.U32 R30, RZ, RZ, R119.reuse ;  /* 0x000000ffff1e7224 */ /* 0x100fe200078e0077 */
        /* <DEDUP_REMOVED lines=8> */
[----:B------:R1:W3:Y:S01]  /*4c80*/  MUFU.EX2 R4, R81 ;  /* 0x0000005100047308 */ /* 0x0002e20000000800 */
[----:B--2---:R-:W-:-:S07]  /*4c90*/  FADD.FTZ R5, R69, R8 ;  /* 0x0000000845057221 */ /* 0x004fce0000010000 */
[----:B------:R-:W-:Y:S01]  /*4ca0*/  MUFU.EX2 R84, R84 ;  /* 0x0000005400547308 */ /* 0x000fe20000000800 */
[C---:B0-----:R-:W-:Y:S01]  /*4cb0*/  F2FP.SATFINITE.E4M3.F32.PACK_AB_MERGE_C R218, R33.reuse, R32, R7 ;  /* 0x0000002021da723e */ /* 0x041fe20004807007 */
[----:B------:R-:W-:Y:S01]  /*4cc0*/  FADD.FTZ R33, R33, R10 ;  /* 0x0000000a21217221 */ /* 0x000fe20000010000 */
[--C-:B-1----:R-:W-:Y:S02]  /*4cd0*/  IMAD.MOV.U32 R81, RZ, RZ, R119.reuse ;  /* 0x000000ffff517224 */ /* 0x102fe400078e0077 */
[----:B------:R-:W-:Y:S02]  /*4ce0*/  IMAD.MOV.U32 R32, RZ, RZ, R119 ;  /* 0x000000ffff207224 */ /* 0x000fe400078e0077 */
[----:B------:R-:W-:-:S01]  /*4cf0*/  FADD.FTZ R36, R36, R33 ;  /* 0x0000002124247221 */ /* 0x000fc20000010000 */
[----:B------:R-:W-:Y:S01]  /*4d00*/  IMAD.MOV.U32 R33, RZ, RZ, R119 ;  /* 0x000000ffff217224 */ /* 0x000fe200078e0077 */
[----:B------:R-:W0:Y:S01]  /*4d10*/  MUFU.EX2 R85, R85 ;  /* 0x0000005500557308 */ /* 0x000e220000000800 */
[----:B---3--:R-:W-:-:S01]  /*4d20*/  FADD.FTZ R5, R4, R5 ;  /* 0x0000000504057221 */ /* 0x008fc20000010000 */
[----:B0-----:R-:W-:-:S03]  /*4d30*/  F2FP.SATFINITE.E4M3.F32.PACK_AB_MERGE_C R7, R85, R84, RZ ;  /* 0x000000545507723e */ /* 0x001fc600048070ff */
[----:B------:R-:W-:Y:S01]  /*4d40*/  FADD.FTZ R84, R84, R5 ;  /* 0x0000000554547221 */ /* 0x000fe20000010000 */
[----:B------:R-:W-:-:S01]  /*4d50*/  FADD.FTZ R5, R37, R36 ;  /* 0x0000002425057221 */ /* 0x000fc20000010000 */
[----:B------:R-:W-:Y:S01]  /*4d60*/  IMAD.MOV.U32 R37, RZ, RZ, R119 ;  /* 0x000000ffff257224 */ /* 0x000fe200078e0077 */
[----:B------:R-:W-:Y:S01]  /*4d70*/  F2FP.SATFINITE.E4M3.F32.PACK_AB_MERGE_C R219, R4, R69, R7 ;  /* 0x0000004504db723e */ /* 0x000fe20004807007 */
[----:B------:R-:W-:Y:S01]  /*4d80*/  FADD.FTZ R4, R85, R84 ;  /* 0x0000005455047221 */ /* 0x000fe20000010000 */
[--C-:B------:R-:W-:Y:S02]  /*4d90*/  IMAD.MOV.U32 R85, RZ, RZ, R119.reuse ;  /* 0x000000ffff557224 */ /* 0x100fe400078e0077 */
        /* <DEDUP_REMOVED lines=57> */
.L_x_305:
[----:B------:R-:W-:Y:S01]  /*5130*/  ISETP.NE.AND P2, PT, RZ, UR42, PT ;  /* 0x0000002aff007c0c */ /* 0x000fe2000bf45270 */
[----:B------:R-:W-:-:S04]  /*5140*/  UISETP.NE.AND UP0, UPT, UR51, 0x1, UPT ;  /* 0x000000013300788c */ /* 0x000fc8000bf05270 */
[----:B------:R-:W-:-:S04]  /*5150*/  USEL UR43, URZ, 0x1, UP0 ;  /* 0x000000013f2b7887 */ /* 0x000fc80008000000 */
[----:B------:R-:W-:-:S04]  /*5160*/  ULOP3.LUT UR43, UR53, UR43, URZ, 0x3c, !UPT ;  /* 0x0000002b352b7292 */ /* 0x000fc8000f8e3c3f */
[----:B------:R-:W-:Y:S08]  /*5170*/  @P2 BRA `(.L_x_296) ;  /* 0x0000000000442947 */ /* 0x000ff00003800000 */
[----:B------:R-:W-:Y:S05]  /*5180*/  @!P0 BRA `(.L_x_297) ;  /* 0x0000000000048947 */ /* 0x000fea0003800000 */
[----:B------:R-:W-:Y:S01]  /*5190*/  BPT.TRAP 0x1 ;  /* 0x000000040000795c */ /* 0x000fe20000300000 */
.L_x_297:
[----:B------:R-:W0:Y:S01]  /*51a0*/  S2UR UR10, SR_CgaCtaId ;  /* 0x00000000000a79c3 */ /* 0x000e220000008800 */
[----:B------:R-:W-:Y:S01]  /*51b0*/  UIADD3 UR6, UR51, 0x1, URZ ;  /* 0x0000000133067890 */ /* 0x000fe2000fffe03f */
[----:B------:R-:W-:Y:S01]  /*51c0*/  IMAD.U32 R0, RZ, RZ, UR43 ;  /* 0x0000002bff007e24 */ /* 0x000fe2000f8e00ff */
[----:B------:R-:W-:Y:S02]  /*51d0*/  UMOV UR7, 0x400 ;  /* 0x0000040000077882 */ /* 0x000fe40000000000 */
[----:B------:R-:W-:Y:S02]  /*51e0*/  UISETP.NE.AND UP0, UPT, UR6, 0x2, UPT ;  /* 0x000000020600788c */ /* 0x000fe4000bf05270 */
[----:B------:R-:W-:Y:S02]  /*51f0*/  SHF.L.U32 R0, R0, 0x1f, RZ ;  /* 0x0000001f00007819 */ /* 0x000fe400000006ff */
[----:B------:R-:W-:Y:S02]  /*5200*/  USEL UR6, UR6, URZ, UP0 ;  /* 0x0000003f06067287 */ /* 0x000fe40008000000 */
[----:B0-----:R-:W-:-:S04]  /*5210*/  ULEA UR7, UR10, UR7, 0x18 ;  /* 0x000000070a077291 */ /* 0x001fc8000f8ec03f */
[----:B------:R-:W-:-:S09]  /*5220*/  ULEA UR6, UR6, UR7, 0x3 ;  /* 0x0000000706067291 */ /* 0x000fd2000f8e183f */
[----:B------:R0:W1:Y:S01]  /*5230*/  SYNCS.PHASECHK.TRANS64.TRYWAIT P1, [UR6+0x33430], R0 ;  /* 0x03343000ff0075a7 */ /* 0x0000620008020146 */
[----:B------:R-:W-:Y:S05]  /*5240*/  @!P0 BRA `(.L_x_298) ;  /* 0x0000000000048947 */ /* 0x000fea0003800000 */
[----:B------:R-:W-:Y:S01]  /*5250*/  BPT.TRAP 0x1 ;  /* 0x000000040000795c */ /* 0x000fe20000300000 */
.L_x_298:
[----:B-1----:R-:W-:Y:S05]  /*5260*/  @P1 BRA `(.L_x_296) ;  /* 0x0000000000081947 */ /* 0x002fea0003800000 */
[----:B------:R-:W1:Y:S02]  /*5270*/  SYNCS.PHASECHK.TRANS64.TRYWAIT P1, [UR6+0x33430], R0 ;  /* 0x03343000ff0075a7 */ /* 0x000e640008020146 */
[----:B-1----:R-:W-:Y:S05]  /*5280*/  @!P1 BRA `(.L_x_299) ;  /* 0x000000c4008c9947 */ /* 0x002fea0003800000 */
.L_x_296:
[----:B------:R-:W2:Y:S01]  /*5290*/  S2R R2, SR_TID.X ;  /* 0x0000000000027919 */ /* 0x000ea20000002100 */
        /* <DEDUP_REMOVED lines=21> */
[----:B--2---:R-:W-:Y:S01]  /*53f0*/  SHF.R.U32.HI R2, RZ, 0x7, R2 ;  /* 0x00000007ff027819 */ /* 0x004fe20000011602 */
[----:B------:R-:W-:Y:S01]  /*5400*/  UMOV UR19, 0x80000020 ;  /* 0x8000002000137882 */ /* 0x000fe20000000000 */
[----:B------:R-:W-:Y:S01]  /*5410*/  UIADD3 UR22, UR54, 0x502, URZ ;  /* 0x0000050236167890 */ /* 0x000fe2000fffe03f */
[----:B------:R-:W-:-:S02]  /*5420*/  UMOV UR23, 0x80000020 ;  /* 0x8000002000177882 */ /* 0x000fc40000000000 */
[----:B01----:R-:W-:-:S05]  /*5430*/  VIADD R0, R2, 0x8 ;  /* 0x0000000802007836 */ /* 0x003fca0000000000 */
        /* <DEDUP_REMOVED lines=164> */
.L_x_301:
[----:B------:R-:W0:Y:S01]  /*5e80*/  S2UR UR7, SR_CgaCtaId ;  /* 0x00000000000779c3 */ /* 0x000e220000008800 */
[----:B------:R-:W-:Y:S01]  /*5e90*/  UMOV UR6, 0x400 ;  /* 0x0000040000067882 */ /* 0x000fe20000000000 */
[----:B------:R-:W-:-:S05]  /*5ea0*/  IMAD.U32 R0, RZ, RZ, UR53 ;  /* 0x00000035ff007e24 */ /* 0x000fca000f8e00ff */
[----:B------:R-:W-:Y:S01]  /*5eb0*/  SHF.L.U32 R0, R0, 0x1f, RZ ;  /* 0x0000001f00007819 */ /* 0x000fe200000006ff */
[----:B0-----:R-:W-:-:S04]  /*5ec0*/  ULEA UR6, UR7, UR6, 0x18 ;  /* 0x0000000607067291 */ /* 0x001fc8000f8ec03f */
[----:B------:R-:W-:-:S09]  /*5ed0*/  ULEA UR6, UR51, UR6, 0x3 ;  /* 0x0000000633067291 */ /* 0x000fd2000f8e183f */
[----:B------:R0:W1:Y:S01]  /*5ee0*/  SYNCS.PHASECHK.TRANS64.TRYWAIT P1, [UR6+0x33450], R0 ;  /* 0x03345000ff0075a7 */ /* 0x0000620008020146 */
[----:B------:R-:W-:Y:S05]  /*5ef0*/  @!P0 BRA `(.L_x_302) ;  /* 0x0000000000048947 */ /* 0x000fea0003800000 */
[----:B------:R-:W-:Y:S01]  /*5f00*/  BPT.TRAP 0x1 ;  /* 0x000000040000795c */ /* 0x000fe20000300000 */
.L_x_302:
[----:B-1----:R-:W-:Y:S05]  /*5f10*/  @P1 BRA `(.L_x_300) ;  /* 0x0000000000081947 */ /* 0x002fea0003800000 */
[----:B------:R-:W1:Y:S02]  /*5f20*/  SYNCS.PHASECHK.TRANS64.TRYWAIT P1, [UR6+0x33450], R0 ;  /* 0x03345000ff0075a7 */ /* 0x000e640008020146 */
[----:B-1----:R-:W-:Y:S05]  /*5f30*/  @!P1 BRA `(.L_x_303) ;  /* 0x000000b800789947 */ /* 0x002fea0003800000 */
.L_x_300:
[----:B------:R-:W2:Y:S01]  /*5f40*/  S2UR UR6, SR_CgaCtaId ;  /* 0x00000000000679c3 */ /* 0x000ea20000008800 */
[----:B-1----:R-:W-:Y:S01]  /*5f50*/  MOV R3, 0x400 ;  /* 0x0000040000037802 */ /* 0x002fe20000000f00 */
[----:B------:R-:W-:Y:S01]  /*5f60*/  WARPGROUP.ARRIVE ;  /* 0x00000000000079c5 */ /* 0x000fe20000000000 */
[----:B------:R-:W-:Y:S01]  /*5f70*/  UMOV UR7, 0xc0000010 ;  /* 0xc000001000077882 */ /* 0x000fe20000000000 */
[----:B------:R-:W-:-:S04]  /*5f80*/  FMNMX.FTZ R6, R184, R7, !PT ;  /* 0x00000007b8067209 */ /* 0x000fc80007810000 */
[----:B------:R-:W1:Y:S01]  /*5f90*/  S2R R229, SR_TID.X ;  /* 0x0000000000e57919 */ /* 0x000e620000002100 */
[----:B------:R-:W-:-:S04]  /*5fa0*/  FMNMX.FTZ R8, R186, R9, !PT ;  /* 0x00000009ba087209 */ /* 0x000fc80007810000 */
[----:B------:R-:W-:-:S04]  /*5fb0*/  FMNMX.FTZ R11, R187, R8, !PT ;  /* 0x00000008bb0b7209 */ /* 0x000fc80007810000 */
[----:B------:R-:W-:-:S04]  /*5fc0*/  FMNMX.FTZ R8, R190, R11, !PT ;  /* 0x0000000bbe087209 */ /* 0x000fc80007810000 */
[----:B------:R-:W-:-:S04]  /*5fd0*/  FMNMX.FTZ R11, R191, R8, !PT ;  /* 0x00000008bf0b7209 */ /* 0x000fc80007810000 */
[----:B------:R-:W-:Y:S01]  /*5fe0*/  FMNMX.FTZ R8, R194, R11, !PT ;  /* 0x0000000bc2087209 */ /* 0x000fe20007810000 */
[----:B--2---:R-:W-:-:S03]  /*5ff0*/  IMAD.U32 R2, RZ, RZ, UR6 ;  /* 0x00000006ff027e24 */ /* 0x004fc6000f8e00ff */
[----:B------:R-:W-:Y:S02]  /*6000*/  FMNMX.FTZ R11, R195, R8, !PT ;  /* 0x00000008c30b7209 */ /* 0x000fe40007810000 */
[----:B0-----:R-:W-:Y:S02]  /*6010*/  LEA R0, R2, R3, 0x18 ;  /* 0x0000000302007211 */ /* 0x001fe400078ec0ff */
[----:B------:R-:W-:Y:S02]  /*6020*/  FMNMX.FTZ R3, R185, R6, !PT ;  /* 0x00000006b9037209 */ /* 0x000fe40007810000 */
[----:B------:R-:W-:Y:S02]  /*6030*/  R2UR UR6, R0 ;  /* 0x00000000000672ca */ /* 0x000fe400000e0000 */
[----:B------:R-:W-:Y:S02]  /*6040*/  FMNMX.FTZ R6, R188, R3, !PT ;  /* 0x00000003bc067209 */ /* 0x000fe40007810000 */
[----:B------:R-:W-:-:S02]  /*6050*/  FMNMX.FTZ R8, R198, R11, !PT ;  /* 0x0000000bc6087209 */ /* 0x000fc40007810000 */
[----:B------:R-:W-:Y:S02]  /*6060*/  FMNMX.FTZ R3, R189, R6, !PT ;  /* 0x00000006bd037209 */ /* 0x000fe40007810000 */
[----:B------:R-:W-:Y:S02]  /*6070*/  FMNMX.FTZ R11, R199, R8, !PT ;  /* 0x00000008c70b7209 */ /* 0x000fe40007810000 */
[----:B------:R-:W-:Y:S02]  /*6080*/  FMNMX.FTZ R6, R192, R3, !PT ;  /* 0x00000003c0067209 */ /* 0x000fe40007810000 */
[----:B------:R-:W-:Y:S01]  /*6090*/  FMNMX.FTZ R8, R170, R11, !PT ;  /* 0x0000000baa087209 */ /* 0x000fe20007810000 */
[----:B------:R-:W-:Y:S01]  /*60a0*/  UIADD3 UR6, UR6, 0x200, URZ ;  /* 0x0000020006067890 */ /* 0x000fe2000fffe03f */
[----:B------:R-:W-:Y:S02]  /*60b0*/  FMNMX.FTZ R3, R193, R6, !PT ;  /* 0x00000006c1037209 */ /* 0x000fe40007810000 */
[----:B------:R-:W-:Y:S01]  /*60c0*/  FMNMX.FTZ R11, R171, R8, !PT ;  /* 0x00000008ab0b7209 */ /* 0x000fe20007810000 */
[----:B------:R-:W-:Y:S01]  /*60d0*/  USHF.R.U32.HI UR6, URZ, 0x4, UR6 ;  /* 0x000000043f067899 */ /* 0x000fe20008011606 */
[----:B------:R-:W-:-:S02]  /*60e0*/  FMNMX.FTZ R6, R196, R3, !PT ;  /* 0x00000003c4067209 */ /* 0x000fc40007810000 */
[----:B------:R-:W-:Y:S01]  /*60f0*/  FMNMX.FTZ R8, R174, R11, !PT ;  /* 0x0000000bae087209 */ /* 0x000fe20007810000 */
[----:B------:R-:W-:Y:S01]  /*6100*/  ULOP3.LUT UR6, UR6, 0x3fff, URZ, 0xc0, !UPT ;  /* 0x00003fff06067892 */ /* 0x000fe2000f8ec03f */
[----:B------:R-:W-:Y:S02]  /*6110*/  FMNMX.FTZ R3, R197, R6, !PT ;  /* 0x00000006c5037209 */ /* 0x000fe40007810000 */
[----:B------:R-:W-:Y:S01]  /*6120*/  FMNMX.FTZ R11, R175, R8, !PT ;  /* 0x00000008af0b7209 */ /* 0x000fe20007810000 */
[----:B------:R-:W-:Y:S01]  /*6130*/  ULOP3.LUT UR6, UR6, 0x10000, URZ, 0xfc, !UPT ;  /* 0x0001000006067892 */ /* 0x000fe2000f8efc3f */
[----:B------:R-:W-:Y:S02]  /*6140*/  FMNMX.FTZ R6, R168, R3, !PT ;  /* 0x00000003a8067209 */ /* 0x000fe40007810000 */
[----:B------:R-:W-:Y:S01]  /*6150*/  FMNMX.FTZ R8, R178, R11, !PT ;  /* 0x0000000bb2087209 */ /* 0x000fe20007810000 */
[----:B------:R-:W-:Y:S01]  /*6160*/  UIMAD UR10, UR51, 0x780, UR6 ;  /* 0x00000780330a78a4 */ /* 0x000fe2000f8e0206 */
[----:B------:R-:W-:-:S02]  /*6170*/  FMNMX.FTZ R3, R169, R6, !PT ;  /* 0x00000006a9037209 */ /* 0x000fc40007810000 */
[----:B------:R-:W-:Y:S02]  /*6180*/  FMNMX.FTZ R11, R179, R8, !PT ;  /* 0x00000008b30b7209 */ /* 0x000fe40007810000 */
[----:B------:R-:W-:Y:S02]  /*6190*/  FMNMX.FTZ R6, R172, R3, !PT ;  /* 0x00000003ac067209 */ /* 0x000fe40007810000 */
[----:B------:R-:W-:Y:S01]  /*61a0*/  UMOV UR6, UR10 ;  /* 0x0000000a00067c82 */ /* 0x000fe20008000000 */
[----:B------:R-:W-:Y:S01]  /*61b0*/  FMNMX.FTZ R8, R182, R11, !PT ;  /* 0x0000000bb6087209 */ /* 0x000fe20007810000 */
[----:B------:R-:W-:Y:S01]  /*61c0*/  QGMMA.64x192x32.F32.E4M3.E4M3 R24, R200, gdesc[UR4], R24, gsb0 ;  /* 0x02e00004c8187df3 */ /* 0x000fe20008000818 */
[----:B------:R-:W-:Y:S01]  /*61d0*/  UIADD3 UR6, UR10, 0x180, URZ ;  /* 0x000001800a067890 */ /* 0x000fe2000fffe03f */
[----:B------:R-:W-:Y:S01]  /*61e0*/  FMNMX.FTZ R3, R173, R6, !PT ;  /* 0x00000006ad037209 */ /* 0x000fe20007810000 */
[----:B------:R-:W-:Y:S01]  /*61f0*/  UMOV UR7, 0xc0000010 ;  /* 0xc000001000077882 */ /* 0x000fe20000000000 */
        /* <DEDUP_REMOVED lines=50> */
[----:B-1----:R-:W-:Y:S01]  /*6520*/  LOP3.LUT P1, RZ, R229, 0x7f, RZ, 0xc0, !PT ;  /* 0x0000007fe5ff7812 */ /* 0x002fe2000782c0ff */
[----:B------:R-:W0:Y:S01]  /*6530*/  SHFL.BFLY PT, R13, R8, 0x2, 0x1f ;  /* 0x0c401f00080d7f89 */ /* 0x000e2200000e0000 */
[----:B------:R-:W-:Y:S02]  /*6540*/  FMNMX.FTZ R3, R129, R6, !PT ;  /* 0x0000000681037209 */ /* 0x000fe40007810000 */
[----:B------:R-:W-:Y:S02]  /*6550*/  SHF.R.U32.HI R229, RZ, 0x7, R229 ;  /* 0x00000007ffe57819 */ /* 0x000fe400000116e5 */
[----:B------:R-:W-:-:S04]  /*6560*/  FMNMX.FTZ R6, R132, R3, !PT ;  /* 0x0000000384067209 */ /* 0x000fc80007810000 */
[----:B------:R-:W-:-:S05]  /*6570*/  FMNMX.FTZ R10, R133, R6, !PT ;  /* 0x00000006850a7209 */ /* 0x000fca0007810000 */
[----:B------:R-:W1:Y:S01]  /*6580*/  SHFL.BFLY PT, R3, R10, 0x2, 0x1f ;  /* 0x0c401f000a037f89 */ /* 0x000e6200000e0000 */
[----:B0-----:R-:W-:-:S05]  /*6590*/  FMNMX.FTZ R13, R8, R13, !PT ;  /* 0x0000000d080d7209 */ /* 0x001fca0007810000 */
[----:B------:R-:W-:Y:S01]  /*65a0*/  SHFL.BFLY PT, R12, R13, 0x1, 0x1f ;  /* 0x0c201f000d0c7f89 */ /* 0x000fe200000e0000 */
[----:B-1----:R-:W-:Y:S01]  /*65b0*/  FMNMX.FTZ R11, R10, R3, !PT ;  /* 0x000000030a0b7209 */ /* 0x002fe20007810000 */
[----:B------:R-:W-:-:S04]  /*65c0*/  IMAD.U32 R10, RZ, RZ, UR39 ;  /* 0x00000027ff0a7e24 */ /* 0x000fc8000f8e00ff */
[----:B------:R-:W0:Y:S02]  /*65d0*/  SHFL.BFLY PT, R6, R11, 0x1, 0x1f ;  /* 0x0c201f000b067f89 */ /* 0x000e2400000e0000 */
[----:B0-----:R-:W-:Y:S02]  /*65e0*/  FMNMX.FTZ R3, R11, R6, !PT ;  /* 0x000000060b037209 */ /* 0x001fe40007810000 */
[----:B------:R-:W-:-:S03]  /*65f0*/  FMNMX.FTZ R6, R13, R12, !PT ;  /* 0x0000000c0d067209 */ /* 0x000fc60007810000 */
[----:B------:R-:W-:-:S04]  /*6600*/  FADD.FTZ R7, -R3, R7 ;  /* 0x0000000703077221 */ /* 0x000fc80000010100 */
[----:B------:R-:W-:Y:S01]  /*6610*/  FMUL.FTZ R8, R7, UR39 ;  /* 0x0000002707087c20 */ /* 0x000fe20008410000 */
[----:B------:R-:W-:-:S01]  /*6620*/  FADD.FTZ R7, -R6, R9 ;  /* 0x0000000906077221 */ /* 0x000fc20000010100 */
[----:B------:R-:W-:-:S03]  /*6630*/  FFMA.FTZ R9, R3, R10, -8 ;  /* 0xc100000003097423 */ /* 0x000fc6000001000a */
[----:B------:R-:W-:Y:S01]  /*6640*/  FMUL.FTZ R7, R7, UR39 ;  /* 0x0000002707077c20 */ /* 0x000fe20008410000 */
        /* <DEDUP_REMOVED lines=19> */
[----:B------:R-:W-:-:S02]  /*6780*/  WARPGROUP.DEPBAR.LE gsb0, 0x0 ;  /* 0x00008000000079c5 */ /* 0x000fc40000010000 */
[----:B------:R-:W-:Y:S01]  /*6790*/  WARPGROUP.ARRIVE ;  /* 0x00000000000079c5 */ /* 0x000fe20000000000 */
[--C-:B------:R-:W-:Y:S01]  /*67a0*/  FFMA.FTZ R156, R156, UR39, -R9.reuse ;  /* 0x000000279c9c7c23 */ /* 0x100fe20008010809 */
[----:B------:R-:W-:-:S01]  /*67b0*/  FFMA.FTZ R157, R157, UR39, -R9 ;  /* 0x000000279d9d7c23 */ /* 0x000fc20008010809 */
[--C-:B------:R-:W-:Y:S01]  /*67c0*/  FFMA.FTZ R160, R160, UR39, -R9.reuse ;  /* 0x00000027a0a07c23 */ /* 0x100fe20008010809 */
[----:B------:R-:W-:-:S01]  /*67d0*/  FFMA.FTZ R161, R161, UR39, -R9 ;  /* 0x00000027a1a17c23 */ /* 0x000fc20008010809 */
[--C-:B------:R-:W-:Y:S01]  /*67e0*/  FFMA.FTZ R164, R164, UR39, -R9.reuse ;  /* 0x00000027a4a47c23 */ /* 0x100fe20008010809 */
        /* <DEDUP_REMOVED lines=20> */
[----:B------:R-:W-:Y:S01]  /*6930*/  FFMA.FTZ R133, R6, R185, -8 ;  /* 0xc100000006857423 */ /* 0x000fe200000100b9 */
[----:B------:R-:W-:Y:S03]  /*6940*/  MUFU.EX2 R8, R8 ;  /* 0x0000000800087308 */ /* 0x000fe60000000800 */
        /* <DEDUP_REMOVED lines=41> */
[--C-:B------:R-:W-:Y:S01]  /*6be0*/  FFMA.FTZ R126, R126, UR39, -R133.reuse ;  /* 0x000000277e7e7c23 */ /* 0x100fe20008010885 */
[----:B------:R-:W-:-:S01]  /*6bf0*/  FFMA.FTZ R127, R127, UR39, -R133 ;  /* 0x000000277f7f7c23 */ /* 0x000fc20008010885 */
[--C-:B------:R-:W-:Y:S01]  /*6c00*/  FFMA.FTZ R130, R130, UR39, -R133.reuse ;  /* 0x0000002782827c23 */ /* 0x100fe20008010885 */
[----:B------:R-:W-:-:S01]  /*6c10*/  FFMA.FTZ R131, R131, UR39, -R133 ;  /* 0x0000002783837c23 */ /* 0x000fc20008010885 */
[----:B------:R-:W1:Y:S01]  /*6c20*/  MUFU.EX2 R12, R12 ;  /* 0x0000000c000c7308 */ /* 0x000e620000000800 */
[----:B0-----:R-:W-:-:S01]  /*6c30*/  FADD.FTZ R5, R10, R5 ;  /* 0x000000050a057221 */ /* 0x001fc20000010000 */
[----:B------:R-:W-:-:S02]  /*6c40*/  IMAD.U32 R195, RZ, RZ, UR52 ;  /* 0x00000034ffc37e24 */ /* 0x000fc4000f8e00ff */
[----:B------:R-:W-:-:S01]  /*6c50*/  FFMA.FTZ R134, R134, UR39, -R133 ;  /* 0x0000002786867c23 */ /* 0x000fc20008010885 */
[----:B------:R-:W-:Y:S01]  /*6c60*/  FFMA.FTZ R133, R135, UR39, -R133 ;  /* 0x0000002787857c23 */ /* 0x000fe20008010885 */
[----:B------:R-:W-:Y:S02]  /*6c70*/  @!P1 IMAD R195, R195, 0x8, R0 ;  /* 0x00000008c3c39824 */ /* 0x000fe400078e0200 */
        /* <DEDUP_REMOVED lines=33> */
[----:B------:R-:W-:Y:S02]  /*6e90*/  WARPGROUP.DEPBAR.LE gsb0, 0x0 ;  /* 0x00008000000079c5 */ /* 0x000fe40000010000 */
[----:B------:R-:W-:Y:S01]  /*6ea0*/  WARPGROUP.ARRIVE ;  /* 0x00000000000079c5 */ /* 0x000fe20000000000 */
[----:B-1----:R-:W-:-:S04]  /*6eb0*/  FADD.FTZ R193, R171, R192 ;  /* 0x000000c0abc17221 */ /* 0x002fc80000010000 */
[----:B------:R-:W1:Y:S01]  /*6ec0*/  MUFU.EX2 R173, R173 ;  /* 0x000000ad00ad7308 */ /* 0x000e620000000800 */
[----:B------:R-:W-:Y:S01]  /*6ed0*/  QGMMA.64x192x32.F32.E4M3.E4M3 R24, R208, gdesc[UR4], R24, gsb0 ;  /* 0x02e00004d0187df3 */ /* 0x000fe20008000818 */
[----:B------:R-:W-:Y:S01]  /*6ee0*/  UIADD3 UR6, UR10, 0x480, URZ ;  /* 0x000004800a067890 */ /* 0x000fe2000fffe03f */
[----:B0-----:R-:W-:Y:S01]  /*6ef0*/  FADD.FTZ R4, R172, R5 ;  /* 0x00000005ac047221 */ /* 0x001fe20000010000 */
        /* <DEDUP_REMOVED lines=51> */
[----:B------:R-:W-:Y:S02]  /*7230*/  WARPGROUP.DEPBAR.LE gsb0, 0x0 ;  /* 0x00008000000079c5 */ /* 0x000fe40000010000 */
[----:B------:R-:W-:-:S04]  /*7240*/  WARPGROUP.ARRIVE ;  /* 0x00000000000079c5 */ /* 0x000fc80000000000 */
[----:B------:R-:W2:Y:S01]  /*7250*/  MUFU.EX2 R136, R136 ;  /* 0x0000008800887308 */ /* 0x000ea20000000800 */
[----:B-1----:R-:W-:-:S01]  /*7260*/  FADD.FTZ R5, R165, R4 ;  /* 0x00000004a5057221 */ /* 0x002fc20000010000 */
[----:B------:R-:W-:Y:S01]  /*7270*/  QGMMA.64x192x32.F32.E4M3.E4M3 R24, R212, gdesc[UR4], R24, gsb0 ;  /* 0x02e00004d4187df3 */ /* 0x000fe20008000818 */
[----:B------:R-:W-:Y:S01]  /*7280*/  UIADD3 UR6, UR10, 0x600, URZ ;  /* 0x000006000a067890 */ /* 0x000fe2000fffe03f */
[----:B0-----:R-:W-:Y:S01]  /*7290*/  FADD.FTZ R193, R167, R192 ;  /* 0x000000c0a7c17221 */ /* 0x001fe20000010000 */
[----:B------:R-:W-:-:S03]  /*72a0*/  UMOV UR7, 0xc0000010 ;  /* 0xc000001000077882 */ /* 0x000fc60000000000 */
[----:B------:R-:W0:Y:S08]  /*72b0*/  MUFU.EX2 R138, R138 ;  /* 0x0000008a008a7308 */ /* 0x000e300000000800 */
        /* <DEDUP_REMOVED lines=9> */
[----:B0-----:R-:W-:-:S07]  /*7350*/  FADD.FTZ R4, R140, R5 ;  /* 0x000000058c047221 */ /* 0x001fce0000010000 */
[----:B------:R-:W0:Y:S01]  /*7360*/  MUFU.EX2 R143, R143 ;  /* 0x0000008f008f7308 */ /* 0x000e220000000800 */
[----:B-1----:R-:W-:-:S07]  /*7370*/  FADD.FTZ R192, R142, R193 ;  /* 0x000000c18ec07221 */ /* 0x002fce0000010000 */
[----:B------:R-:W1:Y:S01]  /*7380*/  MUFU.EX2 R144, R144 ;  /* 0x0000009000907308 */ /* 0x000e620000000800 */
[----:B--2---:R-:W-:-:S01]  /*7390*/  FADD.FTZ R5, R141, R4 ;  /* 0x000000048d057221 */ /* 0x004fc20000010000 */
[----:B------:R-:W-:-:S06]  /*73a0*/  IADD3 R4, -R229, 0xb, RZ ;  /* 0x0000000be5047810 */ /* 0x000fcc0007ffe1ff */
        /* <DEDUP_REMOVED lines=30> */
[----:B------:R-:W-:Y:S01]  /*7590*/  MUFU.EX2 R128, R128 ;  /* 0x0000008000807308 */ /* 0x000fe20000000800 */
[----:B0-----:R-:W-:-:S07]  /*75a0*/  FADD.FTZ R5, R125, R192 ;  /* 0x000000c07d057221 */ /* 0x001fce0000010000 */
[----:B------:R-:W0:Y:S01]  /*75b0*/  MUFU.EX2 R130, R130 ;  /* 0x0000008200827308 */ /* 0x000e220000000800 */
[----:B-1----:R-:W-:-:S07]  /*75c0*/  FADD.FTZ R135, R127, R194 ;  /* 0x000000c27f877221 */ /* 0x002fce0000010000 */
[----:B------:R-:W-:Y:S01]  /*75d0*/  MUFU.EX2 R129, R129 ;  /* 0x0000008100817308 */ /* 0x000fe20000000800 */
[----:B------:R-:W-:Y:S02]  /*75e0*/  WARPGROUP.DEPBAR.LE gsb0, 0x0 ;  /* 0x00008000000079c5 */ /* 0x000fe40000010000 */
[----:B------:R-:W-:-:S05]  /*75f0*/  WARPGROUP.ARRIVE ;  /* 0x00000000000079c5 */ /* 0x000fca0000000000 */
[----:B------:R-:W1:Y:S01]  /*7600*/  MUFU.EX2 R131, R131 ;  /* 0x0000008300837308 */ /* 0x000e620000000800 */
[----:B0-----:R-:W-:-:S01]  /*7610*/  FADD.FTZ R192, R130, R135 ;  /* 0x0000008782c07221 */ /* 0x001fc20000010000 */
[----:B------:R-:W-:Y:S06]  /*7620*/  QGMMA.64x192x32.F32.E4M3.E4M3 R24, R216, gdesc[UR4], R24, gsb0 ;  /* 0x02e00004d8187df3 */ /* 0x000fec0008000818 */
[----:B------:R-:W-:Y:S08]  /*7630*/  MUFU.EX2 R132, R132 ;  /* 0x0000008400847308 */ /* 0x000ff00000000800 */
[----:B------:R-:W0:Y:S01]  /*7640*/  MUFU.EX2 R134, R134 ;  /* 0x0000008600867308 */ /* 0x000e220000000800 */
[----:B-1----:R-:W-:-:S07]  /*7650*/  FADD.FTZ R135, R131, R192 ;  /* 0x000000c083877221 */ /* 0x002fce0000010000 */
[----:B------:R-:W1:Y:S08]  /*7660*/  MUFU.EX2 R9, R9 ;  /* 0x0000000900097308 */ /* 0x000e700000000800 */
[----:B------:R-:W2:Y:S01]  /*7670*/  MUFU.EX2 R133, R133 ;  /* 0x0000008500857308 */ /* 0x000ea20000000800 */
[----:B0-----:R-:W-:-:S01]  /*7680*/  FADD.FTZ R135, R134, R135 ;  /* 0x0000008786877221 */ /* 0x001fc20000010000 */
[----:B------:R-:W-:-:S02]  /*7690*/  WARPGROUP.DEPBAR.LE gsb0, 0x0 ;  /* 0x00008000000079c5 */ /* 0x000fc40000010000 */
[----:B------:R0:W-:Y:S06]  /*76a0*/  BAR.ARV R4, 0x100 ;  /* 0x000400040000751d */ /* 0x0001ec0000002000 */
[----:B0-----:R-:W-:-:S05]  /*76b0*/  @!P1 VIADD R4, R195, 0x33440 ;  /* 0x00033440c3049836 */ /* 0x001fca0000000000 */
[----:B------:R-:W-:-:S04]  /*76c0*/  @!P1 PRMT R4, RZ, 0x654, R4 ;  /* 0x00000654ff049816 */ /* 0x000fc80000000004 */
[----:B------:R0:W-:Y:S02]  /*76d0*/  @!P1 SYNCS.ARRIVE.TRANS64.RED.A1T0 RZ, [R4+URZ], RZ ;  /* 0x000000ff04ff99a7 */ /* 0x0001e4000810043f */
[----:B0-----:R-:W-:-:S04]  /*76e0*/  FADD.FTZ R4, R128, R5 ;  /* 0x0000000580047221 */ /* 0x001fc80000010000 */
[----:B------:R-:W-:-:S04]  /*76f0*/  FADD.FTZ R5, R129, R4 ;  /* 0x0000000481057221 */ /* 0x000fc80000010000 */
[----:B------:R-:W-:-:S04]  /*7700*/  FADD.FTZ R4, R132, R5 ;  /* 0x0000000584047221 */ /* 0x000fc80000010000 */
[----:B-1----:R-:W-:Y:S01]  /*7710*/  FADD.FTZ R5, R9, R4 ;  /* 0x0000000409057221 */ /* 0x002fe20000010000 */
[----:B--2---:R-:W-:-:S01]  /*7720*/  FADD.FTZ R4, R133, R135 ;  /* 0x0000008785047221 */ /* 0x004fc20000010000 */
[----:B------:R-:W-:Y:S06]  /*7730*/  @!P0 BRA `(.L_x_304) ;  /* 0x0000000000048947 */ /* 0x000fec0003800000 */
[----:B------:R-:W-:Y:S01]  /*7740*/  BPT.TRAP 0x1 ;  /* 0x000000040000795c */ /* 0x000fe20000300000 */
.L_x_304:
[----:B------:R-:W-:Y:S01]  /*7750*/  F2FP.SATFINITE.E4M3.F32.PACK_AB_MERGE_C R132, R9, R132, RZ ;  /* 0x000000840984723e */ /* 0x000fe200048070ff */
[----:B------:R-:W-:Y:S01]  /*7760*/  IMAD.U32 R9, RZ, RZ, UR51 ;  /* 0x00000033ff097e24 */ /* 0x000fe2000f8e00ff */
[----:B------:R-:W-:Y:S01]  /*7770*/  ISETP.LT.AND P1, PT, RZ, UR50, PT ;  /* 0x00000032ff007c0c */ /* 0x000fe2000bf21270 */
[----:B------:R-:W-:Y:S01]  /*7780*/  UIADD3 UR6, UR50, -0x1, URZ ;  /* 0xffffffff32067890 */ /* 0x000fe2000fffe03f */
[----:B------:R-:W-:Y:S01]  /*7790*/  F2FP.SATFINITE.E4M3.F32.PACK_AB_MERGE_C R12, R13, R12, RZ ;  /* 0x0000000c0d0c723e */ /* 0x000fe200048070ff */
[----:B------:R-:W-:Y:S01]  /*77a0*/  IMAD R9, R9, 0x8, R0 ;  /* 0x0000000809097824 */ /* 0x000fe200078e0200 */
[----:B------:R-:W-:Y:S01]  /*77b0*/  F2FP.SATFINITE.E4M3.F32.PACK_AB_MERGE_C R186, R187, R186, RZ ;  /* 0x000000babbba723e */ /* 0x000fe200048070ff */
[----:B------:R-:W-:Y:S01]  /*77c0*/  UMOV UR53, UR43 ;  /* 0x0000002b00357c82 */ /* 0x000fe20008000000 */
[----:B------:R-:W-:Y:S01]  /*77d0*/  F2FP.SATFINITE.E4M3.F32.PACK_AB_MERGE_C R20, R21, R20, RZ ;  /* 0x000000141514723e */ /* 0x000fe200048070ff */
[----:B------:R-:W-:Y:S01]  /*77e0*/  VIADD R9, R9, 0x33460 ;  /* 0x0003346009097836 */ /* 0x000fe20000000000 */
[----:B------:R-:W-:Y:S01]  /*77f0*/  F2FP.SATFINITE.E4M3.F32.PACK_AB_MERGE_C R190, R191, R190, RZ ;  /* 0x000000bebfbe723e */ /* 0x000fe200048070ff */
[----:B------:R-:W-:Y:S01]  /*7800*/  UMOV UR50, UR6 ;  /* 0x0000000600327c82 */ /* 0x000fe20008000000 */
[----:B------:R-:W-:Y:S01]  /*7810*/  F2FP.SATFINITE.E4M3.F32.PACK_AB_MERGE_C R172, R173, R172, RZ ;  /* 0x000000acadac723e */ /* 0x000fe200048070ff */
[----:B------:R-:W-:Y:S01]  /*7820*/  UMOV UR51, UR52 ;  /* 0x0000003400337c82 */ /* 0x000fe20008000000 */
[----:B------:R-:W-:Y:S01]  /*7830*/  PRMT R9, R2, 0x654, R9 ;  /* 0x0000065402097816 */ /* 0x000fe20000000009 */
[-C--:B------:R-:W-:Y:S01]  /*7840*/  FMUL.FTZ R26, R26, R7.reuse ;  /* 0x000000071a1a7220 */ /* 0x080fe20000410000 */
[----:B------:R-:W-:Y:S01]  /*7850*/  F2FP.SATFINITE.E4M3.F32.PACK_AB_MERGE_C R174, R175, R174, RZ ;  /* 0x000000aeafae723e */ /* 0x000fe200048070ff */
[-C--:B------:R-:W-:Y:S01]  /*7860*/  FMUL.FTZ R27, R27, R7.reuse ;  /* 0x000000071b1b7220 */ /* 0x080fe20000410000 */
[----:B------:R-:W-:Y:S01]  /*7870*/  F2FP.SATFINITE.E4M3.F32.PACK_AB_MERGE_C R180, R181, R180, RZ ;  /* 0x000000b4b5b4723e */ /* 0x000fe200048070ff */
[----:B------:R0:W-:Y:S01]  /*7880*/  SYNCS.ARRIVE.TRANS64.RED.A1T0 RZ, [R9+URZ], RZ ;  /* 0x000000ff09ff79a7 */ /* 0x0001e2000810043f */
        /* <DEDUP_REMOVED lines=126> */
[----:B0-----:R-:W-:-:S02]  /*8070*/  IMAD.MOV.U32 R9, RZ, RZ, R6 ;  /* 0x000000ffff097224 */ /* 0x001fc400078e0006 */
[----:B------:R-:W-:Y:S01]  /*8080*/  IMAD.MOV.U32 R7, RZ, RZ, R3 ;  /* 0x000000ffff077224 */ /* 0x000fe200078e0003 */
[----:B------:R-:W-:Y:S06]  /*8090*/  @P1 BRA `(.L_x_305) ;  /* 0xffffffd000241947 */ /* 0x000fec000383ffff */
.L_x_295:
[----:B------:R-:W-:Y:S06]  /*80a0*/  BAR.ARV 0x8, 0x180 ;  /* 0x0206000000007b1d */ /* 0x000fec0000002000 */
[----:B------:R-:W-:Y:S05]  /*80b0*/  @!P0 BRA `(.L_x_306) ;  /* 0x0000000000048947 */ /* 0x000fea0003800000 */
[----:B------:R-:W-:Y:S01]  /*80c0*/  BPT.TRAP 0x1 ;  /* 0x000000040000795c */ /* 0x000fe20000300000 */
.L_x_306:
[----:B------:R-:W-:Y:S02]  /*80d0*/  IMAD.U32 R7, RZ, RZ, UR52 ;  /* 0x00000034ff077e24 */ /* 0x000fe4000f8e00ff */
[----:B------:R-:W-:Y:S02]  /*80e0*/  IMAD.U32 R8, RZ, RZ, UR43 ;  /* 0x0000002bff087e24 */ /* 0x000fe4000f8e00ff */
[----:B------:R-:W-:-:S03]  /*80f0*/  IMAD R14, R7, 0x8, R0 ;  /* 0x00000008070e7824 */ /* 0x000fc600078e0200 */
[----:B------:R-:W-:-:S04]  /*8100*/  SHF.L.U32 R7, R8, 0x1f, RZ ;  /* 0x0000001f08077819 */ /* 0x000fc800000006ff */
[----:B------:R0:W1:Y:S01]  /*8110*/  SYNCS.PHASECHK.TRANS64.TRYWAIT P1, [R14+URZ+0x33450], R7 ;  /* 0x033450070e0075a7 */ /* 0x000062000802017f */
[----:B------:R-:W-:Y:S05]  /*8120*/  @!P0 BRA `(.L_x_307) ;  /* 0x0000000000048947 */ /* 0x000fea0003800000 */
[----:B------:R-:W-:Y:S01]  /*8130*/  BPT.TRAP 0x1 ;  /* 0x000000040000795c */ /* 0x000fe20000300000 */
.L_x_307:
[----:B------:R-:W-:Y:S02]  /*8140*/  VIADD R0, R0, 0x200 ;  /* 0x0000020000007836 */ /* 0x000fe40000000000 */
[----:B------:R-:W-:-:S03]  /*8150*/  IMAD.U32 R9, RZ, RZ, UR52 ;  /* 0x00000034ff097e24 */ /* 0x000fc6000f8e00ff */
[----:B------:R-:W-:-:S04]  /*8160*/  SHF.R.U32.HI R0, RZ, 0x4, R0 ;  /* 0x00000004ff007819 */ /* 0x000fc80000011600 */
[----:B------:R-:W-:-:S04]  /*8170*/  LOP3.LUT R0, R0, 0x3fff, RZ, 0xc0, !PT ;  /* 0x00003fff00007812 */ /* 0x000fc800078ec0ff */
[----:B------:R-:W-:Y:S01]  /*8180*/  LOP3.LUT R0, R0, 0x10000, RZ, 0xfc, !PT ;  /* 0x0001000000007812 */ /* 0x000fe200078efcff */
[----:B-1----:R-:W-:Y:S06]  /*8190*/  @P1 BRA `(.L_x_308) ;  /* 0x0000000000081947 */ /* 0x002fec0003800000 */
[----:B------:R-:W1:Y:S02]  /*81a0*/  SYNCS.PHASECHK.TRANS64.TRYWAIT P1, [R14+URZ+0x33450], R7 ;  /* 0x033450070e0075a7 */ /* 0x000e64000802017f */
[----:B-1----:R-:W-:Y:S05]  /*81b0*/  @!P1 BRA `(.L_x_309) ;  /* 0x0000009400f09947 */ /* 0x002fea0003800000 */
.L_x_308:
[----:B------:R-:W-:Y:S01]  /*81c0*/  IMAD R8, R9, 0x780, R0 ;  /* 0x0000078009087824 */ /* 0x000fe200078e0200 */
[----:B------:R-:W-:Y:S05]  /*81d0*/  WARPSYNC.ALL ;  /* 0x0000000000007948 */ /* 0x000fea0003800000 */
[----:B------:R-:W-:Y:S01]  /*81e0*/  IMAD.MOV.U32 R9, RZ, RZ, -0x3ffffff0 ;  /* 0xc0000010ff097424 */ /* 0x000fe200078e00ff */
[C---:B------:R-:W-:Y:S01]  /*81f0*/  R2UR UR6, R8.reuse ;  /* 0x00000000080672ca */ /* 0x040fe200000e0000 */
[----:B------:R-:W-:Y:S01]  /*8200*/  WARPGROUP.ARRIVE ;  /* 0x00000000000079c5 */ /* 0x000fe20000000000 */
[----:B------:R-:W-:Y:S01]  /*8210*/  VIADD R10, R8, 0x180 ;  /* 0x00000180080a7836 */ /* 0x000fe20000000000 */
[----:B------:R-:W-:Y:S01]  /*8220*/  ULDC.64 UR8, c[0x0][0x9a0] ;  /* 0x0002680000087ab9 */ /* 0x000fe20000000a00 */
[----:B------:R-:W-:Y:S01]  /*8230*/  R2UR UR7, R9 ;  /* 0x00000000090772ca */ /* 0x000fe200000e0000 */
[----:B------:R-:W-:Y:S01]  /*8240*/  IMAD.MOV.U32 R11, RZ, RZ, -0x3ffffff0 ;  /* 0xc0000010ff0b7424 */ /* 0x000fe200078e00ff */
[----:B------:R-:W-:Y:S01]  /*8250*/  UISETP.NE.U32.AND UP0, UPT, UR8, URZ, UPT ;  /* 0x0000003f0800728c */ /* 0x000fe2000bf05070 */
[----:B01----:R-:W-:-:S03]  /*8260*/  IMAD.MOV.U32 R7, RZ, RZ, 0x3f800000 ;  /* 0x3f800000ff077424 */ /* 0x003fc600078e00ff */
[----:B------:R-:W-:-:S06]  /*8270*/  UISETP.NE.AND.EX UP0, UPT, UR9, URZ, UPT, UP0 ;  /* 0x0000003f0900728c */ /* 0x000fcc000bf05300 */
[----:B------:R-:W-:Y:S01]  /*8280*/  PLOP3.LUT P1, PT, PT, PT, UP0, 0x80, 0x0 ;  /* 0x000000000000781c */ /* 0x000fe20003f2f008 */
[----:B------:R-:W-:Y:S01]  /*8290*/  QGMMA.64x192x32.F32.E4M3.E4M3 R24, R200, gdesc[UR4], R24, gsb0 ;  /* 0x02e00004c8187df3 */ /* 0x000fe20008000818 */
[----:B------:R-:W-:Y:S01]  /*82a0*/  R2UR UR6, R10 ;  /* 0x000000000a0672ca */ /* 0x000fe200000e0000 */
[----:B------:R-:W-:Y:S01]  /*82b0*/  VIADD R10, R8, 0x300 ;  /* 0x00000300080a7836 */ /* 0x000fe20000000000 */
[----:B------:R-:W-:Y:S01]  /*82c0*/  R2UR UR7, R11 ;  /* 0x000000000b0772ca */ /* 0x000fe200000e0000 */
[----:B------:R-:W-:Y:S01]  /*82d0*/  IMAD.MOV.U32 R11, RZ, RZ, -0x3ffffff0 ;  /* 0xc0000010ff0b7424 */ /* 0x000fe200078e00ff */
[----:B------:R-:W-:Y:S02]  /*82e0*/  @UP0 ULDC.64 UR10, c[0x0][0x9c8] ;  /* 0x00027200000a0ab9 */ /* 0x000fe40000000a00 */
[----:B------:R-:W-:Y:S01]  /*82f0*/  @UP0 UIMAD.WIDE.U32 UR4, UR36, UR10, URZ ;  /* 0x0000000a240402a5 */ /* 0x000fe2000f8e003f */
[----:B------:R-:W-:Y:S02]  /*8300*/  WARPGROUP.DEPBAR.LE gsb0, 0x0 ;  /* 0x00008000000079c5 */ /* 0x000fe40000010000 */
[----:B------:R-:W-:-:S10]  /*8310*/  WARPGROUP.ARRIVE ;  /* 0x00000000000079c5 */ /* 0x000fd40000000000 */
[----:B------:R-:W-:Y:S01]  /*8320*/  QGMMA.64x192x32.F32.E4M3.E4M3 R24, R204, gdesc[UR4], R24, gsb0 ;  /* 0x02e00004cc187df3 */ /* 0x000fe20008000818 */
[----:B------:R-:W-:Y:S02]  /*8330*/  R2UR UR6, R10 ;  /* 0x000000000a0672ca */ /* 0x000fe400000e0000 */
[----:B------:R-:W-:Y:S01]  /*8340*/  R2UR UR7, R11 ;  /* 0x000000000b0772ca */ /* 0x000fe200000e0000 */
[----:B------:R-:W-:Y:S02]  /*8350*/  VIADD R10, R8, 0x480 ;  /* 0x00000480080a7836 */ /* 0x000fe40000000000 */
[----:B------:R-:W-:Y:S01]  /*8360*/  IMAD.MOV.U32 R11, RZ, RZ, -0x3ffffff0 ;  /* 0xc0000010ff0b7424 */ /* 0x000fe200078e00ff */
[----:B------:R-:W-:Y:S02]  /*8370*/  WARPGROUP.DEPBAR.LE gsb0, 0x0 ;  /* 0x00008000000079c5 */ /* 0x000fe40000010000 */
[----:B------:R-:W-:-:S11]  /*8380*/  WARPGROUP.ARRIVE ;  /* 0x00000000000079c5 */ /* 0x000fd60000000000 */
[----:B------:R-:W-:Y:S01]  /*8390*/  QGMMA.64x192x32.F32.E4M3.E4M3 R24, R208, gdesc[UR4], R24, gsb0 ;  /* 0x02e00004d0187df3 */ /* 0x000fe20008000818 */
[----:B------:R-:W-:Y:S02]  /*83a0*/  @UP0 UIMAD UR6, UR37, UR10, URZ ;  /* 0x0000000a250602a4 */ /* 0x000fe4000f8e023f */
[----:B------:R-:W-:Y:S02]  /*83b0*/  @UP0 USHF.R.S32.HI UR7, URZ, 0x1f, UR46 ;  /* 0x0000001f3f070899 */ /* 0x000fe4000801142e */
[----:B------:R-:W-:-:S03]  /*83c0*/  @UP0 UIMAD UR6, UR36, UR11, UR6 ;  /* 0x0000000b240602a4 */ /* 0x000fc6000f8e0206 */
[----:B------:R-:W-:Y:S01]  /*83d0*/  @UP0 ULDC.64 UR10, c[0x0][0x9d0] ;  /* 0x00027400000a0ab9 */ /* 0x000fe20000000a00 */
[----:B------:R-:W-:Y:S02]  /*83e0*/  @UP0 UIADD3 UR5, UR5, UR6, URZ ;  /* 0x0000000605050290 */ /* 0x000fe4000fffe03f */
[----:B------:R-:W-:Y:S02]  /*83f0*/  @UP0 UIMAD UR6, UR7, UR10, URZ ;  /* 0x0000000a070602a4 */ /* 0x000fe4000f8e023f */
[----:B------:R-:W-:Y:S02]  /*8400*/  @UP0 UIMAD.WIDE.U32 UR4, UR46, UR10, UR4 ;  /* 0x0000000a2e0402a5 */ /* 0x000fe4000f8e0004 */
[----:B------:R-:W-:-:S04]  /*8410*/  @UP0 UIMAD UR6, UR46, UR11, UR6 ;  /* 0x0000000b2e0602a4 */ /* 0x000fc8000f8e0206 */
[----:B------:R-:W-:Y:S02]  /*8420*/  @UP0 UIADD3 UR5, UR5, UR6, URZ ;  /* 0x0000000605050290 */ /* 0x000fe4000fffe03f */
[----:B------:R-:W-:-:S04]  /*8430*/  @UP0 ULEA UR6, UP1, UR4, UR8, 0x2 ;  /* 0x0000000804060291 */ /* 0x000fc8000f82103f */
[----:B------:R-:W-:-:S03]  /*8440*/  @UP0 ULEA.HI.X UR5, UR4, UR9, UR5, 0x2, UP1 ;  /* 0x0000000904050291 */ /* 0x000fc600088f1405 */
[----:B------:R-:W-:Y:S02]  /*8450*/  @UP0 UMOV UR4, UR6 ;  /* 0x0000000600040c82 */ /* 0x000fe40008000000 */
[----:B------:R-:W-:Y:S02]  /*8460*/  IMAD.U32 R12, RZ, RZ, UR4 ;  /* 0x00000004ff0c7e24 */ /* 0x000fe4000f8e00ff */
[----:B------:R-:W-:-:S05]  /*8470*/  IMAD.U32 R13, RZ, RZ, UR5 ;  /* 0x00000005ff0d7e24 */ /* 0x000fca000f8e00ff */
[----:B------:R0:W2:Y:S01]  /*8480*/  @P1 LDG.E R7, desc[UR48][R12.64] ;  /* 0x000000300c071981 */ /* 0x0000a2000c1e1900 */
[----:B------:R-:W-:Y:S02]  /*8490*/  R2UR UR6, R10 ;  /* 0x000000000a0672ca */ /* 0x000fe400000e0000 */
[----:B------:R-:W-:Y:S01]  /*84a0*/  R2UR UR7, R11 ;  /* 0x000000000b0772ca */ /* 0x000fe200000e0000 */
[----:B------:R-:W-:Y:S02]  /*84b0*/  VIADD R8, R8, 0x600 ;  /* 0x0000060008087836 */ /* 0x000fe40000000000 */
[----:B------:R-:W-:Y:S01]  /*84c0*/  IMAD.MOV.U32 R9, RZ, RZ, -0x3ffffff0 ;  /* 0xc0000010ff097424 */ /* 0x000fe200078e00ff */
[----:B------:R-:W-:Y:S02]  /*84d0*/  WARPGROUP.DEPBAR.LE gsb0, 0x0 ;  /* 0x00008000000079c5 */ /* 0x000fe40000010000 */
[----:B------:R-:W-:-:S07]  /*84e0*/  WARPGROUP.ARRIVE ;  /* 0x00000000000079c5 */ /* 0x000fce0000000000 */
[----:B------:R-:W-:Y:S01]  /*84f0*/  QGMMA.64x192x32.F32.E4M3.E4M3 R24, R212, gdesc[UR4], R24, gsb0 ;  /* 0x02e00004d4187df3 */ /* 0x000fe20008000818 */
[----:B------:R-:W-:Y:S02]  /*8500*/  R2UR UR6, R8 ;  /* 0x00000000080672ca */ /* 0x000fe400000e0000 */
[----:B------:R-:W-:Y:S01]  /*8510*/  R2UR UR7, R9 ;  /* 0x00000000090772ca */ /* 0x000fe200000e0000 */
[----:B------:R-:W1:Y:S04]  /*8520*/  SHFL.BFLY PT, R0, R5, 0x2, 0x1f ;  /* 0x0c401f0005007f89 */ /* 0x000e6800000e0000 */
[----:B------:R-:W3:Y:S01]  /*8530*/  SHFL.BFLY PT, R11, R4, 0x2, 0x1f ;  /* 0x0c401f00040b7f89 */ /* 0x000ee200000e0000 */
[----:B-1----:R-:W-:-:S01]  /*8540*/  FADD.FTZ R0, R0, R5 ;  /* 0x0000000500007221 */ /* 0x002fc20000010000 */
[----:B---3--:R-:W-:-:S04]  /*8550*/  FADD.FTZ R11, R11, R4 ;  /* 0x000000040b0b7221 */ /* 0x008fc80000010000 */
[----:B------:R-:W1:Y:S04]  /*8560*/  SHFL.BFLY PT, R9, R0, 0x1, 0x1f ;  /* 0x0c201f0000097f89 */ /* 0x000e6800000e0000 */
[----:B------:R-:W0:Y:S01]  /*8570*/  SHFL.BFLY PT, R8, R11, 0x1, 0x1f ;  /* 0x0c201f000b087f89 */ /* 0x000e2200000e0000 */
        /* <DEDUP_REMOVED lines=24> */
[----:B--2---:R-:W-:Y:S01]  /*8700*/  FMUL.FTZ R8, R8, R7 ;  /* 0x0000000708087220 */ /* 0x004fe20000410000 */
[----:B------:R-:W-:Y:S02]  /*8710*/  IMAD.MOV.U32 R4, RZ, RZ, -0x800000 ;  /* 0xff800000ff047424 */ /* 0x000fe400078e00ff */
[----:B------:R-:W-:Y:S01]  /*8720*/  @P2 FFMA.FTZ R0, R10, R3, R5 ;  /* 0x000000030a002223 */ /* 0x000fe20000010005 */
[----:B------:R-:W-:-:S01]  /*8730*/  @P3 FFMA.FTZ R4, R120, R6, R9 ;  /* 0x0000000678043223 */ /* 0x000fc20000010009 */
[----:B---3--:R-:W-:Y:S01]  /*8740*/  FMUL.FTZ R7, R12, R7 ;  /* 0x000000070c077220 */ /* 0x008fe20000410000 */
[----:B------:R-:W-:-:S02]  /*8750*/  WARPGROUP.DEPBAR.LE gsb0, 0x0 ;  /* 0x00008000000079c5 */ /* 0x000fc40000010000 */
[----:B------:R-:W-:Y:S05]  /*8760*/  @!P0 BRA `(.L_x_310) ;  /* 0x0000000000048947 */ /* 0x000fea0003800000 */
[----:B------:R-:W-:Y:S01]  /*8770*/  BPT.TRAP 0x1 ;  /* 0x000000040000795c */ /* 0x000fe20000300000 */
.L_x_310:
[----:B------:R-:W-:Y:S01]  /*8780*/  VIADD R3, R14, 0x33460 ;  /* 0x000334600e037836 */ /* 0x000fe20000000000 */
[----:B------:R-:W-:Y:S01]  /*8790*/  UIADD3 UR52, UR52, 0x1, URZ ;  /* 0x0000000134347890 */ /* 0x000fe2000fffe03f */
[-C--:B------:R-:W-:Y:S01]  /*87a0*/  FMUL.FTZ R142, R24, R8.reuse ;  /* 0x00000008188e7220 */ /* 0x080fe20000410000 */
[-C--:B------:R-:W-:Y:S01]  /*87b0*/  FMUL.FTZ R140, R25, R8.reuse ;  /* 0x00000008198c7220 */ /* 0x080fe20000410000 */
[-C--:B------:R-:W-:Y:S01]  /*87c0*/  FMUL.FTZ R141, R28, R8.reuse ;  /* 0x000000081c8d7220 */ /* 0x080fe20000410000 */
[----:B------:R-:W-:Y:S01]  /*87d0*/  PRMT R3, R2, 0x654, R3 ;  /* 0x0000065402037816 */ /* 0x000fe20000000003 */
[----:B------:R-:W-:Y:S01]  /*87e0*/  UISETP.NE.AND UP0, UPT, UR52, 0x2, UPT ;  /* 0x000000023400788c */ /* 0x000fe2000bf05270 */
[-C--:B------:R-:W-:Y:S01]  /*87f0*/  FMUL.FTZ R139, R29, R8.reuse ;  /* 0x000000081d8b7220 */ /* 0x080fe20000410000 */
[-C--:B------:R-:W-:Y:S01]  /*8800*/  FMUL.FTZ R138, R32, R8.reuse ;  /* 0x00000008208a7220 */ /* 0x080fe20000410000 */
[----:B------:R0:W-:Y:S01]  /*8810*/  SYNCS.ARRIVE.TRANS64.RED.A1T0 RZ, [R3+URZ], RZ ;  /* 0x000000ff03ff79a7 */ /* 0x0001e2000810043f */
        /* <DEDUP_REMOVED lines=63> */
[----:B------:R-:W-:Y:S01]  /*8c10*/  USEL UR4, URZ, 0x1, UP0 ;  /* 0x000000013f047887 */ /* 0x000fe20008000000 */
        /* <DEDUP_REMOVED lines=23> */
[----:B------:R-:W-:Y:S01]  /*8d90*/  PLOP3.LUT P0, PT, PT, PT, PT, 0x8, 0x0 ;  /* 0x000000000000781c */ /* 0x000fe20003f0e170 */
[-C--:B------:R-:W-:Y:S01]  /*8da0*/  FMUL.FTZ R13, R111, R7.reuse ;  /* 0x000000076f0d7220 */ /* 0x080fe20000410000 */
[-C--:B------:R-:W-:Y:S01]  /*8db0*/  FMUL.FTZ R12, R114, R7.reuse ;  /* 0x00000007720c7220 */ /* 0x080fe20000410000 */
[-C--:B------:R-:W-:Y:S01]  /*8dc0*/  FMUL.FTZ R8, R115, R7.reuse ;  /* 0x0000000773087220 */ /* 0x080fe20000410000 */
[-C--:B------:R-:W-:Y:S01]  /*8dd0*/  FMUL.FTZ R9, R118, R7.reuse ;  /* 0x0000000776097220 */ /* 0x080fe20000410000 */
[----:B------:R-:W-:Y:S01]  /*8de0*/  FMUL.FTZ R119, R119, R7 ;  /* 0x0000000777777220 */ /* 0x000fe20000410000 */
[----:B------:R-:W-:-:S02]  /*8df0*/  UIADD3 UR44, UR44, 0x1, URZ ;  /* 0x000000012c2c7890 */ /* 0x000fc4000fffe03f */
[----:B------:R-:W-:Y:S02]  /*8e00*/  USEL UR52, UR52, URZ, UP0 ;  /* 0x0000003f34347287 */ /* 0x000fe40008000000 */
[----:B0-----:R-:W-:-:S12]  /*8e10*/  ULOP3.LUT UR43, UR43, UR4, URZ, 0x3c, !UPT ;  /* 0x000000042b2b7292 */ /* 0x001fd8000f8e3c3f */
.L_x_288:
[----:B------:R-:W0:Y:S01]  /*8e20*/  S2R R3, SR_CgaCtaId ;  /* 0x0000000000037919 */ /* 0x000e220000008800 */
[----:B------:R-:W-:Y:S01]  /*8e30*/  MOV R2, 0x400 ;  /* 0x0000040000027802 */ /* 0x000fe20000000f00 */
[----:B------:R-:W-:Y:S01]  /*8e40*/  BSSY B0, `(.L_x_311) ;  /* 0x0000311000007945 */ /* 0x000fe20003800000 */
[----:B------:R-:W-:Y:S02]  /*8e50*/  BAR.SYNC.DEFER_BLOCKING 0x5, 0x180 ;  /* 0x0146000000007b1d */ /* 0x000fe40000010000 */
[----:B0-----:R-:W-:-:S05]  /*8e60*/  LEA R2, R3, R2, 0x18 ;  /* 0x0000000203027211 */ /* 0x001fca00078ec0ff */
[----:B------:R-:W0:Y:S02]  /*8e70*/  LDS.128 R60, [R2+0x334d0] ;  /* 0x0334d000023c7984 */ /* 0x000e240000000c00 */
[----:B0-----:R-:W-:Y:S02]  /*8e80*/  R2UR UR5, R61 ;  /* 0x000000003d0572ca */ /* 0x001fe400000e0000 */
[----:B------:R-:W-:Y:S01]  /*8e90*/  R2UR UR46, R62 ;  /* 0x000000003e2e72ca */ /* 0x000fe200000e0000 */
[----:B------:R-:W-:Y:S06]  /*8ea0*/  BAR.ARV 0x4, 0x180 ;  /* 0x0106000000007b1d */ /* 0x000fec0000002000 */
[----:B------:R-:W-:Y:S08]  /*8eb0*/  @P0 BRA `(.L_x_312) ;  /* 0x0000002000fc0947 */ /* 0x000ff00003800000 */
[----:B------:R-:W0:Y:S01]  /*8ec0*/  S2R R70, SR_TID.X ;  /* 0x0000000000467919 */ /* 0x000e220000002100 */
[----:B------:R-:W-:Y:S01]  /*8ed0*/  ULDC.64 UR6, c[0x4][0x38] ;  /* 0x01000e0000067ab9 */ /* 0x000fe20000000a00 */
[----:B0-----:R-:W-:-:S05]  /*8ee0*/  IMAD.SHL.U32 R3, R70, 0x4, RZ ;  /* 0x0000000446037824 */ /* 0x001fca00078e00ff */
[----:B------:R-:W-:-:S04]  /*8ef0*/  LOP3.LUT R3, R3, 0xc, RZ, 0xc0, !PT ;  /* 0x0000000c03037812 */ /* 0x000fc800078ec0ff */
[----:B------:R-:W-:-:S05]  /*8f00*/  IADD3 R6, P0, R3, UR6, RZ ;  /* 0x0000000603067c10 */ /* 0x000fca000ff1e0ff */
[----:B------:R-:W-:Y:S01]  /*8f10*/  IMAD.X R7, RZ, RZ, UR7, P0 ;  /* 0x00000007ff077e24 */ /* 0x000fe200080e06ff */
[----:B------:R-:W-:Y:S01]  /*8f20*/  F2FP.BF16.F32.PACK_AB R10, R5, R10 ;  /* 0x0000000a050a723e */ /* 0x000fe200000010ff */
[----:B------:R-:W-:-:S03]  /*8f30*/  ULDC.64 UR6, c[0x0][0xc00] ;  /* 0x0003000000067ab9 */ /* 0x000fc60000000a00 */
[----:B------:R0:W2:Y:S01]  /*8f40*/  LDG.E.CONSTANT R3, desc[UR48][R6.64] ;  /* 0x0000003006037981 */ /* 0x0000a2000c1e9900 */
[----:B------:R-:W-:Y:S01]  /*8f50*/  F2FP.BF16.F32.PACK_AB R40, R37, R40 ;  /* 0x000000282528723e */ /* 0x000fe200000010ff */
[----:B------:R-:W-:Y:S01]  /*8f60*/  UISETP.NE.U32.AND UP0, UPT, UR6, URZ, UPT ;  /* 0x0000003f0600728c */ /* 0x000fe2000bf05070 */
[----:B------:R-:W-:Y:S01]  /*8f70*/  F2FP.BF16.F32.PACK_AB R33, R33, R36 ;  /* 0x000000242121723e */ /* 0x000fe200000010ff */
[----:B------:R-:W1:Y:S01]  /*8f80*/  S2R R5, SR_SWINHI ;  /* 0x0000000000057919 */ /* 0x000e620000002f00 */
[----:B------:R-:W-:Y:S01]  /*8f90*/  F2FP.BF16.F32.PACK_AB R41, R41, R44 ;  /* 0x0000002c2929723e */ /* 0x000fe200000010ff */
[----:B------:R-:W-:Y:S01]  /*8fa0*/  USHF.L.U32 UR8, UR36, 0x2, URZ ;  /* 0x0000000224087899 */ /* 0x000fe2000800063f */
[----:B------:R-:W-:Y:S01]  /*8fb0*/  F2FP.BF16.F32.PACK_AB R39, R39, R42 ;  /* 0x0000002a2727723e */ /* 0x000fe200000010ff */
[----:B------:R-:W-:Y:S01]  /*8fc0*/  UISETP.NE.AND.EX UP0, UPT, UR7, URZ, UPT, UP0 ;  /* 0x0000003f0700728c */ /* 0x000fe2000bf05300 */
[----:B------:R-:W-:Y:S01]  /*8fd0*/  F2FP.BF16.F32.PACK_AB R38, R35, R38 ;  /* 0x000000262326723e */ /* 0x000fe200000010ff */
[----:B------:R-:W-:Y:S01]  /*8fe0*/  USHF.L.U64.HI UR9, UR36, 0x2, UR37 ;  /* 0x0000000224097899 */ /* 0x000fe20008010225 */
[----:B0-----:R-:W-:Y:S01]  /*8ff0*/  LOP3.LUT P0, R6, R70, 0x3, RZ, 0xc0, !PT ;  /* 0x0000000346067812 */ /* 0x001fe2000780c0ff */
[----:B------:R-:W-:Y:S01]  /*9000*/  UIADD3 UR4, UP1, UR8, UR6, URZ ;  /* 0x0000000608047290 */ /* 0x000fe2000ff3e03f */
[----:B------:R-:W-:-:S02]  /*9010*/  F2FP.BF16.F32.PACK_AB R21, R21, R26 ;  /* 0x0000001a1515723e */ /* 0x000fc400000010ff */
[----:B------:R-:W-:Y:S01]  /*9020*/  ISETP.EQ.OR P0, PT, R6, 0x3, !P0 ;  /* 0x000000030600780c */ /* 0x000fe20004702670 */
[----:B------:R-:W-:Y:S01]  /*9030*/  UIADD3.X UR6, UR9, UR7, URZ, UP1, !UPT ;  /* 0x0000000709067290 */ /* 0x000fe20008ffe43f */
[----:B------:R-:W-:Y:S02]  /*9040*/  F2FP.BF16.F32.PACK_AB R20, R13, R20 ;  /* 0x000000140d14723e */ /* 0x000fe400000010ff */
[----:B------:R-:W-:Y:S02]  /*9050*/  F2FP.BF16.F32.PACK_AB R11, R11, R14 ;  /* 0x0000000e0b0b723e */ /* 0x000fe400000010ff */
[----:B------:R-:W-:Y:S02]  /*9060*/  F2FP.BF16.F32.PACK_AB R105, R105, R108 ;  /* 0x0000006c6969723e */ /* 0x000fe400000010ff */
[----:B------:R-:W-:Y:S02]  /*9070*/  F2FP.BF16.F32.PACK_AB R67, R67, R68 ;  /* 0x000000444343723e */ /* 0x000fe400000010ff */
[----:B------:R-:W-:-:S02]  /*9080*/  F2FP.BF16.F32.PACK_AB R81, R81, R84 ;  /* 0x000000545151723e */ /* 0x000fc400000010ff */
[----:B------:R-:W-:Y:S02]  /*9090*/  SEL R68, R41, R40, P0 ;  /* 0x0000002829447207 */ /* 0x000fe40000000000 */
[----:B------:R-:W-:Y:S02]  /*90a0*/  SEL R108, R39, R38, P0 ;  /* 0x00000026276c7207 */ /* 0x000fe40000000000 */
[----:B------:R-:W-:Y:S02]  /*90b0*/  F2FP.BF16.F32.PACK_AB R46, R43, R46 ;  /* 0x0000002e2b2e723e */ /* 0x000fe400000010ff */
[----:B------:R-:W-:Y:S02]  /*90c0*/  F2FP.BF16.F32.PACK_AB R9, R9, R12 ;  /* 0x0000000c0909723e */ /* 0x000fe400000010ff */
[----:B------:R-:W-:Y:S02]  /*90d0*/  F2FP.BF16.F32.PACK_AB R8, R119, R8 ;  /* 0x000000087708723e */ /* 0x000fe400000010ff */
[----:B------:R-:W-:-:S02]  /*90e0*/  MOV R6, R2 ;  /* 0x0000000200067202 */ /* 0x000fc40000000f00 */
[----:B-1----:R-:W-:Y:S02]  /*90f0*/  MOV R7, R5 ;  /* 0x0000000500077202 */ /* 0x002fe40000000f00 */
[----:B------:R-:W-:Y:S02]  /*9100*/  SEL R40, R40, R41, P0 ;  /* 0x0000002928287207 */ /* 0x000fe40000000000 */
[----:B------:R-:W-:Y:S01]  /*9110*/  SEL R82, R11, R10, P0 ;  /* 0x0000000a0b527207 */ /* 0x000fe20000000000 */
[----:B------:R-:W-:Y:S01]  /*9120*/  IMAD.WIDE R36, R224, 0x2, R6 ;  /* 0x00000002e0247825 */ /* 0x000fe200078e0206 */
[----:B------:R-:W-:Y:S02]  /*9130*/  SEL R84, R10, R11, P0 ;  /* 0x0000000b0a547207 */ /* 0x000fe40000000000 */
[----:B------:R-:W-:Y:S02]  /*9140*/  SEL R38, R38, R39, P0 ;  /* 0x0000002726267207 */ /* 0x000fe40000000000 */
[----:B------:R-:W-:-:S02]  /*9150*/  SEL R114, R21, R20, P0 ;  /* 0x0000001415727207 */ /* 0x000fc40000000000 */
[----:B------:R-:W-:Y:S02]  /*9160*/  SEL R116, R20, R21, P0 ;  /* 0x0000001514747207 */ /* 0x000fe40000000000 */
[----:B------:R-:W-:Y:S02]  /*9170*/  LOP3.LUT R5, R36, 0x380, RZ, 0xc0, !PT ;  /* 0x0000038024057812 */ /* 0x000fe400078ec0ff */
[----:B------:R-:W-:Y:S02]  /*9180*/  F2FP.BF16.F32.PACK_AB R49, R49, R52 ;  /* 0x000000343131723e */ /* 0x000fe400000010ff */
[----:B------:R-:W-:Y:S02]  /*9190*/  F2FP.BF16.F32.PACK_AB R47, R47, R50 ;  /* 0x000000322f2f723e */ /* 0x000fe400000010ff */
[----:B------:R-:W-:Y:S02]  /*91a0*/  F2FP.BF16.F32.PACK_AB R48, R45, R48 ;  /* 0x000000302d30723e */ /* 0x000fe400000010ff */
[----:B------:R-:W-:-:S02]  /*91b0*/  F2FP.BF16.F32.PACK_AB R31, R31, R34 ;  /* 0x000000221f1f723e */ /* 0x000fc400000010ff */
[----:B------:R-:W-:Y:S02]  /*91c0*/  F2FP.BF16.F32.PACK_AB R32, R29, R32 ;  /* 0x000000201d20723e */ /* 0x000fe400000010ff */
[----:B------:R-:W-:Y:S02]  /*91d0*/  F2FP.BF16.F32.PACK_AB R30, R27, R30 ;  /* 0x0000001e1b1e723e */ /* 0x000fe400000010ff */
[C---:B------:R-:W-:Y:S02]  /*91e0*/  IADD3 R10, P4, R36.reuse, 0x20, RZ ;  /* 0x00000020240a7810 */ /* 0x040fe40007f9e0ff */
[C---:B------:R-:W-:Y:S02]  /*91f0*/  IADD3 R39, P5, R36.reuse, 0x40, RZ ;  /* 0x0000004024277810 */ /* 0x040fe40007fbe0ff */
[C---:B------:R-:W-:Y:S01]  /*9200*/  IADD3 R41, P6, R36.reuse, 0x60, RZ ;  /* 0x0000006024297810 */ /* 0x040fe20007fde0ff */
[----:B------:R-:W-:Y:S01]  /*9210*/  IMAD.X R35, RZ, RZ, R37, P4 ;  /* 0x000000ffff237224 */ /* 0x000fe200020e0625 */
[----:B------:R-:W-:-:S02]  /*9220*/  IADD3 R20, P1, R36, 0x4000, RZ ;  /* 0x0000400024147810 */ /* 0x000fc40007f3e0ff */
[----:B------:R-:W-:Y:S02]  /*9230*/  IADD3 R43, P2, R36, 0x4020, RZ ;  /* 0x00004020242b7810 */ /* 0x000fe40007f5e0ff */
[----:B------:R-:W-:Y:S01]  /*9240*/  F2FP.BF16.F32.PACK_AB R121, R121, R122 ;  /* 0x0000007a7979723e */ /* 0x000fe200000010ff */
[--C-:B------:R-:W-:Y:S01]  /*9250*/  IMAD.X R29, RZ, RZ, R37.reuse, P1 ;  /* 0x000000ffff1d7224 */ /* 0x100fe200008e0625 */
[----:B------:R-:W-:Y:S01]  /*9260*/  F2FP.BF16.F32.PACK_AB R57, R57, R64 ;  /* 0x000000403939723e */ /* 0x000fe200000010ff */
[----:B------:R-:W-:Y:S01]  /*9270*/  IMAD.X R27, RZ, RZ, R37, P2 ;  /* 0x000000ffff1b7224 */ /* 0x000fe200010e0625 */
[----:B------:R-:W-:Y:S02]  /*9280*/  SEL R118, R9, R8, P0 ;  /* 0x0000000809767207 */ /* 0x000fe40000000000 */
[----:B------:R-:W-:Y:S02]  /*9290*/  SEL R122, R8, R9, P0 ;  /* 0x00000009087a7207 */ /* 0x000fe40000000000 */
[----:B------:R-:W-:-:S02]  /*92a0*/  SHF.R.U64 R5, R5, 0x3, RZ ;  /* 0x0000000305057819 */ /* 0x000fc400000012ff */
[----:B------:R-:W-:Y:S02]  /*92b0*/  SEL R64, R49, R48, P0 ;  /* 0x0000003031407207 */ /* 0x000fe40000000000 */
[----:B------:R-:W-:Y:S02]  /*92c0*/  SEL R70, R33, R32, P0 ;  /* 0x0000002021467207 */ /* 0x000fe40000000000 */
[----:B------:R-:W-:Y:S01]  /*92d0*/  SEL R74, R32, R33, P0 ;  /* 0x00000021204a7207 */ /* 0x000fe20000000000 */
[--C-:B------:R-:W-:Y:S01]  /*92e0*/  IMAD.X R33, RZ, RZ, R37.reuse, P5 ;  /* 0x000000ffff217224 */ /* 0x100fe200028e0625 */
[----:B------:R-:W-:Y:S02]  /*92f0*/  SEL R106, R47, R46, P0 ;  /* 0x0000002e2f6a7207 */ /* 0x000fe40000000000 */
[----:B------:R-:W-:Y:S02]  /*9300*/  SEL R110, R31, R30, P0 ;  /* 0x0000001e1f6e7207 */ /* 0x000fe40000000000 */
[----:B------:R-:W-:Y:S01]  /*9310*/  SEL R112, R30, R31, P0 ;  /* 0x0000001f1e707207 */ /* 0x000fe20000000000 */
[----:B------:R-:W-:Y:S01]  /*9320*/  IMAD.X R31, RZ, RZ, R37, P6 ;  /* 0x000000ffff1f7224 */ /* 0x000fe200030e0625 */
[----:B------:R-:W-:-:S02]  /*9330*/  LOP3.LUT R8, R10, 0x380, RZ, 0xc0, !PT ;  /* 0x000003800a087812 */ /* 0x000fc400078ec0ff */
[----:B------:R-:W-:Y:S02]  /*9340*/  F2FP.BF16.F32.PACK_AB R129, R129, R130 ;  /* 0x000000828181723e */ /* 0x000fe400000010ff */
[----:B------:R-:W-:Y:S02]  /*9350*/  F2FP.BF16.F32.PACK_AB R125, R125, R126 ;  /* 0x0000007e7d7d723e */ /* 0x000fe400000010ff */
[----:B------:R-:W-:Y:S02]  /*9360*/  F2FP.BF16.F32.PACK_AB R54, R51, R54 ;  /* 0x000000363336723e */ /* 0x000fe400000010ff */
[----:B------:R-:W-:Y:S02]  /*9370*/  SEL R48, R48, R49, P0 ;  /* 0x0000003130307207 */ /* 0x000fe40000000000 */
[----:B------:R-:W-:Y:S02]  /*9380*/  SEL R46, R46, R47, P0 ;  /* 0x0000002f2e2e7207 */ /* 0x000fe40000000000 */
[----:B------:R-:W-:-:S02]  /*9390*/  LOP3.LUT R12, R39, 0x380, RZ, 0xc0, !PT ;  /* 0x00000380270c7812 */ /* 0x000fc400078ec0ff */
[C---:B------:R-:W-:Y:S02]  /*93a0*/  IADD3 R45, P3, R36.reuse, 0x4040, RZ ;  /* 0x00004040242d7810 */ /* 0x040fe40007f7e0ff */
[C---:B------:R-:W-:Y:S02]  /*93b0*/  IADD3 R47, P4, R36.reuse, 0x4060, RZ ;  /* 0x00004060242f7810 */ /* 0x040fe40007f9e0ff */
[C---:B------:R-:W-:Y:S02]  /*93c0*/  IADD3 R126, P5, R36.reuse, 0x8000, RZ ;  /* 0x00008000247e7810 */ /* 0x040fe40007fbe0ff */
[C---:B------:R-:W-:Y:S01]  /*93d0*/  IADD3 R49, P6, R36.reuse, 0x8020, RZ ;  /* 0x0000802024317810 */ /* 0x040fe20007fde0ff */
[--C-:B------:R-:W-:Y:S01]  /*93e0*/  IMAD.X R21, RZ, RZ, R37.reuse, P4 ;  /* 0x000000ffff157224 */ /* 0x100fe200020e0625 */
[C---:B------:R-:W-:Y:S02]  /*93f0*/  IADD3 R51, P1, R36.reuse, 0x8040, RZ ;  /* 0x0000804024337810 */ /* 0x040fe40007f3e0ff */
[----:B------:R-:W-:Y:S01]  /*9400*/  IADD3 R130, P2, R36, 0x8060, RZ ;  /* 0x0000806024827810 */ /* 0x000fe20007f5e0ff */
[--C-:B------:R-:W-:Y:S01]  /*9410*/  IMAD.X R13, RZ, RZ, R37.reuse, P6 ;  /* 0x000000ffff0d7224 */ /* 0x100fe200030e0625 */
[----:B------:R-:W-:Y:S01]  /*9420*/  LOP3.LUT R36, R5, R36, RZ, 0x3c, !PT ;  /* 0x0000002405247212 */ /* 0x000fe200078e3cff */
[--C-:B------:R-:W-:Y:S01]  /*9430*/  IMAD.X R9, RZ, RZ, R37.reuse, P1 ;  /* 0x000000ffff097224 */ /* 0x100fe200008e0625 */
[----:B------:R-:W-:Y:S01]  /*9440*/  SHF.R.U64 R5, R8, 0x3, RZ ;  /* 0x0000000308057819 */ /* 0x000fe200000012ff */
[----:B------:R-:W-:Y:S01]  /*9450*/  IMAD.X R11, RZ, RZ, R37, P2 ;  /* 0x000000ffff0b7224 */ /* 0x000fe200010e0625 */
[----:B------:R-:W-:-:S02]  /*9460*/  SHF.R.U64 R8, R12, 0x3, RZ ;  /* 0x000000030c087819 */ /* 0x000fc400000012ff */
[----:B------:R-:W-:Y:S02]  /*9470*/  LOP3.LUT R14, R41, 0x380, RZ, 0xc0, !PT ;  /* 0x00000380290e7812 */ /* 0x000fe400078ec0ff */
[----:B------:R-:W-:Y:S02]  /*9480*/  LOP3.LUT R34, R5, R10, RZ, 0x3c, !PT ;  /* 0x0000000a05227212 */ /* 0x000fe400078e3cff */
[----:B------:R-:W-:Y:S02]  /*9490*/  LOP3.LUT R32, R8, R39, RZ, 0x3c, !PT ;  /* 0x0000002708207212 */ /* 0x000fe400078e3cff */
[----:B------:R-:W-:Y:S02]  /*94a0*/  LOP3.LUT R5, R20, 0x380, RZ, 0xc0, !PT ;  /* 0x0000038014057812 */ /* 0x000fe400078ec0ff */
[----:B------:R-:W-:Y:S02]  /*94b0*/  LOP3.LUT R8, R43, 0x380, RZ, 0xc0, !PT ;  /* 0x000003802b087812 */ /* 0x000fe400078ec0ff */
[----:B------:R-:W-:-:S02]  /*94c0*/  LOP3.LUT R10, R45, 0x380, RZ, 0xc0, !PT ;  /* 0x000003802d0a7812 */ /* 0x000fc400078ec0ff */
[----:B------:R-:W-:Y:S02]  /*94d0*/  SHF.R.U64 R12, R14, 0x3, RZ ;  /* 0x000000030e0c7819 */ /* 0x000fe400000012ff */
[----:B------:R-:W-:Y:S02]  /*94e0*/  F2FP.BF16.F32.PACK_AB R25, R25, R28 ;  /* 0x0000001c1919723e */ /* 0x000fe400000010ff */
[----:B------:R-:W-:Y:S01]  /*94f0*/  F2FP.BF16.F32.PACK_AB R24, R15, R24 ;  /* 0x000000180f18723e */ /* 0x000fe200000010ff */
[----:B------:R-:W-:Y:S01]  /*9500*/  IMAD.X R15, RZ, RZ, R37, P5 ;  /* 0x000000ffff0f7224 */ /* 0x000fe200028e0625 */
[----:B------:R-:W-:Y:S02]  /*9510*/  SHF.R.U64 R5, R5, 0x3, RZ ;  /* 0x0000000305057819 */ /* 0x000fe400000012ff */
[----:B------:R-:W-:Y:S02]  /*9520*/  SHF.R.U64 R8, R8, 0x3, RZ ;  /* 0x0000000308087819 */ /* 0x000fe400000012ff */
[----:B------:R-:W-:-:S02]  /*9530*/  SHF.R.U64 R10, R10, 0x3, RZ ;  /* 0x000000030a0a7819 */ /* 0x000fc400000012ff */
[----:B------:R-:W-:Y:S02]  /*9540*/  F2FP.BF16.F32.PACK_AB R73, R73, R76 ;  /* 0x0000004c4949723e */ /* 0x000fe400000010ff */
[----:B------:R-:W-:Y:S02]  /*9550*/  LOP3.LUT R30, R12, R41, RZ, 0x3c, !PT ;  /* 0x000000290c1e7212 */ /* 0x000fe400078e3cff */
[----:B------:R-:W-:Y:S02]  /*9560*/  SEL R76, R25, R24, P0 ;  /* 0x00000018194c7207 */ /* 0x000fe40000000000 */
[----:B------:R-:W-:Y:S01]  /*9570*/  SEL R78, R24, R25, P0 ;  /* 0x00000019184e7207 */ /* 0x000fe20000000000 */
[----:B------:R-:W-:Y:S01]  /*9580*/  IMAD.X R25, RZ, RZ, R37, P3 ;  /* 0x000000ffff197224 */ /* 0x000fe200018e0625 */
[----:B------:R-:W-:Y:S02]  /*9590*/  LOP3.LUT R12, R47, 0x380, RZ, 0xc0, !PT ;  /* 0x000003802f0c7812 */ /* 0x000fe400078ec0ff */
[----:B------:R-:W-:-:S02]  /*95a0*/  LOP3.LUT R28, R5, R20, RZ, 0x3c, !PT ;  /* 0x00000014051c7212 */ /* 0x000fc400078e3cff */
[----:B------:R-:W-:Y:S02]  /*95b0*/  LOP3.LUT R26, R8, R43, RZ, 0x3c, !PT ;  /* 0x0000002b081a7212 */ /* 0x000fe400078e3cff */
[----:B------:R-:W-:Y:S02]  /*95c0*/  LOP3.LUT R24, R10, R45, RZ, 0x3c, !PT ;  /* 0x0000002d0a187212 */ /* 0x000fe400078e3cff */
[----:B------:R-:W-:Y:S02]  /*95d0*/  LOP3.LUT R5, R126, 0x380, RZ, 0xc0, !PT ;  /* 0x000003807e057812 */ /* 0x000fe400078ec0ff */
[----:B------:R-:W-:Y:S02]  /*95e0*/  LOP3.LUT R8, R49, 0x380, RZ, 0xc0, !PT ;  /* 0x0000038031087812 */ /* 0x000fe400078ec0ff */
[----:B------:R-:W-:Y:S02]  /*95f0*/  LOP3.LUT R10, R51, 0x380, RZ, 0xc0, !PT ;  /* 0x00000380330a7812 */ /* 0x000fe400078ec0ff */
[----:B------:R-:W-:-:S02]  /*9600*/  LOP3.LUT R39, R130, 0x380, RZ, 0xc0, !PT ;  /* 0x0000038082277812 */ /* 0x000fc400078ec0ff */
[----:B------:R-:W-:Y:S02]  /*9610*/  SHF.R.U64 R12, R12, 0x3, RZ ;  /* 0x000000030c0c7819 */ /* 0x000fe400000012ff */
[----:B------:R-:W-:Y:S02]  /*9620*/  F2FP.BF16.F32.PACK_AB R141, R141, R142 ;  /* 0x0000008e8d8d723e */ /* 0x000fe400000010ff */
[----:B------:R-:W-:Y:S02]  /*9630*/  F2FP.BF16.F32.PACK_AB R140, R139, R140 ;  /* 0x0000008c8b8c723e */ /* 0x000fe400000010ff */
[----:B------:R-:W-:Y:S02]  /*9640*/  SHF.R.U64 R5, R5, 0x3, RZ ;  /* 0x0000000305057819 */ /* 0x000fe400000012ff */
[----:B------:R-:W-:Y:S02]  /*9650*/  SHF.R.U64 R8, R8, 0x3, RZ ;  /* 0x0000000308087819 */ /* 0x000fe400000012ff */
[----:B------:R-:W-:-:S02]  /*9660*/  F2FP.BF16.F32.PACK_AB R104, R101, R104 ;  /* 0x000000686568723e */ /* 0x000fc400000010ff */
[----:B------:R-:W-:Y:S02]  /*9670*/  F2FP.BF16.F32.PACK_AB R137, R137, R138 ;  /* 0x0000008a8989723e */ /* 0x000fe400000010ff */
[----:B------:R-:W-:Y:S02]  /*9680*/  F2FP.BF16.F32.PACK_AB R136, R135, R136 ;  /* 0x000000888788723e */ /* 0x000fe400000010ff */
[----:B------:R-:W-:Y:S02]  /*9690*/  SHF.R.U64 R10, R10, 0x3, RZ ;  /* 0x000000030a0a7819 */ /* 0x000fe400000012ff */
[----:B------:R-:W-:Y:S02]  /*96a0*/  F2FP.BF16.F32.PACK_AB R97, R97, R100 ;  /* 0x000000646161723e */ /* 0x000fe400000010ff */
[----:B------:R-:W-:Y:S02]  /*96b0*/  F2FP.BF16.F32.PACK_AB R96, R93, R96 ;  /* 0x000000605d60723e */ /* 0x000fe400000010ff */
[----:B------:R-:W-:-:S02]  /*96c0*/  SHF.R.U64 R39, R39, 0x3, RZ ;  /* 0x0000000327277819 */ /* 0x000fc400000012ff */
[----:B------:R-:W-:Y:S02]  /*96d0*/  F2FP.BF16.F32.PACK_AB R89, R89, R92 ;  /* 0x0000005c5959723e */ /* 0x000fe400000010ff */
[----:B------:R-:W-:Y:S02]  /*96e0*/  F2FP.BF16.F32.PACK_AB R88, R85, R88 ;  /* 0x000000585558723e */ /* 0x000fe400000010ff */
[----:B------:R-:W-:Y:S02]  /*96f0*/  F2FP.BF16.F32.PACK_AB R128, R127, R128 ;  /* 0x000000807f80723e */ /* 0x000fe400000010ff */
[----:B------:R-:W-:Y:S02]  /*9700*/  F2FP.BF16.F32.PACK_AB R66, R59, R66 ;  /* 0x000000423b42723e */ /* 0x000fe400000010ff */
[----:B------:R-:W-:Y:S02]  /*9710*/  LOP3.LUT R20, R12, R47, RZ, 0x3c, !PT ;  /* 0x0000002f0c147212 */ /* 0x000fe400078e3cff */
[----:B------:R-:W-:-:S02]  /*9720*/  F2FP.BF16.F32.PACK_AB R133, R133, R134 ;  /* 0x000000868585723e */ /* 0x000fc400000010ff */
[----:B------:R-:W-:Y:S02]  /*9730*/  F2FP.BF16.F32.PACK_AB R132, R131, R132 ;  /* 0x000000848384723e */ /* 0x000fe400000010ff */
[----:B------:R-:W-:Y:S02]  /*9740*/  F2FP.BF16.F32.PACK_AB R80, R77, R80 ;  /* 0x000000504d50723e */ /* 0x000fe400000010ff */
[----:B------:R-:W-:Y:S02]  /*9750*/  F2FP.BF16.F32.PACK_AB R124, R123, R124 ;  /* 0x0000007c7b7c723e */ /* 0x000fe400000010ff */
[----:B------:R-:W-:Y:S02]  /*9760*/  SEL R42, R141, R140, P0 ;  /* 0x0000008c8d2a7207 */ /* 0x000fe40000000000 */
[----:B------:R-:W-:Y:S02]  /*9770*/  LOP3.LUT R14, R5, R126, RZ, 0x3c, !PT ;  /* 0x0000007e050e7212 */ /* 0x000fe400078e3cff */
[----:B------:R-:W-:-:S02]  /*9780*/  LOP3.LUT R12, R8, R49, RZ, 0x3c, !PT ;  /* 0x00000031080c7212 */ /* 0x000fc400078e3cff */
[----:B------:R-:W-:Y:S02]  /*9790*/  F2FP.BF16.F32.PACK_AB R72, R69, R72 ;  /* 0x000000484548723e */ /* 0x000fe400000010ff */
[----:B------:R-:W-:Y:S02]  /*97a0*/  F2FP.BF16.F32.PACK_AB R120, R65, R120 ;  /* 0x000000784178723e */ /* 0x000fe400000010ff */
[----:B------:R-:W-:Y:S02]  /*97b0*/  SEL R140, R140, R141, P0 ;  /* 0x0000008d8c8c7207 */ /* 0x000fe40000000000 */
[----:B------:R-:W-:Y:S02]  /*97c0*/  SEL R44, R137, R136, P0 ;  /* 0x00000088892c7207 */ /* 0x000fe40000000000 */
[----:B------:R-:W-:Y:S02]  /*97d0*/  SEL R86, R105, R104, P0 ;  /* 0x0000006869567207 */ /* 0x000fe40000000000 */
[----:B------:R-:W-:-:S02]  /*97e0*/  LOP3.LUT R8, R10, R51, RZ, 0x3c, !PT ;  /* 0x000000330a087212 */ /* 0x000fc400078e3cff */
[----:B------:R-:W-:Y:S02]  /*97f0*/  F2FP.BF16.F32.PACK_AB R56, R53, R56 ;  /* 0x000000383538723e */ /* 0x000fe400000010ff */
[----:B------:R-:W-:Y:S02]  /*9800*/  SEL R136, R136, R137, P0 ;  /* 0x0000008988887207 */ /* 0x000fe40000000000 */
[----:B------:R-:W-:Y:S02]  /*9810*/  SEL R104, R104, R105, P0 ;  /* 0x0000006968687207 */ /* 0x000fe40000000000 */
[----:B------:R-:W-:Y:S02]  /*9820*/  SEL R90, R97, R96, P0 ;  /* 0x00000060615a7207 */ /* 0x000fe40000000000 */
[----:B------:R-:W-:Y:S02]  /*9830*/  LOP3.LUT R10, R39, R130, RZ, 0x3c, !PT ;  /* 0x00000082270a7212 */ /* 0x000fe400078e3cff */
[----:B------:R-:W-:-:S02]  /*9840*/  F2FP.BF16.F32.PACK_AB R55, R55, R58 ;  /* 0x0000003a3737723e */ /* 0x000fc400000010ff */
[----:B------:R-:W-:Y:S02]  /*9850*/  SEL R52, R129, R128, P0 ;  /* 0x0000008081347207 */ /* 0x000fe40000000000 */
[----:B------:R-:W-:Y:S02]  /*9860*/  SEL R96, R96, R97, P0 ;  /* 0x0000006160607207 */ /* 0x000fe40000000000 */
[----:B------:R-:W-:Y:S02]  /*9870*/  SEL R92, R89, R88, P0 ;  /* 0x00000058595c7207 */ /* 0x000fe40000000000 */
        /* <DEDUP_REMOVED lines=12> */
[----:B------:R-:W-:Y:S02]  /*9940*/  MOV R67, R20 ;  /* 0x0000001400437202 */ /* 0x000fe40000000f00 */
[----:B------:R-:W-:Y:S02]  /*9950*/  MOV R59, R8 ;  /* 0x00000008003b7202 */ /* 0x000fe40000000f00 */
[----:B------:R-:W-:-:S02]  /*9960*/  SEL R120, R120, R121, P0 ;  /* 0x0000007978787207 */ /* 0x000fc40000000000 */
[----:B------:R-:W-:Y:S02]  /*9970*/  SEL R62, R57, R56, P0 ;  /* 0x00000038393e7207 */ /* 0x000fe40000000000 */
[----:B------:R-:W-:Y:S02]  /*9980*/  SEL R72, R72, R73, P0 ;  /* 0x0000004948487207 */ /* 0x000fe40000000000 */
[----:B------:R-:W-:Y:S02]  /*9990*/  MOV R61, R12 ;  /* 0x0000000c003d7202 */ /* 0x000fe40000000f00 */
[----:B------:R-:W-:Y:S02]  /*99a0*/  MOV R20, R10 ;  /* 0x0000000a00147202 */ /* 0x000fe40000000f00 */
[----:B------:R-:W-:Y:S02]  /*99b0*/  SEL R56, R56, R57, P0 ;  /* 0x0000003938387207 */ /* 0x000fe40000000000 */
[----:B------:R-:W-:-:S02]  /*99c0*/  SEL R102, R55, R54, P0 ;  /* 0x0000003637667207 */ /* 0x000fc40000000000 */
[----:B------:R-:W-:Y:S02]  /*99d0*/  MOV R65, R14 ;  /* 0x0000000e00417202 */ /* 0x000fe40000000f00 */
[----:B------:R-:W-:Y:S01]  /*99e0*/  SEL R54, R54, R55, P0 ;  /* 0x0000003736367207 */ /* 0x000fe20000000000 */
[----:B--2---:R-:W-:Y:S01]  /*99f0*/  SHFL.IDX PT, R42, R42, R3, 0x1c1f ;  /* 0x001c1f032a2a7589 */ /* 0x004fe200000e0000 */
[----:B------:R-:W-:Y:S02]  /*9a00*/  LOP3.LUT R5, R3, 0x2, RZ, 0x3c, !PT ;  /* 0x0000000203057812 */ /* 0x000fe400078e3cff */
[----:B------:R-:W-:Y:S01]  /*9a10*/  MOV R75, R28 ;  /* 0x0000001c004b7202 */ /* 0x000fe20000000f00 */
[----:B------:R-:W-:Y:S01]  /*9a20*/  SHFL.IDX PT, R44, R44, R3, 0x1c1f ;  /* 0x001c1f032c2c7589 */ /* 0x000fe200000e0000 */
[----:B------:R-:W-:Y:S02]  /*9a30*/  MOV R73, R26 ;  /* 0x0000001a00497202 */ /* 0x000fe40000000f00 */
[----:B------:R-:W-:Y:S01]  /*9a40*/  MOV R79, R32 ;  /* 0x00000020004f7202 */ /* 0x000fe20000000f00 */
[----:B------:R-:W0:Y:S01]  /*9a50*/  SHFL.IDX PT, R9, R140, R5, 0x1c1f ;  /* 0x001c1f058c097589 */ /* 0x000e2200000e0000 */
[----:B------:R-:W-:-:S02]  /*9a60*/  MOV R77, R30 ;  /* 0x0000001e004d7202 */ /* 0x000fc40000000f00 */
[----:B------:R-:W-:Y:S01]  /*9a70*/  MOV R85, R36 ;  /* 0x0000002400557202 */ /* 0x000fe20000000f00 */
[----:B------:R-:W-:Y:S01]  /*9a80*/  SHFL.IDX PT, R86, R86, R3, 0x1c1f ;  /* 0x001c1f0356567589 */ /* 0x000fe200000e0000 */
[----:B------:R-:W-:Y:S02]  /*9a90*/  MOV R81, R34 ;  /* 0x0000002200517202 */ /* 0x000fe40000000f00 */
[----:B------:R-:W-:Y:S01]  /*9aa0*/  MOV R69, R24 ;  /* 0x0000001800457202 */ /* 0x000fe20000000f00 */
[----:B------:R-:W1:Y:S01]  /*9ab0*/  SHFL.IDX PT, R13, R136, R5, 0x1c1f ;  /* 0x001c1f05880d7589 */ /* 0x000e6200000e0000 */
[----:B------:R-:W-:-:S03]  /*9ac0*/  PLOP3.LUT P2, PT, PT, PT, UP0, 0x80, 0x0 ;  /* 0x000000000000781c */ /* 0x000fc60003f4f008 */
[----:B------:R-:W2:Y:S04]  /*9ad0*/  SHFL.IDX PT, R11, R104, R5, 0x1c1f ;  /* 0x001c1f05680b7589 */ /* 0x000ea800000e0000 */
[----:B------:R-:W-:Y:S04]  /*9ae0*/  SHFL.IDX PT, R90, R90, R3, 0x1c1f ;  /* 0x001c1f035a5a7589 */ /* 0x000fe800000e0000 */
[----:B------:R-:W3:Y:S04]  /*9af0*/  SHFL.IDX PT, R15, R96, R5, 0x1c1f ;  /* 0x001c1f05600f7589 */ /* 0x000ee800000e0000 */
[----:B------:R-:W-:Y:S01]  /*9b00*/  SHFL.IDX PT, R52, R52, R3, 0x1c1f ;  /* 0x001c1f0334347589 */ /* 0x000fe200000e0000 */
[----:B0-----:R-:W-:-:S02]  /*9b10*/  SEL R8, R42, R9, P0 ;  /* 0x000000092a087207 */ /* 0x001fc40000000000 */
[----:B------:R-:W-:Y:S01]  /*9b20*/  SEL R10, R9, R42, P0 ;  /* 0x0000002a090a7207 */ /* 0x000fe20000000000 */
[----:B------:R-:W-:Y:S04]  /*9b30*/  SHFL.IDX PT, R92, R92, R3, 0x1c1f ;  /* 0x001c1f035c5c7589 */ /* 0x000fe800000e0000 */
[----:B------:R-:W0:Y:S01]  /*9b40*/  SHFL.IDX PT, R29, R128, R5, 0x1c1f ;  /* 0x001c1f05801d7589 */ /* 0x000e2200000e0000 */
[----:B-1----:R-:W-:Y:S02]  /*9b50*/  SEL R12, R44, R13, P0 ;  /* 0x0000000d2c0c7207 */ /* 0x002fe40000000000 */
[----:B------:R-:W-:Y:S01]  /*9b60*/  SEL R14, R13, R44, P0 ;  /* 0x0000002c0d0e7207 */ /* 0x000fe20000000000 */
[----:B------:R-:W1:Y:S01]  /*9b70*/  SHFL.IDX PT, R27, R88, R5, 0x1c1f ;  /* 0x001c1f05581b7589 */ /* 0x000e6200000e0000 */
[----:B--2---:R-:W-:-:S02]  /*9b80*/  SEL R9, R86, R11, P0 ;  /* 0x0000000b56097207 */ /* 0x004fc40000000000 */
[----:B------:R-:W-:Y:S01]  /*9b90*/  SEL R11, R11, R86, P0 ;  /* 0x000000560b0b7207 */ /* 0x000fe20000000000 */
[----:B------:R-:W-:Y:S04]  /*9ba0*/  SHFL.IDX PT, R50, R50, R3, 0x1c1f ;  /* 0x001c1f0332327589 */ /* 0x000fe800000e0000 */
[----:B------:R-:W-:Y:S01]  /*9bb0*/  SHFL.IDX PT, R58, R58, R3, 0x1c1f ;  /* 0x001c1f033a3a7589 */ /* 0x000fe200000e0000 */
[----:B---3--:R-:W-:Y:S02]  /*9bc0*/  SEL R13, R90, R15, P0 ;  /* 0x0000000f5a0d7207 */ /* 0x008fe40000000000 */
[----:B------:R-:W-:Y:S01]  /*9bd0*/  SEL R15, R15, R90, P0 ;  /* 0x0000005a0f0f7207 */ /* 0x000fe20000000000 */
[----:B------:R-:W-:Y:S04]  /*9be0*/  SHFL.IDX PT, R94, R94, R3, 0x1c1f ;  /* 0x001c1f035e5e7589 */ /* 0x000fe800000e0000 */
[----:B------:R-:W2:Y:S04]  /*9bf0*/  SHFL.IDX PT, R21, R132, R5, 0x1c1f ;  /* 0x001c1f0584157589 */ /* 0x000ea800000e0000 */
[----:B------:R-:W3:Y:S01]  /*9c00*/  SHFL.IDX PT, R33, R124, R5, 0x1c1f ;  /* 0x001c1f057c217589 */ /* 0x000ee200000e0000 */
[----:B0-----:R-:W-:-:S02]  /*9c10*/  SEL R28, R52, R29, P0 ;  /* 0x0000001d341c7207 */ /* 0x001fc40000000000 */
[----:B------:R-:W-:Y:S01]  /*9c20*/  SEL R30, R29, R52, P0 ;  /* 0x000000341d1e7207 */ /* 0x000fe20000000000 */
[----:B------:R-:W0:Y:S01]  /*9c30*/  SHFL.IDX PT, R31, R80, R5, 0x1c1f ;  /* 0x001c1f05501f7589 */ /* 0x000e2200000e0000 */
[----:B-1----:R-:W-:Y:S02]  /*9c40*/  SEL R25, R92, R27, P0 ;  /* 0x0000001b5c197207 */ /* 0x002fe40000000000 */
[----:B------:R-:W-:Y:S01]  /*9c50*/  SEL R27, R27, R92, P0 ;  /* 0x0000005c1b1b7207 */ /* 0x000fe20000000000 */
[----:B------:R-:W-:Y:S04]  /*9c60*/  SHFL.IDX PT, R60, R60, R3, 0x1c1f ;  /* 0x001c1f033c3c7589 */ /* 0x000fe800000e0000 */
[----:B------:R-:W-:Y:S04]  /*9c70*/  SHFL.IDX PT, R98, R98, R3, 0x1c1f ;  /* 0x001c1f0362627589 */ /* 0x000fe800000e0000 */
[----:B------:R-:W1:Y:S04]  /*9c80*/  SHFL.IDX PT, R37, R120, R5, 0x1c1f ;  /* 0x001c1f0578257589 */ /* 0x000e6800000e0000 */
[----:B------:R-:W4:Y:S01]  /*9c90*/  SHFL.IDX PT, R35, R72, R5, 0x1c1f ;  /* 0x001c1f0548237589 */ /* 0x000f2200000e0000 */
[----:B--2---:R-:W-:-:S02]  /*9ca0*/  SEL R24, R50, R21, P0 ;  /* 0x0000001532187207 */ /* 0x004fc40000000000 */
[----:B------:R-:W-:Y:S01]  /*9cb0*/  SEL R26, R21, R50, P0 ;  /* 0x00000032151a7207 */ /* 0x000fe20000000000 */
[----:B------:R-:W-:Y:S01]  /*9cc0*/  SHFL.IDX PT, R62, R62, R3, 0x1c1f ;  /* 0x001c1f033e3e7589 */ /* 0x000fe200000e0000 */
[----:B---3--:R-:W-:Y:S02]  /*9cd0*/  SEL R32, R58, R33, P0 ;  /* 0x000000213a207207 */ /* 0x008fe40000000000 */
[----:B------:R-:W-:Y:S01]  /*9ce0*/  SEL R34, R33, R58, P0 ;  /* 0x0000003a21227207 */ /* 0x000fe20000000000 */
[----:B------:R-:W-:Y:S01]  /*9cf0*/  SHFL.IDX PT, R100, R100, R3, 0x1c1f ;  /* 0x001c1f0364647589 */ /* 0x000fe200000e0000 */
[----:B0-----:R-:W-:Y:S02]  /*9d00*/  SEL R29, R94, R31, P0 ;  /* 0x0000001f5e1d7207 */ /* 0x001fe40000000000 */
[----:B------:R-:W-:Y:S01]  /*9d10*/  SEL R31, R31, R94, P0 ;  /* 0x0000005e1f1f7207 */ /* 0x000fe20000000000 */
[----:B------:R-:W0:Y:S04]  /*9d20*/  SHFL.IDX PT, R41, R56, R5, 0x1c1f ;  /* 0x001c1f0538297589 */ /* 0x000e2800000e0000 */
[----:B------:R-:W-:Y:S04]  /*9d30*/  SHFL.IDX PT, R39, R66, R5, 0x1c1f ;  /* 0x001c1f0542277589 */ /* 0x000fe800000e0000 */
[----:B------:R-:W-:Y:S01]  /*9d40*/  SHFL.IDX PT, R102, R102, R3, 0x1c1f ;  /* 0x001c1f0366667589 */ /* 0x000fe200000e0000 */
[----:B-1----:R-:W-:-:S03]  /*9d50*/  SEL R36, R60, R37, P0 ;  /* 0x000000253c247207 */ /* 0x002fc60000000000 */
[----:B------:R-:W1:Y:S01]  /*9d60*/  SHFL.IDX PT, R43, R54, R5, 0x1c1f ;  /* 0x001c1f05362b7589 */ /* 0x000e6200000e0000 */
[----:B----4-:R-:W-:Y:S02]  /*9d70*/  SEL R33, R98, R35, P0 ;  /* 0x0000002362217207 */ /* 0x010fe40000000000 */
[----:B------:R-:W-:Y:S01]  /*9d80*/  SEL R35, R35, R98, P0 ;  /* 0x0000006223237207 */ /* 0x000fe20000000000 */
[----:B------:R-:W-:Y:S06]  /*9d90*/  BAR.SYNC.DEFER_BLOCKING 0x1, 0x100 ;  /* 0x0044000000007b1d */ /* 0x000fec0000010000 */
[----:B------:R-:W-:Y:S01]  /*9da0*/  SHFL.IDX PT, R64, R64, R3, 0x1c1f ;  /* 0x001c1f0340407589 */ /* 0x000fe200000e0000 */
[----:B0-----:R-:W-:-:S03]  /*9db0*/  SEL R42, R41, R62, P0 ;  /* 0x0000003e292a7207 */ /* 0x001fc60000000000 */
        /* <DEDUP_REMOVED lines=10> */
[----:B------:R0:W-:Y:S04]  /*9e60*/  SHFL.IDX PT, R3, R40, R5, 0x1c1f ;  /* 0x001c1f0528037589 */ /* 0x0001e800000e0000 */
[----:B------:R-:W-:Y:S04]  /*9e70*/  SHFL.IDX PT, R53, R46, R5, 0x1c1f ;  /* 0x001c1f052e357589 */ /* 0x000fe800000e0000 */
[----:B------:R-:W-:Y:S01]  /*9e80*/  SHFL.IDX PT, R47, R74, R5, 0x1c1f ;  /* 0x001c1f054a2f7589 */ /* 0x000fe200000e0000 */
[----:B0-----:R-:W-:-:S03]  /*9e90*/  SEL R40, R62, R41, P0 ;  /* 0x000000293e287207 */ /* 0x001fc60000000000 */
[----:B------:R0:W-:Y:S01]  /*9ea0*/  SHFL.IDX PT, R55, R38, R5, 0x1c1f ;  /* 0x001c1f0526377589 */ /* 0x0001e200000e0000 */
[----:B-1----:R-:W-:Y:S01]  /*9eb0*/  SEL R41, R102, R43, P0 ;  /* 0x0000002b66297207 */ /* 0x002fe20000000000 */
[----:B------:R-:W1:Y:S01]  /*9ec0*/  LDC R62, c[0x0][0xbe8] ;  /* 0x0002fa00ff3e7b82 */ /* 0x000e620000000800 */
[----:B------:R-:W-:Y:S01]  /*9ed0*/  SEL R43, R43, R102, P0 ;  /* 0x000000662b2b7207 */ /* 0x000fe20000000000 */
[----:B------:R-:W-:Y:S04]  /*9ee0*/  SHFL.IDX PT, R71, R112, R5, 0x1c1f ;  /* 0x001c1f0570477589 */ /* 0x000fe800000e0000 */
[----:B------:R-:W-:Y:S01]  /*9ef0*/  SHFL.IDX PT, R49, R78, R5, 0x1c1f ;  /* 0x001c1f054e317589 */ /* 0x000fe200000e0000 */
[----:B0-----:R-:W-:-:S03]  /*9f00*/  SEL R38, R37, R60, P0 ;  /* 0x0000003c25267207 */ /* 0x001fc60000000000 */
[----:B------:R-:W0:Y:S01]  /*9f10*/  SHFL.IDX PT, R51, R84, R5, 0x1c1f ;  /* 0x001c1f0554337589 */ /* 0x000e2200000e0000 */
[----:B------:R-:W-:Y:S02]  /*9f20*/  SEL R37, R100, R39, P0 ;  /* 0x0000002764257207 */ /* 0x000fe40000000000 */
[----:B------:R-:W-:Y:S01]  /*9f30*/  SEL R39, R39, R100, P0 ;  /* 0x0000006427277207 */ /* 0x000fe20000000000 */
[----:B------:R-:W-:Y:S04]  /*9f40*/  SHFL.IDX PT, R57, R116, R5, 0x1c1f ;  /* 0x001c1f0574397589 */ /* 0x000fe800000e0000 */
[----:B------:R-:W2:Y:S04]  /*9f50*/  SHFL.IDX PT, R83, R122, R5, 0x1c1f ;  /* 0x001c1f057a537589 */ /* 0x000ea800000e0000 */
[----:B------:R3:W-:Y:S04]  /*9f60*/  STSM.16.M88.4 [R85], R8 ;  /* 0x0000000855007844 */ /* 0x0007e80000000200 */
[----:B------:R4:W-:Y:S04]  /*9f70*/  STSM.16.M88.4 [R81], R12 ;  /* 0x0000000c51007844 */ /* 0x0009e80000000200 */
[----:B------:R1:W-:Y:S04]  /*9f80*/  STSM.16.M88.4 [R79], R24 ;  /* 0x000000184f007844 */ /* 0x0003e80000000200 */
[----:B------:R-:W-:Y:S01]  /*9f90*/  STSM.16.M88.4 [R77], R28 ;  /* 0x0000001c4d007844 */ /* 0x000fe20000000200 */
[----:B0-----:R-:W-:-:S02]  /*9fa0*/  SEL R80, R82, R51, P0 ;  /* 0x0000003352507207 */ /* 0x001fc40000000000 */
[----:B------:R-:W-:Y:S01]  /*9fb0*/  SEL R82, R51, R82, P0 ;  /* 0x0000005233527207 */ /* 0x000fe20000000000 */
[----:B------:R-:W-:Y:S01]  /*9fc0*/  STSM.16.M88.4 [R75], R32 ;  /* 0x000000204b007844 */ /* 0x000fe20000000200 */
[----:B---3--:R-:W-:Y:S02]  /*9fd0*/  SEL R8, R64, R45, P0 ;  /* 0x0000002d40087207 */ /* 0x008fe40000000000 */
[----:B------:R-:W-:Y:S01]  /*9fe0*/  SEL R10, R45, R64, P0 ;  /* 0x000000402d0a7207 */ /* 0x000fe20000000000 */
[----:B------:R-:W-:Y:S01]  /*9ff0*/  STSM.16.M88.4 [R73], R36 ;  /* 0x0000002449007844 */ /* 0x000fe20000000200 */
[----:B------:R-:W-:Y:S02]  /*a000*/  SEL R9, R106, R53, P0 ;  /* 0x000000356a097207 */ /* 0x000fe40000000000 */
[----:B------:R-:W-:Y:S01]  /*a010*/  SEL R11, R53, R106, P0 ;  /* 0x0000006a350b7207 */ /* 0x000fe20000000000 */
[----:B------:R0:W-:Y:S01]  /*a020*/  STSM.16.M88.4 [R69], R40 ;  /* 0x0000002845007844 */ /* 0x0001e20000000200 */
[----:B----4-:R-:W-:-:S02]  /*a030*/  SEL R12, R68, R3, P0 ;  /* 0x00000003440c7207 */ /* 0x010fc40000000000 */
[----:B------:R-:W-:Y:S01]  /*a040*/  SEL R14, R3, R68, P0 ;  /* 0x00000044030e7207 */ /* 0x000fe20000000000 */
[----:B------:R3:W-:Y:S01]  /*a050*/  STSM.16.M88.4 [R67], R8 ;  /* 0x0000000843007844 */ /* 0x0007e20000000200 */
[----:B------:R-:W-:Y:S02]  /*a060*/  SEL R13, R108, R55, P0 ;  /* 0x000000376c0d7207 */ /* 0x000fe40000000000 */
[----:B------:R-:W-:Y:S02]  /*a070*/  SEL R15, R55, R108, P0 ;  /* 0x0000006c370f7207 */ /* 0x000fe40000000000 */
[----:B------:R-:W-:Y:S02]  /*a080*/  SEL R68, R70, R47, P0 ;  /* 0x0000002f46447207 */ /* 0x000fe40000000000 */
[----:B------:R-:W-:Y:S01]  /*a090*/  SEL R70, R47, R70, P0 ;  /* 0x000000462f467207 */ /* 0x000fe20000000000 */
[----:B------:R4:W-:Y:S01]  /*a0a0*/  STSM.16.M88.4 [R65], R12 ;  /* 0x0000000c41007844 */ /* 0x0009e20000000200 */
[----:B--2---:R-:W-:-:S02]  /*a0b0*/  SEL R81, R118, R83, P0 ;  /* 0x0000005376517207 */ /* 0x004fc40000000000 */
[----:B-1----:R-:W-:Y:S02]  /*a0c0*/  SEL R24, R76, R49, P0 ;  /* 0x000000314c187207 */ /* 0x002fe40000000000 */
[----:B0-----:R-:W-:Y:S02]  /*a0d0*/  SEL R69, R110, R71, P0 ;  /* 0x000000476e457207 */ /* 0x001fe40000000000 */
[----:B------:R-:W-:Y:S01]  /*a0e0*/  SEL R71, R71, R110, P0 ;  /* 0x0000006e47477207 */ /* 0x000fe20000000000 */
[----:B---3--:R-:W-:Y:S01]  /*a0f0*/  IMAD.U32 R8, RZ, RZ, UR4 ;  /* 0x00000004ff087e24 */ /* 0x008fe2000f8e00ff */
[----:B------:R-:W-:Y:S01]  /*a100*/  SEL R26, R49, R76, P0 ;  /* 0x0000004c311a7207 */ /* 0x000fe20000000000 */
[----:B------:R-:W-:Y:S01]  /*a110*/  IMAD.U32 R9, RZ, RZ, UR6 ;  /* 0x00000006ff097e24 */ /* 0x000fe2000f8e00ff */
[----:B------:R-:W-:Y:S01]  /*a120*/  SEL R25, R114, R57, P0 ;  /* 0x0000003972197207 */ /* 0x000fe20000000000 */
[----:B------:R0:W-:Y:S01]  /*a130*/  STSM.16.M88.4 [R61], R68 ;  /* 0x000000443d007844 */ /* 0x0001e20000000200 */
[----:B------:R-:W-:Y:S01]  /*a140*/  SEL R27, R57, R114, P0 ;  /* 0x00000072391b7207 */ /* 0x000fe20000000000 */
[----:B------:R-:W-:Y:S01]  /*a150*/  ULDC.64 UR6, c[0x0][0xc08] ;  /* 0x0003020000067ab9 */ /* 0x000fe20000000a00 */
[----:B------:R-:W-:-:S03]  /*a160*/  SEL R83, R83, R118, P0 ;  /* 0x0000007653537207 */ /* 0x000fc60000000000 */
[----:B------:R0:W-:Y:S04]  /*a170*/  STSM.16.M88.4 [R59], R24 ;  /* 0x000000183b007844 */ /* 0x0001e80000000200 */
[----:B------:R0:W-:Y:S01]  /*a180*/  STSM.16.M88.4 [R20], R80 ;  /* 0x0000005014007844 */ /* 0x0001e20000000200 */
[----:B------:R-:W-:Y:S06]  /*a190*/  BAR.SYNC.DEFER_BLOCKING 0x1, 0x100 ;  /* 0x0044000000007b1d */ /* 0x000fec0000010000 */
[----:B------:R-:W2:Y:S01]  /*a1a0*/  @P2 LDG.E R3, desc[UR48][R8.64] ;  /* 0x0000003008032981 */ /* 0x000ea2000c1e1900 */
[----:B------:R-:W-:Y:S01]  /*a1b0*/  UISETP.NE.U32.AND UP1, UPT, UR6, URZ, UPT ;  /* 0x0000003f0600728c */ /* 0x000fe2000bf25070 */
[----:B------:R-:W-:Y:S01]  /*a1c0*/  ISETP.NE.AND P1, PT, R62, 0x1, PT ;  /* 0x000000013e00780c */ /* 0x000fe20003f25270 */
[----:B------:R-:W-:Y:S01]  /*a1d0*/  UMOV UR4, URZ ;  /* 0x0000003f00047c82 */ /* 0x000fe20008000000 */
[----:B----4-:R-:W-:Y:S01]  /*a1e0*/  IMAD.U32 R14, RZ, RZ, UR40 ;  /* 0x00000028ff0e7e24 */ /* 0x010fe2000f8e00ff */
[----:B------:R-:W-:-:S06]  /*a1f0*/  UISETP.NE.AND.EX UP1, UPT, UR7, URZ, UPT, UP1 ;  /* 0x0000003f0700728c */ /* 0x000fcc000bf25310 */
[----:B------:R-:W-:-:S04]  /*a200*/  PLOP3.LUT P0, PT, PT, PT, UP1, 0x80, 0x0 ;  /* 0x000000000000781c */ /* 0x000fc80003f0f018 */
[----:B------:R-:W1:Y:S01]  /*a210*/  @P1 LDC R5, c[0x0][0xbec] ;  /* 0x0002fb00ff051b82 */ /* 0x000e620000000800 */
[----:B------:R-:W-:-:S03]  /*a220*/  @UP1 UIADD3 UR6, UP2, UR8, UR6, URZ ;  /* 0x0000000608061290 */ /* 0x000fc6000ff5e03f */
[----:B------:R-:W-:Y:S01]  /*a230*/  ULDC UR8, c[0x0][0xa88] ;  /* 0x0002a20000087ab9 */ /* 0x000fe20000000800 */
[----:B------:R-:W-:Y:S02]  /*a240*/  @UP1 UIADD3.X UR7, UR9, UR7, URZ, UP2, !UPT ;  /* 0x0000000709071290 */ /* 0x000fe400097fe43f */
[----:B------:R-:W-:Y:S01]  /*a250*/  IMAD.U32 R12, RZ, RZ, UR6 ;  /* 0x00000006ff0c7e24 */ /* 0x000fe2000f8e00ff */
[----:B------:R-:W3:Y:S03]  /*a260*/  @P1 LDC R10, c[0x0][0xbf0] ;  /* 0x0002fc00ff0a1b82 */ /* 0x000ee60000000800 */
[----:B------:R-:W-:Y:S01]  /*a270*/  IMAD.U32 R13, RZ, RZ, UR7 ;  /* 0x00000007ff0d7e24 */ /* 0x000fe2000f8e00ff */
[----:B--2---:R-:W-:Y:S01]  /*a280*/  @P2 R2UR UR4, R3 ;  /* 0x00000000030422ca */ /* 0x004fe200000e0000 */
[----:B------:R-:W-:-:S06]  /*a290*/  IMAD.U32 R3, RZ, RZ, UR8 ;  /* 0x00000008ff037e24 */ /* 0x000fcc000f8e00ff */
[----:B------:R0:W5:Y:S01]  /*a2a0*/  @P0 LDG.E R3, desc[UR48][R12.64] ;  /* 0x000000300c030981 */ /* 0x000162000c1e1900 */
[----:B-1-3--:R-:W-:Y:S07]  /*a2b0*/  @P0 BRA `(.L_x_313) ;  /* 0x0000000000100947 */ /* 0x00afee0003800000 */
[----:B------:R-:W-:Y:S05]  /*a2c0*/  @!P2 BRA `(.L_x_313) ;  /* 0x00000000000ca947 */ /* 0x000fea0003800000 */
[----:B0-----:R-:W2:Y:S04]  /*a2d0*/  LDG.E R12, desc[UR48][R8.64] ;  /* 0x00000030080c7981 */ /* 0x001ea8000c1e1900 */
[----:B-----5:R-:W2:Y:S02]  /*a2e0*/  LDG.E R3, desc[UR48][R8.64+0x4] ;  /* 0x0000043008037981 */ /* 0x020ea4000c1e1900 */
[----:B--2---:R-:W-:-:S07]  /*a2f0*/  IMAD.IADD R3, R3, 0x1, -R12 ;  /* 0x0000000103037824 */ /* 0x004fce00078e0a0c */
.L_x_313:
[----:B------:R-:W-:Y:S01]  /*a300*/  USHF.R.S32.HI UR14, URZ, 0x1f, UR41 ;  /* 0x0000001f3f0e7899 */ /* 0x000fe20008011429 */
[----:B0-----:R-:W-:Y:S01]  /*a310*/  IMAD R12, R14, 0x80, R223 ;  /* 0x000000800e0c7824 */ /* 0x001fe200078e02df */
[----:B------:R-:W-:Y:S01]  /*a320*/  ULDC.64 UR12, c[0x0][0xb90] ;  /* 0x0002e400000c7ab9 */ /* 0x000fe20000000a00 */
[----:B------:R-:W-:Y:S01]  /*a330*/  USHF.R.S32.HI UR9, URZ, 0x1f, UR4 ;  /* 0x0000001f3f097899 */ /* 0x000fe20008011404 */
[----:B------:R-:W-:Y:S01]  /*a340*/  IMAD.U32 R20, RZ, RZ, UR40 ;  /* 0x00000028ff147e24 */ /* 0x000fe2000f8e00ff */
[----:B------:R-:W-:Y:S01]  /*a350*/  UIMAD UR10, UR14, UR12, URZ ;  /* 0x0000000c0e0a72a4 */ /* 0x000fe2000f8e023f */
[----:B------:R-:W-:Y:S01]  /*a360*/  @P1 IMAD.HI.U32 R5, R12, R5, RZ ;  /* 0x000000050c051227 */ /* 0x000fe200078e00ff */
[----:B------:R-:W-:Y:S01]  /*a370*/  UMOV UR8, UR4 ;  /* 0x0000000400087c82 */ /* 0x000fe20008000000 */
[----:B------:R-:W-:Y:S01]  /*a380*/  USEL UR37, UR37, URZ, !UP0 ;  /* 0x0000003f25257287 */ /* 0x000fe2000c000000 */
[----:B------:R-:W0:Y:S01]  /*a390*/  @P1 LDC R65, c[0x0][0xbf0] ;  /* 0x0002fc00ff411b82 */ /* 0x000e220000000800 */
[----:B------:R-:W-:Y:S01]  /*a3a0*/  UIMAD.WIDE.U32 UR6, UR41, UR12, UR8 ;  /* 0x0000000c290672a5 */ /* 0x000fe2000f8e0008 */
[----:B------:R-:W-:Y:S01]  /*a3b0*/  IMAD.MOV.U32 R8, RZ, RZ, R12 ;  /* 0x000000ffff087224 */ /* 0x000fe200078e000c */
[----:B------:R-:W-:Y:S01]  /*a3c0*/  UIMAD UR10, UR41, UR13, UR10 ;  /* 0x0000000d290a72a4 */ /* 0x000fe2000f8e020a */
[----:B------:R-:W-:Y:S01]  /*a3d0*/  @P1 SHF.R.U32.HI R8, RZ, R10, R5 ;  /* 0x0000000aff081219 */ /* 0x000fe20000011605 */
[----:B------:R-:W-:Y:S01]  /*a3e0*/  USEL UR36, UR36, URZ, !UP0 ;  /* 0x0000003f24247287 */ /* 0x000fe2000c000000 */
[----:B------:R-:W-:Y:S01]  /*a3f0*/  IMAD R5, R22, 0x40, R16 ;  /* 0x0000004016057824 */ /* 0x000fe200078e0210 */
[----:B------:R-:W-:Y:S01]  /*a400*/  ULDC.64 UR12, c[0x0][0xb98] ;  /* 0x0002e600000c7ab9 */ /* 0x000fe20000000a00 */
[----:B------:R-:W-:Y:S01]  /*a410*/  UIADD3 UR7, UR7, UR10, URZ ;  /* 0x0000000a07077290 */ /* 0x000fe2000fffe03f */
[----:B------:R-:W-:Y:S01]  /*a420*/  IMAD.MOV R9, RZ, RZ, -R8 ;  /* 0x000000ffff097224 */ /* 0x000fe200078e0a08 */
[----:B------:R-:W-:Y:S01]  /*a430*/  UIMAD UR8, UR37, UR12, URZ ;  /* 0x0000000c250872a4 */ /* 0x000fe2000f8e023f */
[----:B------:R-:W-:Y:S01]  /*a440*/  IMAD.WIDE R6, R5, 0x2, R6 ;  /* 0x0000000205067825 */ /* 0x000fe200078e0206 */
[----:B------:R-:W-:-:S02]  /*a450*/  UIMAD.WIDE.U32 UR6, UR36, UR12, UR6 ;  /* 0x0000000c240672a5 */ /* 0x000fc4000f8e0006 */
[----:B------:R-:W-:Y:S01]  /*a460*/  UIMAD UR8, UR36, UR13, UR8 ;  /* 0x0000000d240872a4 */ /* 0x000fe2000f8e0208 */
[----:B------:R-:W-:Y:S01]  /*a470*/  IMAD R5, R62, R9, R12 ;  /* 0x000000093e057224 */ /* 0x000fe200078e020c */
[----:B------:R-:W-:Y:S01]  /*a480*/  SHF.R.S32.HI R9, RZ, 0x1f, R8 ;  /* 0x0000001fff097819 */ /* 0x000fe20000011408 */
[----:B------:R-:W-:Y:S01]  /*a490*/  IMAD R20, R20, 0x80, R221 ;  /* 0x0000008014147824 */ /* 0x000fe200078e02dd */
[----:B------:R-:W-:Y:S01]  /*a4a0*/  IADD3 R8, P0, R8, UR6, RZ ;  /* 0x0000000608087c10 */ /* 0x000fe2000ff1e0ff */
[----:B-----5:R-:W-:Y:S01]  /*a4b0*/  IMAD R67, R3, R62, RZ ;  /* 0x0000003e03437224 */ /* 0x020fe200078e02ff */
[C---:B------:R-:W-:Y:S01]  /*a4c0*/  IADD3 R13, P6, R6.reuse, 0x2000, RZ ;  /* 0x00002000060d7810 */ /* 0x040fe20007fde0ff */
[----:B------:R-:W-:Y:S01]  /*a4d0*/  IMAD.U32 R10, RZ, RZ, UR8 ;  /* 0x00000008ff0a7e24 */ /* 0x000fe2000f8e00ff */
[----:B------:R-:W-:Y:S01]  /*a4e0*/  IADD3 R25, P2, R6, 0x1000, RZ ;  /* 0x0000100006197810 */ /* 0x000fe20007f5e0ff */
[----:B------:R-:W-:Y:S01]  /*a4f0*/  ULDC.64 UR10, c[0x0][0xaa0] ;  /* 0x0002a800000a7ab9 */ /* 0x000fe20000000a00 */
[----:B------:R-:W-:-:S02]  /*a500*/  LOP3.LUT R12, R13, 0x380, RZ, 0xc0, !PT ;  /* 0x000003800d0c7812 */ /* 0x000fc400078ec0ff */
[----:B------:R-:W-:Y:S01]  /*a510*/  IADD3.X R9, R9, UR7, R10, P0, !PT ;  /* 0x0000000709097c10 */ /* 0x000fe200087fe40a */
[----:B------:R-:W-:Y:S01]  /*a520*/  ULDC.64 UR6, c[0x0][0xb88] ;  /* 0x0002e20000067ab9 */ /* 0x000fe20000000a00 */
[----:B------:R-:W-:Y:S02]  /*a530*/  SHF.R.S32.HI R10, RZ, 0x1f, R5 ;  /* 0x0000001fff0a7819 */ /* 0x000fe40000011405 */
[----:B------:R-:W-:Y:S01]  /*a540*/  SHF.R.U64 R12, R12, 0x3, RZ ;  /* 0x000000030c0c7819 */ /* 0x000fe200000012ff */
[----:B------:R-:W-:Y:S01]  /*a550*/  IMAD.WIDE.U32 R8, R5, UR6, R8 ;  /* 0x0000000605087c25 */ /* 0x000fe2000f8e0008 */
[----:B------:R-:W-:Y:S02]  /*a560*/  LOP3.LUT R24, R25, 0x380, RZ, 0xc0, !PT ;  /* 0x0000038019187812 */ /* 0x000fe400078ec0ff */
[----:B------:R-:W-:Y:S01]  /*a570*/  LOP3.LUT R12, R12, R13, RZ, 0x3c, !PT ;  /* 0x0000000d0c0c7212 */ /* 0x000fe200078e3cff */
[----:B------:R-:W-:Y:S01]  /*a580*/  IMAD R14, R10, UR6, RZ ;  /* 0x000000060a0e7c24 */ /* 0x000fe2000f8e02ff */
[----:B------:R-:W-:-:S02]  /*a590*/  SHF.R.U64 R24, R24, 0x3, RZ ;  /* 0x0000000318187819 */ /* 0x000fc400000012ff */
[----:B------:R-:W-:Y:S01]  /*a5a0*/  IADD3 R41, P0, R6, 0x5000, RZ ;  /* 0x0000500006297810 */ /* 0x000fe20007f1e0ff */
[----:B------:R-:W-:Y:S01]  /*a5b0*/  IMAD R13, R5, UR7, R14 ;  /* 0x00000007050d7c24 */ /* 0x000fe2000f8e020e */
[----:B------:R-:W-:Y:S01]  /*a5c0*/  ULDC.64 UR6, c[0x0][0xb50] ;  /* 0x0002d40000067ab9 */ /* 0x000fe20000000a00 */
[----:B------:R-:W-:Y:S01]  /*a5d0*/  LOP3.LUT R24, R24, R25, RZ, 0x3c, !PT ;  /* 0x0000001918187212 */ /* 0x000fe200078e3cff */
[----:B------:R-:W-:Y:S01]  /*a5e0*/  IMAD.X R25, RZ, RZ, R7, P2 ;  /* 0x000000ffff197224 */ /* 0x000fe200010e0607 */
[----:B------:R-:W-:Y:S01]  /*a5f0*/  LEA R14, P3, R8, UR6, 0x2 ;  /* 0x00000006080e7c11 */ /* 0x000fe2000f8610ff */
[----:B------:R-:W-:Y:S01]  /*a600*/  IMAD.IADD R5, R9, 0x1, R13 ;  /* 0x0000000109057824 */ /* 0x000fe200078e020d */
[----:B------:R-:W-:Y:S02]  /*a610*/  LOP3.LUT R40, R41, 0x380, RZ, 0xc0, !PT ;  /* 0x0000038029287812 */ /* 0x000fe400078ec0ff */
[----:B------:R-:W-:Y:S01]  /*a620*/  IADD3 R11, P5, R6, 0x3000, RZ ;  /* 0x00003000060b7810 */ /* 0x000fe20007fbe0ff */
[----:B------:R-:W-:Y:S01]  /*a630*/  SHFL.IDX PT, R50, R14, RZ, 0x1c1f ;  /* 0x001c1fff0e327589 */ /* 0x000fe200000e0000 */
[----:B------:R-:W-:Y:S01]  /*a640*/  LEA.HI.X R15, R8, UR7, R5, 0x2, P3 ;  /* 0x00000007080f7c11 */ /* 0x000fe200098f1405 */
[----:B------:R-:W-:Y:S01]  /*a650*/  VIADD R5, R20, 0x8 ;  /* 0x0000000814057836 */ /* 0x000fe20000000000 */
[----:B------:R-:W-:Y:S01]  /*a660*/  IADD3 R29, P2, R6, 0x7000, RZ ;  /* 0x00007000061d7810 */ /* 0x000fe20007f5e0ff */
[----:B------:R-:W-:Y:S01]  /*a670*/  SHFL.IDX PT, R60, R14, 0x1, 0x1c1f ;  /* 0x003c1f000e3c7f89 */ /* 0x000fe200000e0000 */
[----:B------:R-:W-:-:S02]  /*a680*/  SHF.R.U64 R40, R40, 0x3, RZ ;  /* 0x0000000328287819 */ /* 0x000fc400000012ff */
[----:B------:R-:W-:Y:S01]  /*a690*/  IADD3 R45, P4, R6, 0x4000, RZ ;  /* 0x00004000062d7810 */ /* 0x000fe20007f9e0ff */
[----:B------:R-:W1:Y:S01]  /*a6a0*/  SHFL.IDX PT, R51, R15, RZ, 0x1c1f ;  /* 0x001c1fff0f337589 */ /* 0x000e6200000e0000 */
[----:B------:R-:W-:Y:S01]  /*a6b0*/  LOP3.LUT R28, R29, 0x380, RZ, 0xc0, !PT ;  /* 0x000003801d1c7812 */ /* 0x000fe200078ec0ff */
[----:B------:R-:W-:Y:S01]  /*a6c0*/  UIMAD UR8, UR9, UR10, URZ ;  /* 0x0000000a090872a4 */ /* 0x000fe2000f8e023f */
[----:B------:R-:W-:Y:S01]  /*a6d0*/  LOP3.LUT R40, R40, R41, RZ, 0x3c, !PT ;  /* 0x0000002928287212 */ /* 0x000fe200078e3cff */
[----:B------:R-:W2:Y:S01]  /*a6e0*/  SHFL.IDX PT, R61, R15, 0x1, 0x1c1f ;  /* 0x003c1f000f3d7f89 */ /* 0x000ea200000e0000 */
[----:B------:R-:W-:Y:S01]  /*a6f0*/  SHF.R.U64 R28, R28, 0x3, RZ ;  /* 0x000000031c1c7819 */ /* 0x000fe200000012ff */
[--C-:B------:R-:W-:Y:S01]  /*a700*/  IMAD.X R41, RZ, RZ, R7.reuse, P0 ;  /* 0x000000ffff297224 */ /* 0x100fe200000e0607 */
[----:B------:R-:W-:Y:S01]  /*a710*/  LOP3.LUT P0, RZ, R23, 0x3, RZ, 0xc0, !PT ;  /* 0x0000000317ff7812 */ /* 0x000fe2000780c0ff */
[--C-:B------:R-:W-:Y:S01]  /*a720*/  IMAD.X R13, RZ, RZ, R7.reuse, P6 ;  /* 0x000000ffff0d7224 */ /* 0x100fe200030e0607 */
[----:B------:R-:W-:Y:S01]  /*a730*/  LOP3.LUT R28, R28, R29, RZ, 0x3c, !PT ;  /* 0x0000001d1c1c7212 */ /* 0x000fe200078e3cff */
[----:B------:R-:W-:Y:S01]  /*a740*/  IMAD.X R29, RZ, RZ, R7, P2 ;  /* 0x000000ffff1d7224 */ /* 0x000fe200010e0607 */
[----:B------:R-:W-:-:S02]  /*a750*/  ISETP.GE.OR P2, PT, R20, R67, P0 ;  /* 0x000000431400720c */ /* 0x000fc40000746670 */
[----:B------:R-:W-:Y:S02]  /*a760*/  ISETP.GE.OR P0, PT, R5, R67, P0 ;  /* 0x000000430500720c */ /* 0x000fe40000706670 */
[----:B------:R-:W-:Y:S02]  /*a770*/  IADD3 R37, P3, R6, 0x6000, RZ ;  /* 0x0000600006257810 */ /* 0x000fe40007f7e0ff */
[----:B------:R-:W-:Y:S02]  /*a780*/  LOP3.LUT R10, R11, 0x380, RZ, 0xc0, !PT ;  /* 0x000003800b0a7812 */ /* 0x000fe400078ec0ff */
[----:B------:R-:W-:Y:S02]  /*a790*/  LOP3.LUT R36, R37, 0x380, RZ, 0xc0, !PT ;  /* 0x0000038025247812 */ /* 0x000fe400078ec0ff */
[----:B------:R-:W-:Y:S02]  /*a7a0*/  LOP3.LUT R44, R45, 0x380, RZ, 0xc0, !PT ;  /* 0x000003802d2c7812 */ /* 0x000fe400078ec0ff */
[----:B------:R-:W-:Y:S01]  /*a7b0*/  SHF.R.U64 R36, R36, 0x3, RZ ;  /* 0x0000000324247819 */ /* 0x000fe200000012ff */
[----:B-1----:R1:W-:Y:S01]  /*a7c0*/  @!P2 ST.E desc[UR48][R50.64], R0 ;  /* 0x000000003200a985 */ /* 0x0023e2000c101930 */
[----:B------:R-:W-:Y:S01]  /*a7d0*/  UIMAD.WIDE.U32 UR6, UR4, UR10, URZ ;  /* 0x0000000a040672a5 */ /* 0x000fe2000f8e003f */
[----:B------:R-:W-:-:S02]  /*a7e0*/  SHF.R.U64 R10, R10, 0x3, RZ ;  /* 0x000000030a0a7819 */ /* 0x000fc400000012ff */
[----:B--2---:R2:W-:Y:S01]  /*a7f0*/  @!P0 ST.E desc[UR48][R60.64], R4 ;  /* 0x000000043c008985 */ /* 0x0045e2000c101930 */
[----:B------:R-:W-:Y:S01]  /*a800*/  LOP3.LUT R36, R36, R37, RZ, 0x3c, !PT ;  /* 0x0000002524247212 */ /* 0x000fe200078e3cff */
[--C-:B------:R-:W-:Y:S01]  /*a810*/  IMAD.X R37, RZ, RZ, R7.reuse, P3 ;  /* 0x000000ffff257224 */ /* 0x100fe200018e0607 */
[----:B------:R-:W-:Y:S01]  /*a820*/  IADD3 R8, P3, R6, 0xb000, RZ ;  /* 0x0000b00006087810 */ /* 0x000fe20007f7e0ff */
[----:B------:R-:W-:Y:S01]  /*a830*/  UIMAD UR8, UR4, UR11, UR8 ;  /* 0x0000000b040872a4 */ /* 0x000fe2000f8e0208 */
[----:B------:R-:W-:Y:S01]  /*a840*/  SHF.R.U64 R44, R44, 0x3, RZ ;  /* 0x000000032c2c7819 */ /* 0x000fe200000012ff */
[----:B------:R-:W5:Y:S01]  /*a850*/  LD.E.128 R24, desc[UR48][R24.64] ;  /* 0x0000003018187980 */ /* 0x000f62000c101d00 */
[----:B------:R-:W-:Y:S01]  /*a860*/  LOP3.LUT R3, R8, 0x380, RZ, 0xc0, !PT ;  /* 0x0000038008037812 */ /* 0x000fe200078ec0ff */
[----:B------:R-:W-:Y:S01]  /*a870*/  ULDC.64 UR10, c[0x0][0xae8] ;  /* 0x0002ba00000a7ab9 */ /* 0x000fe20000000a00 */
[----:B-1----:R-:W-:Y:S01]  /*a880*/  IMAD R0, R19, 0x20, R22 ;  /* 0x0000002013007824 */ /* 0x002fe200078e0216 */
[----:B------:R-:W-:Y:S01]  /*a890*/  LOP3.LUT R10, R10, R11, RZ, 0x3c, !PT ;  /* 0x0000000b0a0a7212 */ /* 0x000fe200078e3cff */
[--C-:B------:R-:W-:Y:S01]  /*a8a0*/  IMAD.X R21, RZ, RZ, R7.reuse, P3 ;  /* 0x000000ffff157224 */ /* 0x100fe200018e0607 */
[----:B--2---:R-:W1:Y:S01]  /*a8b0*/  @P1 LDC R61, c[0x0][0xbec] ;  /* 0x0002fb00ff3d1b82 */ /* 0x004e620000000800 */
[----:B------:R-:W-:Y:S01]  /*a8c0*/  SHF.R.U64 R3, R3, 0x3, RZ ;  /* 0x0000000303037819 */ /* 0x000fe200000012ff */
[----:B------:R-:W-:Y:S01]  /*a8d0*/  UIADD3 UR7, UR7, UR8, URZ ;  /* 0x0000000807077290 */ /* 0x000fe2000fffe03f */
[----:B------:R-:W-:Y:S01]  /*a8e0*/  LOP3.LUT R44, R44, R45, RZ, 0x3c, !PT ;  /* 0x0000002d2c2c7212 */ /* 0x000fe200078e3cff */
[----:B------:R-:W-:Y:S01]  /*a8f0*/  UIMAD UR4, UR14, UR10, URZ ;  /* 0x0000000a0e0472a4 */ /* 0x000fe2000f8e023f */
[----:B------:R-:W-:Y:S01]  /*a900*/  LOP3.LUT R20, R3, R8, RZ, 0x3c, !PT ;  /* 0x0000000803147212 */ /* 0x000fe200078e3cff */
[----:B------:R-:W-:Y:S01]  /*a910*/  IMAD.U32 R3, RZ, RZ, UR40 ;  /* 0x00000028ff037e24 */ /* 0x000fe2000f8e00ff */
[C---:B------:R-:W-:Y:S01]  /*a920*/  IADD3 R57, P6, R6.reuse, 0x8000, RZ ;  /* 0x0000800006397810 */ /* 0x040fe20007fde0ff */
[--C-:B------:R-:W-:Y:S01]  /*a930*/  IMAD.X R11, RZ, RZ, R7.reuse, P5 ;  /* 0x000000ffff0b7224 */ /* 0x100fe200028e0607 */
[C---:B------:R-:W-:Y:S01]  /*a940*/  IADD3 R53, P5, R6.reuse, 0x9000, RZ ;  /* 0x0000900006357810 */ /* 0x040fe20007fbe0ff */
[--C-:B------:R-:W-:Y:S01]  /*a950*/  IMAD.X R45, RZ, RZ, R7.reuse, P4 ;  /* 0x000000ffff2d7224 */ /* 0x100fe200020e0607 */
[C---:B------:R-:W-:Y:S01]  /*a960*/  IADD3 R49, P4, R6.reuse, 0xa000, RZ ;  /* 0x0000a00006317810 */ /* 0x040fe20007f9e0ff */
[----:B------:R-:W-:Y:S01]  /*a970*/  IMAD R60, R3, 0x80, R0 ;  /* 0x00000080033c7824 */ /* 0x000fe200078e0200 */
[----:B------:R-:W-:Y:S01]  /*a980*/  LOP3.LUT R9, R6, 0x380, RZ, 0xc0, !PT ;  /* 0x0000038006097812 */ /* 0x000fe200078ec0ff */
[----:B------:R-:W-:Y:S01]  /*a990*/  UIMAD UR4, UR41, UR11, UR4 ;  /* 0x0000000b290472a4 */ /* 0x000fe2000f8e0204 */
[----:B------:R-:W-:Y:S01]  /*a9a0*/  LOP3.LUT R56, R57, 0x380, RZ, 0xc0, !PT ;  /* 0x0000038039387812 */ /* 0x000fe200078ec0ff */
[----:B------:R-:W-:Y:S01]  /*a9b0*/  UIMAD.WIDE.U32 UR6, UR41, UR10, UR6 ;  /* 0x0000000a290672a5 */ /* 0x000fe2000f8e0006 */
[----:B------:R-:W-:Y:S01]  /*a9c0*/  LOP3.LUT R52, R53, 0x380, RZ, 0xc0, !PT ;  /* 0x0000038035347812 */ /* 0x000fe200078ec0ff */
[----:B------:R-:W-:Y:S01]  /*a9d0*/  ULDC.64 UR8, c[0x0][0xaf0] ;  /* 0x0002bc0000087ab9 */ /* 0x000fe20000000a00 */
[----:B------:R-:W-:Y:S01]  /*a9e0*/  LOP3.LUT R48, R49, 0x380, RZ, 0xc0, !PT ;  /* 0x0000038031307812 */ /* 0x000fe200078ec0ff */
[----:B------:R-:W-:Y:S01]  /*a9f0*/  UIADD3 UR7, UR7, UR4, URZ ;  /* 0x0000000407077290 */ /* 0x000fe2000fffe03f */
[----:B------:R-:W-:Y:S01]  /*aa00*/  SHF.R.U64 R9, R9, 0x3, RZ ;  /* 0x0000000309097819 */ /* 0x000fe200000012ff */
[----:B------:R-:W-:Y:S01]  /*aa10*/  UIMAD UR4, UR37, UR8, URZ ;  /* 0x00000008250472a4 */ /* 0x000fe2000f8e023f */
[----:B------:R-:W-:Y:S01]  /*aa20*/  SHF.R.U64 R56, R56, 0x3, RZ ;  /* 0x0000000338387819 */ /* 0x000fe200000012ff */
[----:B-1----:R-:W-:Y:S01]  /*aa30*/  @P1 IMAD.HI.U32 R0, R60, R61, RZ ;  /* 0x0000003d3c001227 */ /* 0x002fe200078e00ff */
[----:B------:R-:W-:Y:S01]  /*aa40*/  SHF.R.U64 R52, R52, 0x3, RZ ;  /* 0x0000000334347819 */ /* 0x000fe200000012ff */
[----:B------:R-:W-:Y:S01]  /*aa50*/  UIMAD.WIDE.U32 UR6, UR36, UR8, UR6 ;  /* 0x00000008240672a5 */ /* 0x000fe2000f8e0006 */
[----:B------:R-:W-:Y:S01]  /*aa60*/  SHF.R.U64 R48, R48, 0x3, RZ ;  /* 0x0000000330307819 */ /* 0x000fe200000012ff */
[----:B------:R-:W-:Y:S01]  /*aa70*/  IMAD.MOV.U32 R3, RZ, RZ, R60 ;  /* 0x000000ffff037224 */ /* 0x000fe200078e003c */
[----:B------:R-:W-:Y:S01]  /*aa80*/  LOP3.LUT R6, R9, R6, RZ, 0x3c, !PT ;  /* 0x0000000609067212 */ /* 0x000fe200078e3cff */
[----:B------:R-:W-:Y:S01]  /*aa90*/  UIMAD UR4, UR36, UR9, UR4 ;  /* 0x00000009240472a4 */ /* 0x000fe2000f8e0204 */
[----:B0-----:R-:W-:Y:S01]  /*aaa0*/  @P1 SHF.R.U32.HI R3, RZ, R65, R0 ;  /* 0x00000041ff031219 */ /* 0x001fe20000011600 */
[----:B------:R-:W5:Y:S01]  /*aab0*/  LD.E.128 R12, desc[UR48][R12.64] ;  /* 0x000000300c0c7980 */ /* 0x000f62000c101d00 */
[----:B------:R-:W-:Y:S01]  /*aac0*/  LOP3.LUT R56, R56, R57, RZ, 0x3c, !PT ;  /* 0x0000003938387212 */ /* 0x000fe200078e3cff */
[--C-:B------:R-:W-:Y:S01]  /*aad0*/  IMAD.X R57, RZ, RZ, R7.reuse, P6 ;  /* 0x000000ffff397224 */ /* 0x100fe200030e0607 */
[----:B------:R-:W-:Y:S01]  /*aae0*/  LOP3.LUT R52, R52, R53, RZ, 0x3c, !PT ;  /* 0x0000003534347212 */ /* 0x000fe200078e3cff */
[--C-:B------:R-:W-:Y:S01]  /*aaf0*/  IMAD.X R53, RZ, RZ, R7.reuse, P5 ;  /* 0x000000ffff357224 */ /* 0x100fe200028e0607 */
[----:B------:R-:W-:Y:S01]  /*ab00*/  LOP3.LUT R48, R48, R49, RZ, 0x3c, !PT ;  /* 0x0000003130307212 */ /* 0x000fe200078e3cff */
[----:B------:R-:W-:Y:S01]  /*ab10*/  IMAD.X R49, RZ, RZ, R7, P4 ;  /* 0x000000ffff317224 */ /* 0x000fe200020e0607 */
[----:B------:R-:W5:Y:S01]  /*ab20*/  LD.E.128 R32, desc[UR48][R6.64] ;  /* 0x0000003006207980 */ /* 0x000f62000c101d00 */
[--C-:B------:R-:W-:Y:S01]  /*ab30*/  SHF.R.S32.HI R0, RZ, 0x1f, R3.reuse ;  /* 0x0000001fff007819 */ /* 0x100fe20000011403 */
[----:B------:R-:W-:Y:S01]  /*ab40*/  UIADD3 UR4, UR7, UR4, URZ ;  /* 0x0000000407047290 */ /* 0x000fe2000fffe03f */
[----:B------:R-:W-:Y:S01]  /*ab50*/  IMAD.MOV R61, RZ, RZ, -R3 ;  /* 0x000000ffff3d7224 */ /* 0x000fe200078e0a03 */
[----:B------:R-:W5:Y:S04]  /*ab60*/  LD.E.128 R8, desc[UR48][R10.64] ;  /* 0x000000300a087980 */ /* 0x000f68000c101d00 */
[----:B------:R-:W5:Y:S04]  /*ab70*/  LD.E.128 R44, desc[UR48][R44.64] ;  /* 0x000000302c2c7980 */ /* 0x000f68000c101d00 */
[----:B------:R0:W5:Y:S01]  /*ab80*/  LD.E.128 R4, desc[UR48][R20.64] ;  /* 0x0000003014047980 */ /* 0x000162000c101d00 */
[----:B------:R-:W-:-:S03]  /*ab90*/  IMAD R61, R62, R61, R60 ;  /* 0x0000003d3e3d7224 */ /* 0x000fc600078e023c */
[----:B------:R-:W5:Y:S04]  /*aba0*/  LD.E.128 R40, desc[UR48][R40.64] ;  /* 0x0000003028287980 */ /* 0x000f68000c101d00 */
[----:B------:R-:W5:Y:S01]  /*abb0*/  LD.E.128 R36, desc[UR48][R36.64] ;  /* 0x0000003024247980 */ /* 0x000f62000c101d00 */
[----:B0-----:R-:W-:Y:S02]  /*abc0*/  IMAD.U32 R20, RZ, RZ, UR6 ;  /* 0x00000006ff147e24 */ /* 0x001fe4000f8e00ff */
[----:B------:R-:W-:Y:S01]  /*abd0*/  IMAD.U32 R21, RZ, RZ, UR7 ;  /* 0x00000007ff157e24 */ /* 0x000fe2000f8e00ff */
[----:B------:R-:W-:Y:S01]  /*abe0*/  ULDC.64 UR6, c[0x0][0xae0] ;  /* 0x0002b80000067ab9 */ /* 0x000fe20000000a00 */
[----:B------:R-:W5:Y:S01]  /*abf0*/  LD.E.128 R28, desc[UR48][R28.64] ;  /* 0x000000301c1c7980 */ /* 0x000f62000c101d00 */
[----:B------:R-:W-:-:S02]  /*ac00*/  IMAD R0, R0, UR6, RZ ;  /* 0x0000000600007c24 */ /* 0x000fc4000f8e02ff */
[----:B------:R-:W-:Y:S01]  /*ac10*/  IMAD.U32 R21, RZ, RZ, UR4 ;  /* 0x00000004ff157e24 */ /* 0x000fe2000f8e00ff */
[----:B------:R-:W5:Y:S01]  /*ac20*/  LD.E.128 R56, desc[UR48][R56.64] ;  /* 0x0000003038387980 */ /* 0x000f62000c101d00 */
[C---:B------:R-:W-:Y:S01]  /*ac30*/  IMAD R65, R3.reuse, UR7, R0 ;  /* 0x0000000703417c24 */ /* 0x040fe2000f8e0200 */
[----:B------:R-:W-:Y:S02]  /*ac40*/  SHF.R.S32.HI R0, RZ, 0x1f, R61 ;  /* 0x0000001fff007819 */ /* 0x000fe4000001143d */
[----:B------:R-:W5:Y:S01]  /*ac50*/  LD.E.128 R52, desc[UR48][R52.64] ;  /* 0x0000003034347980 */ /* 0x000f62000c101d00 */
[----:B------:R-:W-:Y:S01]  /*ac60*/  IMAD.WIDE.U32 R20, R3, UR6, R20 ;  /* 0x0000000603147c25 */ /* 0x000fe2000f8e0014 */
[----:B------:R-:W-:Y:S02]  /*ac70*/  ULDC.64 UR6, c[0x0][0xad8] ;  /* 0x0002b60000067ab9 */ /* 0x000fe40000000a00 */
[----:B------:R-:W5:Y:S01]  /*ac80*/  LD.E.128 R48, desc[UR48][R48.64] ;  /* 0x0000003030307980 */ /* 0x000f62000c101d00 */
[----:B------:R-:W-:Y:S01]  /*ac90*/  IMAD.U32 R69, RZ, RZ, UR40 ;  /* 0x00000028ff457e24 */ /* 0x000fe2000f8e00ff */
[----:B------:R-:W-:Y:S01]  /*aca0*/  @!PT LDS RZ, [RZ] ;  /* 0x00000000fffff984 */ /* 0x000fe20000000800 */
[----:B------:R-:W-:Y:S01]  /*acb0*/  @!PT LDS RZ, [RZ] ;  /* 0x00000000fffff984 */ /* 0x000fe20000000800 */
[----:B------:R-:W-:Y:S01]  /*acc0*/  @!PT LDS RZ, [RZ] ;  /* 0x00000000fffff984 */ /* 0x000fe20000000800 */
[----:B------:R-:W-:Y:S01]  /*acd0*/  @!PT LDS RZ, [RZ] ;  /* 0x00000000fffff984 */ /* 0x000fe20000000800 */
[----:B------:R0:W-:Y:S06]  /*ace0*/  MEMBAR.ALL.CTA ;  /* 0x0000000000007992 */ /* 0x0001ec0000008000 */
[----:B0-----:R-:W0:Y:S01]  /*acf0*/  FENCE.VIEW.ASYNC.S ;  /* 0x00000000000073c6 */ /* 0x001e220000000000 */
[----:B------:R-:W-:-:S02]  /*ad00*/  IMAD.IADD R21, R21, 0x1, R65 ;  /* 0x0000000115157824 */ /* 0x000fc400078e0241 */
[----:B------:R-:W-:Y:S02]  /*ad10*/  IMAD R60, R0, UR6, RZ ;  /* 0x00000006003c7c24 */ /* 0x000fe4000f8e02ff */
[----:B------:R-:W-:Y:S02]  /*ad20*/  IMAD R66, R69, 0x80, R22 ;  /* 0x0000008045427824 */ /* 0x000fe400078e0216 */
[C---:B------:R-:W-:Y:S02]  /*ad30*/  IMAD R3, R61.reuse, UR7, R60 ;  /* 0x000000073d037c24 */ /* 0x040fe4000f8e023c */
[----:B------:R-:W-:Y:S01]  /*ad40*/  IMAD.WIDE.U32 R20, R61, UR6, R20 ;  /* 0x000000063d147c25 */ /* 0x000fe2000f8e0014 */
[C---:B------:R-:W-:Y:S01]  /*ad50*/  ISETP.GE.AND P2, PT, R66.reuse, R67, PT ;  /* 0x000000434200720c */ /* 0x040fe20003f46270 */
[----:B------:R-:W-:Y:S02]  /*ad60*/  ULDC.64 UR6, c[0x0][0xa80] ;  /* 0x0002a00000067ab9 */ /* 0x000fe40000000a00 */
[----:B------:R-:W-:Y:S01]  /*ad70*/  VIADD R0, R66, 0x20 ;  /* 0x0000002042007836 */ /* 0x000fe20000000000 */
[----:B------:R-:W-:Y:S01]  /*ad80*/  LEA R62, P3, R20, UR6, 0x1 ;  /* 0x00000006143e7c11 */ /* 0x000fe2000f8608ff */
[----:B------:R-:W-:-:S02]  /*ad90*/  IMAD.IADD R3, R21, 0x1, R3 ;  /* 0x0000000115037824 */ /* 0x000fc400078e0203 */
[----:B------:R-:W-:Y:S01]  /*ada0*/  VIADD R2, R2, 0x33420 ;  /* 0x0003342002027836 */ /* 0x000fe20000000000 */
[-C--:B------:R-:W-:Y:S01]  /*adb0*/  ISETP.GE.AND P1, PT, R0, R67.reuse, PT ;  /* 0x000000430000720c */ /* 0x080fe20003f26270 */
[----:B------:R-:W-:Y:S01]  /*adc0*/  VIADD R0, R66, 0x40 ;  /* 0x0000004042007836 */ /* 0x000fe20000000000 */
[----:B------:R-:W-:Y:S02]  /*add0*/  LEA.HI.X R64, R20, UR7, R3, 0x1, P3 ;  /* 0x0000000714407c11 */ /* 0x000fe400098f0c03 */
[----:B------:R-:W-:Y:S01]  /*ade0*/  PRMT R2, RZ, 0x654, R2 ;  /* 0x00000654ff027816 */ /* 0x000fe20000000002 */
[----:B0-----:R0:W1:Y:S01]  /*adf0*/  SHFL.IDX PT, R61, R62, RZ, 0x181f ;  /* 0x00181fff3e3d7589 */ /* 0x00106200000e0000 */
[----:B------:R-:W-:Y:S01]  /*ae00*/  ISETP.GE.AND P0, PT, R0, R67, PT ;  /* 0x000000430000720c */ /* 0x000fe20003f06270 */
[----:B------:R-:W-:Y:S01]  /*ae10*/  BSSY B1, `(.L_x_314) ;  /* 0x0000011000017945 */ /* 0x000fe20003800000 */
[----:B------:R0:W-:Y:S01]  /*ae20*/  SYNCS.ARRIVE.TRANS64.RED.A1T0 RZ, [R2+URZ], RZ ;  /* 0x000000ff02ff79a7 */ /* 0x0001e2000810043f */
[----:B------:R0:W2:Y:S02]  /*ae30*/  SHFL.IDX PT, R0, R64, RZ, 0x181f ;  /* 0x00181fff40007589 */ /* 0x0000a400000e0000 */
[----:B------:R-:W-:Y:S08]  /*ae40*/  @P2 BRA `(.L_x_315) ;  /* 0x0000000000342947 */ /* 0x000ff00003800000 */
[----:B------:R-:W-:Y:S02]  /*ae50*/  ULDC UR4, c[0x0][0xac8] ;  /* 0x0002b20000047ab9 */ /* 0x000fe40000000800 */
[----:B------:R-:W-:Y:S02]  /*ae60*/  ISETP.GE.AND P4, PT, R16, UR4, PT ;  /* 0x0000000410007c0c */ /* 0x000fe4000bf86270 */
[----:B------:R-:W-:Y:S02]  /*ae70*/  ISETP.GE.AND P3, PT, R17, UR4, PT ;  /* 0x0000000411007c0c */ /* 0x000fe4000bf66270 */
[----:B------:R-:W-:-:S09]  /*ae80*/  ISETP.GE.AND P2, PT, R18, UR4, PT ;  /* 0x0000000412007c0c */ /* 0x000fd2000bf46270 */
[CC--:B01----:R-:W-:Y:S02]  /*ae90*/  @!P4 LEA R2, P6, R16.reuse, R61.reuse, 0x1 ;  /* 0x0000003d1002c211 */ /* 0x0c3fe400078c08ff */
[CC--:B------:R-:W-:Y:S02]  /*aea0*/  @!P3 LEA R20, P5, R17.reuse, R61.reuse, 0x1 ;  /* 0x0000003d1114b211 */ /* 0x0c0fe400078a08ff */
[-C--:B--2---:R-:W-:Y:S02]  /*aeb0*/  @!P4 LEA.HI.X R3, R16, R0.reuse, R227, 0x1, P6 ;  /* 0x000000001003c211 */ /* 0x084fe400030f0ce3 */
[C---:B------:R-:W-:Y:S02]  /*aec0*/  @!P2 LEA R60, P6, R18.reuse, R61, 0x1 ;  /* 0x0000003d123ca211 */ /* 0x040fe400078c08ff */
[-C--:B------:R-:W-:Y:S01]  /*aed0*/  @!P3 LEA.HI.X R21, R17, R0.reuse, R226, 0x1, P5 ;  /* 0x000000001115b211 */ /* 0x080fe200028f0ce2 */
[----:B-----5:R3:W-:Y:S01]  /*aee0*/  @!P4 ST.E.128 desc[UR48][R2.64], R32 ;  /* 0x000000200200c985 */ /* 0x0207e2000c101d30 */
[----:B------:R-:W-:-:S03]  /*aef0*/  @!P2 LEA.HI.X R61, R18, R0, R225, 0x1, P6 ;  /* 0x00000000123da211 */ /* 0x000fc600030f0ce1 */
[----:B------:R3:W-:Y:S04]  /*af00*/  @!P3 ST.E.128 desc[UR48][R20.64], R44 ;  /* 0x0000002c1400b985 */ /* 0x0007e8000c101d30 */
[----:B------:R3:W-:Y:S02]  /*af10*/  @!P2 ST.E.128 desc[UR48][R60.64], R56 ;  /* 0x000000383c00a985 */ /* 0x0007e4000c101d30 */
.L_x_315:
[----:B------:R-:W-:Y:S05]  /*af20*/  BSYNC B1 ;  /* 0x0000000000017941 */ /* 0x000fea0003800000 */
.L_x_314:
[----:B--2---:R2:W4:Y:S01]  /*af30*/  SHFL.IDX PT, R0, R64, 0x1, 0x181f ;  /* 0x00381f0040007f89 */ /* 0x00452200000e0000 */
[----:B------:R-:W-:Y:S03]  /*af40*/  BSSY B1, `(.L_x_316) ;  /* 0x0000010000017945 */ /* 0x000fe60003800000 */
[----:B---3-5:R2:W3:Y:S01]  /*af50*/  SHFL.IDX PT, R33, R62, 0x1, 0x181f ;  /* 0x00381f003e217f89 */ /* 0x0284e200000e0000 */
[----:B------:R-:W-:Y:S05]  /*af60*/  @P1 BRA `(.L_x_317) ;  /* 0x0000000000341947 */ /* 0x000fea0003800000 */
[----:B------:R-:W-:Y:S02]  /*af70*/  ULDC UR4, c[0x0][0xac8] ;  /* 0x0002b20000047ab9 */ /* 0x000fe40000000800 */
[----:B------:R-:W-:Y:S02]  /*af80*/  ISETP.GE.AND P4, PT, R16, UR4, PT ;  /* 0x0000000410007c0c */ /* 0x000fe4000bf86270 */
[----:B------:R-:W-:Y:S02]  /*af90*/  ISETP.GE.AND P5, PT, R17, UR4, PT ;  /* 0x0000000411007c0c */ /* 0x000fe4000bfa6270 */
[----:B------:R-:W-:-:S09]  /*afa0*/  ISETP.GE.AND P6, PT, R18, UR4, PT ;  /* 0x0000000412007c0c */ /* 0x000fd2000bfc6270 */
[-C--:B0--3--:R-:W-:Y:S02]  /*afb0*/  @!P4 LEA R2, P1, R16, R33.reuse, 0x1 ;  /* 0x000000211002c211 */ /* 0x089fe400078208ff */
[CC--:B------:R-:W-:Y:S02]  /*afc0*/  @!P5 LEA R20, P2, R17.reuse, R33.reuse, 0x1 ;  /* 0x000000211114d211 */ /* 0x0c0fe400078408ff */
[----:B------:R-:W-:Y:S02]  /*afd0*/  @!P6 LEA R32, P3, R18, R33, 0x1 ;  /* 0x000000211220e211 */ /* 0x000fe400078608ff */
[-C--:B----4-:R-:W-:Y:S02]  /*afe0*/  @!P4 LEA.HI.X R3, R16, R0.reuse, R227, 0x1, P1 ;  /* 0x000000001003c211 */ /* 0x090fe400008f0ce3 */
[-C--:B------:R-:W-:Y:S02]  /*aff0*/  @!P5 LEA.HI.X R21, R17, R0.reuse, R226, 0x1, P2 ;  /* 0x000000001115d211 */ /* 0x080fe400010f0ce2 */
[----:B------:R-:W-:Y:S01]  /*b000*/  @!P6 LEA.HI.X R33, R18, R0, R225, 0x1, P3 ;  /* 0x000000001221e211 */ /* 0x000fe200018f0ce1 */
[----:B------:R0:W-:Y:S04]  /*b010*/  @!P4 ST.E.128 desc[UR48][R2.64], R24 ;  /* 0x000000180200c985 */ /* 0x0001e8000c101d30 */
[----:B------:R0:W-:Y:S04]  /*b020*/  @!P5 ST.E.128 desc[UR48][R20.64], R40 ;  /* 0x000000281400d985 */ /* 0x0001e8000c101d30 */
[----:B------:R0:W-:Y:S02]  /*b030*/  @!P6 ST.E.128 desc[UR48][R32.64], R52 ;  /* 0x000000342000e985 */ /* 0x0001e4000c101d30 */
.L_x_317:
[----:B------:R-:W-:Y:S05]  /*b040*/  BSYNC B1 ;  /* 0x0000000000017941 */ /* 0x000fea0003800000 */
.L_x_316:
[----:B----4-:R4:W1:Y:S01]  /*b050*/  SHFL.IDX PT, R0, R64, 0x2, 0x181f ;  /* 0x00581f0040007f89 */ /* 0x01086200000e0000 */
[----:B------:R-:W-:Y:S03]  /*b060*/  BSSY B1, `(.L_x_318) ;  /* 0x0000010000017945 */ /* 0x000fe60003800000 */
[----:B0-----:R4:W0:Y:S01]  /*b070*/  SHFL.IDX PT, R25, R62, 0x2, 0x181f ;  /* 0x00581f003e197f89 */ /* 0x00182200000e0000 */
[----:B------:R-:W-:Y:S05]  /*b080*/  @P0 BRA `(.L_x_319) ;  /* 0x0000000000340947 */ /* 0x000fea0003800000 */
[----:B------:R-:W-:Y:S02]  /*b090*/  ULDC UR4, c[0x0][0xac8] ;  /* 0x0002b20000047ab9 */ /* 0x000fe40000000800 */
[----:B------:R-:W-:Y:S02]  /*b0a0*/  ISETP.GE.AND P3, PT, R16, UR4, PT ;  /* 0x0000000410007c0c */ /* 0x000fe4000bf66270 */
[----:B------:R-:W-:Y:S02]  /*b0b0*/  ISETP.GE.AND P4, PT, R17, UR4, PT ;  /* 0x0000000411007c0c */ /* 0x000fe4000bf86270 */
[----:B------:R-:W-:-:S09]  /*b0c0*/  ISETP.GE.AND P5, PT, R18, UR4, PT ;  /* 0x0000000412007c0c */ /* 0x000fd2000bfa6270 */
[-C--:B0-----:R-:W-:Y:S02]  /*b0d0*/  @!P3 LEA R2, P0, R16, R25.reuse, 0x1 ;  /* 0x000000191002b211 */ /* 0x081fe400078008ff */
[CC--:B------:R-:W-:Y:S02]  /*b0e0*/  @!P4 LEA R20, P1, R17.reuse, R25.reuse, 0x1 ;  /* 0x000000191114c211 */ /* 0x0c0fe400078208ff */
[----:B------:R-:W-:Y:S02]  /*b0f0*/  @!P5 LEA R24, P2, R18, R25, 0x1 ;  /* 0x000000191218d211 */ /* 0x000fe400078408ff */
[-C--:B-1----:R-:W-:Y:S02]  /*b100*/  @!P3 LEA.HI.X R3, R16, R0.reuse, R227, 0x1, P0 ;  /* 0x000000001003b211 */ /* 0x082fe400000f0ce3 */
[-C--:B------:R-:W-:Y:S02]  /*b110*/  @!P4 LEA.HI.X R21, R17, R0.reuse, R226, 0x1, P1 ;  /* 0x000000001115c211 */ /* 0x080fe400008f0ce2 */
[----:B------:R-:W-:Y:S01]  /*b120*/  @!P5 LEA.HI.X R25, R18, R0, R225, 0x1, P2 ;  /* 0x000000001219d211 */ /* 0x000fe200010f0ce1 */
[----:B------:R0:W-:Y:S04]  /*b130*/  @!P3 ST.E.128 desc[UR48][R2.64], R12 ;  /* 0x0000000c0200b985 */ /* 0x0001e8000c101d30 */
[----:B------:R0:W-:Y:S04]  /*b140*/  @!P4 ST.E.128 desc[UR48][R20.64], R36 ;  /* 0x000000241400c985 */ /* 0x0001e8000c101d30 */
[----:B------:R0:W-:Y:S02]  /*b150*/  @!P5 ST.E.128 desc[UR48][R24.64], R48 ;  /* 0x000000301800d985 */ /* 0x0001e4000c101d30 */
.L_x_319:
[----:B------:R-:W-:Y:S05]  /*b160*/  BSYNC B1 ;  /* 0x0000000000017941 */ /* 0x000fea0003800000 */
.L_x_318:
[----:B-1----:R-:W-:Y:S01]  /*b170*/  VIADD R0, R66, 0x60 ;  /* 0x0000006042007836 */ /* 0x002fe20000000000 */
[----:B--2-4-:R-:W4:Y:S04]  /*b180*/  SHFL.IDX PT, R64, R64, 0x3, 0x181f ;  /* 0x00781f0040407f89 */ /* 0x014f2800000e0000 */
[----:B------:R-:W-:Y:S01]  /*b190*/  ISETP.GE.AND P0, PT, R0, R67, PT ;  /* 0x000000430000720c */ /* 0x000fe20003f06270 */
[----:B0-----:R0:W1:-:S12]  /*b1a0*/  SHFL.IDX PT, R15, R62, 0x3, 0x181f ;  /* 0x00781f003e0f7f89 */ /* 0x00105800000e0000 */
[----:B0-----:R-:W-:Y:S05]  /*b1b0*/  @P0 BRA `(.L_x_320) ;  /* 0x0000000c00640947 */ /* 0x001fea0003800000 */
[----:B------:R-:W-:Y:S02]  /*b1c0*/  ULDC UR4, c[0x0][0xac8] ;  /* 0x0002b20000047ab9 */ /* 0x000fe40000000800 */
[----:B------:R-:W-:Y:S02]  /*b1d0*/  ISETP.GE.AND P2, PT, R16, UR4, PT ;  /* 0x0000000410007c0c */ /* 0x000fe4000bf46270 */
[----:B------:R-:W-:-:S11]  /*b1e0*/  ISETP.GE.AND P3, PT, R17, UR4, PT ;  /* 0x0000000411007c0c */ /* 0x000fd6000bf66270 */
[CC--:B-1----:R-:W-:Y:S02]  /*b1f0*/  @!P2 LEA R2, P0, R16.reuse, R15.reuse, 0x1 ;  /* 0x0000000f1002a211 */ /* 0x0c2fe400078008ff */
[C---:B------:R-:W-:Y:S02]  /*b200*/  @!P3 LEA R12, P1, R17.reuse, R15, 0x1 ;  /* 0x0000000f110cb211 */ /* 0x040fe400078208ff */
[-C--:B----4-:R-:W-:Y:S02]  /*b210*/  @!P2 LEA.HI.X R3, R16, R64.reuse, R227, 0x1, P0 ;  /* 0x000000401003a211 */ /* 0x090fe400000f0ce3 */
[----:B------:R-:W-:Y:S02]  /*b220*/  @!P3 LEA.HI.X R13, R17, R64, R226, 0x1, P1 ;  /* 0x00000040110db211 */ /* 0x000fe400008f0ce2 */
[----:B------:R-:W-:Y:S01]  /*b230*/  ISETP.GE.AND P0, PT, R18, UR4, PT ;  /* 0x0000000412007c0c */ /* 0x000fe2000bf06270 */
[----:B------:R0:W-:Y:S04]  /*b240*/  @!P2 ST.E.128 desc[UR48][R2.64], R8 ;  /* 0x000000080200a985 */ /* 0x0001e8000c101d30 */
[----:B------:R0:W-:Y:S08]  /*b250*/  @!P3 ST.E.128 desc[UR48][R12.64], R28 ;  /* 0x0000001c0c00b985 */ /* 0x0001f0000c101d30 */
[----:B------:R-:W-:Y:S05]  /*b260*/  @P0 BRA `(.L_x_320) ;  /* 0x0000000c00380947 */ /* 0x000fea0003800000 */
[----:B0-----:R-:W-:-:S04]  /*b270*/  LEA R2, P0, R18, R15, 0x1 ;  /* 0x0000000f12027211 */ /* 0x001fc800078008ff */
[----:B------:R-:W-:-:S05]  /*b280*/  LEA.HI.X R3, R18, R64, R225, 0x1, P0 ;  /* 0x0000004012037211 */ /* 0x000fca00000f0ce1 */
[----:B------:R0:W-:Y:S01]  /*b290*/  ST.E.128 desc[UR48][R2.64], R4 ;  /* 0x0000000402007985 */ /* 0x0001e2000c101d30 */
[----:B------:R-:W-:Y:S05]  /*b2a0*/  BRA `(.L_x_320) ;  /* 0x0000000c00287947 */ /* 0x000fea0003800000 */
.L_x_312:
[----:B------:R-:W-:Y:S01]  /*b2b0*/  ULDC.64 UR6, c[0x0][0xc00] ;  /* 0x0003000000067ab9 */ /* 0x000fe20000000a00 */
[----:B------:R-:W-:Y:S01]  /*b2c0*/  ULDC UR4, c[0x0][0xa88] ;  /* 0x0002a20000047ab9 */ /* 0x000fe20000000800 */
[----:B------:R-:W-:Y:S01]  /*b2d0*/  UISETP.NE.U32.AND UP0, UPT, UR6, URZ, UPT ;  /* 0x0000003f0600728c */ /* 0x000fe2000bf05070 */
[----:B------:R-:W0:Y:S03]  /*b2e0*/  LDC R11, c[0x0][0xbe8] ;  /* 0x0002fa00ff0b7b82 */ /* 0x000e260000000800 */
[----:B------:R-:W-:-:S03]  /*b2f0*/  UISETP.NE.AND.EX UP0, UPT, UR7, URZ, UPT, UP0 ;  /* 0x0000003f0700728c */ /* 0x000fc6000bf05300 */
[----:B------:R-:W-:Y:S02]  /*b300*/  ULDC.64 UR6, c[0x0][0xc00] ;  /* 0x0003000000067ab9 */ /* 0x000fe40000000a00 */
[----:B------:R-:W-:Y:S01]  /*b310*/  UIMAD.WIDE UR6, UR36, 0x4, UR6 ;  /* 0x00000004240678a5 */ /* 0x000fe2000f8e0206 */
[----:B------:R-:W-:-:S05]  /*b320*/  PLOP3.LUT P2, PT, PT, PT, UP0, 0x80, 0x0 ;  /* 0x000000000000781c */ /* 0x000fca0003f4f008 */
[----:B------:R-:W-:Y:S02]  /*b330*/  IMAD.U32 R2, RZ, RZ, UR6 ;  /* 0x00000006ff027e24 */ /* 0x000fe4000f8e00ff */
[----:B------:R-:W-:Y:S01]  /*b340*/  IMAD.U32 R3, RZ, RZ, UR7 ;  /* 0x00000007ff037e24 */ /* 0x000fe2000f8e00ff */
[----:B------:R-:W-:Y:S02]  /*b350*/  ULDC.64 UR6, c[0x0][0xc08] ;  /* 0x0003020000067ab9 */ /* 0x000fe40000000a00 */
[----:B------:R-:W-:-:S03]  /*b360*/  UISETP.NE.U32.AND UP1, UPT, UR6, URZ, UPT ;  /* 0x0000003f0600728c */ /* 0x000fc6000bf25070 */
[----:B------:R-:W2:Y:S01]  /*b370*/  @P2 LDG.E R6, desc[UR48][R2.64] ;  /* 0x0000003002062981 */ /* 0x000ea2000c1e1900 */
[----:B------:R-:W-:Y:S01]  /*b380*/  UISETP.NE.AND.EX UP1, UPT, UR7, URZ, UPT, UP1 ;  /* 0x0000003f0700728c */ /* 0x000fe2000bf25310 */
[----:B------:R-:W-:-:S05]  /*b390*/  IMAD.U32 R0, RZ, RZ, UR4 ;  /* 0x00000004ff007e24 */ /* 0x000fca000f8e00ff */
[----:B------:R-:W-:-:S05]  /*b3a0*/  PLOP3.LUT P3, PT, PT, PT, UP1, 0x80, 0x0 ;  /* 0x000000000000781c */ /* 0x000fca0003f6f018 */
[----:B------:R-:W-:Y:S02]  /*b3b0*/  @UP1 ULDC.64 UR6, c[0x0][0xc08] ;  /* 0x0003020000061ab9 */ /* 0x000fe40000000a00 */
[----:B------:R-:W-:-:S06]  /*b3c0*/  @UP1 UIMAD.WIDE UR6, UR36, 0x4, UR6 ;  /* 0x00000004240618a5 */ /* 0x000fcc000f8e0206 */
[----:B------:R-:W-:Y:S02]  /*b3d0*/  IMAD.U32 R4, RZ, RZ, UR6 ;  /* 0x00000006ff047e24 */ /* 0x000fe4000f8e00ff */
[----:B------:R-:W-:-:S05]  /*b3e0*/  IMAD.U32 R5, RZ, RZ, UR7 ;  /* 0x00000007ff057e24 */ /* 0x000fca000f8e00ff */
[----:B------:R1:W5:Y:S01]  /*b3f0*/  @P3 LDG.E R0, desc[UR48][R4.64] ;  /* 0x0000003004003981 */ /* 0x000362000c1e1900 */
[----:B0-----:R-:W-:Y:S01]  /*b400*/  ISETP.NE.AND P0, PT, R11, 0x1, PT ;  /* 0x000000010b00780c */ /* 0x001fe20003f05270 */
[----:B------:R-:W-:Y:S01]  /*b410*/  UMOV UR4, URZ ;  /* 0x0000003f00047c82 */ /* 0x000fe20008000000 */
[----:B------:R-:W-:Y:S01]  /*b420*/  USHF.R.S32.HI UR10, URZ, 0x1f, UR41 ;  /* 0x0000001f3f0a7899 */ /* 0x000fe20008011429 */
[----:B------:R-:W-:-:S10]  /*b430*/  ISETP.GE.AND P1, PT, R228, 0x80, PT ;  /* 0x00000080e400780c */ /* 0x000fd40003f26270 */
[----:B------:R-:W0:Y:S01]  /*b440*/  @P0 LDC R9, c[0x0][0xbec] ;  /* 0x0002fb00ff090b82 */ /* 0x000e220000000800 */
[----:B--2---:R-:W-:-:S13]  /*b450*/  @P2 R2UR UR4, R6 ;  /* 0x00000000060422ca */ /* 0x004fda00000e0000 */
[----:B------:R-:W-:Y:S01]  /*b460*/  USHF.R.S32.HI UR9, URZ, 0x1f, UR4 ;  /* 0x0000001f3f097899 */ /* 0x000fe20008011404 */
[----:B01----:R-:W-:Y:S11]  /*b470*/  @P3 BRA `(.L_x_321) ;  /* 0x0000000000103947 */ /* 0x003ff60003800000 */
[----:B------:R-:W-:Y:S05]  /*b480*/  @!P2 BRA `(.L_x_321) ;  /* 0x00000000000ca947 */ /* 0x000fea0003800000 */
[----:B------:R-:W2:Y:S04]  /*b490*/  LDG.E R5, desc[UR48][R2.64] ;  /* 0x0000003002057981 */ /* 0x000ea8000c1e1900 */
[----:B-----5:R-:W2:Y:S02]  /*b4a0*/  LDG.E R0, desc[UR48][R2.64+0x4] ;  /* 0x0000043002007981 */ /* 0x020ea4000c1e1900 */
[----:B--2---:R-:W-:-:S07]  /*b4b0*/  IMAD.IADD R0, R0, 0x1, -R5 ;  /* 0x0000000100007824 */ /* 0x004fce00078e0a05 */
.L_x_321:
[----:B------:R-:W-:Y:S01]  /*b4c0*/  USEL UR36, UR36, URZ, !UP0 ;  /* 0x0000003f24247287 */ /* 0x000fe2000c000000 */
[----:B------:R-:W-:Y:S01]  /*b4d0*/  BSSY B1, `(.L_x_322) ;  /* 0x000002d000017945 */ /* 0x000fe20003800000 */
[----:B------:R-:W-:-:S03]  /*b4e0*/  USEL UR37, UR37, URZ, !UP0 ;  /* 0x0000003f25257287 */ /* 0x000fc6000c000000 */
[----:B------:R-:W-:Y:S09]  /*b4f0*/  @P1 BRA `(.L_x_323) ;  /* 0x0000000000a81947 */ /* 0x000ff20003800000 */
[----:B------:R-:W0:Y:S01]  /*b500*/  S2R R3, SR_TID.X ;  /* 0x0000000000037919 */ /* 0x000e220000002100 */
[----:B------:R-:W1:Y:S01]  /*b510*/  LDC R7, c[0x0][0xbe8] ;  /* 0x0002fa00ff077b82 */ /* 0x000e620000000800 */
[----:B------:R-:W-:-:S04]  /*b520*/  IMAD.U32 R2, RZ, RZ, UR40 ;  /* 0x00000028ff027e24 */ /* 0x000fc8000f8e00ff */
[----:B0-----:R-:W-:Y:S02]  /*b530*/  IMAD R2, R2, 0x80, R3 ;  /* 0x0000008002027824 */ /* 0x001fe400078e0203 */
[----:B-1---5:R-:W-:Y:S02]  /*b540*/  IMAD R3, R0, R7, RZ ;  /* 0x0000000700037224 */ /* 0x022fe400078e02ff */
[----:B------:R-:W-:-:S05]  /*b550*/  VIADD R4, R2, 0xffffff80 ;  /* 0xffffff8002047836 */ /* 0x000fca0000000000 */
[----:B------:R-:W-:-:S13]  /*b560*/  ISETP.GE.AND P1, PT, R4, R3, PT ;  /* 0x000000030400720c */ /* 0x000fda0003f26270 */
[----:B------:R-:W-:Y:S05]  /*b570*/  @P1 BRA `(.L_x_323) ;  /* 0x0000000000881947 */ /* 0x000fea0003800000 */
[----:B------:R-:W-:Y:S01]  /*b580*/  ISETP.NE.AND P1, PT, R7, 0x1, PT ;  /* 0x000000010700780c */ /* 0x000fe20003f25270 */
[----:B------:R-:W-:Y:S01]  /*b590*/  ULDC.64 UR12, c[0x0][0xb90] ;  /* 0x0002e400000c7ab9 */ /* 0x000fe20000000a00 */
[----:B------:R-:W-:Y:S01]  /*b5a0*/  UMOV UR6, UR4 ;  /* 0x0000000400067c82 */ /* 0x000fe20008000000 */
[----:B------:R-:W-:Y:S01]  /*b5b0*/  UIMAD UR8, UR10, UR12, URZ ;  /* 0x0000000c0a0872a4 */ /* 0x000fe2000f8e023f */
[----:B------:R-:W-:Y:S01]  /*b5c0*/  IMAD.MOV.U32 R2, RZ, RZ, R4 ;  /* 0x000000ffff027224 */ /* 0x000fe200078e0004 */
[----:B------:R-:W-:Y:S02]  /*b5d0*/  UMOV UR7, UR9 ;  /* 0x0000000900077c82 */ /* 0x000fe40008000000 */
[----:B------:R-:W-:Y:S02]  /*b5e0*/  UIMAD.WIDE.U32 UR6, UR41, UR12, UR6 ;  /* 0x0000000c290672a5 */ /* 0x000fe4000f8e0006 */
[----:B------:R-:W-:-:S03]  /*b5f0*/  UIMAD UR8, UR41, UR13, UR8 ;  /* 0x0000000d290872a4 */ /* 0x000fc6000f8e0208 */
[----:B------:R-:W-:Y:S01]  /*b600*/  ULDC.64 UR12, c[0x0][0xb98] ;  /* 0x0002e600000c7ab9 */ /* 0x000fe20000000a00 */
[----:B------:R-:W0:Y:S01]  /*b610*/  @P1 LDC R3, c[0x0][0xbec] ;  /* 0x0002fb00ff031b82 */ /* 0x000e220000000800 */
[----:B------:R-:W-:Y:S02]  /*b620*/  UIADD3 UR7, UR7, UR8, URZ ;  /* 0x0000000807077290 */ /* 0x000fe4000fffe03f */
[----:B------:R-:W-:Y:S02]  /*b630*/  UIMAD UR8, UR37, UR12, URZ ;  /* 0x0000000c250872a4 */ /* 0x000fe4000f8e023f */
[----:B------:R-:W-:Y:S02]  /*b640*/  UIMAD.WIDE.U32 UR6, UR36, UR12, UR6 ;  /* 0x0000000c240672a5 */ /* 0x000fe4000f8e0006 */
[----:B------:R-:W-:Y:S01]  /*b650*/  UIMAD UR8, UR36, UR13, UR8 ;  /* 0x0000000d240872a4 */ /* 0x000fe2000f8e0208 */
[----:B------:R-:W1:Y:S02]  /*b660*/  @P1 LDC R6, c[0x0][0xbf0] ;  /* 0x0002fc00ff061b82 */ /* 0x000e640000000800 */
[----:B------:R-:W-:Y:S01]  /*b670*/  ULDC.64 UR12, c[0x0][0xb88] ;  /* 0x0002e200000c7ab9 */ /* 0x000fe20000000a00 */
[----:B0-----:R-:W-:-:S05]  /*b680*/  @P1 IMAD.HI.U32 R3, R4, R3, RZ ;  /* 0x0000000304031227 */ /* 0x001fca00078e00ff */
[----:B-1----:R-:W-:Y:S01]  /*b690*/  @P1 SHF.R.U32.HI R2, RZ, R6, R3 ;  /* 0x00000006ff021219 */ /* 0x002fe20000011603 */
[----:B------:R-:W-:-:S03]  /*b6a0*/  IMAD.U32 R6, RZ, RZ, UR8 ;  /* 0x00000008ff067e24 */ /* 0x000fc6000f8e00ff */
[--C-:B------:R-:W-:Y:S01]  /*b6b0*/  SHF.R.S32.HI R3, RZ, 0x1f, R2.reuse ;  /* 0x0000001fff037819 */ /* 0x100fe20000011402 */
[----:B------:R-:W-:Y:S01]  /*b6c0*/  IMAD.MOV R5, RZ, RZ, -R2 ;  /* 0x000000ffff057224 */ /* 0x000fe200078e0a02 */
[----:B------:R-:W-:-:S03]  /*b6d0*/  IADD3 R2, P1, R2, UR6, RZ ;  /* 0x0000000602027c10 */ /* 0x000fc6000ff3e0ff */
[----:B------:R-:W-:Y:S01]  /*b6e0*/  IMAD R5, R7, R5, R4 ;  /* 0x0000000507057224 */ /* 0x000fe200078e0204 */
[----:B------:R-:W-:Y:S01]  /*b6f0*/  IADD3.X R3, R3, UR7, R6, P1, !PT ;  /* 0x0000000703037c10 */ /* 0x000fe20008ffe406 */
[----:B------:R-:W-:-:S03]  /*b700*/  ULDC.64 UR6, c[0x0][0xb50] ;  /* 0x0002d40000067ab9 */ /* 0x000fc60000000a00 */
[----:B------:R-:W-:Y:S01]  /*b710*/  SHF.R.S32.HI R4, RZ, 0x1f, R5 ;  /* 0x0000001fff047819 */ /* 0x000fe20000011405 */
[----:B------:R-:W-:-:S04]  /*b720*/  IMAD.WIDE.U32 R2, R5, UR12, R2 ;  /* 0x0000000c05027c25 */ /* 0x000fc8000f8e0002 */
[----:B------:R-:W-:-:S04]  /*b730*/  IMAD R4, R4, UR12, RZ ;  /* 0x0000000c04047c24 */ /* 0x000fc8000f8e02ff */
[----:B------:R-:W-:Y:S01]  /*b740*/  IMAD R7, R5, UR13, R4 ;  /* 0x0000000d05077c24 */ /* 0x000fe2000f8e0204 */
[----:B------:R-:W-:-:S03]  /*b750*/  LEA R4, P1, R2, UR6, 0x2 ;  /* 0x0000000602047c11 */ /* 0x000fc6000f8210ff */
[----:B------:R-:W-:-:S05]  /*b760*/  IMAD.IADD R3, R3, 0x1, R7 ;  /* 0x0000000103037824 */ /* 0x000fca00078e0207 */
[----:B------:R-:W-:Y:S01]  /*b770*/  LEA.HI.X R5, R2, UR7, R3, 0x2, P1 ;  /* 0x0000000702057c11 */ /* 0x000fe200088f1403 */
[----:B------:R-:W-:-:S05]  /*b780*/  IMAD.MOV.U32 R3, RZ, RZ, -0x800000 ;  /* 0xff800000ff037424 */ /* 0x000fca00078e00ff */
[----:B------:R0:W-:Y:S02]  /*b790*/  STG.E desc[UR48][R4.64], R3 ;  /* 0x0000000304007986 */ /* 0x0001e4000c101930 */
.L_x_323:
[----:B------:R-:W-:Y:S05]  /*b7a0*/  BSYNC B1 ;  /* 0x0000000000017941 */ /* 0x000fea0003800000 */
.L_x_322:
[----:B0-----:R-:W0:Y:S01]  /*b7b0*/  @P0 LDC R3, c[0x0][0xbf0] ;  /* 0x0002fc00ff030b82 */ /* 0x001e220000000800 */
[----:B------:R-:W-:Y:S01]  /*b7c0*/  ULDC.64 UR12, c[0x0][0xaa0] ;  /* 0x0002a800000c7ab9 */ /* 0x000fe20000000a00 */
[----:B------:R-:W-:Y:S01]  /*b7d0*/  IMAD R2, R19, 0x20, R22 ;  /* 0x0000002013027824 */ /* 0x000fe200078e0216 */
[----:B------:R-:W-:Y:S01]  /*b7e0*/  UIMAD UR8, UR9, UR12, URZ ;  /* 0x0000000c090872a4 */ /* 0x000fe2000f8e023f */
[----:B------:R-:W-:Y:S01]  /*b7f0*/  IMAD.U32 R5, RZ, RZ, UR40 ;  /* 0x00000028ff057e24 */ /* 0x000fe2000f8e00ff */
[----:B------:R-:W-:Y:S01]  /*b800*/  UIMAD.WIDE.U32 UR6, UR4, UR12, URZ ;  /* 0x0000000c040672a5 */ /* 0x000fe2000f8e003f */
[----:B------:R-:W-:Y:S01]  /*b810*/  BSSY B1, `(.L_x_324) ;  /* 0x000003d000017945 */ /* 0x000fe20003800000 */
[----:B------:R-:W-:Y:S01]  /*b820*/  UIMAD UR8, UR4, UR13, UR8 ;  /* 0x0000000d040872a4 */ /* 0x000fe2000f8e0208 */
[----:B------:R-:W-:Y:S02]  /*b830*/  IMAD R6, R5, 0x80, R2 ;  /* 0x0000008005067824 */ /* 0x000fe400078e0202 */
[----:B------:R-:W-:Y:S01]  /*b840*/  ULDC.64 UR12, c[0x0][0xae8] ;  /* 0x0002ba00000c7ab9 */ /* 0x000fe20000000a00 */
[----:B------:R-:W-:Y:S01]  /*b850*/  UIADD3 UR7, UR7, UR8, URZ ;  /* 0x0000000807077290 */ /* 0x000fe2000fffe03f */
[----:B------:R-:W-:Y:S01]  /*b860*/  @P0 IMAD.HI.U32 R2, R6, R9, RZ ;  /* 0x0000000906020227 */ /* 0x000fe200078e00ff */
[----:B------:R-:W-:-:S02]  /*b870*/  UIMAD UR4, UR10, UR12, URZ ;  /* 0x0000000c0a0472a4 */ /* 0x000fc4000f8e023f */
[----:B------:R-:W-:Y:S01]  /*b880*/  UIMAD.WIDE.U32 UR6, UR41, UR12, UR6 ;  /* 0x0000000c290672a5 */ /* 0x000fe2000f8e0006 */
[----:B------:R-:W-:Y:S01]  /*b890*/  IMAD.MOV.U32 R5, RZ, RZ, R6 ;  /* 0x000000ffff057224 */ /* 0x000fe200078e0006 */
[----:B------:R-:W-:Y:S01]  /*b8a0*/  UIMAD UR4, UR41, UR13, UR4 ;  /* 0x0000000d290472a4 */ /* 0x000fe2000f8e0204 */
[----:B------:R-:W-:-:S03]  /*b8b0*/  ULDC.64 UR8, c[0x0][0xaf0] ;  /* 0x0002bc0000087ab9 */ /* 0x000fc60000000a00 */
[----:B------:R-:W-:Y:S02]  /*b8c0*/  UIADD3 UR7, UR7, UR4, URZ ;  /* 0x0000000407077290 */ /* 0x000fe4000fffe03f */
[----:B------:R-:W-:Y:S01]  /*b8d0*/  UIMAD UR4, UR37, UR8, URZ ;  /* 0x00000008250472a4 */ /* 0x000fe2000f8e023f */
[----:B0-----:R-:W-:Y:S01]  /*b8e0*/  @P0 SHF.R.U32.HI R5, RZ, R3, R2 ;  /* 0x00000003ff050219 */ /* 0x001fe20000011602 */
[----:B------:R-:W-:Y:S02]  /*b8f0*/  UIMAD.WIDE.U32 UR6, UR36, UR8, UR6 ;  /* 0x00000008240672a5 */ /* 0x000fe4000f8e0006 */
[----:B------:R-:W-:Y:S01]  /*b900*/  UIMAD UR4, UR36, UR9, UR4 ;  /* 0x00000009240472a4 */ /* 0x000fe2000f8e0204 */
[--C-:B------:R-:W-:Y:S01]  /*b910*/  SHF.R.S32.HI R2, RZ, 0x1f, R5.reuse ;  /* 0x0000001fff027819 */ /* 0x100fe20000011405 */
[----:B------:R-:W-:Y:S01]  /*b920*/  IMAD.MOV R7, RZ, RZ, -R5 ;  /* 0x000000ffff077224 */ /* 0x000fe200078e0a05 */
[----:B------:R-:W-:Y:S01]  /*b930*/  ULDC.64 UR8, c[0x0][0xae0] ;  /* 0x0002b80000087ab9 */ /* 0x000fe20000000a00 */
[----:B------:R-:W-:-:S02]  /*b940*/  UIADD3 UR4, UR7, UR4, URZ ;  /* 0x0000000407047290 */ /* 0x000fc4000fffe03f */
[----:B------:R-:W-:Y:S02]  /*b950*/  IMAD.U32 R3, RZ, RZ, UR7 ;  /* 0x00000007ff037e24 */ /* 0x000fe4000f8e00ff */
[----:B------:R-:W-:Y:S02]  /*b960*/  IMAD R4, R2, UR8, RZ ;  /* 0x0000000802047c24 */ /* 0x000fe4000f8e02ff */
[----:B------:R-:W-:Y:S02]  /*b970*/  IMAD R7, R11, R7, R6 ;  /* 0x000000070b077224 */ /* 0x000fe400078e0206 */
[----:B------:R-:W-:Y:S01]  /*b980*/  IMAD.U32 R2, RZ, RZ, UR6 ;  /* 0x00000006ff027e24 */ /* 0x000fe2000f8e00ff */
[----:B------:R-:W-:Y:S01]  /*b990*/  ULDC.64 UR6, c[0x0][0xad8] ;  /* 0x0002b60000067ab9 */ /* 0x000fe20000000a00 */
[----:B------:R-:W-:Y:S02]  /*b9a0*/  IMAD.U32 R3, RZ, RZ, UR4 ;  /* 0x00000004ff037e24 */ /* 0x000fe4000f8e00ff */
[C---:B------:R-:W-:Y:S01]  /*b9b0*/  IMAD R9, R5.reuse, UR9, R4 ;  /* 0x0000000905097c24 */ /* 0x040fe2000f8e0204 */
[----:B------:R-:W-:Y:S01]  /*b9c0*/  SHF.R.S32.HI R4, RZ, 0x1f, R7 ;  /* 0x0000001fff047819 */ /* 0x000fe20000011407 */
[----:B------:R-:W-:-:S04]  /*b9d0*/  IMAD.WIDE.U32 R2, R5, UR8, R2 ;  /* 0x0000000805027c25 */ /* 0x000fc8000f8e0002 */
[----:B------:R-:W-:Y:S02]  /*b9e0*/  IMAD.U32 R5, RZ, RZ, UR40 ;  /* 0x00000028ff057e24 */ /* 0x000fe4000f8e00ff */
[----:B------:R-:W-:Y:S02]  /*b9f0*/  IMAD.IADD R3, R3, 0x1, R9 ;  /* 0x0000000103037824 */ /* 0x000fe400078e0209 */
[----:B------:R-:W-:Y:S02]  /*ba00*/  IMAD R4, R4, UR6, RZ ;  /* 0x0000000604047c24 */ /* 0x000fe4000f8e02ff */
[----:B------:R-:W-:Y:S02]  /*ba10*/  IMAD R6, R5, 0x80, R22 ;  /* 0x0000008005067824 */ /* 0x000fe400078e0216 */
[----:B-----5:R-:W-:Y:S02]  /*ba20*/  IMAD R11, R0, R11, RZ ;  /* 0x0000000b000b7224 */ /* 0x020fe400078e02ff */
[----:B------:R-:W-:-:S02]  /*ba30*/  IMAD R5, R7, UR7, R4 ;  /* 0x0000000707057c24 */ /* 0x000fc4000f8e0204 */
[----:B------:R-:W-:Y:S01]  /*ba40*/  IMAD.WIDE.U32 R2, R7, UR6, R2 ;  /* 0x0000000607027c25 */ /* 0x000fe2000f8e0002 */
[C---:B------:R-:W-:Y:S01]  /*ba50*/  ISETP.GE.AND P2, PT, R6.reuse, R11, PT ;  /* 0x0000000b0600720c */ /* 0x040fe20003f46270 */
[----:B------:R-:W-:Y:S02]  /*ba60*/  ULDC.64 UR6, c[0x0][0xa80] ;  /* 0x0002a00000067ab9 */ /* 0x000fe40000000a00 */
[----:B------:R-:W-:Y:S01]  /*ba70*/  VIADD R0, R6, 0x20 ;  /* 0x0000002006007836 */ /* 0x000fe20000000000 */
[----:B------:R-:W-:Y:S01]  /*ba80*/  LEA R4, P3, R2, UR6, 0x1 ;  /* 0x0000000602047c11 */ /* 0x000fe2000f8608ff */
[----:B------:R-:W-:-:S03]  /*ba90*/  IMAD.IADD R3, R3, 0x1, R5 ;  /* 0x0000000103037824 */ /* 0x000fc600078e0205 */
[-C--:B------:R-:W-:Y:S01]  /*baa0*/  ISETP.GE.AND P1, PT, R0, R11.reuse, PT ;  /* 0x0000000b0000720c */ /* 0x080fe20003f26270 */
[----:B------:R-:W-:Y:S01]  /*bab0*/  VIADD R0, R6, 0x40 ;  /* 0x0000004006007836 */ /* 0x000fe20000000000 */
[----:B------:R-:W-:Y:S02]  /*bac0*/  LEA.HI.X R5, R2, UR7, R3, 0x1, P3 ;  /* 0x0000000702057c11 */ /* 0x000fe400098f0c03 */
[----:B------:R0:W1:Y:S02]  /*bad0*/  SHFL.IDX PT, R3, R4, RZ, 0x181f ;  /* 0x00181fff04037589 */ /* 0x00006400000e0000 */
[----:B------:R-:W-:Y:S02]  /*bae0*/  ISETP.GE.AND P0, PT, R0, R11, PT ;  /* 0x0000000b0000720c */ /* 0x000fe40003f06270 */
[----:B------:R0:W2:Y:S01]  /*baf0*/  SHFL.IDX PT, R0, R5, RZ, 0x181f ;  /* 0x00181fff05007589 */ /* 0x0000a200000e0000 */
[----:B------:R-:W-:Y:S10]  /*bb00*/  @P2 BRA `(.L_x_325) ;  /* 0x0000000000342947 */ /* 0x000ff40003800000 */
[----:B------:R-:W-:Y:S02]  /*bb10*/  ULDC UR4, c[0x0][0xac8] ;  /* 0x0002b20000047ab9 */ /* 0x000fe40000000800 */
[----:B------:R-:W-:Y:S02]  /*bb20*/  ISETP.GE.AND P4, PT, R16, UR4, PT ;  /* 0x0000000410007c0c */ /* 0x000fe4000bf86270 */
[----:B------:R-:W-:Y:S02]  /*bb30*/  ISETP.GE.AND P3, PT, R17, UR4, PT ;  /* 0x0000000411007c0c */ /* 0x000fe4000bf66270 */
[----:B------:R-:W-:-:S09]  /*bb40*/  ISETP.GE.AND P2, PT, R18, UR4, PT ;  /* 0x0000000412007c0c */ /* 0x000fd2000bf46270 */
[CC--:B-1----:R-:W-:Y:S02]  /*bb50*/  @!P4 LEA R8, P6, R16.reuse, R3.reuse, 0x1 ;  /* 0x000000031008c211 */ /* 0x0c2fe400078c08ff */
[CC--:B------:R-:W-:Y:S02]  /*bb60*/  @!P3 LEA R12, P5, R17.reuse, R3.reuse, 0x1 ;  /* 0x00000003110cb211 */ /* 0x0c0fe400078a08ff */
[-C--:B--2---:R-:W-:Y:S02]  /*bb70*/  @!P4 LEA.HI.X R9, R16, R0.reuse, R227, 0x1, P6 ;  /* 0x000000001009c211 */ /* 0x084fe400030f0ce3 */
[C---:B------:R-:W-:Y:S02]  /*bb80*/  @!P2 LEA R2, P6, R18.reuse, R3, 0x1 ;  /* 0x000000031202a211 */ /* 0x040fe400078c08ff */
[-C--:B------:R-:W-:Y:S01]  /*bb90*/  @!P3 LEA.HI.X R13, R17, R0.reuse, R226, 0x1, P5 ;  /* 0x00000000110db211 */ /* 0x080fe200028f0ce2 */
[----:B------:R3:W-:Y:S01]  /*bba0*/  @!P4 ST.E.128 desc[UR48][R8.64], RZ ;  /* 0x000000ff0800c985 */ /* 0x0007e2000c101d30 */
[----:B------:R-:W-:-:S03]  /*bbb0*/  @!P2 LEA.HI.X R3, R18, R0, R225, 0x1, P6 ;  /* 0x000000001203a211 */ /* 0x000fc600030f0ce1 */
[----:B------:R3:W-:Y:S04]  /*bbc0*/  @!P3 ST.E.128 desc[UR48][R12.64], RZ ;  /* 0x000000ff0c00b985 */ /* 0x0007e8000c101d30 */
[----:B------:R3:W-:Y:S02]  /*bbd0*/  @!P2 ST.E.128 desc[UR48][R2.64], RZ ;  /* 0x000000ff0200a985 */ /* 0x0007e4000c101d30 */
.L_x_325:
[----:B------:R-:W-:Y:S05]  /*bbe0*/  BSYNC B1 ;  /* 0x0000000000017941 */ /* 0x000fea0003800000 */
.L_x_324:
[----:B--2---:R2:W4:Y:S01]  /*bbf0*/  SHFL.IDX PT, R0, R5, 0x1, 0x181f ;  /* 0x00381f0005007f89 */ /* 0x00452200000e0000 */
[----:B------:R-:W-:Y:S03]  /*bc00*/  BSSY B1, `(.L_x_326) ;  /* 0x0000010000017945 */ /* 0x000fe60003800000 */
[----:B-1-3--:R2:W1:Y:S01]  /*bc10*/  SHFL.IDX PT, R3, R4, 0x1, 0x181f ;  /* 0x00381f0004037f89 */ /* 0x00a46200000e0000 */
[----:B------:R-:W-:Y:S05]  /*bc20*/  @P1 BRA `(.L_x_327) ;  /* 0x0000000000341947 */ /* 0x000fea0003800000 */
[----:B------:R-:W-:Y:S02]  /*bc30*/  ULDC UR4, c[0x0][0xac8] ;  /* 0x0002b20000047ab9 */ /* 0x000fe40000000800 */
[----:B------:R-:W-:Y:S02]  /*bc40*/  ISETP.GE.AND P4, PT, R16, UR4, PT ;  /* 0x0000000410007c0c */ /* 0x000fe4000bf86270 */
[----:B------:R-:W-:Y:S02]  /*bc50*/  ISETP.GE.AND P5, PT, R17, UR4, PT ;  /* 0x0000000411007c0c */ /* 0x000fe4000bfa6270 */
[----:B------:R-:W-:-:S09]  /*bc60*/  ISETP.GE.AND P6, PT, R18, UR4, PT ;  /* 0x0000000412007c0c */ /* 0x000fd2000bfc6270 */
[-C--:B-1----:R-:W-:Y:S02]  /*bc70*/  @!P4 LEA R8, P1, R16, R3.reuse, 0x1 ;  /* 0x000000031008c211 */ /* 0x082fe400078208ff */
[CC--:B------:R-:W-:Y:S02]  /*bc80*/  @!P5 LEA R12, P2, R17.reuse, R3.reuse, 0x1 ;  /* 0x00000003110cd211 */ /* 0x0c0fe400078408ff */
[----:B------:R-:W-:Y:S02]  /*bc90*/  @!P6 LEA R2, P3, R18, R3, 0x1 ;  /* 0x000000031202e211 */ /* 0x000fe400078608ff */
[-C--:B----4-:R-:W-:Y:S02]  /*bca0*/  @!P4 LEA.HI.X R9, R16, R0.reuse, R227, 0x1, P1 ;  /* 0x000000001009c211 */ /* 0x090fe400008f0ce3 */
[-C--:B------:R-:W-:Y:S02]  /*bcb0*/  @!P5 LEA.HI.X R13, R17, R0.reuse, R226, 0x1, P2 ;  /* 0x00000000110dd211 */ /* 0x080fe400010f0ce2 */
[----:B------:R-:W-:Y:S01]  /*bcc0*/  @!P6 LEA.HI.X R3, R18, R0, R225, 0x1, P3 ;  /* 0x000000001203e211 */ /* 0x000fe200018f0ce1 */
[----:B------:R3:W-:Y:S04]  /*bcd0*/  @!P4 ST.E.128 desc[UR48][R8.64], RZ ;  /* 0x000000ff0800c985 */ /* 0x0007e8000c101d30 */
[----:B------:R3:W-:Y:S04]  /*bce0*/  @!P5 ST.E.128 desc[UR48][R12.64], RZ ;  /* 0x000000ff0c00d985 */ /* 0x0007e8000c101d30 */
[----:B------:R3:W-:Y:S02]  /*bcf0*/  @!P6 ST.E.128 desc[UR48][R2.64], RZ ;  /* 0x000000ff0200e985 */ /* 0x0007e4000c101d30 */
.L_x_327:
[----:B------:R-:W-:Y:S05]  /*bd00*/  BSYNC B1 ;  /* 0x0000000000017941 */ /* 0x000fea0003800000 */
.L_x_326:
[----:B----4-:R4:W0:Y:S01]  /*bd10*/  SHFL.IDX PT, R0, R5, 0x2, 0x181f ;  /* 0x00581f0005007f89 */ /* 0x01082200000e0000 */
        /* <DEDUP_REMOVED lines=10> */
[-C--:B0-----:R-:W-:Y:S02]  /*bdc0*/  @!P3 LEA.HI.X R9, R16, R0.reuse, R227, 0x1, P0 ;  /* 0x000000001009b211 */ /* 0x081fe400000f0ce3 */
[-C--:B------:R-:W-:Y:S02]  /*bdd0*/  @!P4 LEA.HI.X R13, R17, R0.reuse, R226, 0x1, P1 ;  /* 0x00000000110dc211 */ /* 0x080fe400008f0ce2 */
[----:B------:R-:W-:Y:S01]  /*bde0*/  @!P5 LEA.HI.X R3, R18, R0, R225, 0x1, P2 ;  /* 0x000000001203d211 */ /* 0x000fe200010f0ce1 */
[----:B------:R3:W-:Y:S04]  /*bdf0*/  @!P3 ST.E.128 desc[UR48][R8.64], RZ ;  /* 0x000000ff0800b985 */ /* 0x0007e8000c101d30 */
[----:B------:R3:W-:Y:S04]  /*be00*/  @!P4 ST.E.128 desc[UR48][R12.64], RZ ;  /* 0x000000ff0c00c985 */ /* 0x0007e8000c101d30 */
[----:B------:R3:W-:Y:S02]  /*be10*/  @!P5 ST.E.128 desc[UR48][R2.64], RZ ;  /* 0x000000ff0200d985 */ /* 0x0007e4000c101d30 */
.L_x_329:
[----:B------:R-:W-:Y:S05]  /*be20*/  BSYNC B1 ;  /* 0x0000000000017941 */ /* 0x000fea0003800000 */
.L_x_328:
[----:B0-----:R-:W-:Y:S01]  /*be30*/  VIADD R0, R6, 0x60 ;  /* 0x0000006006007836 */ /* 0x001fe20000000000 */
[----:B--2-4-:R-:W0:Y:S04]  /*be40*/  SHFL.IDX PT, R5, R5, 0x3, 0x181f ;  /* 0x00781f0005057f89 */ /* 0x014e2800000e0000 */
[----:B------:R-:W-:Y:S01]  /*be50*/  ISETP.GE.AND P0, PT, R0, R11, PT ;  /* 0x0000000b0000720c */ /* 0x000fe20003f06270 */
[----:B-1-3--:R1:W2:-:S12]  /*be60*/  SHFL.IDX PT, R3, R4, 0x3, 0x181f ;  /* 0x00781f0004037f89 */ /* 0x00a29800000e0000 */
[----:B-1----:R-:W-:Y:S05]  /*be70*/  @P0 BRA `(.L_x_320) ;  /* 0x0000000000340947 */ /* 0x002fea0003800000 */
[----:B------:R-:W-:Y:S02]  /*be80*/  ULDC UR4, c[0x0][0xac8] ;  /* 0x0002b20000047ab9 */ /* 0x000fe40000000800 */
[----:B------:R-:W-:Y:S02]  /*be90*/  ISETP.GE.AND P3, PT, R16, UR4, PT ;  /* 0x0000000410007c0c */ /* 0x000fe4000bf66270 */
[----:B------:R-:W-:Y:S02]  /*bea0*/  ISETP.GE.AND P4, PT, R17, UR4, PT ;  /* 0x0000000411007c0c */ /* 0x000fe4000bf86270 */
[----:B------:R-:W-:-:S09]  /*beb0*/  ISETP.GE.AND P5, PT, R18, UR4, PT ;  /* 0x0000000412007c0c */ /* 0x000fd2000bfa6270 */
[-C--:B--2---:R-:W-:Y:S02]  /*bec0*/  @!P3 LEA R6, P0, R16, R3.reuse, 0x1 ;  /* 0x000000031006b211 */ /* 0x084fe400078008ff */
        /* <DEDUP_REMOVED lines=8> */
.L_x_320:
[----:B------:R-:W-:Y:S05]  /*bf50*/  BSYNC B0 ;  /* 0x0000000000007941 */ /* 0x000fea0003800000 */
.L_x_311:
[----:B------:R-:W-:Y:S02]  /*bf60*/  ULDC UR4, c[0x0][0xc3c] ;  /* 0x00030f0000047ab9 */ /* 0x000fe40000000800 */
[----:B------:R-:W-:-:S13]  /*bf70*/  ISETP.GE.AND P0, PT, R63, UR4, PT ;  /* 0x000000043f007c0c */ /* 0x000fda000bf06270 */
[----:B------:R-:W-:Y:S05]  /*bf80*/  @!P0 BRA `(.L_x_330) ;  /* 0xffffff4c00ac8947 */ /* 0x000fea000383ffff */
[----:B------:R-:W-:Y:S05]  /*bf90*/  EXIT ;  /* 0x000000000000794d */ /* 0x000fea0003800000 */
.L_x_285:
[----:B------:R-:W-:-:S08]  /*bfa0*/  NOP ;  /* 0x0000000000007918 */ /* 0x000fd00000000000 */
[----:B------:R-:W0:-:S00]  /*bfb0*/  USETMAXREG.DEALLOC.CTAPOOL 0x18 ;  /* 0x00000018000079c8 */ /* 0x000e0000080e0500 */
[----:B0-----:R-:W2:Y:S01]  /*bfc0*/  LDL.LU R2, [R1+0x4] ;  /* 0x0000040001027983 */ /* 0x001ea20000300800 */
[----:B------:R-:W-:-:S06]  /*bfd0*/  LOP3.LUT R0, R0, 0x3, RZ, 0xc0, !PT ;  /* 0x0000000300007812 */ /* 0x000fcc00078ec0ff */
[----:B------:R-:W0:Y:S02]  /*bfe0*/  SHFL.IDX PT, R0, R0, RZ, 0x1f ;  /* 0x00001fff00007589 */ /* 0x000e2400000e0000 */
[----:B0-----:R-:W-:Y:S01]  /*bff0*/  ISETP.NE.AND P0, PT, R0, RZ, PT ;  /* 0x000000ff0000720c */ /* 0x001fe20003f05270 */
[----:B------:R-:W-:Y:S01]  /*c000*/  IMAD.MOV.U32 R0, RZ, RZ, RZ ;  /* 0x000000ffff007224 */ /* 0x000fe200078e00ff */
[----:B--2---:R-:W-:-:S11]  /*c010*/  LOP3.LUT R2, R2, 0xfffffffd, RZ, 0xc0, !PT ;  /* 0xfffffffd02027812 */ /* 0x004fd600078ec0ff */
[----:B------:R-:W-:-:S05]  /*c020*/  @P0 LOP3.LUT R2, R2, 0x2, RZ, 0xfc, !PT ;  /* 0x0000000202020812 */ /* 0x000fca00078efcff */
[----:B------:R0:W-:Y:S01]  /*c030*/  STL [R1+0x4], R2 ;  /* 0x0000040201007387 */ /* 0x0001e20000100800 */
[----:B------:R-:W-:Y:S05]  /*c040*/  @!P0 BRA `(.L_x_331) ;  /* 0x00000000002c8947 */ /* 0x000fea0003800000 */
[----:B------:R-:W1:Y:S08]  /*c050*/  S2UR UR5, SR_CgaCtaId ;  /* 0x00000000000579c3 */ /* 0x000e700000008800 */
[----:B------:R-:W-:Y:S06]  /*c060*/  BAR.SYNC.DEFER_BLOCKING 0x5, 0x180 ;  /* 0x0146000000007b1d */ /* 0x000fec0000010000 */
[----:B------:R-:W-:-:S02]  /*c070*/  UMOV UR4, 0x400 ;  /* 0x0000040000047882 */ /* 0x000fc40000000000 */
[----:B-1----:R-:W-:-:S09]  /*c080*/  ULEA UR4, UR5, UR4, 0x18 ;  /* 0x0000000405047291 */ /* 0x002fd2000f8ec03f */
[----:B------:R-:W1:Y:S04]  /*c090*/  LDS.128 R4, [UR4+0x334d0] ;  /* 0x0334d004ff047984 */ /* 0x000e680008000c00 */
[----:B-1----:R1:W-:Y:S01]  /*c0a0*/  STL [R1+0x14], R5 ;  /* 0x0000140501007387 */ /* 0x0023e20000100800 */
[----:B------:R-:W-:Y:S02]  /*c0b0*/  R2UR UR45, R7 ;  /* 0x00000000072d72ca */ /* 0x000fe400000e0000 */
[----:B------:R-:W-:Y:S01]  /*c0c0*/  R2UR UR36, R6 ;  /* 0x00000000062472ca */ /* 0x000fe200000e0000 */
[----:B------:R1:W-:Y:S01]  /*c0d0*/  STL [R1+0x10], R4 ;  /* 0x0000100401007387 */ /* 0x0003e20000100800 */
[----:B------:R-:W-:Y:S06]  /*c0e0*/  BAR.ARV 0x4, 0x180 ;  /* 0x0106000000007b1d */ /* 0x000fec0000002000 */
[----:B------:R-:W-:Y:S07]  /*c0f0*/  BRA `(.L_x_332) ;  /* 0x0000000800247947 */ /* 0x000fee0003800000 */
.L_x_331:
[----:B0-----:R-:W0:Y:S01]  /*c100*/  S2R R2, SR_TID.X ;  /* 0x0000000000027919 */ /* 0x001e220000002100 */
[----:B------:R-:W-:Y:S01]  /*c110*/  ULDC UR4, c[0x0][0xc3c] ;  /* 0x00030f0000047ab9 */ /* 0x000fe20000000800 */
[----:B------:R-:W1:Y:S01]  /*c120*/  LDC R9, c[0x0][0xc38] ;  /* 0x00030e00ff097b82 */ /* 0x000e620000000800 */
[----:B0-----:R-:W-:-:S04]  /*c130*/  LOP3.LUT R5, R2, 0x1f, RZ, 0xc0, !PT ;  /* 0x0000001f02057812 */ /* 0x001fc800078ec0ff */
[----:B------:R-:W-:-:S04]  /*c140*/  ISETP.NE.AND P0, PT, R5, 0x1f, PT ;  /* 0x0000001f0500780c */ /* 0x000fc80003f05270 */
[----:B------:R-:W-:-:S13]  /*c150*/  ISETP.GE.OR P1, PT, R5, UR4, !P0 ;  /* 0x0000000405007c0c */ /* 0x000fda000c726670 */
[----:B------:R-:W0:Y:S02]  /*c160*/  @!P1 LDC.64 R2, c[0x0][0xc80] ;  /* 0x00032000ff029b82 */ /* 0x000e240000000a00 */
[----:B0-----:R-:W-:-:S05]  /*c170*/  @!P1 IMAD.WIDE.U32 R2, R5, 0x4, R2 ;  /* 0x0000000405029825 */ /* 0x001fca00078e0002 */
[----:B------:R-:W2:Y:S01]  /*c180*/  @!P1 LDG.E R0, desc[UR48][R2.64] ;  /* 0x0000003002009981 */ /* 0x000ea2000c1e1900 */
[C---:B------:R-:W-:Y:S01]  /*c190*/  ISETP.NE.AND P1, PT, R5.reuse, RZ, PT ;  /* 0x000000ff0500720c */ /* 0x040fe20003f25270 */
[----:B------:R-:W-:Y:S01]  /*c1a0*/  UMOV UR45, URZ ;  /* 0x0000003f002d7c82 */ /* 0x000fe20008000000 */
[C---:B------:R-:W-:Y:S02]  /*c1b0*/  ISETP.GE.U32.AND P2, PT, R5.reuse, 0x2, PT ;  /* 0x000000020500780c */ /* 0x040fe40003f46070 */
[C---:B------:R-:W-:Y:S02]  /*c1c0*/  ISETP.GE.U32.AND P3, PT, R5.reuse, 0x4, PT ;  /* 0x000000040500780c */ /* 0x040fe40003f66070 */
[C---:B------:R-:W-:Y:S02]  /*c1d0*/  ISETP.GE.U32.AND P4, PT, R5.reuse, 0x8, PT ;  /* 0x000000080500780c */ /* 0x040fe40003f86070 */
[----:B------:R-:W-:Y:S01]  /*c1e0*/  ISETP.GE.U32.AND P5, PT, R5, 0x10, PT ;  /* 0x000000100500780c */ /* 0x000fe20003fa6070 */
[----:B--2---:R-:W0:Y:S02]  /*c1f0*/  SHFL.UP PT, R4, R0, 0x1, RZ ;  /* 0x0420000000047989 */ /* 0x004e2400000e00ff */
[----:B0-----:R-:W-:-:S05]  /*c200*/  SEL R7, R4, RZ, P1 ;  /* 0x000000ff04077207 */ /* 0x001fca0000800000 */
[----:B------:R-:W-:-:S05]  /*c210*/  IMAD.IADD R7, R0, 0x1, R7 ;  /* 0x0000000100077824 */ /* 0x000fca00078e0207 */
[----:B------:R-:W0:Y:S02]  /*c220*/  SHFL.UP PT, R4, R7, 0x2, RZ ;  /* 0x0440000007047989 */ /* 0x000e2400000e00ff */
[----:B0-----:R-:W-:-:S05]  /*c230*/  SEL R4, R4, RZ, P2 ;  /* 0x000000ff04047207 */ /* 0x001fca0001000000 */
[----:B------:R-:W-:-:S05]  /*c240*/  IMAD.IADD R4, R7, 0x1, R4 ;  /* 0x0000000107047824 */ /* 0x000fca00078e0204 */
[----:B------:R-:W0:Y:S02]  /*c250*/  SHFL.UP PT, R6, R4, 0x4, RZ ;  /* 0x0480000004067989 */ /* 0x000e2400000e00ff */
[----:B0-----:R-:W-:-:S05]  /*c260*/  SEL R3, R6, RZ, P3 ;  /* 0x000000ff06037207 */ /* 0x001fca0001800000 */
[----:B------:R-:W-:Y:S02]  /*c270*/  IMAD.IADD R3, R4, 0x1, R3 ;  /* 0x0000000104037824 */ /* 0x000fe400078e0203 */
[----:B------:R-:W0:Y:S03]  /*c280*/  S2R R4, SR_CTAID.X ;  /* 0x0000000000047919 */ /* 0x000e260000002500 */
[----:B------:R-:W2:Y:S02]  /*c290*/  SHFL.UP PT, R2, R3, 0x8, RZ ;  /* 0x0500000003027989 */ /* 0x000ea400000e00ff */
[----:B--2---:R-:W-:-:S05]  /*c2a0*/  SEL R2, R2, RZ, P4 ;  /* 0x000000ff02027207 */ /* 0x004fca0002000000 */
[----:B------:R-:W-:-:S05]  /*c2b0*/  IMAD.IADD R8, R3, 0x1, R2 ;  /* 0x0000000103087824 */ /* 0x000fca00078e0202 */
[----:B------:R-:W2:Y:S02]  /*c2c0*/  SHFL.UP PT, R2, R8, 0x10, RZ ;  /* 0x0600000008027989 */ /* 0x000ea400000e00ff */
[----:B--2---:R-:W-:-:S05]  /*c2d0*/  SEL R7, R2, RZ, P5 ;  /* 0x000000ff02077207 */ /* 0x004fca0002800000 */
[----:B------:R-:W-:-:S05]  /*c2e0*/  IMAD.IADD R2, R8, 0x1, R7 ;  /* 0x0000000108027824 */ /* 0x000fca00078e0207 */
[----:B------:R-:W1:Y:S02]  /*c2f0*/  SHFL.IDX PT, R6, R2, 0x1f, 0x1f ;  /* 0x03e01f0002067f89 */ /* 0x000e6400000e0000 */
[----:B-1----:R-:W-:Y:S02]  /*c300*/  IMAD R7, R6, R9, RZ ;  /* 0x0000000906077224 */ /* 0x002fe400078e02ff */
[----:B------:R-:W-:Y:S02]  /*c310*/  IMAD.MOV.U32 R6, RZ, RZ, RZ ;  /* 0x000000ffff067224 */ /* 0x000fe400078e00ff */
[----:B------:R-:W-:Y:S01]  /*c320*/  IMAD.MOV.U32 R10, RZ, RZ, R7 ;  /* 0x000000ffff0a7224 */ /* 0x000fe200078e0007 */
[----:B0-----:R-:W-:-:S13]  /*c330*/  ISETP.GT.AND P6, PT, R7, R4, PT ;  /* 0x000000040700720c */ /* 0x001fda0003fc4270 */
[----:B------:R-:W-:Y:S05]  /*c340*/  @P6 BRA `(.L_x_333) ;  /* 0x0000000000a46947 */ /* 0x000fea0003800000 */
[----:B------:R-:W-:Y:S01]  /*c350*/  IMAD.MOV.U32 R7, RZ, RZ, R10 ;  /* 0x000000ffff077224 */ /* 0x000fe200078e000a */
[----:B------:R-:W-:Y:S01]  /*c360*/  UMOV UR45, URZ ;  /* 0x0000003f002d7c82 */ /* 0x000fe20008000000 */
[----:B------:R-:W-:Y:S01]  /*c370*/  ULDC UR6, c[0x0][0xc3c] ;  /* 0x00030f0000067ab9 */ /* 0x000fe20000000800 */
[----:B------:R-:W-:-:S05]  /*c380*/  ULDC UR5, c[0x0][0xc3c] ;  /* 0x00030f0000057ab9 */ /* 0x000fca0000000800 */
.L_x_337:
[----:B------:R-:W-:-:S03]  /*c390*/  UIADD3 UR4, UR45, 0x1f, URZ ;  /* 0x0000001f2d047890 */ /* 0x000fc6000fffe03f */
[----:B------:R-:W-:Y:S01]  /*c3a0*/  UMOV UR45, UR5 ;  /* 0x00000005002d7c82 */ /* 0x000fe20008000000 */
[----:B------:R-:W-:-:S06]  /*c3b0*/  UISETP.GE.AND UP0, UPT, UR4, UR6, UPT ;  /* 0x000000060400728c */ /* 0x000fcc000bf06270 */
[----:B------:R-:W-:-:S13]  /*c3c0*/  PLOP3.LUT P6, PT, PT, PT, UP0, 0x40, 0x0 ;  /* 0x000000000000781c */ /* 0x000fda0003fce808 */
[----:B------:R-:W-:Y:S05]  /*c3d0*/  @!P6 BRA `(.L_x_334) ;  /* 0x000000040034e947 */ /* 0x000fea0003800000 */
[----:B------:R-:W-:Y:S01]  /*c3e0*/  UMOV UR45, UR4 ;  /* 0x00000004002d7c82 */ /* 0x000fe20008000000 */
[----:B------:R-:W-:Y:S01]  /*c3f0*/  BSSY B0, `(.L_x_335) ;  /* 0x0000008000007945 */ /* 0x000fe20003800000 */
[----:B------:R-:W-:Y:S02]  /*c400*/  VIADD R9, R5, UR45 ;  /* 0x0000002d05097c36 */ /* 0x000fe40008000000 */
[----:B------:R-:W-:-:S03]  /*c410*/  IMAD.MOV.U32 R0, RZ, RZ, RZ ;  /* 0x000000ffff007224 */ /* 0x000fc600078e00ff */
[----:B------:R-:W-:-:S13]  /*c420*/  ISETP.GE.OR P6, PT, R9, UR6, !P0 ;  /* 0x0000000609007c0c */ /* 0x000fda000c7c6670 */
[----:B------:R-:W-:Y:S05]  /*c430*/  @P6 BRA `(.L_x_336) ;  /* 0x00000000000c6947 */ /* 0x000fea0003800000 */
[----:B------:R-:W0:Y:S02]  /*c440*/  LDC.64 R2, c[0x0][0xc80] ;  /* 0x00032000ff027b82 */ /* 0x000e240000000a00 */
[----:B0-----:R-:W-:-:S05]  /*c450*/  IMAD.WIDE R2, R9, 0x4, R2 ;  /* 0x0000000409027825 */ /* 0x001fca00078e0202 */
[----:B------:R0:W5:Y:S02]  /*c460*/  LDG.E R0, desc[UR48][R2.64] ;  /* 0x0000003002007981 */ /* 0x000164000c1e1900 */
.L_x_336:
[----:B------:R-:W-:Y:S05]  /*c470*/  BSYNC B0 ;  /* 0x0000000000007941 */ /* 0x000fea0003800000 */
.L_x_335:
[----:B0----5:R-:W0:Y:S02]  /*c480*/  SHFL.UP PT, R2, R0, 0x1, RZ ;  /* 0x0420000000027989 */ /* 0x021e2400000e00ff */
[----:B0-----:R-:W-:-:S05]  /*c490*/  SEL R3, R2, RZ, P1 ;  /* 0x000000ff02037207 */ /* 0x001fca0000800000 */
[----:B------:R-:W-:-:S05]  /*c4a0*/  IMAD.IADD R3, R0, 0x1, R3 ;  /* 0x0000000100037824 */ /* 0x000fca00078e0203 */
[----:B------:R-:W0:Y:S02]  /*c4b0*/  SHFL.UP PT, R2, R3, 0x2, RZ ;  /* 0x0440000003027989 */ /* 0x000e2400000e00ff */
        /* <DEDUP_REMOVED lines=11> */
[----:B------:R-:W0:Y:S03]  /*c570*/  LDC R9, c[0x0][0xc38] ;  /* 0x00030e00ff097b82 */ /* 0x000e260000000800 */
[----:B------:R-:W0:Y:S02]  /*c580*/  SHFL.IDX PT, R12, R2, 0x1f, 0x1f ;  /* 0x03e01f00020c7f89 */ /* 0x000e2400000e0000 */
[----:B0-----:R-:W-:-:S04]  /*c590*/  IMAD R12, R12, R9, RZ ;  /* 0x000000090c0c7224 */ /* 0x001fc800078e02ff */
[----:B------:R-:W-:-:S05]  /*c5a0*/  IMAD.IADD R7, R12, 0x1, R7 ;  /* 0x000000010c077824 */ /* 0x000fca00078e0207 */
[----:B------:R-:W-:-:S13]  /*c5b0*/  ISETP.GT.AND P6, PT, R7, R4, PT ;  /* 0x000000040700720c */ /* 0x000fda0003fc4270 */
[----:B------:R-:W-:Y:S05]  /*c5c0*/  @!P6 BRA `(.L_x_337) ;  /* 0xfffffffc0070e947 */ /* 0x000fea000383ffff */
[----:B------:R-:W-:-:S07]  /*c5d0*/  IMAD.MOV.U32 R10, RZ, RZ, R12 ;  /* 0x000000ffff0a7224 */ /* 0x000fce00078e000c */
.L_x_333:
[----:B------:R-:W-:-:S04]  /*c5e0*/  IMAD.IADD R8, R7, 0x1, -R10 ;  /* 0x0000000107087824 */ /* 0x000fc800078e0a0a */
[----:B------:R-:W-:-:S05]  /*c5f0*/  IMAD R3, R2, R9, R8 ;  /* 0x0000000902037224 */ /* 0x000fca00078e0208 */
[----:B------:R-:W-:-:S13]  /*c600*/  ISETP.GT.AND P0, PT, R3, R4, PT ;  /* 0x000000040300720c */ /* 0x000fda0003f04270 */
[----:B------:R-:W-:Y:S02]  /*c610*/  VOTEU.ANY UR5, UPT, !P0 ;  /* 0x0000000000057886 */ /* 0x000fe400040e0100 */
[----:B------:R-:W-:Y:S02]  /*c620*/  UPOPC UR4, UR5 ;  /* 0x00000005000472bf */ /* 0x000fe40008000000 */
[----:B------:R-:W-:-:S04]  /*c630*/  ISETP.NE.AND P0, PT, RZ, UR5, PT ;  /* 0x00000005ff007c0c */ /* 0x000fc8000bf05270 */
[----:B------:R-:W-:-:S05]  /*c640*/  IMAD.U32 R11, RZ, RZ, UR4 ;  /* 0x00000004ff0b7e24 */ /* 0x000fca000f8e00ff */
[----:B------:R-:W0:Y:S02]  /*c650*/  SHFL.IDX PT, R0, R0, R11, 0x1f ;  /* 0x00001f0b00007589 */ /* 0x000e2400000e0000 */
[----:B0-----:R-:W-:-:S04]  /*c660*/  IABS R7, R0 ;  /* 0x0000000000077213 */ /* 0x001fc80000000000 */
[----:B------:R-:W0:Y:S08]  /*c670*/  I2F.RP R10, R7 ;  /* 0x00000007000a7306 */ /* 0x000e300000209400 */
[----:B0-----:R-:W0:Y:S02]  /*c680*/  MUFU.RCP R10, R10 ;  /* 0x0000000a000a7308 */ /* 0x001e240000001000 */
[----:B0-----:R-:W-:-:S06]  /*c690*/  VIADD R3, R10, 0xffffffe ;  /* 0x0ffffffe0a037836 */ /* 0x001fcc0000000000 */
[----:B------:R-:W0:Y:S01]  /*c6a0*/  F2I.FTZ.U32.TRUNC.NTZ R3, R3 ;  /* 0x0000000300037305 */ /* 0x000e22000021f000 */
[----:B------:R-:W-:Y:S05]  /*c6b0*/  @!P0 BRA `(.L_x_338) ;  /* 0x00000000000c8947 */ /* 0x000fea0003800000 */
[----:B------:R-:W-:-:S06]  /*c6c0*/  UIADD3 UR5, UR4, -0x1, URZ ;  /* 0xffffffff04057890 */ /* 0x000fcc000fffe03f */
[----:B------:R-:W-:-:S05]  /*c6d0*/  IMAD.U32 R11, RZ, RZ, UR5 ;  /* 0x00000005ff0b7e24 */ /* 0x000fca000f8e00ff */
[----:B------:R1:W2:Y:S02]  /*c6e0*/  SHFL.IDX PT, R6, R2, R11, 0x1f ;  /* 0x00001f0b02067589 */ /* 0x0002a400000e0000 */
.L_x_338:
[--C-:B01----:R-:W-:Y:S01]  /*c6f0*/  IMAD.MOV R2, RZ, RZ, -R3.reuse ;  /* 0x000000ffff027224 */ /* 0x103fe200078e0a03 */
[----:B------:R-:W-:Y:S01]  /*c700*/  UIADD3 UR45, UR4, UR45, URZ ;  /* 0x0000002d042d7290 */ /* 0x000fe2000fffe03f */
[----:B--2---:R-:W-:Y:S02]  /*c710*/  IMAD R6, R6, R9, R8 ;  /* 0x0000000906067224 */ /* 0x004fe400078e0208 */
[----:B------:R-:W-:Y:S02]  /*c720*/  IMAD R9, R2, R7, RZ ;  /* 0x0000000702097224 */ /* 0x000fe400078e02ff */
[----:B------:R-:W-:Y:S01]  /*c730*/  IMAD.MOV.U32 R2, RZ, RZ, RZ ;  /* 0x000000ffff027224 */ /* 0x000fe200078e00ff */
[----:B------:R1:W-:Y:S03]  /*c740*/  STL [R1+0x10], R6 ;  /* 0x0000100601007387 */ /* 0x0003e60000100800 */
[----:B------:R-:W-:-:S04]  /*c750*/  IMAD.HI.U32 R2, R3, R9, R2 ;  /* 0x0000000903027227 */ /* 0x000fc800078e0002 */
[----:B------:R-:W-:Y:S01]  /*c760*/  IMAD.IADD R9, R4, 0x1, -R6 ;  /* 0x0000000104097824 */ /* 0x000fe200078e0a06 */
[----:B------:R-:W-:-:S04]  /*c770*/  IABS R4, R0 ;  /* 0x0000000000047213 */ /* 0x000fc80000000000 */
[----:B------:R-:W-:Y:S01]  /*c780*/  IABS R3, R9 ;  /* 0x0000000900037213 */ /* 0x000fe20000000000 */
[----:B------:R-:W-:-:S04]  /*c790*/  IMAD.MOV R4, RZ, RZ, -R4 ;  /* 0x000000ffff047224 */ /* 0x000fc800078e0a04 */
[----:B------:R-:W-:-:S04]  /*c7a0*/  IMAD.HI.U32 R2, R2, R3, RZ ;  /* 0x0000000302027227 */ /* 0x000fc800078e00ff */
[----:B------:R-:W-:Y:S01]  /*c7b0*/  IMAD R4, R2, R4, R3 ;  /* 0x0000000402047224 */ /* 0x000fe200078e0203 */
[----:B------:R-:W-:-:S04]  /*c7c0*/  LOP3.LUT R3, R9, R0, RZ, 0x3c, !PT ;  /* 0x0000000009037212 */ /* 0x000fc800078e3cff */
[----:B------:R-:W-:Y:S02]  /*c7d0*/  ISETP.GT.U32.AND P1, PT, R7, R4, PT ;  /* 0x000000040700720c */ /* 0x000fe40003f24070 */
[----:B------:R-:W-:-:S11]  /*c7e0*/  ISETP.GE.AND P2, PT, R3, RZ, PT ;  /* 0x000000ff0300720c */ /* 0x000fd60003f46270 */
[----:B------:R-:W-:Y:S02]  /*c7f0*/  @!P1 IMAD.IADD R4, R4, 0x1, -R7 ;  /* 0x0000000104049824 */ /* 0x000fe400078e0a07 */
[----:B------:R-:W-:Y:S01]  /*c800*/  @!P1 VIADD R2, R2, 0x1 ;  /* 0x0000000102029836 */ /* 0x000fe20000000000 */
[----:B------:R-:W-:Y:S02]  /*c810*/  ISETP.NE.AND P1, PT, R0, RZ, PT ;  /* 0x000000ff0000720c */ /* 0x000fe40003f25270 */
[----:B------:R-:W-:-:S13]  /*c820*/  ISETP.GE.U32.AND P0, PT, R4, R7, PT ;  /* 0x000000070400720c */ /* 0x000fda0003f06070 */
[----:B------:R-:W-:-:S04]  /*c830*/  @P0 VIADD R2, R2, 0x1 ;  /* 0x0000000102020836 */ /* 0x000fc80000000000 */
[----:B------:R-:W-:Y:S01]  /*c840*/  @!P2 IMAD.MOV R2, RZ, RZ, -R2 ;  /* 0x000000ffff02a224 */ /* 0x000fe200078e0a02 */
[----:B------:R-:W-:-:S04]  /*c850*/  @!P1 LOP3.LUT R2, RZ, R0, RZ, 0x33, !PT ;  /* 0x00000000ff029212 */ /* 0x000fc800078e33ff */
[----:B------:R-:W-:Y:S01]  /*c860*/  R2UR UR36, R2 ;  /* 0x00000000022472ca */ /* 0x000fe200000e0000 */
[----:B------:R-:W-:-:S04]  /*c870*/  IMAD.MOV R3, RZ, RZ, -R2 ;  /* 0x000000ffff037224 */ /* 0x000fc800078e0a02 */
[----:B------:R-:W-:-:S05]  /*c880*/  IMAD R0, R0, R3, R9 ;  /* 0x0000000300007224 */ /* 0x000fca00078e0209 */
[----:B------:R1:W-:Y:S01]  /*c890*/  STL [R1+0x14], R0 ;  /* 0x0000140001007387 */ /* 0x0003e20000100800 */
[----:B------:R-:W-:Y:S05]  /*c8a0*/  BRA `(.L_x_339) ;  /* 0x00000000000c7947 */ /* 0x000fea0003800000 */
.L_x_334:
[----:B------:R0:W-:Y:S01]  /*c8b0*/  STL [R1+0x10], R4 ;  /* 0x0000100401007387 */ /* 0x0001e20000100800 */
[----:B------:R-:W-:-:S03]  /*c8c0*/  UMOV UR36, URZ ;  /* 0x0000003f00247c82 */ /* 0x000fc60008000000 */
[----:B------:R0:W-:Y:S02]  /*c8d0*/  STL [R1+0x14], RZ ;  /* 0x000014ff01007387 */ /* 0x0001e40000100800 */
.L_x_339:
[----:B------:R-:W2:Y:S04]  /*c8e0*/  LDL R2, [R1+0x14] ;  /* 0x0000140001027983 */ /* 0x000ea80000100800 */
[----:B0-----:R-:W3:Y:S01]  /*c8f0*/  LDL R4, [R1+0x10] ;  /* 0x0000100001047983 */ /* 0x001ee20000100800 */
[----:B------:R-:W-:-:S13]  /*c900*/  ISETP.NE.AND P0, PT, R5, RZ, PT ;  /* 0x000000ff0500720c */ /* 0x000fda0003f05270 */
[----:B------:R-:W0:Y:S01]  /*c910*/  @!P0 S2R R3, SR_CgaCtaId ;  /* 0x0000000000038919 */ /* 0x000e220000008800 */
[----:B-1----:R-:W-:Y:S01]  /*c920*/  @!P0 MOV R0, 0x400 ;  /* 0x0000040000008802 */ /* 0x002fe20000000f00 */
[----:B------:R-:W-:Y:S02]  /*c930*/  IMAD.U32 R6, RZ, RZ, UR36 ;  /* 0x00000024ff067e24 */ /* 0x000fe4000f8e00ff */
[----:B------:R-:W-:Y:S01]  /*c940*/  IMAD.U32 R7, RZ, RZ, UR45 ;  /* 0x0000002dff077e24 */ /* 0x000fe2000f8e00ff */
[----:B0-----:R-:W-:Y:S01]  /*c950*/  @!P0 LEA R0, R3, R0, 0x18 ;  /* 0x0000000003008211 */ /* 0x001fe200078ec0ff */
[----:B--2---:R-:W-:-:S05]  /*c960*/  IMAD.MOV.U32 R5, RZ, RZ, R2 ;  /* 0x000000ffff057224 */ /* 0x004fca00078e0002 */
[----:B---3--:R2:W-:Y:S01]  /*c970*/  @!P0 STS.128 [R0+0x334d0], R4 ;  /* 0x0334d00400008388 */ /* 0x0085e20000000c00 */
[----:B------:R-:W-:Y:S06]  /*c980*/  BAR.ARV 0x5, 0x180 ;  /* 0x0146000000007b1d */ /* 0x000fec0000002000 */
.L_x_332:
[----:B------:R-:W-:Y:S01]  /*c990*/  ULDC UR4, c[0x0][0xc3c] ;  /* 0x00030f0000047ab9 */ /* 0x000fe20000000800 */
[----:B------:R3:W-:Y:S01]  /*c9a0*/  STL [R1+0x24], RZ ;  /* 0x000024ff01007387 */ /* 0x0007e20000100800 */
[----:B------:R-:W-:Y:S01]  /*c9b0*/  UISETP.GE.AND UP0, UPT, UR45, UR4, UPT ;  /* 0x000000042d00728c */ /* 0x000fe2000bf06270 */
[----:B------:R-:W-:Y:S02]  /*c9c0*/  IMAD.MOV.U32 R19, RZ, RZ, 0x1 ;  /* 0x00000001ff137424 */ /* 0x000fe400078e00ff */
[----:B------:R-:W-:-:S03]  /*c9d0*/  IMAD.MOV.U32 R18, RZ, RZ, RZ ;  /* 0x000000ffff127224 */ /* 0x000fc600078e00ff */
[----:B------:R-:W-:-:S13]  /*c9e0*/  PLOP3.LUT P0, PT, PT, PT, UP0, 0x80, 0x0 ;  /* 0x000000000000781c */ /* 0x000fda0003f0f008 */
[----:B---3--:R-:W-:Y:S05]  /*c9f0*/  @P0 BRA `(.L_x_340) ;  /* 0x0000004800840947 */ /* 0x008fea0003800000 */
[----:B------:R-:W3:Y:S01]  /*ca00*/  S2R R10, SR_TID.X ;  /* 0x00000000000a7919 */ /* 0x000ee20000002100 */
[----:B------:R-:W4:Y:S01]  /*ca10*/  S2UR UR5, SR_CgaCtaId ;  /* 0x00000000000579c3 */ /* 0x000f220000008800 */
[----:B------:R-:W-:Y:S01]  /*ca20*/  UMOV UR4, 0x400 ;  /* 0x0000040000047882 */ /* 0x000fe20000000000 */
[----:B------:R-:W-:Y:S01]  /*ca30*/  IMAD.MOV.U32 R19, RZ, RZ, 0x1 ;  /* 0x00000001ff137424 */ /* 0x000fe200078e00ff */
[----:B------:R-:W-:Y:S01]  /*ca40*/  ULDC UR43, c[0x0][0xc] ;  /* 0x00000300002b7ab9 */ /* 0x000fe20000000800 */
[----:B------:R-:W-:Y:S01]  /*ca50*/  IMAD.MOV.U32 R18, RZ, RZ, RZ ;  /* 0x000000ffff127224 */ /* 0x000fe200078e00ff */
[----:B------:R-:W-:Y:S02]  /*ca60*/  ULOP3.LUT UR39, UR38, 0x1, URZ, 0xfc, !UPT ;  /* 0x0000000126277892 */ /* 0x000fe4000f8efc3f */
[----:B------:R-:W-:Y:S01]  /*ca70*/  ULOP3.LUT UR44, UR38, 0x2, URZ, 0xfc, !UPT ;  /* 0x00000002262c7892 */ /* 0x000fe2000f8efc3f */
[----:B------:R-:W-:Y:S01]  /*ca80*/  ULDC.64 UR52, c[0x0][0x198] ;  /* 0x0000660000347ab9 */ /* 0x000fe20000000a00 */
[----:B----4-:R-:W-:-:S06]  /*ca90*/  ULEA UR4, UR5, UR4, 0x18 ;  /* 0x0000000405047291 */ /* 0x010fcc000f8ec03f */
[----:B------:R-:W-:Y:S01]  /*caa0*/  IMAD.U32 R17, RZ, RZ, UR4 ;  /* 0x00000004ff117e24 */ /* 0x000fe2000f8e00ff */
[----:B---3--:R-:W-:Y:S01]  /*cab0*/  SHF.R.U32.HI R3, RZ, 0x1, R10 ;  /* 0x00000001ff037819 */ /* 0x008fe2000001160a */
[C---:B-12---:R-:W-:Y:S01]  /*cac0*/  IMAD.SHL.U32 R4, R10.reuse, 0x40, RZ ;  /* 0x000000400a047824 */ /* 0x046fe200078e00ff */
[C---:B------:R-:W-:Y:S01]  /*cad0*/  LOP3.LUT R9, R10.reuse, 0x7f, RZ, 0xc0, !PT ;  /* 0x0000007f0a097812 */ /* 0x040fe200078ec0ff */
[----:B------:R-:W-:-:S03]  /*cae0*/  IMAD.SHL.U32 R5, R10, 0x2, RZ ;  /* 0x000000020a057824 */ /* 0x000fc600078e00ff */
[----:B------:R-:W-:-:S04]  /*caf0*/  LOP3.LUT R0, R4, 0x180, RZ, 0xc0, !PT ;  /* 0x0000018004007812 */ /* 0x000fc800078ec0ff */
[----:B------:R-:W-:Y:S01]  /*cb00*/  LOP3.LUT R3, R0, 0x30, R3, 0xf8, !PT ;  /* 0x0000003000037812 */ /* 0x000fe200078ef803 */
[----:B------:R-:W-:-:S05]  /*cb10*/  IMAD.SHL.U32 R0, R10, 0x10, RZ ;  /* 0x000000100a007824 */ /* 0x000fca00078e00ff */
[----:B0-----:R-:W-:-:S04]  /*cb20*/  LOP3.LUT R2, R0, 0x1b0, RZ, 0xc0, !PT ;  /* 0x000001b000027812 */ /* 0x001fc800078ec0ff */
[----:B------:R-:W-:Y:S01]  /*cb30*/  LOP3.LUT R6, R2, 0x30, R5, 0x78, !PT ;  /* 0x0000003002067812 */ /* 0x000fe200078e7805 */
[----:B------:R-:W-:-:S05]  /*cb40*/  IMAD.SHL.U32 R2, R9, 0x10, RZ ;  /* 0x0000001009027824 */ /* 0x000fca00078e00ff */
[----:B------:R-:W-:Y:S01]  /*cb50*/  LOP3.LUT R7, R2, 0x600, RZ, 0xc0, !PT ;  /* 0x0000060002077812 */ /* 0x000fe200078ec0ff */
[----:B------:R-:W-:-:S05]  /*cb60*/  IMAD.SHL.U32 R2, R10, 0x8, RZ ;  /* 0x000000080a027824 */ /* 0x000fca00078e00ff */
[----:B------:R-:W-:Y:S02]  /*cb70*/  LOP3.LUT R5, R3, 0x30, R2, 0x78, !PT ;  /* 0x0000003003057812 */ /* 0x000fe400078e7802 */
[----:B------:R-:W-:Y:S02]  /*cb80*/  LOP3.LUT R3, R7, 0x40, R0, 0xf8, !PT ;  /* 0x0000004007037812 */ /* 0x000fe400078ef800 */
[----:B------:R-:W-:Y:S02]  /*cb90*/  LOP3.LUT R5, R5, 0x640, R4, 0xf8, !PT ;  /* 0x0000064005057812 */ /* 0x000fe400078ef804 */
[----:B------:R-:W-:Y:S01]  /*cba0*/  LOP3.LUT R2, R3, R6, RZ, 0xfc, !PT ;  /* 0x0000000603027212 */ /* 0x000fe200078efcff */
[----:B------:R-:W-:Y:S01]  /*cbb0*/  IMAD.SHL.U32 R3, R10, 0x20, RZ ;  /* 0x000000200a037824 */ /* 0x000fe200078e00ff */
[----:B------:R-:W-:Y:S01]  /*cbc0*/  LOP3.LUT R0, R0, 0x30, RZ, 0xc0, !PT ;  /* 0x0000003000007812 */ /* 0x000fe200078ec0ff */
[----:B------:R-:W-:Y:S02]  /*cbd0*/  STL [R1+0x1c], R5 ;  /* 0x00001c0501007387 */ /* 0x000fe40000100800 */
[----:B------:R-:W-:Y:S01]  /*cbe0*/  IMAD.IADD R2, R17, 0x1, R2 ;  /* 0x0000000111027824 */ /* 0x000fe200078e0202 */
[----:B------:R-:W-:-:S02]  /*cbf0*/  LOP3.LUT R6, R3, 0x80, RZ, 0xc0, !PT ;  /* 0x0000008003067812 */ /* 0x000fc400078ec0ff */
[----:B------:R-:W-:Y:S01]  /*cc00*/  LOP3.LUT R8, R7, 0x60, R3, 0xf8, !PT ;  /* 0x0000006007087812 */ /* 0x000fe200078ef803 */
[----:B------:R-:W-:Y:S01]  /*cc10*/  IMAD.SHL.U32 R7, R10, 0x4, RZ ;  /* 0x000000040a077824 */ /* 0x000fe200078e00ff */
[----:B------:R-:W-:-:S04]  /*cc20*/  LOP3.LUT R6, R6, 0x10, R10, 0xf8, !PT ;  /* 0x0000001006067812 */ /* 0x000fc800078ef80a */
[----:B------:R-:W-:Y:S02]  /*cc30*/  LOP3.LUT R6, R6, 0x10, R7, 0x78, !PT ;  /* 0x0000001006067812 */ /* 0x000fe400078e7807 */
[----:B------:R-:W-:-:S04]  /*cc40*/  LOP3.LUT R7, R8, 0x100, R3, 0xf8, !PT ;  /* 0x0000010008077812 */ /* 0x000fc800078ef803 */
[----:B------:R-:W-:-:S05]  /*cc50*/  LOP3.LUT R4, R7, R6, RZ, 0xfc, !PT ;  /* 0x0000000607047212 */ /* 0x000fca00078efcff */
[----:B------:R0:W-:Y:S04]  /*cc60*/  STL [R1+0xc], R4 ;  /* 0x00000c0401007387 */ /* 0x0001e80000100800 */
[----:B------:R1:W-:Y:S04]  /*cc70*/  STL [R1+0x20], R2 ;  /* 0x0000200201007387 */ /* 0x0003e80000100800 */
[----:B------:R2:W-:Y:S01]  /*cc80*/  STL [R1+0x24], RZ ;  /* 0x000024ff01007387 */ /* 0x0005e20000100800 */
[----:B0-----:R-:W-:Y:S02]  /*cc90*/  SHF.R.U32.HI R4, RZ, 0x2, R9 ;  /* 0x00000002ff047819 */ /* 0x001fe40000011609 */
[----:B-1----:R-:W-:-:S02]  /*cca0*/  LOP3.LUT R2, R0, 0x40, RZ, 0xfc, !PT ;  /* 0x0000004000027812 */ /* 0x002fc400078efcff */
[----:B------:R-:W-:Y:S02]  /*ccb0*/  LOP3.LUT R3, R4, 0x60, R3, 0xf8, !PT ;  /* 0x0000006004037812 */ /* 0x000fe400078ef803 */
[----:B--2---:R-:W-:-:S07]  /*ccc0*/  LOP3.LUT R0, R0, 0x80, RZ, 0xfc, !PT ;  /* 0x0000008000007812 */ /* 0x004fce00078efcff */
.L_x_413:
[----:B------:R-:W-:Y:S01]  /*ccd0*/  ULDC.64 UR4, c[0x0][0xc88] ;  /* 0x0003220000047ab9 */ /* 0x000fe20000000a00 */
[----:B------:R-:W-:Y:S01]  /*cce0*/  ULDC.64 UR6, c[0x0][0xa18] ;  /* 0x0002860000067ab9 */ /* 0x000fe20000000a00 */
[----:B------:R-:W-:-:S06]  /*ccf0*/  UIMAD.WIDE UR4, UR45, 0x4, UR4 ;  /* 0x000000042d0478a5 */ /* 0x000fcc000f8e0204 */
[----:B------:R-:W-:Y:S02]  /*cd00*/  IMAD.U32 R2, RZ, RZ, UR4 ;  /* 0x00000004ff027e24 */ /* 0x000fe4000f8e00ff */
[----:B------:R-:W-:Y:S01]  /*cd10*/  IMAD.U32 R3, RZ, RZ, UR5 ;  /* 0x00000005ff037e24 */ /* 0x000fe2000f8e00ff */
[----:B------:R-:W-:Y:S01]  /*cd20*/  UISETP.NE.U32.AND UP0, UPT, UR6, URZ, UPT ;  /* 0x0000003f0600728c */ /* 0x000fe2000bf05070 */
[----:B------:R-:W-:Y:S01]  /*cd30*/  ULDC UR8, c[0x0][0x288] ;  /* 0x0000a20000087ab9 */ /* 0x000fe20000000800 */
[----:B------:R-:W-:Y:S02]  /*cd40*/  ULDC.64 UR4, c[0x0][0xa28] ;  /* 0x00028a0000047ab9 */ /* 0x000fe40000000a00 */
[----:B------:R-:W2:Y:S01]  /*cd50*/  LDG.E R2, desc[UR48][R2.64] ;  /* 0x0000003002027981 */ /* 0x000ea2000c1e1900 */
[----:B------:R-:W-:Y:S01]  /*cd60*/  UISETP.NE.AND.EX UP0, UPT, UR7, URZ, UPT, UP0 ;  /* 0x0000003f0700728c */ /* 0x000fe2000bf05300 */
[----:B------:R-:W-:Y:S01]  /*cd70*/  IMAD.U32 R0, RZ, RZ, UR8 ;  /* 0x00000008ff007e24 */ /* 0x000fe2000f8e00ff */
[----:B------:R-:W-:-:S04]  /*cd80*/  UISETP.NE.U32.AND UP1, UPT, UR4, URZ, UPT ;  /* 0x0000003f0400728c */ /* 0x000fc8000bf25070 */
[----:B------:R-:W-:Y:S01]  /*cd90*/  PLOP3.LUT P3, PT, PT, PT, UP0, 0x80, 0x0 ;  /* 0x000000000000781c */ /* 0x000fe20003f6f008 */
[----:B------:R-:W-:-:S06]  /*cda0*/  UISETP.NE.AND.EX UP1, UPT, UR5, URZ, UPT, UP1 ;  /* 0x0000003f0500728c */ /* 0x000fcc000bf25310 */
[----:B------:R-:W-:Y:S02]  /*cdb0*/  PLOP3.LUT P2, PT, PT, PT, UP1, 0x80, 0x0 ;  /* 0x000000000000781c */ /* 0x000fe40003f4f018 */
[----:B--2---:R-:W-:-:S13]  /*cdc0*/  R2UR UR46, R2 ;  /* 0x00000000022e72ca */ /* 0x004fda00000e0000 */
[----:B------:R-:W-:Y:S02]  /*cdd0*/  USHF.R.S32.HI UR50, URZ, 0x1f, UR46 ;  /* 0x0000001f3f327899 */ /* 0x000fe4000801142e */
[----:B------:R-:W-:Y:S02]  /*cde0*/  USHF.L.U32 UR47, UR46, 0x2, URZ ;  /* 0x000000022e2f7899 */ /* 0x000fe4000800063f */
[----:B------:R-:W-:Y:S02]  /*cdf0*/  USHF.L.U64.HI UR51, UR46, 0x2, UR50 ;  /* 0x000000022e337899 */ /* 0x000fe40008010232 */
[----:B------:R-:W-:Y:S02]  /*ce00*/  @UP0 UIADD3 UR6, UP3, UR47, UR6, URZ ;  /* 0x000000062f060290 */ /* 0x000fe4000ff7e03f */
[----:B------:R-:W-:Y:S02]  /*ce10*/  @UP1 ULEA UR4, UP2, UR46, UR4, 0x2 ;  /* 0x000000042e041291 */ /* 0x000fe4000f84103f */
[----:B------:R-:W-:-:S02]  /*ce20*/  @UP0 UIADD3.X UR7, UR51, UR7, URZ, UP3, !UPT ;  /* 0x0000000733070290 */ /* 0x000fc40009ffe43f */
[----:B------:R-:W-:Y:S01]  /*ce30*/  IMAD.U32 R2, RZ, RZ, UR6 ;  /* 0x00000006ff027e24 */ /* 0x000fe2000f8e00ff */
[----:B------:R-:W-:-:S03]  /*ce40*/  @UP1 ULEA.HI.X UR5, UR46, UR5, UR50, 0x2, UP2 ;  /* 0x000000052e051291 */ /* 0x000fc600090f1432 */
[----:B------:R-:W-:Y:S01]  /*ce50*/  IMAD.U32 R3, RZ, RZ, UR7 ;  /* 0x00000007ff037e24 */ /* 0x000fe2000f8e00ff */
[----:B------:R-:W-:-:S04]  /*ce60*/  ULDC.64 UR6, c[0x0][0xa08] ;  /* 0x0002820000067ab9 */ /* 0x000fc80000000a00 */
[----:B0-----:R0:W2:Y:S01]  /*ce70*/  @P3 LDG.E R0, desc[UR48][R2.64] ;  /* 0x0000003002003981 */ /* 0x0010a2000c1e1900 */
[----:B------:R-:W-:Y:S01]  /*ce80*/  ISETP.NE.U32.AND P1, PT, RZ, UR6, PT ;  /* 0x00000006ff007c0c */ /* 0x000fe2000bf25070 */
[----:B------:R-:W-:Y:S01]  /*ce90*/  UIADD3 UR6, UP1, UR47, UR6, URZ ;  /* 0x000000062f067290 */ /* 0x000fe2000ff3e03f */
[----:B0-----:R-:W-:Y:S02]  /*cea0*/  IMAD.U32 R2, RZ, RZ, UR4 ;  /* 0x00000004ff027e24 */ /* 0x001fe4000f8e00ff */
[----:B------:R-:W-:Y:S01]  /*ceb0*/  IMAD.U32 R3, RZ, RZ, UR5 ;  /* 0x00000005ff037e24 */ /* 0x000fe2000f8e00ff */
[----:B------:R-:W-:Y:S02]  /*cec0*/  ULDC.64 UR4, c[0x0][0xa00] ;  /* 0x0002800000047ab9 */ /* 0x000fe40000000a00 */
[----:B------:R-:W-:Y:S01]  /*ced0*/  ISETP.NE.U32.AND P0, PT, RZ, UR4, PT ;  /* 0x00000004ff007c0c */ /* 0x000fe2000bf05070 */
[----:B------:R-:W-:Y:S01]  /*cee0*/  UIADD3 UR4, UP0, UR47, UR4, URZ ;  /* 0x000000042f047290 */ /* 0x000fe2000ff1e03f */
[----:B------:R-:W-:Y:S01]  /*cef0*/  ISETP.NE.AND.EX P1, PT, RZ, UR7, PT, P1 ;  /* 0x00000007ff007c0c */ /* 0x000fe2000bf25310 */
[----:B-1----:R0:W3:Y:S01]  /*cf00*/  @P2 LDG.E R7, desc[UR48][R2.64] ;  /* 0x0000003002072981 */ /* 0x0020e2000c1e1900 */
[----:B------:R-:W-:Y:S01]  /*cf10*/  ISETP.NE.AND.EX P0, PT, RZ, UR5, PT, P0 ;  /* 0x00000005ff007c0c */ /* 0x000fe2000bf05300 */
[----:B------:R-:W-:Y:S01]  /*cf20*/  UIADD3.X UR5, UR51, UR5, URZ, UP0, !UPT ;  /* 0x0000000533057290 */ /* 0x000fe200087fe43f */
[----:B------:R-:W-:Y:S01]  /*cf30*/  IMAD.U32 R4, RZ, RZ, UR6 ;  /* 0x00000006ff047e24 */ /* 0x000fe2000f8e00ff */
[----:B------:R-:W-:Y:S01]  /*cf40*/  UIADD3.X UR7, UR51, UR7, URZ, UP1, !UPT ;  /* 0x0000000733077290 */ /* 0x000fe20008ffe43f */
[----:B0-----:R-:W-:-:S03]  /*cf50*/  IMAD.U32 R2, RZ, RZ, UR4 ;  /* 0x00000004ff027e24 */ /* 0x001fc6000f8e00ff */
[----:B------:R-:W-:Y:S02]  /*cf60*/  IMAD.U32 R3, RZ, RZ, UR5 ;  /* 0x00000005ff037e24 */ /* 0x000fe4000f8e00ff */
[----:B------:R-:W-:-:S05]  /*cf70*/  IMAD.U32 R5, RZ, RZ, UR7 ;  /* 0x00000007ff057e24 */ /* 0x000fca000f8e00ff */
[----:B------:R0:W5:Y:S04]  /*cf80*/  @P1 LDG.E R6, desc[UR48][R4.64] ;  /* 0x0000003004061981 */ /* 0x000168000c1e1900 */
[----:B--2---:R1:W-:Y:S04]  /*cf90*/  STL [R1+0x18], R0 ;  /* 0x0000180001007387 */ /* 0x0043e80000100800 */
[----:B-1----:R0:W5:Y:S01]  /*cfa0*/  @P0 LDG.E R0, desc[UR48][R2.64] ;  /* 0x0000003002000981 */ /* 0x002162000c1e1900 */
[----:B------:R-:W-:Y:S01]  /*cfb0*/  UMOV UR41, URZ ;  /* 0x0000003f00297c82 */ /* 0x000fe20008000000 */
[----:B---3--:R-:W-:Y:S01]  /*cfc0*/  @P2 R2UR UR41, R7 ;  /* 0x00000000072922ca */ /* 0x008fe200000e0000 */
[----:B------:R-:W-:-:S14]  /*cfd0*/  @P3 BRA `(.L_x_341) ;  /* 0x0000000000143947 */ /* 0x000fdc0003800000 */
[----:B------:R-:W-:Y:S05]  /*cfe0*/  @!P0 BRA `(.L_x_341) ;  /* 0x0000000000108947 */ /* 0x000fea0003800000 */
[----:B------:R-:W2:Y:S04]  /*cff0*/  LDG.E R7, desc[UR48][R2.64] ;  /* 0x0000003002077981 */ /* 0x000ea8000c1e1900 */
[----:B0-----:R-:W2:Y:S02]  /*d000*/  LDG.E R2, desc[UR48][R2.64+0x4] ;  /* 0x0000043002027981 */ /* 0x001ea4000c1e1900 */
[----:B--2---:R-:W-:-:S05]  /*d010*/  IMAD.IADD R2, R2, 0x1, -R7 ;  /* 0x0000000102027824 */ /* 0x004fca00078e0a07 */
[----:B------:R1:W-:Y:S02]  /*d020*/  STL [R1+0x18], R2 ;  /* 0x0000180201007387 */ /* 0x0003e40000100800 */
.L_x_341:
[----:B------:R-:W-:Y:S01]  /*d030*/  UMOV UR54, URZ ;  /* 0x0000003f00367c82 */ /* 0x000fe20008000000 */
[----:B-----5:R-:W-:Y:S01]  /*d040*/  @P0 R2UR UR54, R0 ;  /* 0x00000000003602ca */ /* 0x020fe200000e0000 */
[----:B------:R-:W-:Y:S01]  /*d050*/  IMAD.U32 R0, RZ, RZ, UR46 ;  /* 0x0000002eff007e24 */ /* 0x000fe2000f8e00ff */
[----:B------:R-:W-:Y:S01]  /*d060*/  ULDC.64 UR6, c[0x0][0xa20] ;  /* 0x0002880000067ab9 */ /* 0x000fe20000000a00 */
[----:B------:R-:W-:Y:S01]  /*d070*/  UMOV UR42, URZ ;  /* 0x0000003f002a7c82 */ /* 0x000fe20008000000 */
[----:B------:R-:W-:Y:S01]  /*d080*/  ISETP.NE.U32.AND P0, PT, RZ, UR6, PT ;  /* 0x00000006ff007c0c */ /* 0x000fe2000bf05070 */
[----:B------:R-:W-:Y:S01]  /*d090*/  ULDC.64 UR4, c[0x0][0x418] ;  /* 0x0001060000047ab9 */ /* 0x000fe20000000a00 */
[----:B------:R2:W-:Y:S01]  /*d0a0*/  STL [R1], R0 ;  /* 0x0000000001007387 */ /* 0x0005e20000100800 */
[----:B------:R-:W-:Y:S01]  /*d0b0*/  @P1 R2UR UR42, R6 ;  /* 0x00000000062a12ca */ /* 0x000fe200000e0000 */
[----:B------:R-:W-:Y:S01]  /*d0c0*/  UISETP.NE.U32.AND UP0, UPT, UR4, URZ, UPT ;  /* 0x0000003f0400728c */ /* 0x000fe2000bf05070 */
[----:B------:R-:W-:-:S02]  /*d0d0*/  ISETP.NE.AND.EX P0, PT, RZ, UR7, PT, P0 ;  /* 0x00000007ff007c0c */ /* 0x000fc4000bf05300 */
[----:B------:R-:W-:Y:S01]  /*d0e0*/  ULDC UR4, c[0x0][0x424] ;  /* 0x0001090000047ab9 */ /* 0x000fe20000000800 */
[----:B------:R-:W-:-:S03]  /*d0f0*/  UISETP.NE.AND.EX UP0, UPT, UR5, URZ, UPT, UP0 ;  /* 0x0000003f0500728c */ /* 0x000fc6000bf05300 */
[----:B------:R-:W-:Y:S01]  /*d100*/  ULDC UR5, c[0x0][0x2f0] ;  /* 0x0000bc0000057ab9 */ /* 0x000fe20000000800 */
[----:B------:R-:W-:-:S04]  /*d110*/  USEL UR4, UR4, 0x1, UP0 ;  /* 0x0000000104047887 */ /* 0x000fc80008000000 */
[----:B------:R-:W-:Y:S02]  /*d120*/  UIMAD UR4, UR4, UR5, URZ ;  /* 0x00000005040472a4 */ /* 0x000fe4000f8e023f */
[----:B------:R-:W-:Y:S01]  /*d130*/  UIADD3 UR42, UR42, UR41, URZ ;  /* 0x000000292a2a7290 */ /* 0x000fe2000fffe03f */
[----:B--2---:R-:W-:Y:S11]  /*d140*/  @!P0 BRA `(.L_x_342) ;  /* 0x00000000001c8947 */ /* 0x004ff60003800000 */
[----:B------:R-:W-:-:S04]  /*d150*/  UIADD3 UR4, UP0, UR47, UR6, URZ ;  /* 0x000000062f047290 */ /* 0x000fc8000ff1e03f */
[----:B------:R-:W-:Y:S02]  /*d160*/  UIADD3.X UR5, UR51, UR7, URZ, UP0, !UPT ;  /* 0x0000000733057290 */ /* 0x000fe400087fe43f */
[----:B01----:R-:W-:-:S04]  /*d170*/  IMAD.U32 R2, RZ, RZ, UR4 ;  /* 0x00000004ff027e24 */ /* 0x003fc8000f8e00ff */
[----:B------:R-:W-:-:S05]  /*d180*/  IMAD.U32 R3, RZ, RZ, UR5 ;  /* 0x00000005ff037e24 */ /* 0x000fca000f8e00ff */
[----:B------:R-:W2:Y:S02]  /*d190*/  LDG.E R2, desc[UR48][R2.64] ;  /* 0x0000003002027981 */ /* 0x000ea4000c1e1900 */
[----:B--2---:R-:W-:Y:S01]  /*d1a0*/  R2UR UR4, R2 ;  /* 0x00000000020472ca */ /* 0x004fe200000e0000 */
[----:B------:R-:W-:-:S14]  /*d1b0*/  BRA `(.L_x_343) ;  /* 0x0000000000187947 */ /* 0x000fdc0003800000 */
.L_x_342:
[----:B------:R-:W-:Y:S05]  /*d1c0*/  @!P1 BRA `(.L_x_343) ;  /* 0x0000000000149947 */ /* 0x000fea0003800000 */
[----:B------:R-:W2:Y:S04]  /*d1d0*/  LDG.E R0, desc[UR48][R4.64] ;  /* 0x0000003004007981 */ /* 0x000ea8000c1e1900 */
[----:B0-----:R-:W3:Y:S01]  /*d1e0*/  LDG.E R4, desc[UR48][R4.64+0x4] ;  /* 0x0000043004047981 */ /* 0x001ee2000c1e1900 */
[----:B--2---:R-:W-:Y:S02]  /*d1f0*/  R2UR UR5, R0 ;  /* 0x00000000000572ca */ /* 0x004fe400000e0000 */
[----:B---3--:R-:W-:-:S13]  /*d200*/  R2UR UR4, R4 ;  /* 0x00000000040472ca */ /* 0x008fda00000e0000 */
[----:B------:R-:W-:-:S12]  /*d210*/  UIADD3 UR4, -UR5, UR4, URZ ;  /* 0x0000000405047290 */ /* 0x000fd8000fffe13f */
.L_x_343:
[----:B------:R-:W-:Y:S01]  /*d220*/  UIADD3 UR41, -UR41, UR4, URZ ;  /* 0x0000000429297290 */ /* 0x000fe2000fffe13f */
[----:B------:R-:W-:Y:S03]  /*d230*/  BSSY B7, `(.L_x_344) ;  /* 0x000037b000077945 */ /* 0x000fe60003800000 */
[----:B------:R-:W-:Y:S02]  /*d240*/  UIADD3 UR4, UR41, 0x9f, URZ ;  /* 0x0000009f29047890 */ /* 0x000fe4000fffe03f */
[----:B------:R-:W-:Y:S02]  /*d250*/  ISETP.LT.AND P0, PT, RZ, UR41, PT ;  /* 0x00000029ff007c0c */ /* 0x000fe4000bf01270 */
[----:B------:R-:W-:-:S04]  /*d260*/  UIMAD.WIDE UR4, UR4, 0x66666667, URZ ;  /* 0x66666667040478a5 */ /* 0x000fc8000f8e023f */
[----:B------:R-:W-:-:S04]  /*d270*/  USHF.R.U32.HI UR40, URZ, 0x1f, UR5 ;  /* 0x0000001f3f287899 */ /* 0x000fc80008011605 */
[----:B------:R-:W-:-:S03]  /*d280*/  ULEA.HI.SX32 UR40, UR5, UR40, 0x1a ;  /* 0x0000002805287291 */ /* 0x000fc6000f8fd23f */
[----:B------:R-:W-:Y:S09]  /*d290*/  @P0 BRA `(.L_x_345) ;  /* 0x0000000000480947 */ /* 0x000ff20003800000 */
[----:B------:R-:W2:Y:S02]  /*d2a0*/  S2R R0, SR_TID.X ;  /* 0x0000000000007919 */ /* 0x000ea40000002100 */
[----:B--2---:R-:W-:-:S04]  /*d2b0*/  LOP3.LUT R0, R0, 0x7f, RZ, 0xc0, !PT ;  /* 0x0000007f00007812 */ /* 0x004fc800078ec0ff */
[----:B------:R-:W-:-:S13]  /*d2c0*/  ISETP.NE.AND P0, PT, R0, RZ, PT ;  /* 0x000000ff0000720c */ /* 0x000fda0003f05270 */
[----:B------:R-:W-:Y:S05]  /*d2d0*/  @P0 BRA `(.L_x_346) ;  /* 0x0000003400c00947 */ /* 0x000fea0003800000 */
[----:B0-----:R-:W0:Y:S01]  /*d2e0*/  S2R R3, SR_LANEID ;  /* 0x0000000000037919 */ /* 0x001e220000000000 */
[----:B------:R-:W-:Y:S02]  /*d2f0*/  VOTEU.ANY UR4, UPT, PT ;  /* 0x0000000000047886 */ /* 0x000fe400038e0100 */
[----:B------:R-:W0:Y:S08]  /*d300*/  FLO.U32 R0, UR4 ;  /* 0x0000000400007d00 */ /* 0x000e3000080e0000 */
[----:B------:R-:W2:Y:S01]  /*d310*/  POPC R5, UR4 ;  /* 0x0000000400057d09 */ /* 0x000ea20008000000 */
[----:B0-----:R-:W-:-:S02]  /*d320*/  ISETP.EQ.U32.AND P0, PT, R0, R3, PT ;  /* 0x000000030000720c */ /* 0x001fc40003f02070 */
[----:B-1----:R-:W2:Y:S11]  /*d330*/  LDC.64 R2, c[0x0][0xc60] ;  /* 0x00031800ff027b82 */ /* 0x002eb60000000a00 */
[----:B--2---:R-:W2:Y:S01]  /*d340*/  @P0 ATOMG.E.ADD.STRONG.GPU PT, R3, desc[UR48][R2.64], R5 ;  /* 0x00000005020309a8 */ /* 0x004ea200081ee1f0 */
[----:B------:R-:W0:Y:S02]  /*d350*/  S2R R4, SR_LTMASK ;  /* 0x0000000000047919 */ /* 0x000e240000003900 */
[----:B0-----:R-:W-:-:S04]  /*d360*/  LOP3.LUT R4, R4, UR4, RZ, 0xc0, !PT ;  /* 0x0000000404047c12 */ /* 0x001fc8000f8ec0ff */
[----:B------:R-:W0:Y:S01]  /*d370*/  POPC R7, R4 ;  /* 0x0000000400077309 */ /* 0x000e220000000000 */
[----:B--2---:R-:W0:Y:S02]  /*d380*/  SHFL.IDX PT, R0, R3, R0, 0x1f ;  /* 0x00001f0003007589 */ /* 0x004e2400000e0000 */
[----:B0-----:R-:W-:-:S05]  /*d390*/  IADD3 R0, R0, UR43, R7 ;  /* 0x0000002b00007c10 */ /* 0x001fca000fffe007 */
[----:B------:R2:W-:Y:S01]  /*d3a0*/  STL [R1+0x10], R0 ;  /* 0x0000100001007387 */ /* 0x0005e20000100800 */
[----:B------:R-:W-:Y:S05]  /*d3b0*/  BRA `(.L_x_346) ;  /* 0x0000003400887947 */ /* 0x000fea0003800000 */
.L_x_345:
[----:B------:R-:W-:Y:S01]  /*d3c0*/  VIADD R0, R17, 0x24200 ;  /* 0x0002420011007836 */ /* 0x000fe20000000000 */
[----:B------:R-:W-:Y:S04]  /*d3d0*/  BSSY B6, `(.L_x_347) ;  /* 0x0000013000067945 */ /* 0x000fe80003800000 */
[----:B------:R-:W-:-:S13]  /*d3e0*/  LOP3.LUT P0, RZ, R0, 0x1bf, RZ, 0xc0, !PT ;  /* 0x000001bf00ff7812 */ /* 0x000fda000780c0ff */
[----:B------:R-:W-:Y:S05]  /*d3f0*/  @!P0 BRA `(.L_x_348) ;  /* 0x0000000000408947 */ /* 0x000fea0003800000 */
[----:B01----:R-:W-:Y:S01]  /*d400*/  MOV R2, 0x0 ;  /* 0x0000000000027802 */ /* 0x003fe20000000f00 */
        /* <DEDUP_REMOVED lines=15> */
.L_x_348:
[----:B------:R-:W-:Y:S05]  /*d500*/  BSYNC B6 ;  /* 0x0000000000067941 */ /* 0x000fea0003800000 */
.L_x_347:
[----:B------:R-:W2:Y:S01]  /*d510*/  LDL.LU R16, [R1+0x4] ;  /* 0x0000040001107983 */ /* 0x000ea20000300800 */
[----:B------:R-:W-:Y:S01]  /*d520*/  VIADD R0, R17, 0xf200 ;  /* 0x0000f20011007836 */ /* 0x000fe20000000000 */
[----:B------:R-:W-:Y:S04]  /*d530*/  BSSY B6, `(.L_x_349) ;  /* 0x0000016000067945 */ /* 0x000fe80003800000 */
[----:B------:R-:W-:Y:S02]  /*d540*/  LOP3.LUT P0, RZ, R0, 0x1bf, RZ, 0xc0, !PT ;  /* 0x000001bf00ff7812 */ /* 0x000fe4000780c0ff */
[----:B--2---:R-:W-:-:S11]  /*d550*/  LOP3.LUT R16, R16, 0xfffffffe, RZ, 0xc0, !PT ;  /* 0xfffffffe10107812 */ /* 0x004fd600078ec0ff */
[----:B------:R-:W-:-:S05]  /*d560*/  @P0 LOP3.LUT R16, R16, 0x1, RZ, 0xfc, !PT ;  /* 0x0000000110100812 */ /* 0x000fca00078efcff */
[----:B------:R2:W-:Y:S01]  /*d570*/  STL [R1+0x4], R16 ;  /* 0x0000041001007387 */ /* 0x0005e20000100800 */
        /* <DEDUP_REMOVED lines=16> */
[----:B0-2---:R-:W-:Y:S05]  /*d680*/  CALL.ABS.NOINC R2 ;  /* 0x0000000002007343 */ /* 0x005fea0003c00000 */
.L_x_350:
[----:B------:R-:W-:Y:S05]  /*d690*/  BSYNC B6 ;  /* 0x0000000000067941 */ /* 0x000fea0003800000 */
.L_x_349:
        /* <DEDUP_REMOVED lines=20> */
.L_x_352:
[----:B------:R-:W-:Y:S05]  /*d7e0*/  BSYNC B6 ;  /* 0x0000000000067941 */ /* 0x000fea0003800000 */
.L_x_351:
[----:B------:R-:W-:Y:S01]  /*d7f0*/  LOP3.LUT P6, RZ, R16, 0x1, RZ, 0xc0, !PT ;  /* 0x0000000110ff7812 */ /* 0x000fe200078cc0ff */
[----:B------:R-:W-:-:S12]  /*d800*/  BSSY B6, `(.L_x_353) ;  /* 0x0000012000067945 */ /* 0x000fd80003800000 */
        /* <DEDUP_REMOVED lines=17> */
.L_x_354:
[----:B------:R-:W-:Y:S05]  /*d920*/  BSYNC B6 ;  /* 0x0000000000067941 */ /* 0x000fea0003800000 */
.L_x_353:
[----:B------:R-:W3:Y:S01]  /*d930*/  LDL R8, [R1] ;  /* 0x0000000001087983 */ /* 0x000ee20000100800 */
[----:B------:R-:W-:Y:S02]  /*d940*/  ULDC.64 UR4, c[0x0][0x9f8] ;  /* 0x00027e0000047ab9 */ /* 0x000fe40000000a00 */
[----:B------:R-:W-:-:S04]  /*d950*/  UISETP.NE.U32.AND UP0, UPT, UR4, URZ, UPT ;  /* 0x0000003f0400728c */ /* 0x000fc8000bf05070 */
[----:B------:R-:W-:-:S06]  /*d960*/  UISETP.NE.AND.EX UP0, UPT, UR5, URZ, UPT, UP0 ;  /* 0x0000003f0500728c */ /* 0x000fcc000bf05300 */
[----:B------:R-:W-:-:S05]  /*d970*/  PLOP3.LUT P0, PT, PT, PT, UP0, 0x80, 0x0 ;  /* 0x000000000000781c */ /* 0x000fca0003f0f008 */
[----:B------:R-:W-:-:S04]  /*d980*/  @UP0 UIADD3 UR4, UP1, UR47, UR4, URZ ;  /* 0x000000042f040290 */ /* 0x000fc8000ff3e03f */
[----:B------:R-:W-:Y:S02]  /*d990*/  @UP0 UIADD3.X UR5, UR51, UR5, URZ, UP1, !UPT ;  /* 0x0000000533050290 */ /* 0x000fe40008ffe43f */
[----:B01----:R-:W-:-:S04]  /*d9a0*/  IMAD.U32 R2, RZ, RZ, UR4 ;  /* 0x00000004ff027e24 */ /* 0x003fc8000f8e00ff */
[----:B------:R-:W-:Y:S01]  /*d9b0*/  IMAD.U32 R3, RZ, RZ, UR5 ;  /* 0x00000005ff037e24 */ /* 0x000fe2000f8e00ff */
[----:B------:R-:W0:Y:S01]  /*d9c0*/  S2R R0, SR_TID.X ;  /* 0x0000000000007919 */ /* 0x000e220000002100 */
[----:B------:R-:W-:-:S03]  /*d9d0*/  ULDC.64 UR4, c[0x0][0xa08] ;  /* 0x0002820000047ab9 */ /* 0x000fc60000000a00 */
[----:B---3--:R1:W3:Y:S01]  /*d9e0*/  @P0 LDG.E R8, desc[UR48][R2.64] ;  /* 0x0000003002080981 */ /* 0x0082e2000c1e1900 */
[----:B0-----:R-:W-:-:S04]  /*d9f0*/  SHF.R.U32.HI R0, RZ, 0x5, R0 ;  /* 0x00000005ff007819 */ /* 0x001fc80000011600 */
[----:B------:R-:W-:Y:S01]  /*da00*/  LOP3.LUT R0, R0, 0x3, RZ, 0xc0, !PT ;  /* 0x0000000300007812 */ /* 0x000fe200078ec0ff */
[----:B-1----:R-:W0:Y:S01]  /*da10*/  LDC.64 R2, c[0x0][0x418] ;  /* 0x00010600ff027b82 */ /* 0x002e220000000a00 */
[----:B---3--:R-:W-:Y:S01]  /*da20*/  SHF.R.S32.HI R9, RZ, 0x1f, R8 ;  /* 0x0000001fff097819 */ /* 0x008fe20000011408 */
[----:B------:R1:W-:Y:S01]  /*da30*/  @P0 STL [R1], R8 ;  /* 0x0000000801000387 */ /* 0x0003e20000100800 */
[----:B0-----:R-:W-:Y:S01]  /*da40*/  LOP3.LUT P0, RZ, R2, UR4, RZ, 0xfc, !PT ;  /* 0x0000000402ff7c12 */ /* 0x001fe2000f80fcff */
[----:B------:R-:W-:Y:S02]  /*da50*/  UMOV UR4, 0xffffffff ;  /* 0xffffffff00047882 */ /* 0x000fe40000000000 */
[----:B------:R1:W-:Y:S01]  /*da60*/  STL [R1+0x8], R9 ;  /* 0x0000080901007387 */ /* 0x0003e20000100800 */
[----:B------:R-:W-:-:S04]  /*da70*/  LOP3.LUT P0, RZ, R3, UR5, RZ, 0xfc, P0 ;  /* 0x0000000503ff7c12 */ /* 0x000fc8000800fcff */
[----:B--2---:R-:W-:Y:S01]  /*da80*/  SEL R16, R8, RZ, !P0 ;  /* 0x000000ff08107207 */ /* 0x004fe20004000000 */
[----:B------:R-:W-:Y:S08]  /*da90*/  BRA.DIV UR4, `(.L_x_355) ;  /* 0x0000003e04cc7947 */ /* 0x000ff0000b800000 */
[----:B------:R0:W2:Y:S02]  /*daa0*/  SHFL.IDX PT, R14, R0, RZ, 0x1f ;  /* 0x00001fff000e7589 */ /* 0x0000a400000e0000 */
.L_x_432:
[----:B0-----:R-:W3:Y:S01]  /*dab0*/  LDL.LU R0, [R1+0x4] ;  /* 0x0000040001007983 */ /* 0x001ee20000300800 */
[----:B------:R-:W-:Y:S02]  /*dac0*/  PLOP3.LUT P1, PT, PT, PT, PT, 0x8, 0x0 ;  /* 0x000000000000781c */ /* 0x000fe40003f2e170 */
[----:B--2---:R-:W-:Y:S02]  /*dad0*/  ISETP.NE.AND P0, PT, R14, RZ, PT ;  /* 0x000000ff0e00720c */ /* 0x004fe40003f05270 */
[----:B---3--:R-:W-:-:S09]  /*dae0*/  LOP3.LUT R0, R0, 0xfffffffe, RZ, 0xc0, !PT ;  /* 0xfffffffe00007812 */ /* 0x008fd200078ec0ff */
[----:B------:R-:W-:-:S05]  /*daf0*/  @P1 LOP3.LUT R0, R0, 0x1, RZ, 0xfc, !PT ;  /* 0x0000000100001812 */ /* 0x000fca00078efcff */
[----:B------:R0:W-:Y:S01]  /*db00*/  STL [R1+0x4], R0 ;  /* 0x0000040001007387 */ /* 0x0001e20000100800 */
[----:B------:R-:W-:Y:S05]  /*db10*/  @P0 BRA `(.L_x_356) ;  /* 0x0000000400c40947 */ /* 0x000fea0003800000 */
[----:B------:R-:W-:-:S06]  /*db20*/  UIADD3 UR4, UR40, -0x1, URZ ;  /* 0xffffffff28047890 */ /* 0x000fcc000fffe03f */
[----:B0-----:R-:W-:Y:S01]  /*db30*/  IMAD.U32 R0, RZ, RZ, UR4 ;  /* 0x00000004ff007e24 */ /* 0x001fe2000f8e00ff */
[----:B------:R-:W-:-:S03]  /*db40*/  UMOV UR4, 0xffffffff ;  /* 0xffffffff00047882 */ /* 0x000fc60000000000 */
[----:B------:R-:W-:Y:S05]  /*db50*/  BRA.DIV UR4, `(.L_x_357) ;  /* 0x0000003e04bc7947 */ /* 0x000fea000b800000 */
[----:B------:R-:W-:-:S13]  /*db60*/  ELECT P6, URZ, PT ;  /* 0x00000000003f782f */ /* 0x000fda00038c0000 */
.L_x_435:
[----:B------:R-:W-:Y:S05]  /*db70*/  @!P6 BRA `(.L_x_356) ;  /* 0x0000000400ace947 */ /* 0x000fea0003800000 */
[----:B------:R-:W-:-:S04]  /*db80*/  ISETP.NE.U32.AND P0, PT, R2, RZ, PT ;  /* 0x000000ff0200720c */ /* 0x000fc80003f05070 */
[----:B------:R-:W-:-:S13]  /*db90*/  ISETP.NE.AND.EX P0, PT, R3, RZ, PT, P0 ;  /* 0x000000ff0300720c */ /* 0x000fda0003f05300 */
[----:B------:R-:W-:Y:S05]  /*dba0*/  @!P0 BRA `(.L_x_358) ;  /* 0x0000000000448947 */ /* 0x000fea0003800000 */
[----:B------:R-:W0:Y:S01]  /*dbb0*/  LDC R7, c[0x0][0x43c] ;  /* 0x00010f00ff077b82 */ /* 0x000e220000000800 */
[----:B------:R-:W-:Y:S01]  /*dbc0*/  ULDC.64 UR4, c[0x0][0x428] ;  /* 0x00010a0000047ab9 */ /* 0x000fe20000000a00 */
[----:B0-----:R-:W-:-:S13]  /*dbd0*/  ISETP.NE.AND P0, PT, R7, 0x1, PT ;  /* 0x000000010700780c */ /* 0x001fda0003f05270 */
[----:B------:R-:W0:Y:S02]  /*dbe0*/  @P0 LDC.64 R4, c[0x0][0x440] ;  /* 0x00011000ff040b82 */ /* 0x000e240000000a00 */
[----:B0-----:R-:W-:-:S04]  /*dbf0*/  @P0 IMAD.HI.U32 R6, R0, R4, RZ ;  /* 0x0000000400060227 */ /* 0x001fc800078e00ff */
        /* <DEDUP_REMOVED lines=11> */
[----:B------:R0:W5:Y:S04]  /*dcb0*/  LDG.E R16, desc[UR48][R2.64] ;  /* 0x0000003002107981 */ /* 0x000168000c1e1900 */
.L_x_358:
[----:B0-----:R-:W-:Y:S01]  /*dcc0*/  IMAD R3, R18, 0x8, R17 ;  /* 0x0000000812037824 */ /* 0x001fe200078e0211 */
[----:B------:R-:W-:Y:S01]  /*dcd0*/  SHF.L.U32 R2, R19, 0x1f, RZ ;  /* 0x0000001f13027819 */ /* 0x000fe200000006ff */
[----:B-1----:R-:W0:Y:S03]  /*dce0*/  S2R R8, SR_TID.X ;  /* 0x0000000000087919 */ /* 0x002e260000002100 */
[----:B------:R-:W1:Y:S01]  /*dcf0*/  SYNCS.PHASECHK.TRANS64.TRYWAIT P0, [R3+URZ+0x33480], R2 ;  /* 0x03348002030075a7 */ /* 0x000e62000800017f */
[----:B0-----:R-:W-:-:S04]  /*dd00*/  LOP3.LUT R8, R8, 0x7f, RZ, 0xc0, !PT ;  /* 0x0000007f08087812 */ /* 0x001fc800078ec0ff */
[----:B------:R-:W-:Y:S01]  /*dd10*/  ISETP.NE.AND P1, PT, R8, RZ, PT ;  /* 0x000000ff0800720c */ /* 0x000fe20003f25270 */
[----:B-1----:R-:W-:-:S12]  /*dd20*/  @!P0 BRA `(.L_x_359) ;  /* 0x0000003c00688947 */ /* 0x002fd80003800000 */
.L_x_436:
[----:B------:R-:W-:Y:S05]  /*dd30*/  @P1 BRA `(.L_x_360) ;  /* 0x00000000001c1947 */ /* 0x000fea0003800000 */
[----:B------:R-:W1:Y:S02]  /*dd40*/  S2R R4, SR_TID.X ;  /* 0x0000000000047919 */ /* 0x000e640000002100 */
[----:B-1----:R-:W-:Y:S01]  /*dd50*/  LOP3.LUT R5, R4, 0x1f, RZ, 0xc0, !PT ;  /* 0x0000001f04057812 */ /* 0x002fe200078ec0ff */
[----:B------:R-:W-:-:S03]  /*dd60*/  IMAD.MOV.U32 R4, RZ, RZ, 0x7800 ;  /* 0x00007800ff047424 */ /* 0x000fc600078e00ff */
[----:B------:R-:W-:Y:S01]  /*dd70*/  ISETP.NE.AND P0, PT, R5, RZ, PT ;  /* 0x000000ff0500720c */ /* 0x000fe20003f05270 */
[----:B------:R1:W-:-:S12]  /*dd80*/  SYNCS.ARRIVE.TRANS64 RZ, [R3+URZ+0x33470], R4 ;  /* 0x0334700403ff79a7 */ /* 0x0003d8000800003f */
[----:B-1----:R-:W-:Y:S05]  /*dd90*/  @!P0 BRA `(.L_x_360) ;  /* 0x0000000000048947 */ /* 0x002fea0003800000 */
[----:B------:R-:W-:Y:S01]  /*dda0*/  BPT.TRAP 0x1 ;  /* 0x000000040000795c */ /* 0x000fe20000300000 */
.L_x_360:
[----:B------:R-:W-:Y:S01]  /*ddb0*/  IMAD.MOV.U32 R4, RZ, RZ, 0xa0 ;  /* 0x000000a0ff047424 */ /* 0x000fe200078e00ff */
[----:B------:R-:W-:Y:S01]  /*ddc0*/  R2UR UR33, R3 ;  /* 0x00000000032172ca */ /* 0x000fe200000e0000 */
[----:B------:R-:W-:Y:S01]  /*ddd0*/  UIADD3 UR4, UP0, UR52, 0x470, URZ ;  /* 0x0000047034047890 */ /* 0x000fe2000ff1e03f */
[----:B-----5:R-:W-:Y:S01]  /*dde0*/  R2UR UR37, R16 ;  /* 0x00000000102572ca */ /* 0x020fe200000e0000 */
[----:B------:R-:W-:Y:S01]  /*ddf0*/  IMAD R0, R0, R4, UR42 ;  /* 0x0000002a00007e24 */ /* 0x000fe2000f8e0204 */
[----:B------:R-:W-:Y:S01]  /*de00*/  UMOV UR6, 0x0 ;  /* 0x0000000000067882 */ /* 0x000fe20000000000 */
[----:B------:R-:W-:Y:S01]  /*de10*/  IMAD R4, R18, 0x7800, R17 ;  /* 0x0000780012047824 */ /* 0x000fe200078e0211 */
[----:B------:R-:W-:Y:S02]  /*de20*/  UIADD3.X UR5, URZ, UR53, URZ, UP0, !UPT ;  /* 0x000000353f057290 */ /* 0x000fe400087fe43f */
[----:B------:R-:W-:Y:S01]  /*de30*/  R2UR UR35, R0 ;  /* 0x00000000002372ca */ /* 0x000fe200000e0000 */
[----:B------:R-:W-:Y:S01]  /*de40*/  UMOV UR7, 0x14f00000 ;  /* 0x14f0000000077882 */ /* 0x000fe20000000000 */
[----:B------:R-:W-:Y:S01]  /*de50*/  R2UR UR8, R4 ;  /* 0x00000000040872ca */ /* 0x000fe200000e0000 */
[----:B------:R-:W-:Y:S01]  /*de60*/  UMOV UR34, URZ ;  /* 0x0000003f00227c82 */ /* 0x000fe20008000000 */
[----:B------:R-:W-:Y:S01]  /*de70*/  UMOV UR18, 0x40 ;  /* 0x0000004000127882 */ /* 0x000fe20000000000 */
[----:B------:R-:W-:Y:S01]  /*de80*/  UIADD3 UR33, UR33, 0x33470, URZ ;  /* 0x0003347021217890 */ /* 0x000fe2000fffe03f */
[----:B------:R-:W-:Y:S01]  /*de90*/  UMOV UR20, UR36 ;  /* 0x0000002400147c82 */ /* 0x000fe20008000000 */
[----:B------:R-:W-:Y:S01]  /*dea0*/  UMOV UR21, UR37 ;  /* 0x0000002500157c82 */ /* 0x000fe20008000000 */
[----:B------:R-:W-:Y:S01]  /*deb0*/  UMOV UR10, 0x80 ;  /* 0x00000080000a7882 */ /* 0x000fe20000000000 */
[----:B------:R-:W-:Y:S01]  /*dec0*/  UMOV UR12, UR36 ;  /* 0x00000024000c7c82 */ /* 0x000fe20008000000 */
[----:B------:R-:W-:-:S02]  /*ded0*/  UMOV UR13, UR37 ;  /* 0x00000025000d7c82 */ /* 0x000fc40008000000 */
[----:B------:R-:W-:Y:S01]  /*dee0*/  UMOV UR17, UR33 ;  /* 0x0000002100117c82 */ /* 0x000fe20008000000 */
[----:B------:R-:W-:Y:S01]  /*def0*/  UMOV UR19, UR35 ;  /* 0x0000002300137c82 */ /* 0x000fe20008000000 */
[----:B------:R-:W-:Y:S01]  /*df00*/  UMOV UR9, UR33 ;  /* 0x0000002100097c82 */ /* 0x000fe20008000000 */
[----:B------:R-:W-:Y:S02]  /*df10*/  UIADD3 UR32, UR8, 0xf200, URZ ;  /* 0x0000f20008207890 */ /* 0x000fe4000fffe03f */
[----:B------:R-:W-:Y:S02]  /*df20*/  UIADD3 UR16, UR8, 0x11a00, URZ ;  /* 0x00011a0008107890 */ /* 0x000fe4000fffe03f */
[----:B------:R-:W-:Y:S01]  /*df30*/  UIADD3 UR8, UR8, 0x14200, URZ ;  /* 0x0001420008087890 */ /* 0x000fe2000fffe03f */
[----:B------:R-:W-:-:S04]  /*df40*/  UMOV UR11, UR35 ;  /* 0x00000023000b7c82 */ /* 0x000fc80008000000 */
[----:B------:R1:W-:Y:S02]  /*df50*/  UTMALDG.4D [UR32], [UR4], desc[UR6] ;  /* 0x00000620040075b4 */ /* 0x0003e40008019000 */
[----:B------:R1:W-:Y:S02]  /*df60*/  UTMALDG.4D [UR16], [UR4], desc[UR6] ;  /* 0x00000610040075b4 */ /* 0x0003e40008019000 */
[----:B------:R1:W-:Y:S01]  /*df70*/  UTMALDG.4D [UR8], [UR4], desc[UR6] ;  /* 0x00000608040075b4 */ /* 0x0003e20008019000 */
[----:B------:R-:W2:Y:S02]  /*df80*/  SYNCS.PHASECHK.TRANS64.TRYWAIT P0, [R3+URZ+0x33440], R2 ;  /* 0x03344002030075a7 */ /* 0x000ea4000800017f */
[----:B-12---:R-:W-:Y:S05]  /*df90*/  @!P0 BRA `(.L_x_361) ;  /* 0x0000003800e08947 */ /* 0x006fea0003800000 */
.L_x_437:
[----:B------:R-:W-:Y:S05]  /*dfa0*/  @P1 BRA `(.L_x_362) ;  /* 0x00000000001c1947 */ /* 0x000fea0003800000 */
[----:B------:R-:W2:Y:S01]  /*dfb0*/  S2R R5, SR_TID.X ;  /* 0x0000000000057919 */ /* 0x000ea20000002100 */
[----:B01----:R-:W-:-:S04]  /*dfc0*/  IMAD.MOV.U32 R2, RZ, RZ, 0x7800 ;  /* 0x00007800ff027424 */ /* 0x003fc800078e00ff */
[----:B------:R3:W-:Y:S01]  /*dfd0*/  SYNCS.ARRIVE.TRANS64 RZ, [R3+URZ+0x33430], R2 ;  /* 0x0334300203ff79a7 */ /* 0x0007e2000800003f */
[----:B--2---:R-:W-:-:S04]  /*dfe0*/  LOP3.LUT R5, R5, 0x1f, RZ, 0xc0, !PT ;  /* 0x0000001f05057812 */ /* 0x004fc800078ec0ff */
[----:B------:R-:W-:-:S13]  /*dff0*/  ISETP.NE.AND P0, PT, R5, RZ, PT ;  /* 0x000000ff0500720c */ /* 0x000fda0003f05270 */
[----:B---3--:R-:W-:Y:S05]  /*e000*/  @!P0 BRA `(.L_x_362) ;  /* 0x0000000000048947 */ /* 0x008fea0003800000 */
[----:B------:R-:W-:Y:S01]  /*e010*/  BPT.TRAP 0x1 ;  /* 0x000000040000795c */ /* 0x000fe20000300000 */
.L_x_362:
[----:B01----:R-:W2:Y:S01]  /*e020*/  LDL.LU R2, [R1+0x4] ;  /* 0x0000040001027983 */ /* 0x003ea20000300800 */
        /* <DEDUP_REMOVED lines=32> */
.L_x_356:
[----:B------:R-:W-:Y:S05]  /*e230*/  WARPSYNC.ALL ;  /* 0x0000000000007948 */ /* 0x000fea0003800000 */
[----:B0-----:R-:W-:Y:S01]  /*e240*/  VIADD R0, R17, 0x1e200 ;  /* 0x0001e20011007836 */ /* 0x001fe20000000000 */
[----:B---3--:R-:W-:Y:S01]  /*e250*/  USHF.R.S32.HI UR4, URZ, 0x1f, UR54 ;  /* 0x0000001f3f047899 */ /* 0x008fe20008011436 */
[----:B------:R-:W-:Y:S01]  /*e260*/  BAR.SYNC.DEFER_BLOCKING 0x8, 0x180 ;  /* 0x0206000000007b1d */ /* 0x000fe20000010000 */
[----:B------:R-:W-:Y:S02]  /*e270*/  USHF.R.S32.HI UR47, URZ, 0x1f, UR36 ;  /* 0x0000001f3f2f7899 */ /* 0x000fe40008011424 */
[----:B------:R-:W-:-:S03]  /*e280*/  LOP3.LUT P0, RZ, R0, 0x1bf, RZ, 0xc0, !PT ;  /* 0x000001bf00ff7812 */ /* 0x000fc6000780c0ff */
[----:B------:R-:W-:Y:S01]  /*e290*/  ULDC.64 UR6, c[0x0][0x298] ;  /* 0x0000a60000067ab9 */ /* 0x000fe20000000a00 */
[----:B------:R-:W-:Y:S01]  /*e2a0*/  ULDC.64 UR8, c[0x0][0xa00] ;  /* 0x0002800000087ab9 */ /* 0x000fe20000000a00 */
[----:B------:R-:W-:Y:S01]  /*e2b0*/  UIMAD UR4, UR4, UR6, URZ ;  /* 0x00000006040472a4 */ /* 0x000fe2000f8e023f */
[----:B------:R-:W-:Y:S01]  /*e2c0*/  BSSY B6, `(.L_x_363) ;  /* 0x0000019000067945 */ /* 0x000fe20003800000 */
[----:B------:R-:W-:Y:S02]  /*e2d0*/  UISETP.NE.U32.AND UP0, UPT, UR8, URZ, UPT ;  /* 0x0000003f0800728c */ /* 0x000fe4000bf05070 */
[----:B------:R-:W-:Y:S02]  /*e2e0*/  UIMAD.WIDE.U32 UR56, UR54, UR6, URZ ;  /* 0x00000006363872a5 */ /* 0x000fe4000f8e003f */
[----:B------:R-:W-:Y:S02]  /*e2f0*/  UIMAD UR4, UR54, UR7, UR4 ;  /* 0x00000007360472a4 */ /* 0x000fe4000f8e0204 */
[----:B------:R-:W-:-:S02]  /*e300*/  UISETP.NE.AND.EX UP0, UPT, UR9, URZ, UPT, UP0 ;  /* 0x0000003f0900728c */ /* 0x000fc4000bf05300 */
[----:B------:R-:W-:Y:S02]  /*e310*/  UIADD3 UR51, UR57, UR4, URZ ;  /* 0x0000000439337290 */ /* 0x000fe4000fffe03f */
[----:B------:R-:W-:Y:S02]  /*e320*/  USEL UR46, UR46, URZ, !UP0 ;  /* 0x0000003f2e2e7287 */ /* 0x000fe4000c000000 */
[----:B------:R-:W-:Y:S01]  /*e330*/  USEL UR37, UR50, URZ, !UP0 ;  /* 0x0000003f32257287 */ /* 0x000fe2000c000000 */
        /* <DEDUP_REMOVED lines=12> */
[----:B-1----:R-:W-:Y:S02]  /*e400*/  IMAD.MOV.U32 R8, RZ, RZ, 0x70 ;  /* 0x00000070ff087424 */ /* 0x002fe400078e00ff */
[----:B------:R-:W-:Y:S02]  /*e410*/  IMAD.MOV.U32 R12, RZ, RZ, 0x1 ;  /* 0x00000001ff0c7424 */ /* 0x000fe400078e00ff */
[----:B------:R-:W-:-:S07]  /*e420*/  IMAD.MOV.U32 R13, RZ, RZ, RZ ;  /* 0x000000ffff0d7224 */ /* 0x000fce00078e00ff */
[----:B------:R-:W-:-:S07]  /*e430*/  LEPC R20, `(.L_x_364) ;  /* 0x000000001014794e */ /* 0x000fce0000000000 */
[----:B0-----:R-:W-:Y:S05]  /*e440*/  CALL.ABS.NOINC R2 ;  /* 0x0000000002007343 */ /* 0x001fea0003c00000 */
.L_x_364:
[----:B------:R-:W-:Y:S05]  /*e450*/  BSYNC B6 ;  /* 0x0000000000067941 */ /* 0x000fea0003800000 */
.L_x_363:
[----:B------:R-:W2:Y:S01]  /*e460*/  LDL.LU R0, [R1+0x14] ;  /* 0x0000140001007983 */ /* 0x000ea20000300800 */
[----:B-1----:R-:W0:Y:S01]  /*e470*/  LDC R8, c[0x0][0x448] ;  /* 0x00011200ff087b82 */ /* 0x002e220000000800 */
[----:B------:R-:W-:Y:S01]  /*e480*/  ULDC.64 UR8, c[0x0][0x2d8] ;  /* 0x0000b60000087ab9 */ /* 0x000fe20000000a00 */
[----:B------:R-:W1:Y:S01]  /*e490*/  S2R R2, SR_TID.X ;  /* 0x0000000000027919 */ /* 0x000e620000002100 */
[----:B------:R-:W3:Y:S01]  /*e4a0*/  S2R R3, SR_TID.X ;  /* 0x0000000000037919 */ /* 0x000ee20000002100 */
[----:B0-----:R-:W-:Y:S02]  /*e4b0*/  ISETP.NE.AND P0, PT, R8, 0x1, PT ;  /* 0x000000010800780c */ /* 0x001fe40003f05270 */
[----:B-1----:R-:W-:-:S04]  /*e4c0*/  LOP3.LUT R2, R2, 0x7f, RZ, 0xc0, !PT ;  /* 0x0000007f02027812 */ /* 0x002fc800078ec0ff */
[----:B------:R-:W-:Y:S01]  /*e4d0*/  SHF.R.U32.HI R2, RZ, 0x2, R2 ;  /* 0x00000002ff027819 */ /* 0x000fe20000011602 */
[----:B---3--:R-:W-:-:S06]  /*e4e0*/  IMAD.SHL.U32 R4, R3, 0x20, RZ ;  /* 0x0000002003047824 */ /* 0x008fcc00078e00ff */
[----:B------:R-:W0:Y:S01]  /*e4f0*/  @P0 LDC R3, c[0x0][0x450] ;  /* 0x00011400ff030b82 */ /* 0x000e220000000800 */
[----:B------:R-:W-:-:S07]  /*e500*/  LOP3.LUT R4, R2, 0x60, R4, 0xf8, !PT ;  /* 0x0000006002047812 */ /* 0x000fce00078ef804 */
[----:B------:R-:W1:Y:S01]  /*e510*/  @P0 LDC R2, c[0x0][0x44c] ;  /* 0x00011300ff020b82 */ /* 0x000e620000000800 */
[----:B------:R-:W3:Y:S01]  /*e520*/  S2R R9, SR_TID.X ;  /* 0x0000000000097919 */ /* 0x000ee20000002100 */
[----:B------:R-:W-:Y:S01]  /*e530*/  UIMAD UR6, UR47, UR8, URZ ;  /* 0x000000082f0672a4 */ /* 0x000fe2000f8e023f */
[----:B------:R-:W-:Y:S02]  /*e540*/  UMOV UR50, UR56 ;  /* 0x0000003800327c82 */ /* 0x000fe40008000000 */
[----:B------:R-:W-:Y:S02]  /*e550*/  UIMAD.WIDE.U32 UR4, UR36, UR8, UR50 ;  /* 0x00000008240472a5 */ /* 0x000fe4000f8e0032 */
[----:B------:R-:W-:-:S03]  /*e560*/  UIMAD UR6, UR36, UR9, UR6 ;  /* 0x00000009240672a4 */ /* 0x000fc6000f8e0206 */
[----:B------:R-:W-:Y:S01]  /*e570*/  ULDC.64 UR8, c[0x0][0x2e0] ;  /* 0x0000b80000087ab9 */ /* 0x000fe20000000a00 */
[----:B------:R-:W-:Y:S02]  /*e580*/  UIADD3 UR5, UR5, UR6, URZ ;  /* 0x0000000605057290 */ /* 0x000fe4000fffe03f */
[----:B------:R-:W-:Y:S02]  /*e590*/  UIMAD UR6, UR37, UR8, URZ ;  /* 0x00000008250672a4 */ /* 0x000fe4000f8e023f */
[----:B------:R-:W-:Y:S02]  /*e5a0*/  UIMAD.WIDE.U32 UR4, UR46, UR8, UR4 ;  /* 0x000000082e0472a5 */ /* 0x000fe4000f8e0004 */
[----:B------:R-:W-:-:S03]  /*e5b0*/  UIMAD UR6, UR46, UR9, UR6 ;  /* 0x000000092e0672a4 */ /* 0x000fc6000f8e0206 */
[----:B------:R-:W-:Y:S01]  /*e5c0*/  ULDC.64 UR8, c[0x0][0x2d0] ;  /* 0x0000b40000087ab9 */ /* 0x000fe20000000a00 */
[----:B------:R-:W-:Y:S01]  /*e5d0*/  UIADD3 UR5, UR5, UR6, URZ ;  /* 0x0000000605057290 */ /* 0x000fe2000fffe03f */
[----:B---3--:R-:W-:-:S05]  /*e5e0*/  IMAD.SHL.U32 R9, R9, 0x10, RZ ;  /* 0x0000001009097824 */ /* 0x008fca00078e00ff */
[----:B------:R-:W-:-:S04]  /*e5f0*/  LOP3.LUT R9, R9, 0x30, RZ, 0xc0, !PT ;  /* 0x0000003009097812 */ /* 0x000fc800078ec0ff */
[C---:B------:R-:W-:Y:S02]  /*e600*/  LOP3.LUT R11, R9.reuse, 0x40, RZ, 0xfc, !PT ;  /* 0x00000040090b7812 */ /* 0x040fe400078efcff */
[----:B------:R-:W-:Y:S01]  /*e610*/  LOP3.LUT R9, R9, 0x80, RZ, 0xfc, !PT ;  /* 0x0000008009097812 */ /* 0x000fe200078efcff */
[----:B--2---:R-:W-:-:S05]  /*e620*/  IMAD.SHL.U32 R0, R0, 0x80, RZ ;  /* 0x0000008000007824 */ /* 0x004fca00078e00ff */
[----:B------:R-:W-:-:S05]  /*e630*/  LOP3.LUT R4, R4, R0, RZ, 0xfc, !PT ;  /* 0x0000000004047212 */ /* 0x000fca00078efcff */
[----:B-1----:R-:W-:-:S04]  /*e640*/  @P0 IMAD.HI.U32 R5, R4, R2, RZ ;  /* 0x0000000204050227 */ /* 0x002fc800078e00ff */
[----:B------:R-:W-:Y:S01]  /*e650*/  IMAD.MOV.U32 R2, RZ, RZ, R4 ;  /* 0x000000ffff027224 */ /* 0x000fe200078e0004 */
[----:B0-----:R-:W-:-:S05]  /*e660*/  @P0 SHF.R.U32.HI R2, RZ, R3, R5 ;  /* 0x00000003ff020219 */ /* 0x001fca0000011605 */
[----:B------:R-:W-:-:S04]  /*e670*/  IMAD.MOV R6, RZ, RZ, -R2 ;  /* 0x000000ffff067224 */ /* 0x000fc800078e0a02 */
[----:B------:R-:W-:Y:S01]  /*e680*/  IMAD R6, R8, R6, R4 ;  /* 0x0000000608067224 */ /* 0x000fe200078e0204 */
[----:B------:R-:W-:Y:S01]  /*e690*/  SHF.R.S32.HI R4, RZ, 0x1f, R2 ;  /* 0x0000001fff047819 */ /* 0x000fe20000011402 */
[----:B------:R-:W-:-:S04]  /*e6a0*/  IMAD.U32 R3, RZ, RZ, UR8 ;  /* 0x00000008ff037e24 */ /* 0x000fc8000f8e00ff */
[----:B------:R-:W-:Y:S01]  /*e6b0*/  IMAD R4, R4, UR8, RZ ;  /* 0x0000000804047c24 */ /* 0x000fe2000f8e02ff */
[----:B------:R-:W-:-:S03]  /*e6c0*/  SHF.R.S32.HI R7, RZ, 0x1f, R6 ;  /* 0x0000001fff077819 */ /* 0x000fc60000011406 */
[C---:B------:R-:W-:Y:S02]  /*e6d0*/  IMAD R4, R2.reuse, UR9, R4 ;  /* 0x0000000902047c24 */ /* 0x040fe4000f8e0204 */
[----:B------:R-:W-:Y:S01]  /*e6e0*/  IMAD.WIDE.U32 R2, R2, R3, UR4 ;  /* 0x0000000402027e25 */ /* 0x000fe2000f8e0003 */
[----:B------:R-:W-:-:S03]  /*e6f0*/  ULDC.64 UR4, c[0x0][0x2c8] ;  /* 0x0000b20000047ab9 */ /* 0x000fc60000000a00 */
[----:B------:R-:W-:Y:S02]  /*e700*/  IMAD.IADD R3, R3, 0x1, R4 ;  /* 0x0000000103037824 */ /* 0x000fe400078e0204 */
[----:B------:R-:W-:Y:S02]  /*e710*/  IMAD R7, R7, UR4, RZ ;  /* 0x0000000407077c24 */ /* 0x000fe4000f8e02ff */
[----:B------:R-:W-:-:S04]  /*e720*/  IMAD.WIDE.U32 R4, R6, UR4, R2 ;  /* 0x0000000406047c25 */ /* 0x000fc8000f8e0002 */
[----:B------:R-:W-:Y:S01]  /*e730*/  IMAD R2, R6, UR5, R7 ;  /* 0x0000000506027c24 */ /* 0x000fe2000f8e0207 */
[----:B------:R-:W-:Y:S02]  /*e740*/  ULDC.64 UR4, c[0x0][0x280] ;  /* 0x0000a00000047ab9 */ /* 0x000fe40000000a00 */
[----:B------:R-:W-:Y:S01]  /*e750*/  IADD3 R3, P0, R4, UR4, RZ ;  /* 0x0000000404037c10 */ /* 0x000fe2000ff1e0ff */
[----:B------:R-:W-:Y:S02]  /*e760*/  ULDC UR4, c[0x0][0x2b8] ;  /* 0x0000ae0000047ab9 */ /* 0x000fe40000000800 */
[----:B------:R-:W-:Y:S02]  /*e770*/  ISETP.GE.AND P2, PT, R9, UR4, PT ;  /* 0x0000000409007c0c */ /* 0x000fe4000bf46270 */
[----:B------:R0:W5:Y:S01]  /*e780*/  LDL R9, [R1+0x20] ;  /* 0x0000200001097983 */ /* 0x0001620000100800 */
[----:B------:R-:W1:Y:S01]  /*e790*/  S2R R7, SR_TID.X ;  /* 0x0000000000077919 */ /* 0x000e620000002100 */
[----:B------:R-:W-:-:S02]  /*e7a0*/  IADD3.X R2, R5, UR5, R2, P0, !PT ;  /* 0x0000000505027c10 */ /* 0x000fc400087fe402 */
[----:B------:R-:W-:Y:S01]  /*e7b0*/  ISETP.GE.AND P1, PT, R11, UR4, PT ;  /* 0x000000040b007c0c */ /* 0x000fe2000bf26270 */
[----:B-1----:R-:W-:-:S05]  /*e7c0*/  IMAD.SHL.U32 R10, R7, 0x10, RZ ;  /* 0x00000010070a7824 */ /* 0x002fca00078e00ff */
[----:B------:R-:W-:-:S04]  /*e7d0*/  LOP3.LUT R10, R10, 0x30, RZ, 0xc0, !PT ;  /* 0x000000300a0a7812 */ /* 0x000fc800078ec0ff */
[----:B------:R-:W-:Y:S01]  /*e7e0*/  ISETP.GE.AND P0, PT, R10, UR4, PT ;  /* 0x000000040a007c0c */ /* 0x000fe2000bf06270 */
[----:B------:R-:W-:-:S03]  /*e7f0*/  UMOV UR4, 0xffffffff ;  /* 0xffffffff00047882 */ /* 0x000fc60000000000 */
[----:B0-----:R-:W-:Y:S09]  /*e800*/  BRA.DIV UR4, `(.L_x_365) ;  /* 0x0000003204d87947 */ /* 0x001ff2000b800000 */
[----:B------:R-:W0:Y:S02]  /*e810*/  S2R R6, SR_TID.X ;  /* 0x0000000000067919 */ /* 0x000e240000002100 */
[----:B0-----:R-:W-:Y:S02]  /*e820*/  LOP3.LUT R7, R6, 0x7f, RZ, 0xc0, !PT ;  /* 0x0000007f06077812 */ /* 0x001fe400078ec0ff */
[----:B------:R-:W2:Y:S02]  /*e830*/  LDL.LU R6, [R1+0x18] ;  /* 0x0000180001067983 */ /* 0x000ea40000300800 */
[----:B------:R-:W-:Y:S02]  /*e840*/  SHF.R.U32.HI R7, RZ, 0x2, R7 ;  /* 0x00000002ff077819 */ /* 0x000fe40000011607 */
[----:B------:R-:W-:Y:S03]  /*e850*/  SHFL.IDX PT, R5, R2, RZ, 0x1c1f ;  /* 0x001c1fff02057589 */ /* 0x000fe600000e0000 */
[----:B------:R-:W-:-:S02]  /*e860*/  IMAD.IADD R0, R7, 0x1, R0 ;  /* 0x0000000107007824 */ /* 0x000fc400078e0200 */
[----:B--2---:R-:W-:Y:S02]  /*e870*/  IMAD R4, R6, R8, RZ ;  /* 0x0000000806047224 */ /* 0x004fe400078e02ff */
[----:B------:R-:W0:Y:S03]  /*e880*/  SHFL.IDX PT, R6, R3, RZ, 0x1c1f ;  /* 0x001c1fff03067589 */ /* 0x000e2600000e0000 */
[----:B------:R-:W-:-:S13]  /*e890*/  ISETP.GE.AND P4, PT, R0, R4, PT ;  /* 0x000000040000720c */ /* 0x000fda0003f86270 */
[----:B0-----:R-:W-:-:S05]  /*e8a0*/  @!P4 IADD3 R6, P3, R10, R6, RZ ;  /* 0x000000060a06c210 */ /* 0x001fca0007f7e0ff */
[----:B------:R-:W-:-:S04]  /*e8b0*/  @!P4 IMAD.X R5, RZ, RZ, R5, P3 ;  /* 0x000000ffff05c224 */ /* 0x000fc800018e0605 */
[----:B------:R-:W-:Y:S02]  /*e8c0*/  @!P4 IMAD.MOV.U32 R7, RZ, RZ, R5 ;  /* 0x000000ffff07c224 */ /* 0x000fe400078e0005 */
[----:B------:R-:W-:-:S03]  /*e8d0*/  VIADD R5, R0, 0x20 ;  /* 0x0000002000057836 */ /* 0x000fc60000000000 */
[----:B------:R-:W-:Y:S01]  /*e8e0*/  @!PT LDS RZ, [RZ] ;  /* 0x00000000fffff984 */ /* 0x000fe20000000800 */
[----:B-----5:R-:W-:Y:S02]  /*e8f0*/  @!P4 LDGSTS.E.BYPASS.LTC128B.128 [R9+0x1e200], desc[UR48][R6.64], !P0 ;  /* 0x1e2000000609cfae */ /* 0x020fe4000c101d70 */
[----:B------:R-:W-:Y:S02]  /*e900*/  ISETP.GE.AND P3, PT, R5, R4, PT ;  /* 0x000000040500720c */ /* 0x000fe40003f66270 */
[----:B------:R-:W-:Y:S04]  /*e910*/  @!P4 LDGSTS.E.BYPASS.LTC128B.128 [R9+0x20200], desc[UR48][R6.64+0x40], !P1 ;  /* 0x202000400609cfae */ /* 0x000fe8000c901d70 */
[----:B------:R0:W-:Y:S04]  /*e920*/  @!P4 LDGSTS.E.BYPASS.LTC128B.128 [R9+0x22200], desc[UR48][R6.64+0x80], !P2 ;  /* 0x222000800609cfae */ /* 0x0001e8000d101d70 */
[----:B------:R-:W-:Y:S04]  /*e930*/  SHFL.IDX PT, R5, R2, 0x1, 0x1c1f ;  /* 0x003c1f0002057f89 */ /* 0x000fe800000e0000 */
[----:B0-----:R-:W0:Y:S02]  /*e940*/  SHFL.IDX PT, R6, R3, 0x1, 0x1c1f ;  /* 0x003c1f0003067f89 */ /* 0x001e2400000e0000 */
        /* <DEDUP_REMOVED lines=9> */
[----:B0-----:R-:W0:Y:S04]  /*e9e0*/  SHFL.IDX PT, R6, R3, 0x2, 0x1c1f ;  /* 0x005c1f0003067f89 */ /* 0x001e2800000e0000 */
[----:B------:R-:W1:Y:S02]  /*e9f0*/  SHFL.IDX PT, R3, R3, 0x3, 0x1c1f ;  /* 0x007c1f0003037f89 */ /* 0x000e6400000e0000 */
[----:B0-----:R-:W-:-:S05]  /*ea00*/  @!P3 IADD3 R6, P4, R10, R6, RZ ;  /* 0x000000060a06b210 */ /* 0x001fca0007f9e0ff */
[----:B------:R-:W-:-:S04]  /*ea10*/  @!P3 IMAD.X R5, RZ, RZ, R5, P4 ;  /* 0x000000ffff05b224 */ /* 0x000fc800020e0605 */
[----:B------:R-:W-:Y:S02]  /*ea20*/  @!P3 IMAD.MOV.U32 R7, RZ, RZ, R5 ;  /* 0x000000ffff07b224 */ /* 0x000fe400078e0005 */
[----:B------:R0:W2:Y:S04]  /*ea30*/  SHFL.IDX PT, R5, R2, 0x3, 0x1c1f ;  /* 0x007c1f0002057f89 */ /* 0x0000a800000e0000 */
[----:B------:R0:W-:Y:S04]  /*ea40*/  @!P3 LDGSTS.E.BYPASS.LTC128B.128 [R9+0x1f200], desc[UR48][R6.64], !P0 ;  /* 0x1f2000000609bfae */ /* 0x0001e8000c101d70 */
[----:B------:R0:W-:Y:S04]  /*ea50*/  @!P3 LDGSTS.E.BYPASS.LTC128B.128 [R9+0x21200], desc[UR48][R6.64+0x40], !P1 ;  /* 0x212000400609bfae */ /* 0x0001e8000c901d70 */
[----:B-1----:R0:W-:Y:S02]  /*ea60*/  @!P3 LDGSTS.E.BYPASS.LTC128B.128 [R9+0x23200], desc[UR48][R6.64+0x80], !P2 ;  /* 0x232000800609bfae */ /* 0x0021e4000d101d70 */
.L_x_446:
[----:B------:R-:W-:Y:S01]  /*ea70*/  VIADD R0, R0, 0x60 ;  /* 0x0000006000007836 */ /* 0x000fe20000000000 */
[----:B------:R-:W-:Y:S04]  /*ea80*/  BSSY B0, `(.L_x_366) ;  /* 0x000000b000007945 */ /* 0x000fe80003800000 */
[----:B------:R-:W-:-:S13]  /*ea90*/  ISETP.GE.AND P3, PT, R0, R4, PT ;  /* 0x000000040000720c */ /* 0x000fda0003f66270 */
[----:B------:R-:W-:Y:S05]  /*eaa0*/  @P3 BRA `(.L_x_367) ;  /* 0x0000000000203947 */ /* 0x000fea0003800000 */
[----:B0-----:R-:W-:-:S05]  /*eab0*/  IADD3 R2, P3, R10, R3, RZ ;  /* 0x000000030a027210 */ /* 0x001fca0007f7e0ff */
[----:B--2---:R-:W-:-:S05]  /*eac0*/  IMAD.X R3, RZ, RZ, R5, P3 ;  /* 0x000000ffff037224 */ /* 0x004fca00018e0605 */
[----:B------:R-:W-:Y:S01]  /*ead0*/  @!PT LDS RZ, [RZ] ;  /* 0x00000000fffff984 */ /* 0x000fe20000000800 */
[----:B------:R-:W-:Y:S01]  /*eae0*/  @!PT LDS RZ, [RZ] ;  /* 0x00000000fffff984 */ /* 0x000fe20000000800 */
[----:B------:R-:W-:Y:S01]  /*eaf0*/  @!PT LDS RZ, [RZ] ;  /* 0x00000000fffff984 */ /* 0x000fe20000000800 */
[----:B------:R1:W-:Y:S04]  /*eb00*/  LDGSTS.E.BYPASS.LTC128B.128 [R9+0x1fa00], desc[UR48][R2.64], !P0 ;  /* 0x1fa0000002097fae */ /* 0x0003e8000c101d70 */
[----:B------:R1:W-:Y:S04]  /*eb10*/  LDGSTS.E.BYPASS.LTC128B.128 [R9+0x21a00], desc[UR48][R2.64+0x40], !P1 ;  /* 0x21a0004002097fae */ /* 0x0003e8000c901d70 */
[----:B------:R1:W-:Y:S02]  /*eb20*/  LDGSTS.E.BYPASS.LTC128B.128 [R9+0x23a00], desc[UR48][R2.64+0x80], !P2 ;  /* 0x23a0008002097fae */ /* 0x0003e4000d101d70 */
.L_x_367:
[----:B------:R-:W-:Y:S05]  /*eb30*/  BSYNC B0 ;  /* 0x0000000000007941 */ /* 0x000fea0003800000 */
.L_x_366:
[----:B------:R-:W-:Y:S01]  /*eb40*/  NOP ;  /* 0x0000000000007918 */ /* 0x000fe20000000000 */
[----:B------:R-:W-:-:S13]  /*eb50*/  PLOP3.LUT P0, PT, PT, PT, PT, 0x80, 0x0 ;  /* 0x000000000000781c */ /* 0x000fda0003f0f070 */
.L_x_368:
[----:B------:R-:W-:Y:S02]  /*eb60*/  PLOP3.LUT P1, PT, P1, P0, PT, 0xa2, 0x0 ;  /* 0x000000000000781c */ /* 0x000fe40000f21472 */
[----:B------:R-:W-:-:S08]  /*eb70*/  @P0 R2UR P1, UR4, R17 ;  /* 0x00000000110402ca */ /* 0x000fd00000020000 */
[----:B------:R-:W-:-:S05]  /*eb80*/  @P0 PLOP3.LUT P0, PT, P1, PT, PT, 0x80, 0x0 ;  /* 0x000000000000081c */ /* 0x000fca0000f0f070 */
[----:B------:R-:W-:Y:S01]  /*eb90*/  @!P1 SYNCS.ARRIVE.TRANS64.RED.A0T1 RZ, [UR4+0x33400], RZ ;  /* 0x033400ffffff99a7 */ /* 0x000fe20008200404 */
[----:B------:R-:W-:Y:S07]  /*eba0*/  @!P1 ARRIVES.LDGSTSBAR.64.TRANSCNT [UR4+0x33400] ;  /* 0x03340000ff0099b0 */ /* 0x000fee0008000a84 */
[----:B------:R-:W-:Y:S05]  /*ebb0*/  @P0 BRA.U.ANY `(.L_x_368) ;  /* 0xfffffffd00e80947 */ /* 0x000fea000393ffff */
[----:B01----:R-:W3:Y:S02]  /*ebc0*/  LDL.LU R2, [R1+0x24] ;  /* 0x0000240001027983 */ /* 0x003ee40000300800 */
[----:B---3--:R-:W-:-:S05]  /*ebd0*/  VIADD R2, R2, 0x1 ;  /* 0x0000000102027836 */ /* 0x008fca0000000000 */
[----:B------:R0:W-:Y:S01]  /*ebe0*/  STL [R1+0x24], R2 ;  /* 0x0000240201007387 */ /* 0x0001e20000100800 */
[----:B------:R-:W-:-:S04]  /*ebf0*/  LEA.HI R0, R2, R2, RZ, 0x1 ;  /* 0x0000000202007211 */ /* 0x000fc800078f08ff */
[----:B------:R-:W-:-:S05]  /*ec00*/  LOP3.LUT R0, R0, 0xfffffffe, RZ, 0xc0, !PT ;  /* 0xfffffffe00007812 */ /* 0x000fca00078ec0ff */
[----:B------:R-:W-:-:S05]  /*ec10*/  IMAD.IADD R0, R2, 0x1, -R0 ;  /* 0x0000000102007824 */ /* 0x000fca00078e0a00 */
[----:B------:R-:W-:Y:S01]  /*ec20*/  SHF.L.U32 R0, R0, 0x1f, RZ ;  /* 0x0000001f00007819 */ /* 0x000fe200000006ff */
[----:B------:R-:W-:Y:S01]  /*ec30*/  NOP ;  /* 0x0000000000007918 */ /* 0x000fe20000000000 */
[----:B------:R0:W-:Y:S01]  /*ec40*/  SYNCS.ARRIVE.TRANS64.A1T0 RZ, [R17+URZ+0x33400], RZ ;  /* 0x033400ff11ff79a7 */ /* 0x0001e2000810003f */
[----:B------:R-:W-:Y:S01]  /*ec50*/  BSSY B0, `(.L_x_369) ;  /* 0x0000003000007945 */ /* 0x000fe20003800000 */
[----:B------:R-:W1:Y:S03]  /*ec60*/  SYNCS.PHASECHK.TRANS64.TRYWAIT P0, [R17+URZ+0x33420], R0 ;  /* 0x03342000110075a7 */ /* 0x000e66000800017f */
[----:B01----:R-:W-:Y:S05]  /*ec70*/  @!P0 BRA `(.L_x_370) ;  /* 0x00000034000c8947 */ /* 0x003fea0003800000 */
.L_x_447:
[----:B------:R-:W-:Y:S05]  /*ec80*/  BSYNC B0 ;  /* 0x0000000000007941 */ /* 0x000fea0003800000 */
.L_x_369:
[----:B------:R-:W-:-:S06]  /*ec90*/  UISETP.GE.AND UP0, UPT, UR41, 0xa1, UPT ;  /* 0x000000a12900788c */ /* 0x000fcc000bf06270 */
[----:B------:R-:W-:-:S13]  /*eca0*/  PLOP3.LUT P0, PT, PT, PT, UP0, 0x80, 0x0 ;  /* 0x000000000000781c */ /* 0x000fda0003f0f008 */
[----:B------:R-:W-:Y:S05]  /*ecb0*/  @!P0 BRA `(.L_x_371) ;  /* 0x0000001000e48947 */ /* 0x000fea0003800000 */
[----:B------:R-:W-:Y:S01]  /*ecc0*/  UIADD3 UR4, UR40, -0x2, URZ ;  /* 0xfffffffe28047890 */ /* 0x000fe2000fffe03f */
[----:B0-----:R-:W-:Y:S02]  /*ecd0*/  IMAD.MOV.U32 R0, RZ, RZ, R19 ;  /* 0x000000ffff007224 */ /* 0x001fe400078e0013 */
[----:B------:R-:W-:-:S03]  /*ece0*/  IMAD.MOV.U32 R8, RZ, RZ, R18 ;  /* 0x000000ffff087224 */ /* 0x000fc600078e0012 */
[----:B------:R-:W-:-:S07]  /*ecf0*/  IMAD.U32 R2, RZ, RZ, UR4 ;  /* 0x00000004ff027e24 */ /* 0x000fce000f8e00ff */
.L_x_395:
[----:B------:R-:W3:Y:S01]  /*ed00*/  LDL R3, [R1+0x4] ;  /* 0x0000040001037983 */ /* 0x000ee20000100800 */
[----:B------:R-:W-:Y:S01]  /*ed10*/  VIADD R18, R8, 0x1 ;  /* 0x0000000108127836 */ /* 0x000fe20000000000 */
[----:B------:R-:W-:Y:S05]  /*ed20*/  YIELD ;  /* 0x0000000000007946 */ /* 0x000fea0003800000 */
[----:B------:R-:W-:Y:S01]  /*ed30*/  ISETP.NE.AND P0, PT, R18, 0x2, PT ;  /* 0x000000021200780c */ /* 0x000fe20003f05270 */
[----:B------:R-:W-:Y:S03]  /*ed40*/  BSSY B0, `(.L_x_372) ;  /* 0x00000a7000007945 */ /* 0x000fe60003800000 */
[----:B------:R-:W-:-:S02]  /*ed50*/  SEL R19, RZ, 0x1, P0 ;  /* 0x00000001ff137807 */ /* 0x000fc40000000000 */
[----:B------:R-:W-:Y:S02]  /*ed60*/  SEL R18, R18, RZ, P0 ;  /* 0x000000ff12127207 */ /* 0x000fe40000000000 */
[----:B------:R-:W-:Y:S02]  /*ed70*/  LOP3.LUT R19, R0, R19, RZ, 0x3c, !PT ;  /* 0x0000001300137212 */ /* 0x000fe400078e3cff */
[----:B---3--:R-:W-:-:S13]  /*ed80*/  LOP3.LUT P1, RZ, R3, 0x1, RZ, 0xc0, !PT ;  /* 0x0000000103ff7812 */ /* 0x008fda000782c0ff */
[----:B------:R-:W-:Y:S05]  /*ed90*/  @!P1 BRA `(.L_x_373) ;  /* 0x0000000800849947 */ /* 0x000fea0003800000 */
[----:B------:R-:W-:Y:S01]  /*eda0*/  ULDC.64 UR4, c[0x0][0x418] ;  /* 0x0001060000047ab9 */ /* 0x000fe20000000a00 */
[----:B------:R-:W-:Y:S01]  /*edb0*/  IMAD.MOV.U32 R3, RZ, RZ, R2 ;  /* 0x000000ffff037224 */ /* 0x000fe200078e0002 */
[----:B------:R-:W-:-:S04]  /*edc0*/  ISETP.NE.U32.AND P0, PT, RZ, UR4, PT ;  /* 0x00000004ff007c0c */ /* 0x000fc8000bf05070 */
[----:B------:R-:W-:-:S13]  /*edd0*/  ISETP.NE.AND.EX P0, PT, RZ, UR5, PT, P0 ;  /* 0x00000005ff007c0c */ /* 0x000fda000bf05300 */
[----:B------:R-:W-:Y:S05]  /*ede0*/  @!P0 BRA `(.L_x_374) ;  /* 0x00000000004c8947 */ /* 0x000fea0003800000 */
[----:B------:R-:W3:Y:S01]  /*edf0*/  LDL R9, [R1+0x8] ;  /* 0x0000080001097983 */ /* 0x000ee20000100800 */
[----:B------:R-:W0:Y:S01]  /*ee00*/  LDC R3, c[0x0][0x43c] ;  /* 0x00010f00ff037b82 */ /* 0x000e220000000800 */
[----:B------:R-:W-:Y:S02]  /*ee10*/  ULDC.64 UR6, c[0x0][0x428] ;  /* 0x00010a0000067ab9 */ /* 0x000fe40000000a00 */
[----:B------:R-:W4:Y:S01]  /*ee20*/  LDL R7, [R1] ;  /* 0x0000000001077983 */ /* 0x000f220000100800 */
[----:B0-----:R-:W-:-:S13]  /*ee30*/  ISETP.NE.AND P0, PT, R3, 0x1, PT ;  /* 0x000000010300780c */ /* 0x001fda0003f05270 */
[----:B--2---:R-:W0:Y:S02]  /*ee40*/  @P0 LDC.64 R4, c[0x0][0x440] ;  /* 0x00011000ff040b82 */ /* 0x004e240000000a00 */
[----:B0-----:R-:W-:-:S04]  /*ee50*/  @P0 IMAD.HI.U32 R6, R2, R4, RZ ;  /* 0x0000000402060227 */ /* 0x001fc800078e00ff */
[----:B------:R-:W-:Y:S01]  /*ee60*/  IMAD.MOV.U32 R4, RZ, RZ, R2 ;  /* 0x000000ffff047224 */ /* 0x000fe200078e0002 */
[----:B------:R-:W-:-:S05]  /*ee70*/  @P0 SHF.R.U32.HI R4, RZ, R5, R6 ;  /* 0x00000005ff040219 */ /* 0x000fca0000011606 */
[----:B------:R-:W-:-:S04]  /*ee80*/  IMAD.MOV R5, RZ, RZ, -R4 ;  /* 0x000000ffff057224 */ /* 0x000fc800078e0a04 */
[----:B------:R-:W-:Y:S01]  /*ee90*/  IMAD R3, R3, R5, R2 ;  /* 0x0000000503037224 */ /* 0x000fe200078e0202 */
[----:B------:R-:W-:Y:S01]  /*eea0*/  SHF.R.S32.HI R5, RZ, 0x1f, R4 ;  /* 0x0000001fff057819 */ /* 0x000fe20000011404 */
[----:B---3--:R-:W-:-:S04]  /*eeb0*/  IMAD R6, R9, UR6, RZ ;  /* 0x0000000609067c24 */ /* 0x008fc8000f8e02ff */
[C---:B----4-:R-:W-:Y:S02]  /*eec0*/  IMAD R6, R7.reuse, UR7, R6 ;  /* 0x0000000707067c24 */ /* 0x050fe4000f8e0206 */
[----:B------:R-:W-:-:S04]  /*eed0*/  IMAD.WIDE.U32 R4, R7, UR6, R4 ;  /* 0x0000000607047c25 */ /* 0x000fc8000f8e0004 */
[----:B------:R-:W-:Y:S01]  /*eee0*/  IMAD.IADD R5, R6, 0x1, R5 ;  /* 0x0000000106057824 */ /* 0x000fe200078e0205 */
[----:B------:R-:W-:-:S04]  /*eef0*/  LEA R6, P0, R4, UR4, 0x2 ;  /* 0x0000000404067c11 */ /* 0x000fc8000f8010ff */
[----:B------:R-:W-:-:S05]  /*ef00*/  LEA.HI.X R7, R4, UR5, R5, 0x2, P0 ;  /* 0x0000000504077c11 */ /* 0x000fca00080f1405 */
[----:B------:R0:W5:Y:S04]  /*ef10*/  LDG.E R16, desc[UR48][R6.64] ;  /* 0x0000003006107981 */ /* 0x000168000c1e1900 */
.L_x_374:
[----:B------:R-:W2:Y:S01]  /*ef20*/  S2R R4, SR_TID.X ;  /* 0x0000000000047919 */ /* 0x000ea20000002100 */
[----:B0-----:R-:W-:Y:S01]  /*ef30*/  IMAD R6, R18, 0x8, R17 ;  /* 0x0000000812067824 */ /* 0x001fe200078e0211 */
[----:B------:R-:W-:Y:S01]  /*ef40*/  BSSY B1, `(.L_x_375) ;  /* 0x0000006000017945 */ /* 0x000fe20003800000 */
[----:B--2---:R-:W-:Y:S02]  /*ef50*/  LOP3.LUT R5, R4, 0x7f, RZ, 0xc0, !PT ;  /* 0x0000007f04057812 */ /* 0x004fe400078ec0ff */
[----:B------:R-:W-:Y:S02]  /*ef60*/  SHF.L.U32 R4, R19, 0x1f, RZ ;  /* 0x0000001f13047819 */ /* 0x000fe400000006ff */
[----:B------:R-:W-:Y:S02]  /*ef70*/  ISETP.NE.AND P1, PT, R5, RZ, PT ;  /* 0x000000ff0500720c */ /* 0x000fe40003f25270 */
[----:B------:R-:W0:Y:S02]  /*ef80*/  SYNCS.PHASECHK.TRANS64.TRYWAIT P0, [R6+URZ+0x33480], R4 ;  /* 0x03348004060075a7 */ /* 0x000e24000800017f */
[----:B0-----:R-:W-:Y:S09]  /*ef90*/  @!P0 BRA `(.L_x_376) ;  /* 0x0000003000588947 */ /* 0x001ff20003800000 */
.L_x_448:
[----:B------:R-:W-:Y:S05]  /*efa0*/  BSYNC B1 ;  /* 0x0000000000017941 */ /* 0x000fea0003800000 */
.L_x_375:
[----:B------:R-:W-:Y:S04]  /*efb0*/  BSSY B1, `(.L_x_377) ;  /* 0x0000009000017945 */ /* 0x000fe80003800000 */
        /* <DEDUP_REMOVED lines=8> */
.L_x_378:
[----:B------:R-:W-:Y:S05]  /*f040*/  BSYNC B1 ;  /* 0x0000000000017941 */ /* 0x000fea0003800000 */
.L_x_377:
[----:B------:R-:W-:Y:S01]  /*f050*/  IMAD.MOV.U32 R10, RZ, RZ, RZ ;  /* 0x000000ffff0a7224 */ /* 0x000fe200078e00ff */
[----:B------:R-:W-:Y:S01]  /*f060*/  UIADD3 UR4, UP0, UR52, 0x470, URZ ;  /* 0x0000047034047890 */ /* 0x000fe2000ff1e03f */
[----:B------:R-:W-:Y:S01]  /*f070*/  IMAD.MOV.U32 R7, RZ, RZ, 0xa0 ;  /* 0x000000a0ff077424 */ /* 0x000fe200078e00ff */
[----:B------:R-:W-:Y:S01]  /*f080*/  PLOP3.LUT P0, PT, PT, PT, PT, 0x80, 0x0 ;  /* 0x000000000000781c */ /* 0x000fe20003f0f070 */
[----:B------:R-:W-:Y:S01]  /*f090*/  VIADD R5, R6, 0x33470 ;  /* 0x0003347006057836 */ /* 0x000fe20000000000 */
[----:B------:R-:W-:Y:S01]  /*f0a0*/  R2UR UR10, R10 ;  /* 0x000000000a0a72ca */ /* 0x000fe200000e0000 */
[----:B------:R-:W-:Y:S01]  /*f0b0*/  IMAD R7, R3, R7, UR42 ;  /* 0x0000002a03077e24 */ /* 0x000fe2000f8e0207 */
[----:B------:R-:W-:Y:S01]  /*f0c0*/  UIADD3.X UR5, URZ, UR53, URZ, UP0, !UPT ;  /* 0x000000353f057290 */ /* 0x000fe200087fe43f */
[----:B------:R-:W-:Y:S01]  /*f0d0*/  IMAD R3, R18, 0x7800, R17 ;  /* 0x0000780012037824 */ /* 0x000fe200078e0211 */
[----:B------:R-:W-:Y:S01]  /*f0e0*/  UMOV UR6, 0x0 ;  /* 0x0000000000067882 */ /* 0x000fe20000000000 */
[----:B------:R-:W-:-:S02]  /*f0f0*/  UMOV UR7, 0x14f00000 ;  /* 0x14f0000000077882 */ /* 0x000fc40000000000 */
[----:B------:R-:W-:-:S08]  /*f100*/  VIADD R9, R3, 0xf200 ;  /* 0x0000f20003097836 */ /* 0x000fd00000000000 */
.L_x_379:
        /* <DEDUP_REMOVED lines=10> */
[----:B------:R-:W-:Y:S01]  /*f1b0*/  IMAD.MOV.U32 R12, RZ, RZ, 0x40 ;  /* 0x00000040ff0c7424 */ /* 0x000fe200078e00ff */
[----:B------:R-:W-:Y:S01]  /*f1c0*/  PLOP3.LUT P0, PT, PT, PT, PT, 0x80, 0x0 ;  /* 0x000000000000781c */ /* 0x000fe20003f0f070 */
[----:B------:R-:W-:Y:S01]  /*f1d0*/  VIADD R9, R3, 0x11a00 ;  /* 0x00011a0003097836 */ /* 0x000fe20000000000 */
[----:B------:R-:W-:Y:S01]  /*f1e0*/  UMOV UR6, 0x0 ;  /* 0x0000000000067882 */ /* 0x000fe20000000000 */
[----:B------:R-:W-:Y:S01]  /*f1f0*/  UMOV UR7, 0x14f00000 ;  /* 0x14f0000000077882 */ /* 0x000fe20000000000 */
[----:B------:R-:W-:-:S15]  /*f200*/  R2UR UR10, R12 ;  /* 0x000000000c0a72ca */ /* 0x000fde00000e0000 */
.L_x_380:
        /* <DEDUP_REMOVED lines=16> */
.L_x_381:
        /* <DEDUP_REMOVED lines=10> */
[----:B------:R-:W1:Y:S01]  /*f3b0*/  SYNCS.PHASECHK.TRANS64.TRYWAIT P0, [R6+URZ+0x33440], R4 ;  /* 0x03344004060075a7 */ /* 0x000e62000800017f */
[----:B------:R-:W-:Y:S04]  /*f3c0*/  BSSY B1, `(.L_x_382) ;  /* 0x0000002000017945 */ /* 0x000fe80003800000 */
[----:B-1----:R-:W-:Y:S05]  /*f3d0*/  @!P0 BRA `(.L_x_383) ;  /* 0x0000002c005c8947 */ /* 0x002fea0003800000 */
.L_x_449:
[----:B------:R-:W-:Y:S05]  /*f3e0*/  BSYNC B1 ;  /* 0x0000000000017941 */ /* 0x000fea0003800000 */
.L_x_382:
[----:B------:R-:W-:Y:S01]  /*f3f0*/  BSSY B1, `(.L_x_384) ;  /* 0x000000b000017945 */ /* 0x000fe20003800000 */
[----:B01----:R-:W-:Y:S02]  /*f400*/  IMAD.MOV.U32 R4, RZ, RZ, 0x0 ;  /* 0x00000000ff047424 */ /* 0x003fe400078e00ff */
[----:B------:R-:W-:Y:S01]  /*f410*/  IMAD.MOV.U32 R5, RZ, RZ, 0x14f00000 ;  /* 0x14f00000ff057424 */ /* 0x000fe200078e00ff */
[----:B------:R-:W-:Y:S06]  /*f420*/  @P1 BRA `(.L_x_385) ;  /* 0x00000000001c1947 */ /* 0x000fec0003800000 */
[----:B------:R-:W0:Y:S02]  /*f430*/  S2R R9, SR_TID.X ;  /* 0x0000000000097919 */ /* 0x000e240000002100 */
[----:B0-----:R-:W-:Y:S01]  /*f440*/  LOP3.LUT R13, R9, 0x1f, RZ, 0xc0, !PT ;  /* 0x0000001f090d7812 */ /* 0x001fe200078ec0ff */
[----:B------:R-:W-:-:S03]  /*f450*/  IMAD.MOV.U32 R9, RZ, RZ, 0x7800 ;  /* 0x00007800ff097424 */ /* 0x000fc600078e00ff */
[----:B------:R-:W-:Y:S01]  /*f460*/  ISETP.NE.AND P0, PT, R13, RZ, PT ;  /* 0x000000ff0d00720c */ /* 0x000fe20003f05270 */
[----:B------:R0:W-:-:S12]  /*f470*/  SYNCS.ARRIVE.TRANS64 RZ, [R6+URZ+0x33430], R9 ;  /* 0x0334300906ff79a7 */ /* 0x0001d8000800003f */
[----:B0-----:R-:W-:Y:S05]  /*f480*/  @!P0 BRA `(.L_x_385) ;  /* 0x0000000000048947 */ /* 0x001fea0003800000 */
[----:B------:R-:W-:Y:S01]  /*f490*/  BPT.TRAP 0x1 ;  /* 0x000000040000795c */ /* 0x000fe20000300000 */
.L_x_385:
[----:B------:R-:W-:Y:S05]  /*f4a0*/  BSYNC B1 ;  /* 0x0000000000017941 */ /* 0x000fea0003800000 */
.L_x_384:
        /* <DEDUP_REMOVED lines=8> */
.L_x_386:
        /* <DEDUP_REMOVED lines=9> */
[----:B0-----:R-:W-:Y:S05]  /*f5c0*/  @P0 BRA.U.ANY `(.L_x_386) ;  /* 0xfffffffd00d80947 */ /* 0x001fea000393ffff */
[----:B------:R-:W-:Y:S01]  /*f5d0*/  R2UR UR10, R12 ;  /* 0x000000000c0a72ca */ /* 0x000fe200000e0000 */
[----:B------:R-:W-:Y:S01]  /*f5e0*/  VIADD R9, R3, 0x26a00 ;  /* 0x00026a0003097836 */ /* 0x000fe20000000000 */
[----:B------:R-:W-:Y:S02]  /*f5f0*/  R2UR UR6, R4 ;  /* 0x00000000040672ca */ /* 0x000fe400000e0000 */
[----:B------:R-:W-:Y:S02]  /*f600*/  R2UR UR7, R5 ;  /* 0x00000000050772ca */ /* 0x000fe400000e0000 */
[----:B------:R-:W-:-:S13]  /*f610*/  PLOP3.LUT P0, PT, PT, PT, PT, 0x80, 0x0 ;  /* 0x000000000000781c */ /* 0x000fda0003f0f070 */
.L_x_387:
        /* <DEDUP_REMOVED lines=15> */
.L_x_388:
        /* <DEDUP_REMOVED lines=10> */
.L_x_373:
[----:B------:R-:W-:Y:S05]  /*f7b0*/  BSYNC B0 ;  /* 0x0000000000007941 */ /* 0x000fea0003800000 */
.L_x_372:
[----:B------:R-:W-:-:S06]  /*f7c0*/  UISETP.NE.AND UP0, UPT, UR39, 0x3, UPT ;  /* 0x000000032700788c */ /* 0x000fcc000bf05270 */
[----:B------:R-:W-:-:S13]  /*f7d0*/  PLOP3.LUT P0, PT, PT, PT, UP0, 0x80, 0x0 ;  /* 0x000000000000781c */ /* 0x000fda0003f0f008 */
[----:B------:R-:W-:Y:S05]  /*f7e0*/  @!P0 BRA `(.L_x_389) ;  /* 0x0000000000048947 */ /* 0x000fea0003800000 */
[----:B------:R-:W-:Y:S01]  /*f7f0*/  BPT.TRAP 0x1 ;  /* 0x000000040000795c */ /* 0x000fe20000300000 */
.L_x_389:
[----:B------:R-:W-:Y:S01]  /*f800*/  IMAD.U32 R3, RZ, RZ, UR44 ;  /* 0x0000002cff037e24 */ /* 0x000fe2000f8e00ff */
[----:B------:R-:W-:Y:S01]  /*f810*/  LOP3.LUT R4, R0, 0x1, RZ, 0x3c, !PT ;  /* 0x0000000100047812 */ /* 0x000fe200078e3cff */
[----:B------:R-:W-:Y:S03]  /*f820*/  BSSY B0, `(.L_x_390) ;  /* 0x0000006000007945 */ /* 0x000fe60003800000 */
[----:B------:R-:W-:Y:S01]  /*f830*/  ISETP.NE.AND P1, PT, R3, 0x3, PT ;  /* 0x000000030300780c */ /* 0x000fe20003f25270 */
[----:B------:R-:W-:Y:S01]  /*f840*/  IMAD R3, R8, 0x8, R17 ;  /* 0x0000000808037824 */ /* 0x000fe200078e0211 */
[----:B------:R-:W-:-:S04]  /*f850*/  SHF.L.U32 R4, R4, 0x1f, RZ ;  /* 0x0000001f04047819 */ /* 0x000fc800000006ff */
[----:B------:R-:W0:Y:S02]  /*f860*/  SYNCS.PHASECHK.TRANS64.TRYWAIT P0, [R3+URZ+0x33470], R4 ;  /* 0x03347004030075a7 */ /* 0x000e24000800017f */
[----:B0-----:R-:W-:Y:S05]  /*f870*/  @!P0 BRA `(.L_x_391) ;  /* 0x0000002800488947 */ /* 0x001fea0003800000 */
.L_x_450:
[----:B------:R-:W-:Y:S05]  /*f880*/  BSYNC B0 ;  /* 0x0000000000007941 */ /* 0x000fea0003800000 */
.L_x_390:
[----:B------:R-:W-:Y:S05]  /*f890*/  @!P1 BRA `(.L_x_392) ;  /* 0x0000000000049947 */ /* 0x000fea0003800000 */
[----:B------:R-:W-:Y:S01]  /*f8a0*/  BPT.TRAP 0x1 ;  /* 0x000000040000795c */ /* 0x000fe20000300000 */
.L_x_392:
[----:B------:R-:W-:Y:S01]  /*f8b0*/  SHF.L.U32 R0, R0, 0x1f, RZ ;  /* 0x0000001f00007819 */ /* 0x000fe200000006ff */
[----:B------:R-:W-:-:S03]  /*f8c0*/  IMAD R10, R8, 0x7800, RZ ;  /* 0x00007800080a7824 */ /* 0x000fc600078e02ff */
[----:B------:R-:W1:Y:S02]  /*f8d0*/  SYNCS.PHASECHK.TRANS64.TRYWAIT P0, [R3+URZ+0x33460], R0 ;  /* 0x03346000030075a7 */ /* 0x000e64000800017f */
[----:B-1----:R-:W-:Y:S05]  /*f8e0*/  @!P0 BRA `(.L_x_393) ;  /* 0x0000002800408947 */ /* 0x002fea0003800000 */
.L_x_451:
[----:B0-----:R-:W1:Y:S04]  /*f8f0*/  LDL R4, [R1+0x1c] ;  /* 0x00001c0001047983 */ /* 0x001e680000100800 */
[----:B------:R-:W3:Y:S01]  /*f900*/  LDL R11, [R1+0xc] ;  /* 0x00000c00010b7983 */ /* 0x000ee20000100800 */
[----:B------:R-:W-:Y:S05]  /*f910*/  WARPSYNC.ALL ;  /* 0x0000000000007948 */ /* 0x000fea0003800000 */
[----:B-1----:R-:W-:-:S02]  /*f920*/  LOP3.LUT R0, R10, R4, RZ, 0xfc, !PT ;  /* 0x000000040a007212 */ /* 0x002fc400078efcff */
[----:B---3--:R-:W-:-:S03]  /*f930*/  LOP3.LUT R12, R10, R11, RZ, 0xfc, !PT ;  /* 0x0000000b0a0c7212 */ /* 0x008fc600078efcff */
[C---:B------:R-:W-:Y:S02]  /*f940*/  IMAD.IADD R0, R17.reuse, 0x1, R0 ;  /* 0x0000000111007824 */ /* 0x040fe400078e0200 */
[----:B------:R-:W-:-:S03]  /*f950*/  IMAD.IADD R12, R17, 0x1, R12 ;  /* 0x00000001110c7824 */ /* 0x000fc600078e020c */
[----:B--2---:R-:W0:Y:S02]  /*f960*/  LDSM.16.MT88.4 R4, [R0+0xf200] ;  /* 0x00f200000004783b */ /* 0x004e240000004200 */
[C-C-:B0-----:R-:W-:Y:S02]  /*f970*/  PRMT R8, R4.reuse, 0x6420, R5.reuse ;  /* 0x0000642004087816 */ /* 0x141fe40000000005 */
[----:B------:R-:W-:Y:S02]  /*f980*/  PRMT R9, R4, 0x7531, R5 ;  /* 0x0000753104097816 */ /* 0x000fe40000000005 */
[C-C-:B------:R-:W-:Y:S02]  /*f990*/  PRMT R10, R6.reuse, 0x6420, R7.reuse ;  /* 0x00006420060a7816 */ /* 0x140fe40000000007 */
[----:B------:R-:W-:-:S05]  /*f9a0*/  PRMT R11, R6, 0x7531, R7 ;  /* 0x00007531060b7816 */ /* 0x000fca0000000007 */
[----:B------:R-:W-:Y:S04]  /*f9b0*/  STSM.16.M88.4 [R12+0x200], R8 ;  /* 0x000200080c007844 */ /* 0x000fe80000000200 */
[----:B------:R-:W0:Y:S02]  /*f9c0*/  LDSM.16.MT88.4 R4, [R0+0x11a00] ;  /* 0x011a00000004783b */ /* 0x000e240000004200 */
[C-C-:B0-----:R-:W-:Y:S02]  /*f9d0*/  PRMT R8, R4.reuse, 0x6420, R5.reuse ;  /* 0x0000642004087816 */ /* 0x141fe40000000005 */
[----:B------:R-:W-:Y:S02]  /*f9e0*/  PRMT R9, R4, 0x7531, R5 ;  /* 0x0000753104097816 */ /* 0x000fe40000000005 */
[----:B------:R-:W-:-:S02]  /*f9f0*/  PRMT R10, R6, 0x6420, R7 ;  /* 0x00006420060a7816 */ /* 0x000fc40000000007 */
        /* <DEDUP_REMOVED lines=88> */
.L_x_394:
        /* <DEDUP_REMOVED lines=12> */
[----:B-1----:R-:W-:Y:S05]  /*10040*/  @P0 BRA `(.L_x_395) ;  /* 0xffffffec002c0947 */ /* 0x002fea000383ffff */
.L_x_371:
[----:B------:R-:W1:Y:S01]  /*10050*/  S2R R3, SR_TID.X ;  /* 0x0000000000037919 */ /* 0x000e620000002100 */
[----:B------:R-:W-:Y:S01]  /*10060*/  BSSY B0, `(.L_x_396) ;  /* 0x0000011000007945 */ /* 0x000fe20003800000 */
[----:B-1----:R-:W-:-:S04]  /*10070*/  LOP3.LUT R3, R3, 0x7f, RZ, 0xc0, !PT ;  /* 0x0000007f03037812 */ /* 0x002fc800078ec0ff */
[----:B------:R-:W-:-:S13]  /*10080*/  ISETP.NE.AND P0, PT, R3, RZ, PT ;  /* 0x000000ff0300720c */ /* 0x000fda0003f05270 */
[----:B------:R-:W-:Y:S05]  /*10090*/  @P0 BRA `(.L_x_397) ;  /* 0x0000000000340947 */ /* 0x000fea0003800000 */
[----:B------:R-:W1:Y:S01]  /*100a0*/  S2R R3, SR_LANEID ;  /* 0x0000000000037919 */ /* 0x000e620000000000 */
[----:B------:R-:W-:Y:S02]  /*100b0*/  VOTEU.ANY UR4, UPT, PT ;  /* 0x0000000000047886 */ /* 0x000fe400038e0100 */
[----:B0-----:R-:W1:Y:S08]  /*100c0*/  FLO.U32 R0, UR4 ;  /* 0x0000000400007d00 */ /* 0x001e7000080e0000 */
[----:B--2---:R-:W0:Y:S01]  /*100d0*/  POPC R5, UR4 ;  /* 0x0000000400057d09 */ /* 0x004e220008000000 */
[----:B-1----:R-:W-:-:S02]  /*100e0*/  ISETP.EQ.U32.AND P1, PT, R0, R3, PT ;  /* 0x000000030000720c */ /* 0x002fc40003f22070 */
[----:B------:R-:W0:Y:S11]  /*100f0*/  LDC.64 R2, c[0x0][0xc60] ;  /* 0x00031800ff027b82 */ /* 0x000e360000000a00 */
[----:B0-----:R-:W2:Y:S01]  /*10100*/  @P1 ATOMG.E.ADD.STRONG.GPU PT, R3, desc[UR48][R2.64], R5 ;  /* 0x00000005020319a8 */ /* 0x001ea200081ee1f0 */
[----:B------:R-:W0:Y:S02]  /*10110*/  S2R R4, SR_LTMASK ;  /* 0x0000000000047919 */ /* 0x000e240000003900 */
[----:B0-----:R-:W-:-:S04]  /*10120*/  LOP3.LUT R4, R4, UR4, RZ, 0xc0, !PT ;  /* 0x0000000404047c12 */ /* 0x001fc8000f8ec0ff */
[----:B------:R-:W0:Y:S01]  /*10130*/  POPC R7, R4 ;  /* 0x0000000400077309 */ /* 0x000e220000000000 */
[----:B--2---:R-:W0:Y:S02]  /*10140*/  SHFL.IDX PT, R0, R3, R0, 0x1f ;  /* 0x00001f0003007589 */ /* 0x004e2400000e0000 */
[----:B0-----:R-:W-:-:S05]  /*10150*/  IADD3 R0, R0, UR43, R7 ;  /* 0x0000002b00007c10 */ /* 0x001fca000fffe007 */
[----:B------:R1:W-:Y:S02]  /*10160*/  STL [R1+0x10], R0 ;  /* 0x0000100001007387 */ /* 0x0003e40000100800 */
.L_x_397:
[----:B------:R-:W-:Y:S05]  /*10170*/  BSYNC B0 ;  /* 0x0000000000007941 */ /* 0x000fea0003800000 */
.L_x_396:
[----:B------:R-:W-:-:S06]  /*10180*/  UISETP.NE.AND UP0, UPT, UR39, 0x3, UPT ;  /* 0x000000032700788c */ /* 0x000fcc000bf05270 */
[----:B------:R-:W-:-:S13]  /*10190*/  PLOP3.LUT P1, PT, PT, PT, UP0, 0x80, 0x0 ;  /* 0x000000000000781c */ /* 0x000fda0003f2f008 */
[----:B------:R-:W-:Y:S05]  /*101a0*/  @!P1 BRA `(.L_x_398) ;  /* 0x0000000000049947 */ /* 0x000fea0003800000 */
[----:B------:R-:W-:Y:S01]  /*101b0*/  BPT.TRAP 0x1 ;  /* 0x000000040000795c */ /* 0x000fe20000300000 */
.L_x_398:
[----:B01----:R-:W-:Y:S01]  /*101c0*/  IMAD.U32 R0, RZ, RZ, UR44 ;  /* 0x0000002cff007e24 */ /* 0x003fe2000f8e00ff */
[----:B------:R-:W-:Y:S01]  /*101d0*/  BSSY B0, `(.L_x_399) ;  /* 0x0000007000007945 */ /* 0x000fe20003800000 */
[----:B------:R-:W-:-:S03]  /*101e0*/  IMAD R3, R18, 0x8, R17 ;  /* 0x0000000812037824 */ /* 0x000fc600078e0211 */
[----:B------:R-:W-:Y:S02]  /*101f0*/  ISETP.NE.AND P2, PT, R0, 0x3, PT ;  /* 0x000000030000780c */ /* 0x000fe40003f45270 */
[----:B------:R-:W-:-:S04]  /*10200*/  LOP3.LUT R0, R19, 0x1, RZ, 0x3c, !PT ;  /* 0x0000000113007812 */ /* 0x000fc800078e3cff */
[----:B------:R-:W-:-:S04]  /*10210*/  SHF.L.U32 R0, R0, 0x1f, RZ ;  /* 0x0000001f00007819 */ /* 0x000fc800000006ff */
[----:B------:R-:W0:Y:S02]  /*10220*/  SYNCS.PHASECHK.TRANS64.TRYWAIT P1, [R3+URZ+0x33470], R0 ;  /* 0x03347000030075a7 */ /* 0x000e24000802017f */
[----:B0-----:R-:W-:Y:S05]  /*10230*/  @!P1 BRA `(.L_x_400) ;  /* 0x0000002000009947 */ /* 0x001fea0003800000 */
.L_x_452:
[----:B------:R-:W-:Y:S05]  /*10240*/  BSYNC B0 ;  /* 0x0000000000007941 */ /* 0x000fea0003800000 */
.L_x_399:
[----:B------:R-:W-:Y:S05]  /*10250*/  @!P2 BRA `(.L_x_401) ;  /* 0x000000000004a947 */ /* 0x000fea0003800000 */
[----:B------:R-:W-:Y:S01]  /*10260*/  BPT.TRAP 0x1 ;  /* 0x000000040000795c */ /* 0x000fe20000300000 */
.L_x_401:
[----:B0-----:R-:W-:-:S04]  /*10270*/  SHF.L.U32 R0, R19, 0x1f, RZ ;  /* 0x0000001f13007819 */ /* 0x001fc800000006ff */
[----:B------:R-:W0:Y:S02]  /*10280*/  SYNCS.PHASECHK.TRANS64.TRYWAIT P1, [R3+URZ+0x33460], R0 ;  /* 0x03346000030075a7 */ /* 0x000e24000802017f */
[----:B0-----:R-:W-:Y:S05]  /*10290*/  @!P1 BRA `(.L_x_402) ;  /* 0x0000001c00fc9947 */ /* 0x001fea0003800000 */
.L_x_453:
[----:B------:R-:W0:Y:S04]  /*102a0*/  LDL R4, [R1+0x1c] ;  /* 0x00001c0001047983 */ /* 0x000e280000100800 */
[----:B------:R-:W3:Y:S01]  /*102b0*/  LDL R10, [R1+0xc] ;  /* 0x00000c00010a7983 */ /* 0x000ee20000100800 */
[----:B------:R-:W-:Y:S01]  /*102c0*/  IMAD R2, R18, 0x7800, RZ ;  /* 0x0000780012027824 */ /* 0x000fe200078e02ff */
[----:B------:R-:W-:Y:S05]  /*102d0*/  WARPSYNC.ALL ;  /* 0x0000000000007948 */ /* 0x000fea0003800000 */
[----:B0-----:R-:W-:-:S02]  /*102e0*/  LOP3.LUT R0, R2, R4, RZ, 0xfc, !PT ;  /* 0x0000000402007212 */ /* 0x001fc400078efcff */
        /* <DEDUP_REMOVED lines=101> */
.L_x_403:
[----:B-1----:R-:W-:Y:S01]  /*10940*/  SYNCS.ARRIVE.TRANS64.A1T0 RZ, [R3+URZ+0x33450], RZ ;  /* 0x033450ff03ff79a7 */ /* 0x002fe2000810003f */
[----:B------:R-:W-:Y:S02]  /*10950*/  @!P0 VIADD R0, R3, 0x33480 ;  /* 0x0003348003008836 */ /* 0x000fe40000000000 */
[----:B------:R-:W-:-:S03]  /*10960*/  VIADD R18, R18, 0x1 ;  /* 0x0000000112127836 */ /* 0x000fc60000000000 */
[----:B------:R-:W-:Y:S01]  /*10970*/  @!P0 PRMT R0, RZ, 0x654, R0 ;  /* 0x00000654ff008816 */ /* 0x000fe20000000000 */
[----:B------:R-:W-:Y:S06]  /*10980*/  BAR.SYNC.DEFER_BLOCKING 0x2, 0x80 ;  /* 0x0082000000007b1d */ /* 0x000fec0000010000 */
[----:B------:R1:W-:Y:S01]  /*10990*/  @!P0 SYNCS.ARRIVE.TRANS64.RED.A1T0 RZ, [R0+URZ], RZ ;  /* 0x000000ff00ff89a7 */ /* 0x0003e2000810043f */
[----:B------:R-:W-:-:S04]  /*109a0*/  ISETP.NE.AND P0, PT, R18, 0x2, PT ;  /* 0x000000021200780c */ /* 0x000fc80003f05270 */
[----:B------:R-:W-:Y:S02]  /*109b0*/  SEL R18, R18, RZ, P0 ;  /* 0x000000ff12127207 */ /* 0x000fe40000000000 */
[----:B-1----:R-:W-:-:S04]  /*109c0*/  SEL R0, RZ, 0x1, P0 ;  /* 0x00000001ff007807 */ /* 0x002fc80000000000 */
[----:B------:R-:W-:-:S07]  /*109d0*/  LOP3.LUT R19, R19, R0, RZ, 0x3c, !PT ;  /* 0x0000000013137212 */ /* 0x000fce00078e3cff */
.L_x_346:
[----:B------:R-:W-:Y:S05]  /*109e0*/  BSYNC B7 ;  /* 0x0000000000077941 */ /* 0x000fea0003800000 */
.L_x_344:
[----:B--2---:R-:W2:Y:S02]  /*109f0*/  LDL R0, [R1+0x4] ;  /* 0x0000040001007983 */ /* 0x004ea40000100800 */
[----:B--2---:R-:W-:-:S13]  /*10a00*/  LOP3.LUT P0, RZ, R0, 0x2, RZ, 0xc0, !PT ;  /* 0x0000000200ff7812 */ /* 0x004fda000780c0ff */
[----:B------:R-:W-:Y:S05]  /*10a10*/  @!P0 BRA `(.L_x_404) ;  /* 0x0000000000348947 */ /* 0x000fea0003800000 */
[----:B------:R-:W2:Y:S08]  /*10a20*/  S2UR UR5, SR_CgaCtaId ;  /* 0x00000000000579c3 */ /* 0x000eb00000008800 */
[----:B------:R-:W-:Y:S06]  /*10a30*/  BAR.SYNC.DEFER_BLOCKING 0x5, 0x180 ;  /* 0x0146000000007b1d */ /* 0x000fec0000010000 */
[----:B------:R-:W-:-:S02]  /*10a40*/  UMOV UR4, 0x400 ;  /* 0x0000040000047882 */ /* 0x000fc40000000000 */
[----:B--2---:R-:W-:-:S06]  /*10a50*/  ULEA UR4, UR5, UR4, 0x18 ;  /* 0x0000000405047291 */ /* 0x004fcc000f8ec03f */
[----:B------:R-:W-:-:S05]  /*10a60*/  IMAD.U32 R17, RZ, RZ, UR4 ;  /* 0x00000004ff117e24 */ /* 0x000fca000f8e00ff */
[----:B0-----:R-:W0:Y:S04]  /*10a70*/  LDS.128 R4, [R17+0x334d0] ;  /* 0x0334d00011047984 */ /* 0x001e280000000c00 */
[----:B0-----:R0:W-:Y:S01]  /*10a80*/  STL.64 [R1+0x10], R4 ;  /* 0x0000100401007387 */ /* 0x0011e20000100a00 */
[----:B-1----:R-:W-:Y:S02]  /*10a90*/  IMAD.MOV.U32 R2, RZ, RZ, R7 ;  /* 0x000000ffff027224 */ /* 0x002fe400078e0007 */
[----:B------:R-:W-:-:S03]  /*10aa0*/  IMAD.MOV.U32 R0, RZ, RZ, R6 ;  /* 0x000000ffff007224 */ /* 0x000fc600078e0006 */
[----:B------:R-:W-:Y:S02]  /*10ab0*/  R2UR UR45, R2 ;  /* 0x00000000022d72ca */ /* 0x000fe400000e0000 */
[----:B------:R-:W-:Y:S01]  /*10ac0*/  R2UR UR36, R0 ;  /* 0x00000000002472ca */ /* 0x000fe200000e0000 */
[----:B------:R-:W-:Y:S06]  /*10ad0*/  BAR.ARV 0x4, 0x180 ;  /* 0x0106000000007b1d */ /* 0x000fec0000002000 */
[----:B------:R-:W-:Y:S08]  /*10ae0*/  BRA `(.L_x_405) ;  /* 0x0000000800387947 */ /* 0x000ff00003800000 */
.L_x_404:
[----:B01----:R-:W0:Y:S01]  /*10af0*/  S2R R2, SR_TID.X ;  /* 0x0000000000027919 */ /* 0x003e220000002100 */
[----:B------:R-:W-:Y:S01]  /*10b00*/  ULDC UR4, c[0x0][0xc3c] ;  /* 0x00030f0000047ab9 */ /* 0x000fe20000000800 */
[----:B------:R-:W2:Y:S01]  /*10b10*/  LDL.LU R0, [R1+0x10] ;  /* 0x0000100001007983 */ /* 0x000ea20000300800 */
[----:B0-----:R-:W-:-:S04]  /*10b20*/  LOP3.LUT R6, R2, 0x1f, RZ, 0xc0, !PT ;  /* 0x0000001f02067812 */ /* 0x001fc800078ec0ff */
[C---:B------:R-:W-:Y:S01]  /*10b30*/  ISETP.NE.AND P0, PT, R6.reuse, 0x1f, PT ;  /* 0x0000001f0600780c */ /* 0x040fe20003f05270 */
[----:B------:R-:W-:-:S05]  /*10b40*/  VIADD R5, R6, UR45 ;  /* 0x0000002d06057c36 */ /* 0x000fca0008000000 */
[----:B------:R-:W-:Y:S01]  /*10b50*/  ISETP.GE.OR P1, PT, R5, UR4, !P0 ;  /* 0x0000000405007c0c */ /* 0x000fe2000c726670 */
[----:B------:R-:W-:-:S12]  /*10b60*/  ULDC UR4, c[0x0][0xc3c] ;  /* 0x00030f0000047ab9 */ /* 0x000fd80000000800 */
[----:B------:R-:W0:Y:S02]  /*10b70*/  @!P1 LDC.64 R2, c[0x0][0xc80] ;  /* 0x00032000ff029b82 */ /* 0x000e240000000a00 */
[----:B0-----:R-:W-:-:S04]  /*10b80*/  @!P1 IMAD.WIDE R2, R5, 0x4, R2 ;  /* 0x0000000405029825 */ /* 0x001fc800078e0202 */
[----:B------:R-:W-:-:S06]  /*10b90*/  IMAD.MOV.U32 R5, RZ, RZ, RZ ;  /* 0x000000ffff057224 */ /* 0x000fcc00078e00ff */
[----:B------:R-:W3:Y:S01]  /*10ba0*/  @!P1 LDG.E R5, desc[UR48][R2.64] ;  /* 0x0000003002059981 */ /* 0x000ee2000c1e1900 */
[C---:B------:R-:W-:Y:S02]  /*10bb0*/  ISETP.NE.AND P1, PT, R6.reuse, RZ, PT ;  /* 0x000000ff0600720c */ /* 0x040fe40003f25270 */
[C---:B------:R-:W-:Y:S02]  /*10bc0*/  ISETP.GE.U32.AND P2, PT, R6.reuse, 0x2, PT ;  /* 0x000000020600780c */ /* 0x040fe40003f46070 */
[C---:B------:R-:W-:Y:S02]  /*10bd0*/  ISETP.GE.U32.AND P3, PT, R6.reuse, 0x4, PT ;  /* 0x000000040600780c */ /* 0x040fe40003f66070 */
[C---:B------:R-:W-:Y:S02]  /*10be0*/  ISETP.GE.U32.AND P4, PT, R6.reuse, 0x8, PT ;  /* 0x000000080600780c */ /* 0x040fe40003f86070 */
[----:B------:R-:W-:Y:S01]  /*10bf0*/  ISETP.GE.U32.AND P5, PT, R6, 0x10, PT ;  /* 0x000000100600780c */ /* 0x000fe20003fa6070 */
[----:B--2---:R-:W-:-:S02]  /*10c00*/  IMAD.MOV.U32 R10, RZ, RZ, R0 ;  /* 0x000000ffff0a7224 */ /* 0x004fc400078e0000 */
[----:B---3--:R-:W0:Y:S02]  /*10c10*/  SHFL.UP PT, R0, R5, 0x1, RZ ;  /* 0x0420000005007989 */ /* 0x008e2400000e00ff */
        /* <DEDUP_REMOVED lines=12> */
[----:B------:R-:W1:Y:S04]  /*10ce0*/  SHFL.UP PT, R0, R9, 0x10, RZ ;  /* 0x0600000009007989 */ /* 0x000e6800000e00ff */
[----:B------:R-:W-:Y:S01]  /*10cf0*/  SHFL.IDX PT, R4, R10, 0x1, 0x1f ;  /* 0x00201f000a047f89 */ /* 0x000fe200000e0000 */
[----:B-1----:R-:W-:-:S05]  /*10d00*/  SEL R0, R0, RZ, P5 ;  /* 0x000000ff00007207 */ /* 0x002fca0002800000 */
[----:B------:R-:W-:-:S05]  /*10d10*/  IMAD.IADD R2, R9, 0x1, R0 ;  /* 0x0000000109027824 */ /* 0x000fca00078e0200 */
[----:B------:R-:W0:Y:S04]  /*10d20*/  SHFL.IDX PT, R6, R2, 0x1f, 0x1f ;  /* 0x03e01f0002067f89 */ /* 0x000e2800000e0000 */
[----:B------:R-:W1:Y:S01]  /*10d30*/  SHFL.IDX PT, R0, R10, RZ, 0x1f ;  /* 0x00001fff0a007589 */ /* 0x000e6200000e0000 */
[----:B0-----:R-:W-:-:S04]  /*10d40*/  IMAD R6, R6, R3, RZ ;  /* 0x0000000306067224 */ /* 0x001fc800078e02ff */
[----:B------:R-:W-:-:S05]  /*10d50*/  IMAD.IADD R4, R4, 0x1, R6 ;  /* 0x0000000104047824 */ /* 0x000fca00078e0206 */
[----:B-1----:R-:W-:-:S13]  /*10d60*/  ISETP.GT.AND P6, PT, R4, R0, PT ;  /* 0x000000000400720c */ /* 0x002fda0003fc4270 */
[----:B------:R-:W-:Y:S05]  /*10d70*/  @P6 BRA `(.L_x_406) ;  /* 0x0000000000906947 */ /* 0x000fea0003800000 */
.L_x_410:
[----:B------:R-:W-:-:S04]  /*10d80*/  UIADD3 UR45, UR45, 0x1f, URZ ;  /* 0x0000001f2d2d7890 */ /* 0x000fc8000fffe03f */
[----:B------:R-:W-:-:S06]  /*10d90*/  UISETP.GE.AND UP0, UPT, UR45, UR4, UPT ;  /* 0x000000042d00728c */ /* 0x000fcc000bf06270 */
[----:B------:R-:W-:-:S13]  /*10da0*/  PLOP3.LUT P6, PT, PT, PT, UP0, 0x40, 0x0 ;  /* 0x000000000000781c */ /* 0x000fda0003fce808 */
[----:B------:R-:W-:Y:S05]  /*10db0*/  @!P6 BRA `(.L_x_407) ;  /* 0x000000040038e947 */ /* 0x000fea0003800000 */
[----:B------:R-:W0:Y:S01]  /*10dc0*/  S2R R2, SR_TID.X ;  /* 0x0000000000027919 */ /* 0x000e220000002100 */
[----:B------:R-:W-:Y:S01]  /*10dd0*/  BSSY B0, `(.L_x_408) ;  /* 0x0000009000007945 */ /* 0x000fe20003800000 */
[----:B------:R-:W-:Y:S01]  /*10de0*/  IMAD.MOV.U32 R5, RZ, RZ, RZ ;  /* 0x000000ffff057224 */ /* 0x000fe200078e00ff */
[----:B0-----:R-:W-:-:S05]  /*10df0*/  LOP3.LUT R2, R2, 0x1f, RZ, 0xc0, !PT ;  /* 0x0000001f02027812 */ /* 0x001fca00078ec0ff */
[----:B------:R-:W-:-:S05]  /*10e00*/  VIADD R6, R2, UR45 ;  /* 0x0000002d02067c36 */ /* 0x000fca0008000000 */
[----:B------:R-:W-:-:S13]  /*10e10*/  ISETP.GE.OR P6, PT, R6, UR4, !P0 ;  /* 0x0000000406007c0c */ /* 0x000fda000c7c6670 */
[----:B------:R-:W-:Y:S05]  /*10e20*/  @P6 BRA `(.L_x_409) ;  /* 0x00000000000c6947 */ /* 0x000fea0003800000 */
[----:B------:R-:W0:Y:S02]  /*10e30*/  LDC.64 R2, c[0x0][0xc80] ;  /* 0x00032000ff027b82 */ /* 0x000e240000000a00 */
[----:B0-----:R-:W-:-:S05]  /*10e40*/  IMAD.WIDE R2, R6, 0x4, R2 ;  /* 0x0000000406027825 */ /* 0x001fca00078e0202 */
[----:B------:R0:W5:Y:S02]  /*10e50*/  LDG.E R5, desc[UR48][R2.64] ;  /* 0x0000003002057981 */ /* 0x000164000c1e1900 */
.L_x_409:
[----:B------:R-:W-:Y:S05]  /*10e60*/  BSYNC B0 ;  /* 0x0000000000007941 */ /* 0x000fea0003800000 */
.L_x_408:
        /* <DEDUP_REMOVED lines=13> */
[----:B0-----:R-:W-:Y:S02]  /*10f40*/  SEL R6, R3, RZ, P5 ;  /* 0x000000ff03067207 */ /* 0x001fe40002800000 */
[----:B------:R-:W0:Y:S03]  /*10f50*/  LDC R3, c[0x0][0xc38] ;  /* 0x00030e00ff037b82 */ /* 0x000e260000000800 */
[----:B------:R-:W-:-:S05]  /*10f60*/  IMAD.IADD R2, R9, 0x1, R6 ;  /* 0x0000000109027824 */ /* 0x000fca00078e0206 */
[----:B------:R-:W0:Y:S02]  /*10f70*/  SHFL.IDX PT, R6, R2, 0x1f, 0x1f ;  /* 0x03e01f0002067f89 */ /* 0x000e2400000e0000 */
[----:B0-----:R-:W-:-:S04]  /*10f80*/  IMAD R6, R6, R3, RZ ;  /* 0x0000000306067224 */ /* 0x001fc800078e02ff */
[----:B------:R-:W-:-:S05]  /*10f90*/  IMAD.IADD R4, R6, 0x1, R4 ;  /* 0x0000000106047824 */ /* 0x000fca00078e0204 */
[----:B------:R-:W-:-:S13]  /*10fa0*/  ISETP.GT.AND P6, PT, R4, R0, PT ;  /* 0x000000000400720c */ /* 0x000fda0003fc4270 */
[----:B------:R-:W-:Y:S05]  /*10fb0*/  @!P6 BRA `(.L_x_410) ;  /* 0xfffffffc0070e947 */ /* 0x000fea000383ffff */
.L_x_406:
[----:B------:R-:W-:-:S04]  /*10fc0*/  IMAD.IADD R6, R4, 0x1, -R6 ;  /* 0x0000000104067824 */ /* 0x000fc800078e0a06 */
[----:B------:R-:W-:-:S05]  /*10fd0*/  IMAD R4, R2, R3, R6 ;  /* 0x0000000302047224 */ /* 0x000fca00078e0206 */
[----:B------:R-:W-:-:S13]  /*10fe0*/  ISETP.GT.AND P0, PT, R4, R0, PT ;  /* 0x000000000400720c */ /* 0x000fda0003f04270 */
[----:B------:R-:W-:Y:S02]  /*10ff0*/  VOTEU.ANY UR5, UPT, !P0 ;  /* 0x0000000000057886 */ /* 0x000fe400040e0100 */
[----:B------:R-:W-:Y:S02]  /*11000*/  UPOPC UR4, UR5 ;  /* 0x00000005000472bf */ /* 0x000fe40008000000 */
[----:B------:R-:W-:-:S04]  /*11010*/  ISETP.NE.AND P0, PT, RZ, UR5, PT ;  /* 0x00000005ff007c0c */ /* 0x000fc8000bf05270 */
[----:B------:R-:W-:-:S06]  /*11020*/  IMAD.U32 R4, RZ, RZ, UR4 ;  /* 0x00000004ff047e24 */ /* 0x000fcc000f8e00ff */
[----:B------:R0:W1:Y:S02]  /*11030*/  SHFL.IDX PT, R4, R5, R4, 0x1f ;  /* 0x00001f0405047589 */ /* 0x00006400000e0000 */
[----:B0-----:R-:W-:Y:S01]  /*11040*/  IMAD.MOV.U32 R5, RZ, RZ, RZ ;  /* 0x000000ffff057224 */ /* 0x001fe200078e00ff */
[----:B------:R-:W-:Y:S06]  /*11050*/  @!P0 BRA `(.L_x_411) ;  /* 0x00000000000c8947 */ /* 0x000fec0003800000 */
[----:B------:R-:W-:-:S06]  /*11060*/  UIADD3 UR5, UR4, -0x1, URZ ;  /* 0xffffffff04057890 */ /* 0x000fcc000fffe03f */
[----:B------:R-:W-:-:S06]  /*11070*/  IMAD.U32 R5, RZ, RZ, UR5 ;  /* 0x00000005ff057e24 */ /* 0x000fcc000f8e00ff */
[----:B------:R0:W2:Y:S02]  /*11080*/  SHFL.IDX PT, R5, R2, R5, 0x1f ;  /* 0x00001f0502057589 */ /* 0x0000a400000e0000 */
.L_x_411:
[----:B--2---:R-:W-:Y:S01]  /*11090*/  IMAD R9, R5, R3, R6 ;  /* 0x0000000305097224 */ /* 0x004fe200078e0206 */
[----:B-1----:R-:W-:Y:S01]  /*110a0*/  IABS R5, R4 ;  /* 0x0000000400057213 */ /* 0x002fe20000000000 */
[----:B------:R-:W-:Y:S02]  /*110b0*/  UIADD3 UR45, UR4, UR45, URZ ;  /* 0x0000002d042d7290 */ /* 0x000fe4000fffe03f */
[----:B------:R-:W-:Y:S01]  /*110c0*/  IMAD.IADD R0, R0, 0x1, -R9 ;  /* 0x0000000100007824 */ /* 0x000fe200078e0a09 */
[----:B------:R-:W1:Y:S01]  /*110d0*/  I2F.RP R7, R5 ;  /* 0x0000000500077306 */ /* 0x000e620000209400 */
[----:B------:R2:W-:Y:S07]  /*110e0*/  STL [R1+0x10], R9 ;  /* 0x0000100901007387 */ /* 0x0005ee0000100800 */
[----:B-1----:R-:W1:Y:S02]  /*110f0*/  MUFU.RCP R7, R7 ;  /* 0x0000000700077308 */ /* 0x002e640000001000 */
[----:B-1----:R-:W-:-:S06]  /*11100*/  VIADD R8, R7, 0xffffffe ;  /* 0x0ffffffe07087836 */ /* 0x002fcc0000000000 */
[----:B------:R-:W0:Y:S02]  /*11110*/  F2I.FTZ.U32.TRUNC.NTZ R3, R8 ;  /* 0x0000000800037305 */ /* 0x000e24000021f000 */
[----:B0-----:R-:W-:-:S04]  /*11120*/  IMAD.MOV R2, RZ, RZ, -R3 ;  /* 0x000000ffff027224 */ /* 0x001fc800078e0a03 */
[----:B------:R-:W-:Y:S02]  /*11130*/  IMAD R6, R2, R5, RZ ;  /* 0x0000000502067224 */ /* 0x000fe400078e02ff */
[----:B------:R-:W-:-:S04]  /*11140*/  IMAD.MOV.U32 R2, RZ, RZ, RZ ;  /* 0x000000ffff027224 */ /* 0x000fc800078e00ff */
[----:B------:R-:W-:Y:S01]  /*11150*/  IMAD.HI.U32 R2, R3, R6, R2 ;  /* 0x0000000603027227 */ /* 0x000fe200078e0002 */
[----:B------:R-:W-:Y:S02]  /*11160*/  IABS R6, R4 ;  /* 0x0000000400067213 */ /* 0x000fe40000000000 */
[----:B------:R-:W-:-:S03]  /*11170*/  IABS R3, R0 ;  /* 0x0000000000037213 */ /* 0x000fc60000000000 */
[----:B------:R-:W-:Y:S02]  /*11180*/  IMAD.MOV R6, RZ, RZ, -R6 ;  /* 0x000000ffff067224 */ /* 0x000fe400078e0a06 */
[----:B------:R-:W-:-:S04]  /*11190*/  IMAD.HI.U32 R2, R2, R3, RZ ;  /* 0x0000000302027227 */ /* 0x000fc800078e00ff */
[----:B------:R-:W-:-:S05]  /*111a0*/  IMAD R3, R2, R6, R3 ;  /* 0x0000000602037224 */ /* 0x000fca00078e0203 */
[----:B------:R-:W-:-:S13]  /*111b0*/  ISETP.GT.U32.AND P1, PT, R5, R3, PT ;  /* 0x000000030500720c */ /* 0x000fda0003f24070 */
[----:B------:R-:W-:Y:S02]  /*111c0*/  @!P1 IMAD.IADD R3, R3, 0x1, -R5 ;  /* 0x0000000103039824 */ /* 0x000fe400078e0a05 */
[----:B------:R-:W-:Y:S01]  /*111d0*/  @!P1 VIADD R2, R2, 0x1 ;  /* 0x0000000102029836 */ /* 0x000fe20000000000 */
[----:B------:R-:W-:Y:S02]  /*111e0*/  ISETP.NE.AND P1, PT, R4, RZ, PT ;  /* 0x000000ff0400720c */ /* 0x000fe40003f25270 */
[----:B------:R-:W-:Y:S02]  /*111f0*/  ISETP.GE.U32.AND P0, PT, R3, R5, PT ;  /* 0x000000050300720c */ /* 0x000fe40003f06070 */
[----:B------:R-:W-:-:S04]  /*11200*/  LOP3.LUT R3, R0, R4, RZ, 0x3c, !PT ;  /* 0x0000000400037212 */ /* 0x000fc800078e3cff */
[----:B------:R-:W-:-:S07]  /*11210*/  ISETP.GE.AND P2, PT, R3, RZ, PT ;  /* 0x000000ff0300720c */ /* 0x000fce0003f46270 */
[----:B------:R-:W-:-:S06]  /*11220*/  @P0 VIADD R2, R2, 0x1 ;  /* 0x0000000102020836 */ /* 0x000fcc0000000000 */
[----:B------:R-:W-:Y:S01]  /*11230*/  @!P2 IMAD.MOV R2, RZ, RZ, -R2 ;  /* 0x000000ffff02a224 */ /* 0x000fe200078e0a02 */
[----:B------:R-:W-:-:S04]  /*11240*/  @!P1 LOP3.LUT R2, RZ, R4, RZ, 0x33, !PT ;  /* 0x00000004ff029212 */ /* 0x000fc800078e33ff */
[----:B------:R-:W-:Y:S01]  /*11250*/  R2UR UR36, R2 ;  /* 0x00000000022472ca */ /* 0x000fe200000e0000 */
[----:B------:R-:W-:-:S04]  /*11260*/  IMAD.MOV R3, RZ, RZ, -R2 ;  /* 0x000000ffff037224 */ /* 0x000fc800078e0a02 */
[----:B------:R-:W-:-:S05]  /*11270*/  IMAD R0, R4, R3, R0 ;  /* 0x0000000304007224 */ /* 0x000fca00078e0200 */
[----:B------:R2:W-:Y:S01]  /*11280*/  STL [R1+0x14], R0 ;  /* 0x0000140001007387 */ /* 0x0005e20000100800 */
[----:B------:R-:W-:Y:S05]  /*11290*/  BRA `(.L_x_412) ;  /* 0x0000000000107947 */ /* 0x000fea0003800000 */
.L_x_407:
[----:B------:R0:W-:Y:S01]  /*112a0*/  STL [R1+0x10], R0 ;  /* 0x0000100001007387 */ /* 0x0001e20000100800 */
[----:B------:R-:W-:Y:S01]  /*112b0*/  ULDC UR45, c[0x0][0xc3c] ;  /* 0x00030f00002d7ab9 */ /* 0x000fe20000000800 */
[----:B------:R-:W-:Y:S02]  /*112c0*/  UMOV UR36, URZ ;  /* 0x0000003f00247c82 */ /* 0x000fe40008000000 */
[----:B------:R0:W-:Y:S03]  /*112d0*/  STL [R1+0x14], RZ ;  /* 0x000014ff01007387 */ /* 0x0001e60000100800 */
.L_x_412:
[----:B------:R-:W3:Y:S04]  /*112e0*/  LDL R3, [R1+0x10] ;  /* 0x0000100001037983 */ /* 0x000ee80000100800 */
[----:B------:R-:W4:Y:S01]  /*112f0*/  LDL R2, [R1+0x14] ;  /* 0x0000140001027983 */ /* 0x000f220000100800 */
[----:B------:R-:W-:Y:S02]  /*11300*/  IMAD.U32 R6, RZ, RZ, UR36 ;  /* 0x00000024ff067e24 */ /* 0x000fe4000f8e00ff */
[----:B------:R-:W-:Y:S01]  /*11310*/  IMAD.U32 R7, RZ, RZ, UR45 ;  /* 0x0000002dff077e24 */ /* 0x000fe2000f8e00ff */
[----:B0-2---:R-:W0:Y:S02]  /*11320*/  S2R R0, SR_TID.X ;  /* 0x0000000000007919 */ /* 0x005e240000002100 */
[----:B0-----:R-:W-:Y:S01]  /*11330*/  LOP3.LUT R0, R0, 0x1f, RZ, 0xc0, !PT ;  /* 0x0000001f00007812 */ /* 0x001fe200078ec0ff */
[----:B------:R-:W-:Y:S03]  /*11340*/  BAR.SYNC.DEFER_BLOCKING 0x4, 0x180 ;  /* 0x0106000000007b1d */ /* 0x000fe60000010000 */
[----:B------:R-:W-:-:S13]  /*11350*/  ISETP.NE.AND P0, PT, R0, RZ, PT ;  /* 0x000000ff0000720c */ /* 0x000fda0003f05270 */
[----:B------:R-:W-:Y:S01]  /*11360*/  @!P0 MOV R0, 0x400 ;  /* 0x0000040000008802 */ /* 0x000fe20000000f00 */
[----:B---3--:R-:W-:Y:S02]  /*11370*/  IMAD.MOV.U32 R4, RZ, RZ, R3 ;  /* 0x000000ffff047224 */ /* 0x008fe400078e0003 */
[----:B------:R-:W0:Y:S01]  /*11380*/  @!P0 S2R R3, SR_CgaCtaId ;  /* 0x0000000000038919 */ /* 0x000e220000008800 */
[----:B----4-:R-:W-:Y:S01]  /*11390*/  IMAD.MOV.U32 R5, RZ, RZ, R2 ;  /* 0x000000ffff057224 */ /* 0x010fe200078e0002 */
[----:B0-----:R-:W-:-:S05]  /*113a0*/  @!P0 LEA R17, R3, R0, 0x18 ;  /* 0x0000000003118211 */ /* 0x001fca00078ec0ff */
[----:B------:R1:W-:Y:S01]  /*113b0*/  @!P0 STS.128 [R17+0x334d0], R4 ;  /* 0x0334d00411008388 */ /* 0x0003e20000000c00 */
[----:B------:R-:W-:Y:S06]  /*113c0*/  BAR.ARV 0x5, 0x180 ;  /* 0x0146000000007b1d */ /* 0x000fec0000002000 */
.L_x_405:
[----:B------:R-:W-:Y:S02]  /*113d0*/  ULDC UR4, c[0x0][0xc3c] ;  /* 0x00030f0000047ab9 */ /* 0x000fe40000000800 */
[----:B------:R-:W-:-:S06]  /*113e0*/  UISETP.GE.AND UP0, UPT, UR45, UR4, UPT ;  /* 0x000000042d00728c */ /* 0x000fcc000bf06270 */
[----:B------:R-:W-:-:S13]  /*113f0*/  PLOP3.LUT P0, PT, PT, PT, UP0, 0x80, 0x0 ;  /* 0x000000000000781c */ /* 0x000fda0003f0f008 */
[----:B------:R-:W-:Y:S05]  /*11400*/  @!P0 BRA `(.L_x_413) ;  /* 0xffffffb800308947 */ /* 0x000fea000383ffff */
.L_x_340:
[----:B--2---:R-:W2:Y:S01]  /*11410*/  LDL.LU R0, [R1+0x24] ;  /* 0x0000240001007983 */ /* 0x004ea20000300800 */
[----:B------:R-:W-:Y:S01]  /*11420*/  BSSY B0, `(.L_x_414) ;  /* 0x000000b000007945 */ /* 0x000fe20003800000 */
[----:B01----:R-:W0:Y:S01]  /*11430*/  S2R R4, SR_CgaCtaId ;  /* 0x0000000000047919 */ /* 0x003e220000008800 */
[----:B--2---:R-:W-:-:S05]  /*11440*/  VIADD R0, R0, 0x1 ;  /* 0x0000000100007836 */ /* 0x004fca0000000000 */
[----:B------:R-:W-:-:S04]  /*11450*/  LEA.HI R2, R0, R0, RZ, 0x1 ;  /* 0x0000000000027211 */ /* 0x000fc800078f08ff */
[----:B------:R-:W-:-:S05]  /*11460*/  LOP3.LUT R3, R2, 0xfffffffe, RZ, 0xc0, !PT ;  /* 0xfffffffe02037812 */ /* 0x000fca00078ec0ff */
[----:B------:R-:W-:Y:S01]  /*11470*/  IMAD.IADD R0, R0, 0x1, -R3 ;  /* 0x0000000100007824 */ /* 0x000fe200078e0a03 */
[----:B------:R-:W-:-:S04]  /*11480*/  MOV R3, 0x400 ;  /* 0x0000040000037802 */ /* 0x000fc80000000f00 */
[----:B0-----:R-:W-:Y:S02]  /*11490*/  LEA R3, R4, R3, 0x18 ;  /* 0x0000000304037211 */ /* 0x001fe400078ec0ff */
[----:B------:R-:W-:-:S04]  /*114a0*/  SHF.L.U32 R0, R0, 0x1f, RZ ;  /* 0x0000001f00007819 */ /* 0x000fc800000006ff */
[----:B------:R-:W0:Y:S02]  /*114b0*/  SYNCS.PHASECHK.TRANS64.TRYWAIT P0, [R3+URZ+0x33420], R0 ;  /* 0x03342000030075a7 */ /* 0x000e24000800017f */
[----:B0-----:R-:W-:Y:S05]  /*114c0*/  @!P0 BRA `(.L_x_415) ;  /* 0x0000000c00848947 */ /* 0x001fea0003800000 */
.L_x_454:
[----:B------:R-:W-:Y:S05]  /*114d0*/  BSYNC B0 ;  /* 0x0000000000007941 */ /* 0x000fea0003800000 */
.L_x_414:
[----:B------:R-:W-:-:S03]  /*114e0*/  UMOV UR4, 0xffffffff ;  /* 0xffffffff00047882 */ /* 0x000fc60000000000 */
[----:B------:R-:W-:Y:S05]  /*114f0*/  BRA.DIV UR4, `(.L_x_416) ;  /* 0x0000000e048c7947 */ /* 0x000fea000b800000 */
[----:B0-----:R-:W0:Y:S02]  /*11500*/  S2R R0, SR_TID.X ;  /* 0x0000000000007919 */ /* 0x001e240000002100 */
[----:B0-----:R-:W-:-:S04]  /*11510*/  SHF.R.U32.HI R0, RZ, 0x5, R0 ;  /* 0x00000005ff007819 */ /* 0x001fc80000011600 */
[----:B------:R-:W-:-:S05]  /*11520*/  LOP3.LUT R0, R0, 0x3, RZ, 0xc0, !PT ;  /* 0x0000000300007812 */ /* 0x000fca00078ec0ff */
[----:B------:R0:W1:Y:S02]  /*11530*/  SHFL.IDX PT, R14, R0, RZ, 0x1f ;  /* 0x00001fff000e7589 */ /* 0x00006400000e0000 */
.L_x_457:
[----:B-1----:R-:W-:Y:S01]  /*11540*/  ISETP.NE.AND P0, PT, R14, RZ, PT ;  /* 0x000000ff0e00720c */ /* 0x002fe20003f05270 */
[----:B------:R-:W-:-:S12]  /*11550*/  BSSY B0, `(.L_x_417) ;  /* 0x000002b000007945 */ /* 0x000fd80003800000 */
[----:B------:R-:W-:Y:S05]  /*11560*/  @P0 BRA `(.L_x_418) ;  /* 0x0000000000a40947 */ /* 0x000fea0003800000 */
[----:B------:R-:W-:-:S03]  /*11570*/  UMOV UR4, 0xffffffff ;  /* 0xffffffff00047882 */ /* 0x000fc60000000000 */
[----:B------:R-:W-:Y:S05]  /*11580*/  BRA.DIV UR4, `(.L_x_419) ;  /* 0x0000000e049c7947 */ /* 0x000fea000b800000 */
[----:B------:R-:W-:-:S13]  /*11590*/  ELECT P6, URZ, PT ;  /* 0x00000000003f782f */ /* 0x000fda00038c0000 */
.L_x_460:
[----:B------:R-:W-:Y:S05]  /*115a0*/  @!P6 BRA `(.L_x_418) ;  /* 0x000000000094e947 */ /* 0x000fea0003800000 */
[----:B------:R-:W-:-:S06]  /*115b0*/  ULOP3.LUT UR4, UR38, 0x2, URZ, 0xfc, !UPT ;  /* 0x0000000226047892 */ /* 0x000fcc000f8efc3f */
[----:B0-----:R-:W-:-:S05]  /*115c0*/  IMAD.U32 R0, RZ, RZ, UR4 ;  /* 0x00000004ff007e24 */ /* 0x001fca000f8e00ff */
[----:B------:R-:W-:-:S13]  /*115d0*/  ISETP.NE.AND P0, PT, R0, 0x3, PT ;  /* 0x000000030000780c */ /* 0x000fda0003f05270 */
[----:B------:R-:W-:Y:S05]  /*115e0*/  @!P0 BRA `(.L_x_420) ;  /* 0x0000000000048947 */ /* 0x000fea0003800000 */
[----:B------:R-:W-:Y:S01]  /*115f0*/  BPT.TRAP 0x1 ;  /* 0x000000040000795c */ /* 0x000fe20000300000 */
.L_x_420:
        /* <DEDUP_REMOVED lines=12> */
.L_x_461:
[----:B------:R-:W1:Y:S02]  /*116c0*/  SYNCS.PHASECHK.TRANS64.TRYWAIT P1, [R5+URZ], R0 ;  /* 0x00000000050075a7 */ /* 0x000e64000802017f */
[----:B-1----:R-:W-:Y:S05]  /*116d0*/  @!P1 BRA `(.L_x_422) ;  /* 0x0000000c007c9947 */ /* 0x002fea0003800000 */
.L_x_462:
[----:B------:R-:W-:Y:S05]  /*116e0*/  @!P0 BRA `(.L_x_423) ;  /* 0x0000000000048947 */ /* 0x000fea0003800000 */
[----:B------:R-:W-:Y:S01]  /*116f0*/  BPT.TRAP 0x1 ;  /* 0x000000040000795c */ /* 0x000fe20000300000 */
.L_x_423:
[----:B-1----:R-:W-:-:S04]  /*11700*/  IMAD R5, R18, 0x8, R3 ;  /* 0x0000000812057824 */ /* 0x002fc800078e0203 */
[----:B------:R-:W1:Y:S02]  /*11710*/  SYNCS.PHASECHK.TRANS64.TRYWAIT P1, [R5+URZ+0x33460], R4 ;  /* 0x03346004050075a7 */ /* 0x000e64000802017f */
[----:B-1----:R-:W-:Y:S05]  /*11720*/  @!P1 BRA `(.L_x_424) ;  /* 0x0000000c007c9947 */ /* 0x002fea0003800000 */
.L_x_463:
[----:B------:R-:W-:Y:S05]  /*11730*/  @!P0 BRA `(.L_x_425) ;  /* 0x0000000000048947 */ /* 0x000fea0003800000 */
[----:B------:R-:W-:Y:S01]  /*11740*/  BPT.TRAP 0x1 ;  /* 0x000000040000795c */ /* 0x000fe20000300000 */
.L_x_425:
[----:B------:R-:W-:-:S04]  /*11750*/  IMAD R3, R2, 0x8, R3 ;  /* 0x0000000802037824 */ /* 0x000fc800078e0203 */
[----:B------:R-:W2:Y:S02]  /*11760*/  SYNCS.PHASECHK.TRANS64.TRYWAIT P1, [R3+URZ+0x33460], R0 ;  /* 0x03346000030075a7 */ /* 0x000ea4000802017f */
[----:B--2---:R-:W-:Y:S05]  /*11770*/  @!P1 BRA `(.L_x_426) ;  /* 0x0000000c007c9947 */ /* 0x004fea0003800000 */
.L_x_464:
[----:B------:R-:W-:Y:S05]  /*11780*/  @!P0 BRA `(.L_x_427) ;  /* 0x0000000000048947 */ /* 0x000fea0003800000 */
[----:B------:R-:W-:Y:S01]  /*11790*/  BPT.TRAP 0x1 ;  /* 0x000000040000795c */ /* 0x000fe20000300000 */
.L_x_427:
[----:B------:R-:W3:Y:S02]  /*117a0*/  SYNCS.PHASECHK.TRANS64.TRYWAIT P0, [R5+URZ+0x33480], R4 ;  /* 0x03348004050075a7 */ /* 0x000ee4000800017f */
[----:B---3--:R-:W-:Y:S05]  /*117b0*/  @!P0 BRA `(.L_x_428) ;  /* 0x0000000c00808947 */ /* 0x008fea0003800000 */
.L_x_429:
[----:B----4-:R4:W0:Y:S02]  /*117c0*/  SYNCS.PHASECHK.TRANS64.TRYWAIT P0, [R3+URZ+0x33480], R0 ;  /* 0x03348000030075a7 */ /* 0x010824000800017f */
[----:B0-----:R-:W-:Y:S05]  /*117d0*/  @!P0 NANOSLEEP.SYNCS 0x989680 ;  /* 0x009896800000895d */ /* 0x001fea0003900000 */
[----:B------:R-:W0:Y:S02]  /*117e0*/  @!P0 SYNCS.PHASECHK.TRANS64 P0, [R3+URZ+0x33480], R0 ;  /* 0x03348000030085a7 */ /* 0x000e24000800007f */
[----:B0-----:R-:W-:Y:S05]  /*117f0*/  @!P0 BRA `(.L_x_429) ;  /* 0xfffffffc00f08947 */ /* 0x001fea000383ffff */
.L_x_418:
[----:B------:R-:W-:Y:S05]  /*11800*/  BSYNC B0 ;  /* 0x0000000000007941 */ /* 0x000fea0003800000 */
.L_x_417:
[----:B------:R-:W-:Y:S05]  /*11810*/  EXIT ;  /* 0x000000000000794d */ /* 0x000fea0003800000 */
.L_x_290:
[----:B0-----:R0:W1:Y:S02]  /*11820*/  SYNCS.PHASECHK.TRANS64.TRYWAIT P1, [R0+URZ+0x33400], R3 ;  /* 0x03340003000075a7 */ /* 0x001064000802017f */
[----:B-1----:R-:W-:Y:S05]  /*11830*/  @!P1 NANOSLEEP.SYNCS 0x989680 ;  /* 0x009896800000995d */ /* 0x002fea0003900000 */
[----:B------:R-:W1:Y:S02]  /*11840*/  @!P1 SYNCS.PHASECHK.TRANS64 P1, [R0+URZ+0x33400], R3 ;  /* 0x03340003000095a7 */ /* 0x000e64000802007f */
[----:B-1----:R-:W-:Y:S05]  /*11850*/  @!P1 BRA `(.L_x_290) ;  /* 0xfffffffc00f09947 */ /* 0x002fea000383ffff */
[----:B------:R-:W-:Y:S05]  /*11860*/  BRA `(.L_x_430) ;  /* 0xffffff0000947947 */ /* 0x000fea000383ffff */
.L_x_294:
[----:B-1----:R1:W2:Y:S02]  /*11870*/  SYNCS.PHASECHK.TRANS64.TRYWAIT P1, [R4+URZ+0x33430], R3 ;  /* 0x03343003040075a7 */ /* 0x0022a4000802017f */
[----:B--2---:R-:W-:Y:S05]  /*11880*/  @!P1 NANOSLEEP.SYNCS 0x989680 ;  /* 0x009896800000995d */ /* 0x004fea0003900000 */
[----:B------:R-:W2:Y:S02]  /*11890*/  @!P1 SYNCS.PHASECHK.TRANS64 P1, [R4+URZ+0x33430], R3 ;  /* 0x03343003040095a7 */ /* 0x000ea4000802007f */
[----:B--2---:R-:W-:Y:S05]  /*118a0*/  @!P1 BRA `(.L_x_294) ;  /* 0xfffffffc00f09947 */ /* 0x004fea000383ffff */
[----:B------:R-:W-:Y:S05]  /*118b0*/  BRA `(.L_x_293) ;  /* 0xffffff0000bc7947 */ /* 0x000fea000383ffff */
.L_x_299:
[----:B-1----:R-:W-:-:S04]  /*118c0*/  IMAD.U32 R3, RZ, RZ, UR6 ;  /* 0x00000006ff037e24 */ /* 0x002fc8000f8e00ff */
[----:B------:R1:W2:Y:S03]  /*118d0*/  SYNCS.PHASECHK.TRANS64.TRYWAIT P1, [R3+URZ+0x33430], R0 ;  /* 0x03343000030075a7 */ /* 0x0002a6000802017f */
[----:B--2---:R-:W-:Y:S05]  /*118e0*/  @!P1 NANOSLEEP.SYNCS 0x989680 ;  /* 0x009896800000995d */ /* 0x004fea0003900000 */
[----:B------:R-:W2:Y:S02]  /*118f0*/  @!P1 SYNCS.PHASECHK.TRANS64 P1, [R3+URZ+0x33430], R0 ;  /* 0x03343000030095a7 */ /* 0x000ea4000802007f */
[----:B--2---:R-:W-:Y:S05]  /*11900*/  @!P1 BRA `(.L_x_299) ;  /* 0xfffffffc00ec9947 */ /* 0x004fea000383ffff */
[----:B------:R-:W-:Y:S05]  /*11910*/  BRA `(.L_x_296) ;  /* 0xffffff38005c7947 */ /* 0x000fea000383ffff */
.L_x_303:
[----:B-1----:R-:W-:-:S04]  /*11920*/  IMAD.U32 R3, RZ, RZ, UR6 ;  /* 0x00000006ff037e24 */ /* 0x002fc8000f8e00ff */
[----:B------:R1:W2:Y:S03]  /*11930*/  SYNCS.PHASECHK.TRANS64.TRYWAIT P1, [R3+URZ+0x33450], R0 ;  /* 0x03345000030075a7 */ /* 0x0002a6000802017f */
[----:B--2---:R-:W-:Y:S05]  /*11940*/  @!P1 NANOSLEEP.SYNCS 0x989680 ;  /* 0x009896800000995d */ /* 0x004fea0003900000 */
[----:B------:R-:W2:Y:S02]  /*11950*/  @!P1 SYNCS.PHASECHK.TRANS64 P1, [R3+URZ+0x33450], R0 ;  /* 0x03345000030095a7 */ /* 0x000ea4000802007f */
[----:B--2---:R-:W-:Y:S05]  /*11960*/  @!P1 BRA `(.L_x_303) ;  /* 0xfffffffc00ec9947 */ /* 0x004fea000383ffff */
[----:B------:R-:W-:Y:S05]  /*11970*/  BRA `(.L_x_300) ;  /* 0xffffff4400707947 */ /* 0x000fea000383ffff */
.L_x_309:
[----:B-1----:R1:W2:Y:S02]  /*11980*/  SYNCS.PHASECHK.TRANS64.TRYWAIT P1, [R14+URZ+0x33450], R7 ;  /* 0x033450070e0075a7 */ /* 0x0022a4000802017f */
[----:B--2---:R-:W-:Y:S05]  /*11990*/  @!P1 NANOSLEEP.SYNCS 0x989680 ;  /* 0x009896800000995d */ /* 0x004fea0003900000 */
[----:B------:R-:W2:Y:S02]  /*119a0*/  @!P1 SYNCS.PHASECHK.TRANS64 P1, [R14+URZ+0x33450], R7 ;  /* 0x033450070e0095a7 */ /* 0x000ea4000802007f */
[----:B--2---:R-:W-:Y:S05]  /*119b0*/  @!P1 BRA `(.L_x_309) ;  /* 0xfffffffc00f09947 */ /* 0x004fea000383ffff */
[----:B------:R-:W-:Y:S05]  /*119c0*/  BRA `(.L_x_308) ;  /* 0xffffff6400fc7947 */ /* 0x000fea000383ffff */
.L_x_355:
[----:B------:R-:W-:Y:S02]  /*119d0*/  IMAD.MOV.U32 R13, RZ, RZ, R0 ;  /* 0x000000ffff0d7224 */ /* 0x000fe400078e0000 */
[----:B------:R-:W-:Y:S02]  /*119e0*/  IMAD.MOV.U32 R12, RZ, RZ, RZ ;  /* 0x000000ffff0c7224 */ /* 0x000fe400078e00ff */
[----:B------:R-:W-:Y:S02]  /*119f0*/  IMAD.MOV.U32 R11, RZ, RZ, 0x1f ;  /* 0x0000001fff0b7424 */ /* 0x000fe400078e00ff */
[----:B------:R-:W-:-:S07]  /*11a00*/  IMAD.MOV.U32 R15, RZ, RZ, -0x1 ;  /* 0xffffffffff0f7424 */ /* 0x000fce00078e00ff */
[----:B-1----:R-:W-:Y:S05]  /*11a10*/  WARPSYNC.COLLECTIVE R15, `(.L_x_431) ;  /* 0x000000000f087348 */ /* 0x002fea0003c00000 */
[----:B------:R0:W2:Y:S02]  /*11a20*/  SHFL.IDX P6, R14, R13, R12, R11 ;  /* 0x0000000c0d0e7389 */ /* 0x0000a400000c000b */
[----:B012---:R-:W-:Y:S01]  /*11a30*/  ENDCOLLECTIVE ;  /* 0x000000000000791b */ /* 0x007fe20003800000 */
.L_x_431:
[----:B------:R-:W-:Y:S05]  /*11a40*/  BRA `(.L_x_432) ;  /* 0xffffffc000187947 */ /* 0x000fea000383ffff */
.L_x_357:
[----:B------:R-:W-:Y:S01]  /*11a50*/  BSSY B0, `(.L_x_433) ;  /* 0x0000006000007945 */ /* 0x000fe20003800000 */
[----:B------:R-:W-:-:S07]  /*11a60*/  IMAD.MOV.U32 R15, RZ, RZ, -0x1 ;  /* 0xffffffffff0f7424 */ /* 0x000fce00078e00ff */
[----:B-1----:R-:W-:Y:S05]  /*11a70*/  WARPSYNC.COLLECTIVE R15, `(.L_x_434) ;  /* 0x000000000f0c7348 */ /* 0x002fea0003c00000 */
[----:B------:R-:W-:Y:S02]  /*11a80*/  ELECT P6, UR62, PT ;  /* 0x00000000003e782f */ /* 0x000fe400038c0000 */
[----:B------:R-:W-:Y:S01]  /*11a90*/  MOV R14, UR62 ;  /* 0x0000003e000e7c02 */ /* 0x000fe20008000f00 */
[----:B-1----:R-:W-:Y:S10]  /*11aa0*/  ENDCOLLECTIVE ;  /* 0x000000000000791b */ /* 0x002ff40003800000 */
.L_x_434:
[----:B------:R-:W-:Y:S05]  /*11ab0*/  BSYNC B0 ;  /* 0x0000000000007941 */ /* 0x000fea0003800000 */
.L_x_433:
[----:B------:R-:W-:Y:S05]  /*11ac0*/  BRA `(.L_x_435) ;  /* 0xffffffc000287947 */ /* 0x000fea000383ffff */
.L_x_359:
[----:B0-----:R0:W1:Y:S02]  /*11ad0*/  SYNCS.PHASECHK.TRANS64.TRYWAIT P0, [R3+URZ+0x33480], R2 ;  /* 0x03348002030075a7 */ /* 0x001064000800017f */
[----:B-1----:R-:W-:Y:S05]  /*11ae0*/  @!P0 NANOSLEEP.SYNCS 0x989680 ;  /* 0x009896800000895d */ /* 0x002fea0003900000 */
[----:B------:R-:W1:Y:S02]  /*11af0*/  @!P0 SYNCS.PHASECHK.TRANS64 P0, [R3+URZ+0x33480], R2 ;  /* 0x03348002030085a7 */ /* 0x000e64000800007f */
[----:B-1----:R-:W-:Y:S05]  /*11b00*/  @!P0 BRA `(.L_x_359) ;  /* 0xfffffffc00f08947 */ /* 0x002fea000383ffff */
[----:B------:R-:W-:Y:S05]  /*11b10*/  BRA `(.L_x_436) ;  /* 0xffffffc000847947 */ /* 0x000fea000383ffff */
.L_x_361:
[----:B-1----:R1:W2:Y:S02]  /*11b20*/  SYNCS.PHASECHK.TRANS64.TRYWAIT P0, [R3+URZ+0x33440], R2 ;  /* 0x03344002030075a7 */ /* 0x0022a4000800017f */
[----:B--2---:R-:W-:Y:S05]  /*11b30*/  @!P0 NANOSLEEP.SYNCS 0x989680 ;  /* 0x009896800000895d */ /* 0x004fea0003900000 */
[----:B------:R-:W2:Y:S02]  /*11b40*/  @!P0 SYNCS.PHASECHK.TRANS64 P0, [R3+URZ+0x33440], R2 ;  /* 0x03344002030085a7 */ /* 0x000ea4000800007f */
[----:B--2---:R-:W-:Y:S05]  /*11b50*/  @!P0 BRA `(.L_x_361) ;  /* 0xfffffffc00f08947 */ /* 0x004fea000383ffff */
[----:B------:R-:W-:Y:S05]  /*11b60*/  BRA `(.L_x_437) ;  /* 0xffffffc4000c7947 */ /* 0x000fea000383ffff */
.L_x_365:
[----:B------:R-:W2:Y:S01]  /*11b70*/  LDL.LU R11, [R1+0x18] ;  /* 0x00001800010b7983 */ /* 0x000ea20000300800 */
[----:B------:R-:W-:Y:S01]  /*11b80*/  IMAD.MOV.U32 R13, RZ, RZ, R2 ;  /* 0x000000ffff0d7224 */ /* 0x000fe200078e0002 */
[----:B------:R-:W-:Y:S01]  /*11b90*/  LOP3.LUT R7, R7, 0x7f, RZ, 0xc0, !PT ;  /* 0x0000007f07077812 */ /* 0x000fe200078ec0ff */
[----:B------:R-:W-:Y:S02]  /*11ba0*/  IMAD.MOV.U32 R12, RZ, RZ, RZ ;  /* 0x000000ffff0c7224 */ /* 0x000fe400078e00ff */
[----:B------:R-:W-:Y:S01]  /*11bb0*/  IMAD.MOV.U32 R15, RZ, RZ, -0x1 ;  /* 0xffffffffff0f7424 */ /* 0x000fe200078e00ff */
[----:B------:R-:W-:-:S05]  /*11bc0*/  SHF.R.U32.HI R7, RZ, 0x2, R7 ;  /* 0x00000002ff077819 */ /* 0x000fca0000011607 */
[----:B------:R-:W-:Y:S02]  /*11bd0*/  IMAD.IADD R0, R7, 0x1, R0 ;  /* 0x0000000107007824 */ /* 0x000fe400078e0200 */
[----:B--2---:R-:W-:Y:S02]  /*11be0*/  IMAD R4, R11, R8, RZ ;  /* 0x000000080b047224 */ /* 0x004fe400078e02ff */
[----:B------:R-:W-:-:S03]  /*11bf0*/  IMAD.MOV.U32 R11, RZ, RZ, 0x1c1f ;  /* 0x00001c1fff0b7424 */ /* 0x000fc600078e00ff */
[----:B------:R-:W-:-:S13]  /*11c00*/  ISETP.GE.AND P4, PT, R0, R4, PT ;  /* 0x000000040000720c */ /* 0x000fda0003f86270 */
[----:B-----5:R-:W-:Y:S05]  /*11c10*/  WARPSYNC.COLLECTIVE R15, `(.L_x_438) ;  /* 0x000000000f087348 */ /* 0x020fea0003c00000 */
[----:B------:R0:W1:Y:S02]  /*11c20*/  SHFL.IDX P6, R14, R13, R12, R11 ;  /* 0x0000000c0d0e7389 */ /* 0x00006400000c000b */
[----:B01---5:R-:W-:Y:S01]  /*11c30*/  ENDCOLLECTIVE ;  /* 0x000000000000791b */ /* 0x023fe20003800000 */
.L_x_438:
[----:B------:R-:W-:Y:S02]  /*11c40*/  IMAD.MOV.U32 R13, RZ, RZ, R3 ;  /* 0x000000ffff0d7224 */ /* 0x000fe400078e0003 */
[----:B------:R-:W-:-:S07]  /*11c50*/  IMAD.MOV.U32 R5, RZ, RZ, R14 ;  /* 0x000000ffff057224 */ /* 0x000fce00078e000e */
[----:B------:R-:W-:Y:S05]  /*11c60*/  WARPSYNC.COLLECTIVE R15, `(.L_x_439) ;  /* 0x000000000f087348 */ /* 0x000fea0003c00000 */
[----:B------:R0:W1:Y:S02]  /*11c70*/  SHFL.IDX P6, R14, R13, R12, R11 ;  /* 0x0000000c0d0e7389 */ /* 0x00006400000c000b */
[----:B01----:R-:W-:Y:S01]  /*11c80*/  ENDCOLLECTIVE ;  /* 0x000000000000791b */ /* 0x003fe20003800000 */
.L_x_439:
[----:B------:R-:W-:Y:S02]  /*11c90*/  IMAD.MOV.U32 R13, RZ, RZ, R2 ;  /* 0x000000ffff0d7224 */ /* 0x000fe400078e0002 */
[----:B------:R-:W-:Y:S02]  /*11ca0*/  IMAD.MOV.U32 R12, RZ, RZ, 0x1 ;  /* 0x00000001ff0c7424 */ /* 0x000fe400078e00ff */
[----:B------:R-:W-:-:S07]  /*11cb0*/  IMAD.MOV.U32 R6, RZ, RZ, R14 ;  /* 0x000000ffff067224 */ /* 0x000fce00078e000e */
[----:B------:R-:W-:Y:S05]  /*11cc0*/  WARPSYNC.COLLECTIVE R15, `(.L_x_440) ;  /* 0x000000000f087348 */ /* 0x000fea0003c00000 */
[----:B------:R0:W1:Y:S02]  /*11cd0*/  SHFL.IDX P6, R14, R13, R12, R11 ;  /* 0x0000000c0d0e7389 */ /* 0x00006400000c000b */
[----:B01----:R-:W-:Y:S01]  /*11ce0*/  ENDCOLLECTIVE ;  /* 0x000000000000791b */ /* 0x003fe20003800000 */
.L_x_440:
        /* <DEDUP_REMOVED lines=8> */
[----:B------:R0:W-:Y:S02]  /*11d70*/  @!P4 LDGSTS.E.BYPASS.LTC128B.128 [R9+0x1e200], desc[UR48][R6.64], !P0 ;  /* 0x1e2000000609cfae */ /* 0x0001e4000c101d70 */
[----:B------:R-:W-:Y:S02]  /*11d80*/  ISETP.GE.AND P3, PT, R5, R4, PT ;  /* 0x000000040500720c */ /* 0x000fe40003f66270 */
[----:B------:R0:W-:Y:S01]  /*11d90*/  @!P4 LDGSTS.E.BYPASS.LTC128B.128 [R9+0x20200], desc[UR48][R6.64+0x40], !P1 ;  /* 0x202000400609cfae */ /* 0x0001e2000c901d70 */
[----:B------:R-:W-:-:S03]  /*11da0*/  IMAD.MOV.U32 R5, RZ, RZ, R14 ;  /* 0x000000ffff057224 */ /* 0x000fc600078e000e */
[----:B------:R0:W-:Y:S07]  /*11db0*/  @!P4 LDGSTS.E.BYPASS.LTC128B.128 [R9+0x22200], desc[UR48][R6.64+0x80], !P2 ;  /* 0x222000800609cfae */ /* 0x0001ee000d101d70 */
[----:B0-----:R-:W-:Y:S05]  /*11dc0*/  WARPSYNC.COLLECTIVE R15, `(.L_x_441) ;  /* 0x000000000f087348 */ /* 0x001fea0003c00000 */
[----:B------:R1:W2:Y:S02]  /*11dd0*/  SHFL.IDX P6, R14, R13, R12, R11 ;  /* 0x0000000c0d0e7389 */ /* 0x0002a400000c000b */
[----:B012---:R-:W-:Y:S01]  /*11de0*/  ENDCOLLECTIVE ;  /* 0x000000000000791b */ /* 0x007fe20003800000 */
.L_x_441:
[----:B------:R-:W-:Y:S02]  /*11df0*/  IMAD.MOV.U32 R13, RZ, RZ, R2 ;  /* 0x000000ffff0d7224 */ /* 0x000fe400078e0002 */
[----:B------:R-:W-:Y:S02]  /*11e00*/  IMAD.MOV.U32 R12, RZ, RZ, 0x2 ;  /* 0x00000002ff0c7424 */ /* 0x000fe400078e00ff */
[----:B------:R-:W-:-:S07]  /*11e10*/  IMAD.MOV.U32 R6, RZ, RZ, R14 ;  /* 0x000000ffff067224 */ /* 0x000fce00078e000e */
[----:B------:R-:W-:Y:S05]  /*11e20*/  WARPSYNC.COLLECTIVE R15, `(.L_x_442) ;  /* 0x000000000f087348 */ /* 0x000fea0003c00000 */
[----:B------:R0:W1:Y:S02]  /*11e30*/  SHFL.IDX P6, R14, R13, R12, R11 ;  /* 0x0000000c0d0e7389 */ /* 0x00006400000c000b */
[----:B01----:R-:W-:Y:S01]  /*11e40*/  ENDCOLLECTIVE ;  /* 0x000000000000791b */ /* 0x003fe20003800000 */
.L_x_442:
        /* <DEDUP_REMOVED lines=16> */
.L_x_443:
[----:B------:R-:W-:Y:S02]  /*11f50*/  IMAD.MOV.U32 R13, RZ, RZ, R2 ;  /* 0x000000ffff0d7224 */ /* 0x000fe400078e0002 */
[----:B------:R-:W-:Y:S02]  /*11f60*/  IMAD.MOV.U32 R12, RZ, RZ, 0x3 ;  /* 0x00000003ff0c7424 */ /* 0x000fe400078e00ff */
[----:B------:R-:W-:-:S07]  /*11f70*/  IMAD.MOV.U32 R6, RZ, RZ, R14 ;  /* 0x000000ffff067224 */ /* 0x000fce00078e000e */
[----:B------:R-:W-:Y:S05]  /*11f80*/  WARPSYNC.COLLECTIVE R15, `(.L_x_444) ;  /* 0x000000000f087348 */ /* 0x000fea0003c00000 */
[----:B------:R0:W1:Y:S02]  /*11f90*/  SHFL.IDX P6, R14, R13, R12, R11 ;  /* 0x0000000c0d0e7389 */ /* 0x00006400000c000b */
[----:B01----:R-:W-:Y:S01]  /*11fa0*/  ENDCOLLECTIVE ;  /* 0x000000000000791b */ /* 0x003fe20003800000 */
.L_x_444:
        /* <DEDUP_REMOVED lines=14> */
.L_x_445:
[----:B------:R-:W-:Y:S01]  /*12090*/  IMAD.MOV.U32 R3, RZ, RZ, R14 ;  /* 0x000000ffff037224 */ /* 0x000fe200078e000e */
[----:B------:R-:W-:Y:S06]  /*120a0*/  BRA `(.L_x_446) ;  /* 0xffffffc800707947 */ /* 0x000fec000383ffff */
.L_x_370:
[----:B0-----:R0:W1:Y:S02]  /*120b0*/  SYNCS.PHASECHK.TRANS64.TRYWAIT P0, [R17+URZ+0x33420], R0 ;  /* 0x03342000110075a7 */ /* 0x001064000800017f */
[----:B-1----:R-:W-:Y:S05]  /*120c0*/  @!P0 NANOSLEEP.SYNCS 0x989680 ;  /* 0x009896800000895d */ /* 0x002fea0003900000 */
[----:B------:R-:W1:Y:S02]  /*120d0*/  @!P0 SYNCS.PHASECHK.TRANS64 P0, [R17+URZ+0x33420], R0 ;  /* 0x03342000110085a7 */ /* 0x000e64000800007f */
[----:B-1----:R-:W-:Y:S05]  /*120e0*/  @!P0 BRA `(.L_x_370) ;  /* 0xfffffffc00f08947 */ /* 0x002fea000383ffff */
[----:B------:R-:W-:Y:S05]  /*120f0*/  BRA `(.L_x_447) ;  /* 0xffffffc800e07947 */ /* 0x000fea000383ffff */
.L_x_376:
[----:B0-----:R0:W1:Y:S02]  /*12100*/  SYNCS.PHASECHK.TRANS64.TRYWAIT P0, [R6+URZ+0x33480], R4 ;  /* 0x03348004060075a7 */ /* 0x001064000800017f */
[----:B-1----:R-:W-:Y:S05]  /*12110*/  @!P0 NANOSLEEP.SYNCS 0x989680 ;  /* 0x009896800000895d */ /* 0x002fea0003900000 */
[----:B------:R-:W1:Y:S02]  /*12120*/  @!P0 SYNCS.PHASECHK.TRANS64 P0, [R6+URZ+0x33480], R4 ;  /* 0x03348004060085a7 */ /* 0x000e64000800007f */
[----:B-1----:R-:W-:Y:S05]  /*12130*/  @!P0 BRA `(.L_x_376) ;  /* 0xfffffffc00f08947 */ /* 0x002fea000383ffff */
[----:B------:R-:W-:Y:S05]  /*12140*/  BRA `(.L_x_448) ;  /* 0xffffffcc00947947 */ /* 0x000fea000383ffff */
.L_x_383:
[----:B-1----:R1:W2:Y:S02]  /*12150*/  SYNCS.PHASECHK.TRANS64.TRYWAIT P0, [R6+URZ+0x33440], R4 ;  /* 0x03344004060075a7 */ /* 0x0022a4000800017f */
[----:B--2---:R-:W-:Y:S05]  /*12160*/  @!P0 NANOSLEEP.SYNCS 0x989680 ;  /* 0x009896800000895d */ /* 0x004fea0003900000 */
[----:B------:R-:W2:Y:S02]  /*12170*/  @!P0 SYNCS.PHASECHK.TRANS64 P0, [R6+URZ+0x33440], R4 ;  /* 0x03344004060085a7 */ /* 0x000ea4000800007f */
[----:B--2---:R-:W-:Y:S05]  /*12180*/  @!P0 BRA `(.L_x_383) ;  /* 0xfffffffc00f08947 */ /* 0x004fea000383ffff */
[----:B------:R-:W-:Y:S05]  /*12190*/  BRA `(.L_x_449) ;  /* 0xffffffd000907947 */ /* 0x000fea000383ffff */
.L_x_391:
[----:B0-----:R0:W1:Y:S02]  /*121a0*/  SYNCS.PHASECHK.TRANS64.TRYWAIT P0, [R3+URZ+0x33470], R4 ;  /* 0x03347004030075a7 */ /* 0x001064000800017f */
[----:B-1----:R-:W-:Y:S05]  /*121b0*/  @!P0 NANOSLEEP.SYNCS 0x989680 ;  /* 0x009896800000895d */ /* 0x002fea0003900000 */
[----:B------:R-:W1:Y:S02]  /*121c0*/  @!P0 SYNCS.PHASECHK.TRANS64 P0, [R3+URZ+0x33470], R4 ;  /* 0x03347004030085a7 */ /* 0x000e64000800007f */
[----:B-1----:R-:W-:Y:S05]  /*121d0*/  @!P0 BRA `(.L_x_391) ;  /* 0xfffffffc00f08947 */ /* 0x002fea000383ffff */
[----:B------:R-:W-:Y:S05]  /*121e0*/  BRA `(.L_x_450) ;  /* 0xffffffd400a47947 */ /* 0x000fea000383ffff */
.L_x_393:
[----:B-1----:R1:W3:Y:S02]  /*121f0*/  SYNCS.PHASECHK.TRANS64.TRYWAIT P0, [R3+URZ+0x33460], R0 ;  /* 0x03346000030075a7 */ /* 0x0022e4000800017f */
[----:B---3--:R-:W-:Y:S05]  /*12200*/  @!P0 NANOSLEEP.SYNCS 0x989680 ;  /* 0x009896800000895d */ /* 0x008fea0003900000 */
[----:B------:R-:W3:Y:S02]  /*12210*/  @!P0 SYNCS.PHASECHK.TRANS64 P0, [R3+URZ+0x33460], R0 ;  /* 0x03346000030085a7 */ /* 0x000ee4000800007f */
[----:B---3--:R-:W-:Y:S05]  /*12220*/  @!P0 BRA `(.L_x_393) ;  /* 0xfffffffc00f08947 */ /* 0x008fea000383ffff */
[----:B------:R-:W-:Y:S05]  /*12230*/  BRA `(.L_x_451) ;  /* 0xffffffd400ac7947 */ /* 0x000fea000383ffff */
.L_x_400:
[----:B0-----:R0:W1:Y:S02]  /*12240*/  SYNCS.PHASECHK.TRANS64.TRYWAIT P1, [R3+URZ+0x33470], R0 ;  /* 0x03347000030075a7 */ /* 0x001064000802017f */
[----:B-1----:R-:W-:Y:S05]  /*12250*/  @!P1 NANOSLEEP.SYNCS 0x989680 ;  /* 0x009896800000995d */ /* 0x002fea0003900000 */
[----:B------:R-:W1:Y:S02]  /*12260*/  @!P1 SYNCS.PHASECHK.TRANS64 P1, [R3+URZ+0x33470], R0 ;  /* 0x03347000030095a7 */ /* 0x000e64000802007f */
[----:B-1----:R-:W-:Y:S05]  /*12270*/  @!P1 BRA `(.L_x_400) ;  /* 0xfffffffc00f09947 */ /* 0x002fea000383ffff */
[----:B------:R-:W-:Y:S05]  /*12280*/  BRA `(.L_x_452) ;  /* 0xffffffdc00ec7947 */ /* 0x000fea000383ffff */
.L_x_402:
[----:B0-----:R0:W1:Y:S02]  /*12290*/  SYNCS.PHASECHK.TRANS64.TRYWAIT P1, [R3+URZ+0x33460], R0 ;  /* 0x03346000030075a7 */ /* 0x001064000802017f */
[----:B-1----:R-:W-:Y:S05]  /*122a0*/  @!P1 NANOSLEEP.SYNCS 0x989680 ;  /* 0x009896800000995d */ /* 0x002fea0003900000 */
[----:B------:R-:W1:Y:S02]  /*122b0*/  @!P1 SYNCS.PHASECHK.TRANS64 P1, [R3+URZ+0x33460], R0 ;  /* 0x03346000030095a7 */ /* 0x000e64000802007f */
[----:B-1----:R-:W-:Y:S05]  /*122c0*/  @!P1 BRA `(.L_x_402) ;  /* 0xfffffffc00f09947 */ /* 0x002fea000383ffff */
[----:B------:R-:W-:Y:S05]  /*122d0*/  BRA `(.L_x_453) ;  /* 0xffffffdc00f07947 */ /* 0x000fea000383ffff */
.L_x_415:
[----:B0-----:R0:W1:Y:S02]  /*122e0*/  SYNCS.PHASECHK.TRANS64.TRYWAIT P0, [R3+URZ+0x33420], R0 ;  /* 0x03342000030075a7 */ /* 0x001064000800017f */
[----:B-1----:R-:W-:Y:S05]  /*122f0*/  @!P0 NANOSLEEP.SYNCS 0x989680 ;  /* 0x009896800000895d */ /* 0x002fea0003900000 */
[----:B------:R-:W1:Y:S02]  /*12300*/  @!P0 SYNCS.PHASECHK.TRANS64 P0, [R3+URZ+0x33420], R0 ;  /* 0x03342000030085a7 */ /* 0x000e64000800007f */
[----:B-1----:R-:W-:Y:S05]  /*12310*/  @!P0 BRA `(.L_x_415) ;  /* 0xfffffffc00f08947 */ /* 0x002fea000383ffff */
[----:B------:R-:W-:Y:S05]  /*12320*/  BRA `(.L_x_454) ;  /* 0xfffffff000687947 */ /* 0x000fea000383ffff */
.L_x_416:
[----:B------:R-:W1:Y:S01]  /*12330*/  S2R R2, SR_TID.X ;  /* 0x0000000000027919 */ /* 0x000e620000002100 */
[----:B------:R-:W-:Y:S01]  /*12340*/  BSSY B0, `(.L_x_455) ;  /* 0x000000a000007945 */ /* 0x000fe20003800000 */
[----:B------:R-:W-:Y:S02]  /*12350*/  IMAD.MOV.U32 R12, RZ, RZ, RZ ;  /* 0x000000ffff0c7224 */ /* 0x000fe400078e00ff */
[----:B------:R-:W-:Y:S02]  /*12360*/  IMAD.MOV.U32 R11, RZ, RZ, 0x1f ;  /* 0x0000001fff0b7424 */ /* 0x000fe400078e00ff */
[----:B------:R-:W-:Y:S01]  /*12370*/  IMAD.MOV.U32 R15, RZ, RZ, -0x1 ;  /* 0xffffffffff0f7424 */ /* 0x000fe200078e00ff */
[----:B-1----:R-:W-:-:S04]  /*12380*/  SHF.R.U32.HI R2, RZ, 0x5, R2 ;  /* 0x00000005ff027819 */ /* 0x002fc80000011602 */
[----:B------:R-:W-:-:S05]  /*12390*/  LOP3.LUT R2, R2, 0x3, RZ, 0xc0, !PT ;  /* 0x0000000302027812 */ /* 0x000fca00078ec0ff */
[----:B------:R-:W-:-:S07]  /*123a0*/  IMAD.MOV.U32 R13, RZ, RZ, R2 ;  /* 0x000000ffff0d7224 */ /* 0x000fce00078e0002 */
[----:B0-----:R-:W-:Y:S05]  /*123b0*/  WARPSYNC.COLLECTIVE R15, `(.L_x_456) ;  /* 0x000000000f087348 */ /* 0x001fea0003c00000 */
[----:B------:R1:W2:Y:S02]  /*123c0*/  SHFL.IDX P6, R14, R13, R12, R11 ;  /* 0x0000000c0d0e7389 */ /* 0x0002a400000c000b */
[----:B012---:R-:W-:Y:S01]  /*123d0*/  ENDCOLLECTIVE ;  /* 0x000000000000791b */ /* 0x007fe20003800000 */
.L_x_456:
[----:B------:R-:W-:Y:S05]  /*123e0*/  BSYNC B0 ;  /* 0x0000000000007941 */ /* 0x000fea0003800000 */
.L_x_455:
[----:B------:R-:W-:Y:S05]  /*123f0*/  BRA `(.L_x_457) ;  /* 0xfffffff000507947 */ /* 0x000fea000383ffff */
.L_x_419:
[----:B------:R-:W-:Y:S01]  /*12400*/  BSSY B1, `(.L_x_458) ;  /* 0x0000006000017945 */ /* 0x000fe20003800000 */
[----:B------:R-:W-:-:S07]  /*12410*/  IMAD.MOV.U32 R15, RZ, RZ, -0x1 ;  /* 0xffffffffff0f7424 */ /* 0x000fce00078e00ff */
[----:B0-----:R-:W-:Y:S05]  /*12420*/  WARPSYNC.COLLECTIVE R15, `(.L_x_459) ;  /* 0x000000000f0c7348 */ /* 0x001fea0003c00000 */
[----:B------:R-:W-:Y:S02]  /*12430*/  ELECT P6, UR62, PT ;  /* 0x00000000003e782f */ /* 0x000fe400038c0000 */
[----:B------:R-:W-:Y:S01]  /*12440*/  MOV R14, UR62 ;  /* 0x0000003e000e7c02 */ /* 0x000fe20008000f00 */
[----:B0-----:R-:W-:Y:S10]  /*12450*/  ENDCOLLECTIVE ;  /* 0x000000000000791b */ /* 0x001ff40003800000 */
.L_x_459:
[----:B------:R-:W-:Y:S05]  /*12460*/  BSYNC B1 ;  /* 0x0000000000017941 */ /* 0x000fea0003800000 */
.L_x_458:
[----:B------:R-:W-:Y:S05]  /*12470*/  BRA `(.L_x_460) ;  /* 0xfffffff000487947 */ /* 0x000fea000383ffff */
.L_x_421:
[----:B0-----:R0:W1:Y:S02]  /*12480*/  SYNCS.PHASECHK.TRANS64.TRYWAIT P1, [R7+URZ], R4 ;  /* 0x00000004070075a7 */ /* 0x001064000802017f */
[----:B-1----:R-:W-:Y:S05]  /*12490*/  @!P1 NANOSLEEP.SYNCS 0x989680 ;  /* 0x009896800000995d */ /* 0x002fea0003900000 */
[----:B------:R-:W1:Y:S02]  /*124a0*/  @!P1 SYNCS.PHASECHK.TRANS64 P1, [R7+URZ], R4 ;  /* 0x00000004070095a7 */ /* 0x000e64000802007f */
[----:B-1----:R-:W-:Y:S05]  /*124b0*/  @!P1 BRA `(.L_x_421) ;  /* 0xfffffffc00f09947 */ /* 0x002fea000383ffff */
[----:B------:R-:W-:Y:S05]  /*124c0*/  BRA `(.L_x_461) ;  /* 0xfffffff0007c7947 */ /* 0x000fea000383ffff */
.L_x_422:
[----:B-1----:R1:W2:Y:S02]  /*124d0*/  SYNCS.PHASECHK.TRANS64.TRYWAIT P1, [R5+URZ], R0 ;  /* 0x00000000050075a7 */ /* 0x0022a4000802017f */
[----:B--2---:R-:W-:Y:S05]  /*124e0*/  @!P1 NANOSLEEP.SYNCS 0x989680 ;  /* 0x009896800000995d */ /* 0x004fea0003900000 */
[----:B------:R-:W2:Y:S02]  /*124f0*/  @!P1 SYNCS.PHASECHK.TRANS64 P1, [R5+URZ], R0 ;  /* 0x00000000050095a7 */ /* 0x000ea4000802007f */
[----:B--2---:R-:W-:Y:S05]  /*12500*/  @!P1 BRA `(.L_x_422) ;  /* 0xfffffffc00f09947 */ /* 0x004fea000383ffff */
[----:B------:R-:W-:Y:S05]  /*12510*/  BRA `(.L_x_462) ;  /* 0xfffffff000707947 */ /* 0x000fea000383ffff */
.L_x_424:
[----:B-1----:R1:W2:Y:S02]  /*12520*/  SYNCS.PHASECHK.TRANS64.TRYWAIT P1, [R5+URZ+0x33460], R4 ;  /* 0x03346004050075a7 */ /* 0x0022a4000802017f */
[----:B--2---:R-:W-:Y:S05]  /*12530*/  @!P1 NANOSLEEP.SYNCS 0x989680 ;  /* 0x009896800000995d */ /* 0x004fea0003900000 */
[----:B------:R-:W2:Y:S02]  /*12540*/  @!P1 SYNCS.PHASECHK.TRANS64 P1, [R5+URZ+0x33460], R4 ;  /* 0x03346004050095a7 */ /* 0x000ea4000802007f */
[----:B--2---:R-:W-:Y:S05]  /*12550*/  @!P1 BRA `(.L_x_424) ;  /* 0xfffffffc00f09947 */ /* 0x004fea000383ffff */
[----:B------:R-:W-:Y:S05]  /*12560*/  BRA `(.L_x_463) ;  /* 0xfffffff000707947 */ /* 0x000fea000383ffff */
.L_x_426:
[----:B--2---:R2:W3:Y:S02]  /*12570*/  SYNCS.PHASECHK.TRANS64.TRYWAIT P1, [R3+URZ+0x33460], R0 ;  /* 0x03346000030075a7 */ /* 0x0044e4000802017f */
[----:B---3--:R-:W-:Y:S05]  /*12580*/  @!P1 NANOSLEEP.SYNCS 0x989680 ;  /* 0x009896800000995d */ /* 0x008fea0003900000 */
[----:B------:R-:W3:Y:S02]  /*12590*/  @!P1 SYNCS.PHASECHK.TRANS64 P1, [R3+URZ+0x33460], R0 ;  /* 0x03346000030095a7 */ /* 0x000ee4000802007f */
[----:B---3--:R-:W-:Y:S05]  /*125a0*/  @!P1 BRA `(.L_x_426) ;  /* 0xfffffffc00f09947 */ /* 0x008fea000383ffff */
[----:B------:R-:W-:Y:S05]  /*125b0*/  BRA `(.L_x_464) ;  /* 0xfffffff000707947 */ /* 0x000fea000383ffff */
.L_x_428:
[----:B---3--:R3:W4:Y:S02]  /*125c0*/  SYNCS.PHASECHK.TRANS64.TRYWAIT P0, [R5+URZ+0x33480], R4 ;  /* 0x03348004050075a7 */ /* 0x008724000800017f */
[----:B----4-:R-:W-:Y:S05]  /*125d0*/  @!P0 NANOSLEEP.SYNCS 0x989680 ;  /* 0x009896800000895d */ /* 0x010fea0003900000 */
[----:B------:R-:W4:Y:S02]  /*125e0*/  @!P0 SYNCS.PHASECHK.TRANS64 P0, [R5+URZ+0x33480], R4 ;  /* 0x03348004050085a7 */ /* 0x000f24000800007f */
[----:B----4-:R-:W-:Y:S05]  /*125f0*/  @!P0 BRA `(.L_x_428) ;  /* 0xfffffffc00f08947 */ /* 0x010fea000383ffff */
[----:B------:R-:W-:Y:S05]  /*12600*/  BRA `(.L_x_429) ;  /* 0xfffffff0006c7947 */ /* 0x000fea000383ffff */
.L_x_465:
        /* <DEDUP_REMOVED lines=15> */
.L_x_2864:


//--------------------- .text._ZN7cutlass13device_kernelIN5flash11enable_sm90INS1_16FlashAttnFwdSm90INS1_25CollectiveMainloopFwdSm90ILi2EN4cute5tupleIJNS5_1CILi1EEES8_S8_EEENS6_IJNS7_ILi128EEENS7_ILi160EEENS7_ILi192EEEEEELi192ENS_12float_e4m3_tEfNS_4arch4Sm90ELb0ELb0ELb0ELb1ELb0ELb1ELb0ELb1ELb1ELb1ELb0ELb0EEENS1_21CollectiveEpilogueFwdINS6_IJSA_SC_SB_EEES9_NS_10bfloat16_tESG_Li256ELb1ELb1ELb0ELb1EEENS1_36VarlenDynamicPersistentTileSchedulerILi128ELi160ELi256ELi128ELb0ELb1ELb1ELb0ELb1ELb1EEEEEEEEEvNT_6ParamsE --------------------------
	.section	.text._ZN7cutlass13device_kernelIN5flash11enable_sm90INS1_16FlashAttnFwdSm90INS1_25CollectiveMainloopFwdSm90ILi2EN4cute5tupleIJNS5_1CILi1EEES8_S8_EEENS6_IJNS7_ILi128EEENS7_ILi160EEENS7_ILi192EEEEEELi192ENS_12float_e4m3_tEfNS_4arch4Sm90ELb0ELb0ELb0ELb1ELb0ELb1ELb0ELb1ELb1ELb1ELb0ELb0EEENS1_21CollectiveEpilogueFwdINS6_IJSA_SC_SB_EEES9_NS_10bfloat16_tESG_Li256ELb1ELb1ELb0ELb1EEENS1_36VarlenDynamicPersistentTileSchedulerILi128ELi160ELi256ELi128ELb0ELb1ELb1ELb0ELb1ELb1EEEEEEEEEvNT_6ParamsE,"ax",@progbits
	.align	128
.text._ZN7cutlass13device_kernelIN5flash11enable_sm90INS1_16FlashAttnFwdSm90INS1_25CollectiveMainloopFwdSm90ILi2EN4cute5tupleIJNS5_1CILi1EEES8_S8_EEENS6_IJNS7_ILi128EEENS7_ILi160EEENS7_ILi192EEEEEELi192ENS_12float_e4m3_tEfNS_4arch4Sm90ELb0ELb0ELb0ELb1ELb0ELb1ELb0ELb1ELb1ELb1ELb0ELb0EEENS1_21CollectiveEpilogueFwdINS6_IJSA_SC_SB_EEES9_NS_10bfloat16_tESG_Li256ELb1ELb1ELb0ELb1EEENS1_36VarlenDynamicPersistentTileSchedulerILi128ELi160ELi256ELi128ELb0ELb1ELb1ELb0ELb1ELb1EEEEEEEEEvNT_6ParamsE:
        .type           _ZN7cutlass13device_kernelIN5flash11enable_sm90INS1_16FlashAttnFwdSm90INS1_25CollectiveMainloopFwdSm90ILi2EN4cute5tupleIJNS5_1CILi1EEES8_S8_EEENS6_IJNS7_ILi128EEENS7_ILi160EEENS7_ILi192EEEEEELi192ENS_12float_e4m3_tEfNS_4arch4Sm90ELb0ELb0ELb0ELb1ELb0ELb1ELb0ELb1ELb1ELb1ELb0ELb0EEENS1_21CollectiveEpilogueFwdINS6_IJSA_SC_SB_EEES9_NS_10bfloat16_tESG_Li256ELb1ELb1ELb0ELb1EEENS1_36VarlenDynamicPersistentTileSchedulerILi128ELi160ELi256ELi128ELb0ELb1ELb1ELb0ELb1ELb1EEEEEEEEEvNT_6ParamsE,@function
        .size           _ZN7cutlass13device_kernelIN5flash11enable_sm90INS1_16FlashAttnFwdSm90INS1_25CollectiveMainloopFwdSm90ILi2EN4cute5tupleIJNS5_1CILi1EEES8_S8_EEENS6_IJNS7_ILi128EEENS7_ILi160EEENS7_ILi192EEEEEELi192ENS_12float_e4m3_tEfNS_4arch4Sm90ELb0ELb0ELb0ELb1ELb0ELb1ELb0ELb1ELb1ELb1ELb0ELb0EEENS1_21CollectiveEpilogueFwdINS6_IJSA_SC_SB_EEES9_NS_10bfloat16_tESG_Li256ELb1ELb1ELb0ELb1EEENS1_36VarlenDynamicPersistentTileSchedulerILi128ELi160ELi256ELi128ELb0ELb1ELb1ELb0ELb1ELb1EEEEEEEEEvNT_6ParamsE,(.L_x_2865 - _ZN7cutlass13device_kernelIN5flash11enable_sm90INS1_16FlashAttnFwdSm90INS1_25CollectiveMainloopFwdSm90ILi2EN4cute5tupleIJNS5_1CILi1EEES8_S8_EEENS6_IJNS7_ILi128EEENS7_ILi160EEENS7_ILi192EEEEEELi192ENS_12float_e4m3_tEfNS_4arch4Sm90ELb0ELb0ELb0ELb1ELb0ELb1ELb0ELb1ELb1ELb1ELb0ELb0EEENS1_21CollectiveEpilogueFwdINS6_IJSA_SC_SB_EEES9_NS_10bfloat16_tESG_Li256ELb1ELb1ELb0ELb1EEENS1_36VarlenDynamicPersistentTileSchedulerILi128ELi160ELi256ELi128ELb0ELb1ELb1ELb0ELb1ELb1EEEEEEEEEvNT_6ParamsE)
        .other          _ZN7cutlass13device_kernelIN5flash11enable_sm90INS1_16FlashAttnFwdSm90INS1_25CollectiveMainloopFwdSm90ILi2EN4cute5tupleIJNS5_1CILi1EEES8_S8_EEENS6_IJNS7_ILi128EEENS7_ILi160EEENS7_ILi192EEEEEELi192ENS_12float_e4m3_tEfNS_4arch4Sm90ELb0ELb0ELb0ELb1ELb0ELb1ELb0ELb1ELb1ELb1ELb0ELb0EEENS1_21CollectiveEpilogueFwdINS6_IJSA_SC_SB_EEES9_NS_10bfloat16_tESG_Li256ELb1ELb1ELb0ELb1EEENS1_36VarlenDynamicPersistentTileSchedulerILi128ELi160ELi256ELi128ELb0ELb1ELb1ELb0ELb1ELb1EEEEEEEEEvNT_6ParamsE,@"STO_CUDA_ENTRY STV_DEFAULT"
_ZN7cutlass13device_kernelIN5flash11enable_sm90INS1_16FlashAttnFwdSm90INS1_25CollectiveMainloopFwdSm90ILi2EN4cute5tupleIJNS5_1CILi1EEES8_S8_EEENS6_IJNS7_ILi128EEENS7_ILi160EEENS7_ILi192EEEEEELi192ENS_12float_e4m3_tEfNS_4arch4Sm90ELb0ELb0ELb0ELb1ELb0ELb1ELb0ELb1ELb1ELb1ELb0ELb0EEENS1_21CollectiveEpilogueFwdINS6_IJSA_SC_SB_EEES9_NS_10bfloat16_tESG_Li256ELb1ELb1ELb0ELb1EEENS1_36VarlenDynamicPersistentTileSchedulerILi128ELi160ELi256ELi128ELb0ELb1ELb1ELb0ELb1ELb1EEEEEEEEEvNT_6ParamsE:
        /* <DEDUP_REMOVED lines=13> */
[----:B------:R-:W-:Y:S02]  /*00d0*/  UIADD3 UR10, UP2, UR4, 0x570, URZ ;  /* 0x00000570040a7890 */ /* 0x000fe4000ff5e03f */
[----:B------:R-:W-:Y:S02]  /*00e0*/  UIADD3 UR4, UP3, UR4, 0x670, URZ ;  /* 0x0000067004047890 */ /* 0x000fe4000ff7e03f */
[----:B------:R-:W-:-:S02]  /*00f0*/  UIADD3.X UR7, URZ, UR5, URZ, UP0, !UPT ;  /* 0x000000053f077290 */ /* 0x000fc400087fe43f */
[----:B------:R-:W-:Y:S02]  /*0100*/  UIADD3.X UR9, URZ, UR5, URZ, UP1, !UPT ;  /* 0x000000053f097290 */ /* 0x000fe40008ffe43f */
[----:B------:R-:W-:Y:S02]  /*0110*/  UIADD3.X UR11, URZ, UR5, URZ, UP2, !UPT ;  /* 0x000000053f0b7290 */ /* 0x000fe400097fe43f */
[----:B------:R-:W-:-:S03]  /*0120*/  UIADD3.X UR5, URZ, UR5, URZ, UP3, !UPT ;  /* 0x000000053f057290 */ /* 0x000fc60009ffe43f */
[----:B------:R0:W-:Y:S02]  /*0130*/  UTMACCTL.PF [UR6] ;  /* 0x00000000060079b9 */ /* 0x0001e40008040000 */
[----:B------:R0:W-:Y:S02]  /*0140*/  UTMACCTL.PF [UR8] ;  /* 0x00000000080079b9 */ /* 0x0001e40008040000 */
[----:B------:R0:W-:Y:S02]  /*0150*/  UTMACCTL.PF [UR10] ;  /* 0x000000000a0079b9 */ /* 0x0001e40008040000 */
[----:B------:R0:W-:Y:S02]  /*0160*/  UTMACCTL.PF [UR4] ;  /* 0x00000000040079b9 */ /* 0x0001e40008040000 */
[----:B0-----:R-:W-:Y:S01]  /*0170*/  NOP ;  /* 0x0000000000007918 */ /* 0x001fe20000000000 */
.L_x_467:
[----:B------:R-:W-:Y:S05]  /*0180*/  BSYNC B0 ;  /* 0x0000000000007941 */ /* 0x000fea0003800000 */
.L_x_466:
        /* <DEDUP_REMOVED lines=41> */
.L_x_468:
        /* <DEDUP_REMOVED lines=22> */
.L_x_469:
        /* <DEDUP_REMOVED lines=18> */
.L_x_470:
        /* <DEDUP_REMOVED lines=22> */
.L_x_471:
        /* <DEDUP_REMOVED lines=22> */
.L_x_472:
[----:B------:R-:W-:Y:S01]  /*0960*/  PLOP3.LUT P0, PT, PT, PT, UP0, 0x80, 0x0 ;  /* 0x000000000000781c */ /* 0x000fe20003f0f008 */
[----:B------:R-:W-:Y:S01]  /*0970*/  UMOV UR36, 0x1 ;  /* 0x0000000100247882 */ /* 0x000fe20000000000 */
[----:B------:R-:W-:Y:S01]  /*0980*/  NOP ;  /* 0x0000000000007918 */ /* 0x000fe20000000000 */
[----:B------:R-:W-:Y:S01]  /*0990*/  USEL UR36, UR36, 0x2, !UP0 ;  /* 0x0000000224247887 */ /* 0x000fe2000c000000 */
[----:B------:R-:W-:Y:S01]  /*09a0*/  BSSY B8, `(.L_x_473) ;  /* 0x00028a1000087945 */ /* 0x000fe20003800000 */
[----:B------:R-:W-:Y:S01]  /*09b0*/  ULDC.64 UR54, c[0x0][0x208] ;  /* 0x0000820000367ab9 */ /* 0x000fe20000000a00 */
[----:B012-4-:R-:W-:Y:S07]  /*09c0*/  BAR.SYNC.DEFER_BLOCKING 0x0 ;  /* 0x0000000000007b1d */ /* 0x017fee0000010000 */
[----:B------:R-:W-:Y:S05]  /*09d0*/  @!P0 BRA `(.L_x_474) ;  /* 0x0000021800308947 */ /* 0x000fea0003800000 */
.L_x_475:
[----:B------:R-:W-:-:S08]  /*09e0*/  NOP ;  /* 0x0000000000007918 */ /* 0x000fd00000000000 */
[----:B------:R-:W0:Y:S02]  /*09f0*/  USETMAXREG.TRY_ALLOC.CTAPOOL UP0, 0xf0 ;  /* 0x000000f0000079c8 */ /* 0x000e240008000600 */
[----:B0-----:R-:W-:-:S13]  /*0a00*/  PLOP3.LUT P0, PT, PT, PT, UP0, 0x80, 0x0 ;  /* 0x000000000000781c */ /* 0x001fda0003f0f008 */
[----:B------:R-:W-:Y:S05]  /*0a10*/  @!P0 BRA `(.L_x_475) ;  /* 0xfffffffc00f08947 */ /* 0x000fea000383ffff */
[----:B------:R-:W2:Y:S01]  /*0a20*/  LDL.LU R0, [R1+0x8] ;  /* 0x0000080001007983 */ /* 0x000ea20000300800 */
[----:B------:R-:W0:Y:S01]  /*0a30*/  S2R R2, SR_TID.X ;  /* 0x0000000000027919 */ /* 0x000e220000002100 */
[----:B------:R-:W1:Y:S01]  /*0a40*/  S2UR UR42, SR_CgaCtaId ;  /* 0x00000000002a79c3 */ /* 0x000e620000008800 */
[----:B------:R-:W-:Y:S01]  /*0a50*/  UMOV UR4, 0x400 ;  /* 0x0000040000047882 */ /* 0x000fe20000000000 */
[----:B0-----:R-:W-:-:S06]  /*0a60*/  SHF.R.U32.HI R2, RZ, 0x7, R2 ;  /* 0x00000007ff027819 */ /* 0x001fcc0000011602 */
[----:B------:R-:W-:Y:S06]  /*0a70*/  BAR.ARV 0x8, 0x180 ;  /* 0x0206000000007b1d */ /* 0x000fec0000002000 */
[----:B------:R-:W-:-:S13]  /*0a80*/  ISETP.NE.AND P0, PT, R2, 0x1, PT ;  /* 0x000000010200780c */ /* 0x000fda0003f05270 */
[----:B------:R-:W-:Y:S08]  /*0a90*/  @!P0 BAR.ARV 0x9, 0x100 ;  /* 0x0244000000008b1d */ /* 0x000ff00000002000 */
[----:B------:R-:W-:Y:S01]  /*0aa0*/  BAR.SYNC.DEFER_BLOCKING 0x5, 0x180 ;  /* 0x0146000000007b1d */ /* 0x000fe20000010000 */
[----:B-1----:R-:W-:-:S06]  /*0ab0*/  ULEA UR4, UR42, UR4, 0x18 ;  /* 0x000000042a047291 */ /* 0x002fcc000f8ec03f */
[----:B------:R-:W-:Y:S01]  /*0ac0*/  IMAD.U32 R16, RZ, RZ, UR4 ;  /* 0x00000004ff107e24 */ /* 0x000fe2000f8e00ff */
[----:B------:R-:W-:-:S04]  /*0ad0*/  ULDC UR4, c[0x0][0xc3c] ;  /* 0x00030f0000047ab9 */ /* 0x000fc80000000800 */
[----:B------:R-:W0:Y:S01]  /*0ae0*/  LDS.128 R12, [R16+0x334d0] ;  /* 0x0334d000100c7984 */ /* 0x000e220000000c00 */
[----:B------:R-:W-:Y:S06]  /*0af0*/  BAR.ARV 0x4, 0x180 ;  /* 0x0106000000007b1d */ /* 0x000fec0000002000 */
[----:B--2---:R-:W-:-:S04]  /*0b00*/  LOP3.LUT R0, R0, 0xffffffef, RZ, 0xc0, !PT ;  /* 0xffffffef00007812 */ /* 0x004fc800078ec0ff */
[----:B------:R-:W-:-:S05]  /*0b10*/  @P0 LOP3.LUT R0, R0, 0x10, RZ, 0xfc, !PT ;  /* 0x0000001000000812 */ /* 0x000fca00078efcff */
[----:B------:R1:W-:Y:S01]  /*0b20*/  STL [R1+0x8], R0 ;  /* 0x0000080001007387 */ /* 0x0003e20000100800 */
[----:B0-----:R-:W-:-:S13]  /*0b30*/  ISETP.GE.AND P0, PT, R15, UR4, PT ;  /* 0x000000040f007c0c */ /* 0x001fda000bf06270 */
[----:B-1----:R-:W-:Y:S05]  /*0b40*/  @P0 BRA `(.L_x_476) ;  /* 0x0000028800180947 */ /* 0x002fea0003800000 */
[----:B------:R-:W0:Y:S01]  /*0b50*/  S2R R0, SR_TID.X ;  /* 0x0000000000007919 */ /* 0x000e220000002100 */
[----:B------:R-:W-:Y:S01]  /*0b60*/  R2UR UR52, R16 ;  /* 0x00000000103472ca */ /* 0x000fe200000e0000 */
[----:B------:R-:W-:Y:S01]  /*0b70*/  IMAD.MOV.U32 R230, RZ, RZ, RZ ;  /* 0x000000ffffe67224 */ /* 0x000fe200078e00ff */
[----:B------:R-:W-:Y:S01]  /*0b80*/  MOV R221, RZ ;  /* 0x000000ff00dd7202 */ /* 0x000fe20000000f00 */
[----:B------:R-:W-:Y:S01]  /*0b90*/  IMAD.MOV.U32 R147, RZ, RZ, RZ ;  /* 0x000000ffff937224 */ /* 0x000fe200078e00ff */
[----:B------:R-:W-:Y:S01]  /*0ba0*/  ULOP3.LUT UR53, UR36, 0x1, URZ, 0xfc, !UPT ;  /* 0x0000000124357892 */ /* 0x000fe2000f8efc3f */
[----:B------:R-:W-:-:S08]  /*0bb0*/  UMOV UR43, URZ ;  /* 0x0000003f002b7c82 */ /* 0x000fd00008000000 */
[----:B------:R-:W-:Y:S01]  /*0bc0*/  UIADD3 UR52, UR52, 0x1e200, URZ ;  /* 0x0001e20034347890 */ /* 0x000fe2000fffe03f */
[----:B0-----:R-:W-:-:S05]  /*0bd0*/  VIADD R24, R0, 0xffffff80 ;  /* 0xffffff8000187836 */ /* 0x001fca0000000000 */
[----:B------:R-:W-:Y:S02]  /*0be0*/  SHF.R.S32.HI R0, RZ, 0x1f, R24 ;  /* 0x0000001fff007819 */ /* 0x000fe40000011418 */
[-C--:B------:R-:W-:Y:S02]  /*0bf0*/  LEA.HI R7, R24, R24.reuse, RZ, 0x1 ;  /* 0x0000001818077211 */ /* 0x080fe400078f08ff */
[CC--:B------:R-:W-:Y:S02]  /*0c00*/  LEA.HI R3, R0.reuse, R24.reuse, RZ, 0x5 ;  /* 0x0000001800037211 */ /* 0x0c0fe400078f28ff */
[CC--:B------:R-:W-:Y:S02]  /*0c10*/  LEA.HI R2, R0.reuse, R24.reuse, RZ, 0x4 ;  /* 0x0000001800027211 */ /* 0x0c0fe400078f20ff */
[----:B------:R-:W-:Y:S01]  /*0c20*/  LEA.HI R6, R0, R24, RZ, 0x2 ;  /* 0x0000001800067211 */ /* 0x000fe200078f10ff */
[----:B------:R-:W-:Y:S01]  /*0c30*/  IMAD.SHL.U32 R4, R3, 0x20, RZ ;  /* 0x0000002003047824 */ /* 0x000fe200078e00ff */
[----:B------:R-:W-:-:S02]  /*0c40*/  LOP3.LUT R3, R2, 0x3fffff0, RZ, 0xc0, !PT ;  /* 0x03fffff002037812 */ /* 0x000fc400078ec0ff */
[----:B------:R-:W-:Y:S02]  /*0c50*/  SHF.R.S32.HI R220, RZ, 0x1, R7 ;  /* 0x00000001ffdc7819 */ /* 0x000fe40000011407 */
[----:B------:R-:W-:Y:S01]  /*0c60*/  LOP3.LUT R4, R4, 0xfffffc00, RZ, 0xc0, !PT ;  /* 0xfffffc0004047812 */ /* 0x000fe200078ec0ff */
[----:B------:R-:W-:Y:S01]  /*0c70*/  IMAD.IADD R3, R24, 0x1, -R3 ;  /* 0x0000000118037824 */ /* 0x000fe200078e0a03 */
[--C-:B------:R-:W-:Y:S02]  /*0c80*/  SHF.R.S32.HI R236, RZ, 0x2, R6.reuse ;  /* 0x00000002ffec7819 */ /* 0x100fe40000011406 */
[----:B------:R-:W-:Y:S02]  /*0c90*/  SHF.R.S32.HI R9, RZ, 0x1f, R6 ;  /* 0x0000001fff097819 */ /* 0x000fe40000011406 */
[----:B------:R-:W-:Y:S02]  /*0ca0*/  LEA R5, R3, R4, 0x6 ;  /* 0x0000000403057211 */ /* 0x000fe400078e30ff */
[----:B------:R-:W-:-:S02]  /*0cb0*/  SHF.R.S32.HI R3, RZ, 0x4, R2 ;  /* 0x00000004ff037819 */ /* 0x000fc40000011402 */
[----:B------:R-:W-:Y:S02]  /*0cc0*/  LEA.HI R4, R7, R220, RZ, 0x1 ;  /* 0x000000dc07047211 */ /* 0x000fe400078f08ff */
[----:B------:R-:W-:Y:S02]  /*0cd0*/  LEA.HI R2, R2, R3, RZ, 0x1 ;  /* 0x0000000302027211 */ /* 0x000fe400078f08ff */
[----:B------:R-:W-:Y:S02]  /*0ce0*/  LOP3.LUT R6, R6, 0xfffffffc, RZ, 0xc0, !PT ;  /* 0xfffffffc06067812 */ /* 0x000fe400078ec0ff */
[----:B------:R-:W-:Y:S02]  /*0cf0*/  LOP3.LUT R2, R2, 0x1ffffffe, RZ, 0xc0, !PT ;  /* 0x1ffffffe02027812 */ /* 0x000fe400078ec0ff */
[----:B------:R-:W-:Y:S01]  /*0d00*/  LOP3.LUT R11, R4, 0x3fffffe, RZ, 0xc0, !PT ;  /* 0x03fffffe040b7812 */ /* 0x000fe200078ec0ff */
[----:B------:R-:W-:Y:S01]  /*0d10*/  IMAD.IADD R6, R24, 0x1, -R6 ;  /* 0x0000000118067824 */ /* 0x000fe200078e0a06 */
[----:B------:R-:W-:Y:S01]  /*0d20*/  LEA.HI R9, R9, R236, RZ, 0x2 ;  /* 0x000000ec09097211 */ /* 0x000fe200078f10ff */
[----:B------:R-:W-:Y:S01]  /*0d30*/  IMAD.IADD R2, R3, 0x1, -R2 ;  /* 0x0000000103027824 */ /* 0x000fe200078e0a02 */
[----:B------:R-:W-:Y:S01]  /*0d40*/  LOP3.LUT R7, R7, 0xfffffffe, RZ, 0xc0, !PT ;  /* 0xfffffffe07077812 */ /* 0x000fe200078ec0ff */
[----:B------:R-:W-:Y:S01]  /*0d50*/  IMAD.IADD R4, R220, 0x1, -R11 ;  /* 0x00000001dc047824 */ /* 0x000fe200078e0a0b */
[----:B------:R-:W-:Y:S01]  /*0d60*/  LOP3.LUT R9, R9, 0xfffffffc, RZ, 0xc0, !PT ;  /* 0xfffffffc09097812 */ /* 0x000fe200078ec0ff */
[----:B------:R-:W-:Y:S01]  /*0d70*/  IMAD.MOV.U32 R11, RZ, RZ, -0x2 ;  /* 0xfffffffeff0b7424 */ /* 0x000fe200078e00ff */
[----:B------:R-:W-:Y:S01]  /*0d80*/  LEA.HI R8, R6, R6, RZ, 0x1 ;  /* 0x0000000606087211 */ /* 0x000fe200078f08ff */
[----:B------:R-:W-:Y:S01]  /*0d90*/  IMAD R229, R3, 0x8, R4 ;  /* 0x0000000803e57824 */ /* 0x000fe200078e0204 */
[----:B------:R-:W-:Y:S01]  /*0da0*/  LEA R2, R2, R5, 0x3 ;  /* 0x0000000502027211 */ /* 0x000fe200078e18ff */
[----:B------:R-:W-:Y:S01]  /*0db0*/  IMAD.IADD R236, R236, 0x1, -R9 ;  /* 0x00000001ecec7824 */ /* 0x000fe200078e0a09 */
[----:B------:R-:W-:Y:S01]  /*0dc0*/  LOP3.LUT R3, R8, 0x1ffffffe, RZ, 0xc0, !PT ;  /* 0x1ffffffe08037812 */ /* 0x000fe200078ec0ff */
[----:B------:R-:W-:Y:S01]  /*0dd0*/  VIADD R9, R220, 0x80 ;  /* 0x00000080dc097836 */ /* 0x000fe20000000000 */
[----:B------:R-:W-:Y:S01]  /*0de0*/  SHF.L.U32 R229, R229, 0x6, RZ ;  /* 0x00000006e5e57819 */ /* 0x000fe200000006ff */
[----:B------:R0:W-:Y:S01]  /*0df0*/  STL [R1+0x78], R2 ;  /* 0x0000780201007387 */ /* 0x0001e20000100800 */
[----:B------:R-:W-:-:S02]  /*0e00*/  IMAD.IADD R21, R24, 0x1, -R7 ;  /* 0x0000000118157824 */ /* 0x000fc400078e0a07 */
[----:B------:R-:W-:Y:S01]  /*0e10*/  IMAD.IADD R8, R6, 0x1, -R3 ;  /* 0x0000000106087824 */ /* 0x000fe200078e0a03 */
[----:B------:R-:W-:Y:S01]  /*0e20*/  SHF.R.S32.HI R4, RZ, 0x1f, R9 ;  /* 0x0000001fff047819 */ /* 0x000fe20000011409 */
[----:B------:R-:W-:Y:S01]  /*0e30*/  IMAD.SHL.U32 R22, R21, 0x8, RZ ;  /* 0x0000000815167824 */ /* 0x000fe200078e00ff */
[-C--:B------:R-:W-:Y:S01]  /*0e40*/  LEA.HI R10, R9, R9.reuse, RZ, 0x1 ;  /* 0x00000009090a7211 */ /* 0x080fe200078f08ff */
[----:B------:R-:W-:Y:S01]  /*0e50*/  IMAD.SHL.U32 R227, R236, 0x80, RZ ;  /* 0x00000080ece37824 */ /* 0x000fe200078e00ff */
[----:B------:R-:W-:Y:S01]  /*0e60*/  LEA.HI R5, R4, R9, RZ, 0x3 ;  /* 0x0000000904057211 */ /* 0x000fe200078f18ff */
[----:B------:R-:W-:Y:S01]  /*0e70*/  VIADD R223, R22, 0x20 ;  /* 0x0000002016df7836 */ /* 0x000fe20000000000 */
[----:B0-----:R-:W-:Y:S01]  /*0e80*/  LEA.HI R2, R0, R24, RZ, 0x7 ;  /* 0x0000001800027211 */ /* 0x001fe200078f38ff */
[----:B------:R-:W-:Y:S01]  /*0e90*/  VIADD R224, R22, 0x40 ;  /* 0x0000004016e07836 */ /* 0x000fe20000000000 */
[----:B------:R-:W-:Y:S01]  /*0ea0*/  LOP3.LUT R4, R10, 0x3fffffe, RZ, 0xc0, !PT ;  /* 0x03fffffe0a047812 */ /* 0x000fe200078ec0ff */
[----:B------:R-:W-:Y:S01]  /*0eb0*/  IMAD.IADD R7, R22, 0x1, R223 ;  /* 0x0000000116077824 */ /* 0x000fe200078e02df */
[----:B------:R-:W-:Y:S01]  /*0ec0*/  LOP3.LUT R3, R2, 0xffffff80, RZ, 0xc0, !PT ;  /* 0xffffff8002037812 */ /* 0x000fe200078ec0ff */
[----:B------:R-:W-:Y:S01]  /*0ed0*/  VIADD R225, R22, 0x30 ;  /* 0x0000003016e17836 */ /* 0x000fe20000000000 */
[----:B------:R-:W-:Y:S01]  /*0ee0*/  SHF.L.U32 R5, R5, 0x6, RZ ;  /* 0x0000000605057819 */ /* 0x000fe200000006ff */
[----:B------:R-:W-:Y:S01]  /*0ef0*/  IMAD.IADD R232, R9, 0x1, -R4 ;  /* 0x0000000109e87824 */ /* 0x000fe200078e0a04 */
[----:B------:R-:W-:Y:S01]  /*0f00*/  SHF.R.S32.HI R17, RZ, 0x7, R2 ;  /* 0x00000007ff117819 */ /* 0x000fe20000011402 */
[----:B------:R-:W-:Y:S01]  /*0f10*/  IMAD.IADD R25, R24, 0x1, -R3 ;  /* 0x0000000118197824 */ /* 0x000fe200078e0a03 */
[----:B------:R-:W-:Y:S01]  /*0f20*/  LOP3.LUT R5, R5, 0xfffffe00, RZ, 0xc0, !PT ;  /* 0xfffffe0005057812 */ /* 0x000fe200078ec0ff */
[----:B------:R-:W-:Y:S01]  /*0f30*/  VIADD R226, R22, 0x50 ;  /* 0x0000005016e27836 */ /* 0x000fe20000000000 */
[----:B------:R-:W-:-:S02]  /*0f40*/  LEA.HI R2, R2, R17, RZ, 0x1 ;  /* 0x0000001102027211 */ /* 0x000fc400078f08ff */
[----:B------:R-:W-:Y:S01]  /*0f50*/  SHF.R.S32.HI R3, RZ, 0x1f, R25 ;  /* 0x0000001fff037819 */ /* 0x000fe20000011419 */
[----:B------:R-:W-:Y:S01]  /*0f60*/  IMAD R232, R232, 0x40, R5 ;  /* 0x00000040e8e87824 */ /* 0x000fe200078e0205 */
[----:B------:R-:W-:Y:S02]  /*0f70*/  LOP3.LUT R2, R2, 0x3fffffe, RZ, 0xc0, !PT ;  /* 0x03fffffe02027812 */ /* 0x000fe400078ec0ff */
[CC--:B------:R-:W-:Y:S02]  /*0f80*/  LEA.HI R4, R3.reuse, R25.reuse, RZ, 0x2 ;  /* 0x0000001903047211 */ /* 0x0c0fe400078f10ff */
[----:B------:R-:W-:Y:S01]  /*0f90*/  LEA.HI R3, R3, R25, RZ, 0x5 ;  /* 0x0000001903037211 */ /* 0x000fe200078f28ff */
[----:B------:R-:W-:Y:S01]  /*0fa0*/  IMAD.IADD R2, R17, 0x1, -R2 ;  /* 0x0000000111027824 */ /* 0x000fe200078e0a02 */
[--C-:B------:R-:W-:Y:S01]  /*0fb0*/  SHF.R.S32.HI R5, RZ, 0x2, R4.reuse ;  /* 0x00000002ff057819 */ /* 0x100fe20000011404 */
[----:B------:R-:W-:Y:S01]  /*0fc0*/  IMAD.MOV.U32 R17, RZ, RZ, RZ ;  /* 0x000000ffff117224 */ /* 0x000fe200078e00ff */
[----:B------:R-:W-:-:S02]  /*0fd0*/  SHF.R.S32.HI R6, RZ, 0x1f, R4 ;  /* 0x0000001fff067819 */ /* 0x000fc40000011404 */
[----:B------:R-:W-:Y:S02]  /*0fe0*/  LOP3.LUT R4, R4, 0x7ffffffc, RZ, 0xc0, !PT ;  /* 0x7ffffffc04047812 */ /* 0x000fe400078ec0ff */
[----:B------:R-:W-:Y:S02]  /*0ff0*/  LEA.HI R6, R6, R5, RZ, 0x3 ;  /* 0x0000000506067211 */ /* 0x000fe400078f18ff */
[----:B------:R-:W-:Y:S01]  /*1000*/  SHF.R.S32.HI R3, RZ, 0x5, R3 ;  /* 0x00000005ff037819 */ /* 0x000fe20000011403 */
[----:B------:R-:W-:Y:S01]  /*1010*/  IMAD.IADD R4, R25, 0x1, -R4 ;  /* 0x0000000119047824 */ /* 0x000fe200078e0a04 */
[----:B------:R-:W-:Y:S02]  /*1020*/  LOP3.LUT R6, R6, 0xfffffff8, RZ, 0xc0, !PT ;  /* 0xfffffff806067812 */ /* 0x000fe400078ec0ff */
[----:B------:R-:W-:Y:S01]  /*1030*/  LEA.HI R0, R0, R24, RZ, 0x3 ;  /* 0x0000001800007211 */ /* 0x000fe200078f18ff */
[----:B------:R-:W-:Y:S01]  /*1040*/  IMAD R4, R4, R11, 0xa0 ;  /* 0x000000a004047424 */ /* 0x000fe200078e020b */
[----:B------:R-:W-:Y:S01]  /*1050*/  SHF.R.S32.HI R12, RZ, 0x1f, R7 ;  /* 0x0000001fff0c7819 */ /* 0x000fe20000011407 */
[----:B------:R-:W-:Y:S01]  /*1060*/  IMAD.IADD R6, R5, 0x1, -R6 ;  /* 0x0000000105067824 */ /* 0x000fe200078e0a06 */
[----:B------:R-:W-:-:S02]  /*1070*/  IADD3 R9, R22, R224, RZ ;  /* 0x000000e016097210 */ /* 0x000fc40007ffe0ff */
[CC--:B------:R-:W-:Y:S01]  /*1080*/  LEA.HI R20, R12.reuse, R7.reuse, RZ, 0x4 ;  /* 0x000000070c147211 */ /* 0x0c0fe200078f20ff */
[----:B------:R-:W-:Y:S01]  /*1090*/  IMAD R3, R3, 0x10, R6 ;  /* 0x0000001003037824 */ /* 0x000fe200078e0206 */
[----:B------:R-:W-:Y:S01]  /*10a0*/  LEA.HI R7, R12, R7, RZ, 0x6 ;  /* 0x000000070c077211 */ /* 0x000fe200078f30ff */
[----:B------:R0:W-:Y:S01]  /*10b0*/  STL [R1+0x70], R4 ;  /* 0x0000700401007387 */ /* 0x0001e20000100800 */
[----:B------:R-:W-:Y:S01]  /*10c0*/  LOP3.LUT R227, R227, 0x180, RZ, 0xc0, !PT ;  /* 0x00000180e3e37812 */ /* 0x000fe200078ec0ff */
[----:B------:R-:W-:Y:S01]  /*10d0*/  IMAD R11, R2, 0x40, R3 ;  /* 0x00000040020b7824 */ /* 0x000fe200078e0203 */
[----:B------:R-:W-:Y:S01]  /*10e0*/  LOP3.LUT R2, R0, 0xfffffff8, RZ, 0xc0, !PT ;  /* 0xfffffff800027812 */ /* 0x000fe200078ec0ff */
[----:B------:R-:W-:Y:S01]  /*10f0*/  IMAD.SHL.U32 R7, R7, 0x80, RZ ;  /* 0x0000008007077824 */ /* 0x000fe200078e00ff */
[----:B------:R-:W-:Y:S01]  /*1100*/  SHF.R.S32.HI R3, RZ, 0x3, R0 ;  /* 0x00000003ff037819 */ /* 0x000fe20000011400 */
[----:B------:R-:W-:Y:S01]  /*1110*/  STL [R1+0x14], R13 ;  /* 0x0000140d01007387 */ /* 0x000fe20000100800 */
[----:B------:R-:W-:Y:S01]  /*1120*/  SHF.R.S32.HI R18, RZ, 0x1f, R9 ;  /* 0x0000001fff127819 */ /* 0x000fe20000011409 */
[----:B------:R-:W-:Y:S01]  /*1130*/  IMAD.IADD R2, R24, 0x1, -R2 ;  /* 0x0000000118027824 */ /* 0x000fe200078e0a02 */
[----:B------:R-:W-:Y:S01]  /*1140*/  SHF.R.S32.HI R0, RZ, 0x1f, R220 ;  /* 0x0000001fff007819 */ /* 0x000fe200000114dc */
[----:B------:R-:W-:Y:S01]  /*1150*/  STL [R1+0x18], R14 ;  /* 0x0000180e01007387 */ /* 0x000fe20000100800 */
[----:B------:R-:W-:Y:S01]  /*1160*/  SHF.R.S32.HI R0, RZ, 0x1f, R223 ;  /* 0x0000001fff007819 */ /* 0x000fe200000114df */
[----:B------:R-:W-:Y:S01]  /*1170*/  IMAD.SHL.U32 R234, R2, 0x8, RZ ;  /* 0x0000000802ea7824 */ /* 0x000fe200078e00ff */
[----:B------:R-:W-:Y:S01]  /*1180*/  LOP3.LUT R5, R227, 0x30, R20, 0xf8, !PT ;  /* 0x00000030e3057812 */ /* 0x000fe200078ef814 */
[----:B------:R-:W-:Y:S01]  /*1190*/  STL [R1+0x1c], R15 ;  /* 0x00001c0f01007387 */ /* 0x000fe20000100800 */
[----:B------:R-:W-:Y:S01]  /*11a0*/  SHF.R.U32.HI R228, RZ, 0x3, R227 ;  /* 0x00000003ffe47819 */ /* 0x000fe200000116e3 */
[----:B------:R-:W-:Y:S01]  /*11b0*/  VIADD R237, R234, 0x40 ;  /* 0x00000040eaed7836 */ /* 0x000fe20000000000 */
[----:B------:R-:W-:Y:S01]  /*11c0*/  SHF.R.S32.HI R2, RZ, 0x1f, R234 ;  /* 0x0000001fff027819 */ /* 0x000fe200000114ea */
[----:B------:R-:W-:Y:S01]  /*11d0*/  STL [R1+0x6c], R11 ;  /* 0x00006c0b01007387 */ /* 0x000fe20000100800 */
[----:B------:R-:W-:-:S02]  /*11e0*/  SHF.R.S32.HI R2, RZ, 0x1f, R225 ;  /* 0x0000001fff027819 */ /* 0x000fc400000114e1 */
[CC--:B------:R-:W-:Y:S01]  /*11f0*/  LEA.HI R12, R18.reuse, R9.reuse, RZ, 0x4 ;  /* 0x00000009120c7211 */ /* 0x0c0fe200078f20ff */
[----:B------:R1:W-:Y:S01]  /*1200*/  STL [R1+0x5c], R0 ;  /* 0x00005c0001007387 */ /* 0x0003e20000100800 */
[----:B------:R-:W-:Y:S01]  /*1210*/  LEA.HI R9, R18, R9, RZ, 0x6 ;  /* 0x0000000912097211 */ /* 0x000fe200078f30ff */
[----:B------:R-:W-:Y:S01]  /*1220*/  IMAD.SHL.U32 R18, R21, 0x10, RZ ;  /* 0x0000001015127824 */ /* 0x000fe200078e00ff */
[----:B------:R-:W-:Y:S01]  /*1230*/  SHF.R.S32.HI R3, RZ, 0x1f, R224 ;  /* 0x0000001fff037819 */ /* 0x000fe200000114e0 */
[----:B------:R2:W-:Y:S01]  /*1240*/  STL [R1+0x58], R2 ;  /* 0x0000580201007387 */ /* 0x0005e20000100800 */
[----:B0-----:R-:W-:Y:S01]  /*1250*/  LOP3.LUT R4, R7, 0xffffe000, RZ, 0xc0, !PT ;  /* 0xffffe00007047812 */ /* 0x001fe200078ec0ff */
[----:B------:R-:W-:Y:S01]  /*1260*/  IMAD.SHL.U32 R6, R9, 0x80, RZ ;  /* 0x0000008009067824 */ /* 0x000fe200078e00ff */
[----:B------:R-:W-:Y:S01]  /*1270*/  LOP3.LUT R5, R5, R228, RZ, 0x3c, !PT ;  /* 0x000000e405057212 */ /* 0x000fe200078e3cff */
[----:B------:R0:W-:Y:S01]  /*1280*/  STL [R1+0x54], R3 ;  /* 0x0000540301007387 */ /* 0x0001e20000100800 */
[----:B------:R-:W-:Y:S01]  /*1290*/  LOP3.LUT R9, R227, 0x30, R12, 0xf8, !PT ;  /* 0x00000030e3097812 */ /* 0x000fe200078ef80c */
[----:B-1----:R-:W-:Y:S01]  /*12a0*/  VIADD R0, R234, 0x80 ;  /* 0x00000080ea007836 */ /* 0x002fe20000000000 */
[----:B------:R-:W-:-:S02]  /*12b0*/  IADD3 R7, R5, R229, R4 ;  /* 0x000000e505077210 */ /* 0x000fc40007ffe004 */
[C---:B------:R-:W-:Y:S02]  /*12c0*/  LOP3.LUT R5, R227.reuse, 0x30, R18, 0xf8, !PT ;  /* 0x00000030e3057812 */ /* 0x040fe400078ef812 */
[----:B--2---:R-:W-:Y:S02]  /*12d0*/  SHF.R.S32.HI R2, RZ, 0x1f, R226 ;  /* 0x0000001fff027819 */ /* 0x004fe400000114e2 */
[----:B------:R-:W-:Y:S02]  /*12e0*/  LOP3.LUT R6, R6, 0xffffe000, RZ, 0xc0, !PT ;  /* 0xffffe00006067812 */ /* 0x000fe400078ec0ff */
[----:B0-----:R-:W-:Y:S01]  /*12f0*/  LOP3.LUT R3, R227, 0x10, R18, 0xf8, !PT ;  /* 0x00000010e3037812 */ /* 0x001fe200078ef812 */
[----:B------:R0:W-:Y:S01]  /*1300*/  STL [R1+0x50], R2 ;  /* 0x0000500201007387 */ /* 0x0001e20000100800 */
[-C--:B------:R-:W-:Y:S02]  /*1310*/  LOP3.LUT R9, R9, R228.reuse, RZ, 0x3c, !PT ;  /* 0x000000e409097212 */ /* 0x080fe400078e3cff */
[----:B------:R-:W-:-:S02]  /*1320*/  LOP3.LUT R5, R5, R228, RZ, 0x3c, !PT ;  /* 0x000000e405057212 */ /* 0x000fc400078e3cff */
[----:B------:R-:W-:Y:S02]  /*1330*/  IADD3 R9, R9, R229, R6 ;  /* 0x000000e509097210 */ /* 0x000fe40007ffe006 */
[----:B------:R-:W-:Y:S02]  /*1340*/  SHF.R.S32.HI R10, RZ, 0x1, R10 ;  /* 0x00000001ff0a7819 */ /* 0x000fe4000001140a */
[----:B------:R-:W-:Y:S02]  /*1350*/  IADD3 R222, R22, 0x10, RZ ;  /* 0x0000001016de7810 */ /* 0x000fe40007ffe0ff */
[----:B0-----:R-:W-:Y:S01]  /*1360*/  SHF.R.S32.HI R2, RZ, 0x1f, R0 ;  /* 0x0000001fff027819 */ /* 0x001fe20000011400 */
[----:B------:R-:W-:Y:S01]  /*1370*/  IMAD.SHL.U32 R10, R10, 0x80, RZ ;  /* 0x000000800a0a7824 */ /* 0x000fe200078e00ff */
[----:B------:R-:W-:Y:S02]  /*1380*/  LOP3.LUT R0, R3, R228, RZ, 0x3c, !PT ;  /* 0x000000e403007212 */ /* 0x000fe400078e3cff */
[----:B------:R-:W-:-:S02]  /*1390*/  SHF.R.S32.HI R3, RZ, 0x4, R20 ;  /* 0x00000004ff037819 */ /* 0x000fc40000011414 */
[----:B------:R-:W-:Y:S02]  /*13a0*/  SHF.R.S32.HI R2, RZ, 0x4, R12 ;  /* 0x00000004ff027819 */ /* 0x000fe4000001140c */
[----:B------:R-:W-:Y:S01]  /*13b0*/  IADD3 R235, R229, R0, RZ ;  /* 0x00000000e5eb7210 */ /* 0x000fe20007ffe0ff */
[----:B------:R0:W-:Y:S01]  /*13c0*/  STL [R1+0x40], R3 ;  /* 0x0000400301007387 */ /* 0x0001e20000100800 */
[----:B------:R-:W-:Y:S02]  /*13d0*/  IADD3 R0, R16, R229, R5 ;  /* 0x000000e510007210 */ /* 0x000fe40007ffe005 */
[----:B------:R-:W-:Y:S01]  /*13e0*/  LOP3.LUT R231, R10, 0x180, RZ, 0xc0, !PT ;  /* 0x000001800ae77812 */ /* 0x000fe200078ec0ff */
[----:B------:R1:W-:Y:S01]  /*13f0*/  STL [R1+0x48], R2 ;  /* 0x0000480201007387 */ /* 0x0003e20000100800 */
[----:B------:R-:W-:-:S03]  /*1400*/  SHF.R.S32.HI R4, RZ, 0x1f, R237 ;  /* 0x0000001fff047819 */ /* 0x000fc600000114ed */
[----:B------:R2:W-:Y:S01]  /*1410*/  STL [R1+0x68], R0 ;  /* 0x0000680001007387 */ /* 0x0005e20000100800 */
[C---:B0-----:R-:W-:Y:S02]  /*1420*/  IMAD.IADD R3, R16.reuse, 0x1, R7 ;  /* 0x0000000110037824 */ /* 0x041fe400078e0207 */
[----:B-1----:R-:W-:-:S03]  /*1430*/  IMAD.IADD R2, R16, 0x1, R9 ;  /* 0x0000000110027824 */ /* 0x002fc600078e0209 */
[----:B------:R0:W-:Y:S01]  /*1440*/  STL [R1+0x64], R3 ;  /* 0x0000640301007387 */ /* 0x0001e20000100800 */
[----:B--2---:R-:W-:-:S03]  /*1450*/  IMAD R0, R8, 0x8, R11 ;  /* 0x0000000808007824 */ /* 0x004fc600078e020b */
[----:B------:R0:W-:Y:S04]  /*1460*/  STL [R1+0x60], R2 ;  /* 0x0000600201007387 */ /* 0x0001e80000100800 */
[----:B------:R0:W-:Y:S02]  /*1470*/  STL [R1+0x74], R0 ;  /* 0x0000740001007387 */ /* 0x0001e40000100800 */
.L_x_667:
[----:B0-2---:R-:W2:Y:S01]  /*1480*/  LDL.LU R0, [R1+0x1c] ;  /* 0x00001c0001007983 */ /* 0x005ea20000300800 */
[----:B----4-:R-:W2:Y:S01]  /*1490*/  LDC.64 R2, c[0x0][0xc88] ;  /* 0x00032200ff027b82 */ /* 0x010ea20000000a00 */
[----:B------:R-:W-:Y:S05]  /*14a0*/  YIELD ;  /* 0x0000000000007946 */ /* 0x000fea0003800000 */
[----:B------:R-:W-:Y:S01]  /*14b0*/  ULDC.64 UR4, c[0x0][0xa28] ;  /* 0x00028a0000047ab9 */ /* 0x000fe20000000a00 */
[----:B------:R-:W-:Y:S01]  /*14c0*/  ULDC.64 UR8, c[0x0][0xa18] ;  /* 0x0002860000087ab9 */ /* 0x000fe20000000a00 */
[----:B------:R-:W-:Y:S01]  /*14d0*/  ISETP.NE.U32.AND P1, PT, RZ, UR4, PT ;  /* 0x00000004ff007c0c */ /* 0x000fe2000bf25070 */
[----:B------:R-:W-:Y:S01]  /*14e0*/  ULDC.64 UR6, c[0x0][0xa08] ;  /* 0x0002820000067ab9 */ /* 0x000fe20000000a00 */
[----:B--2---:R-:W-:-:S05]  /*14f0*/  IMAD.WIDE R2, R0, 0x4, R2 ;  /* 0x0000000400027825 */ /* 0x004fca00078e0202 */
[----:B------:R0:W2:Y:S01]  /*1500*/  LDG.E R0, desc[UR54][R2.64] ;  /* 0x0000003602007981 */ /* 0x0000a2000c1e1900 */
[----:B------:R-:W-:Y:S02]  /*1510*/  ISETP.NE.AND.EX P1, PT, RZ, UR5, PT, P1 ;  /* 0x00000005ff007c0c */ /* 0x000fe4000bf25310 */
[----:B------:R-:W-:Y:S02]  /*1520*/  ISETP.NE.U32.AND P0, PT, RZ, UR6, PT ;  /* 0x00000006ff007c0c */ /* 0x000fe4000bf05070 */
[----:B------:R-:W-:Y:S02]  /*1530*/  MOV R27, RZ ;  /* 0x000000ff001b7202 */ /* 0x000fe40000000f00 */
[----:B------:R-:W-:Y:S01]  /*1540*/  ISETP.NE.AND.EX P0, PT, RZ, UR7, PT, P0 ;  /* 0x00000007ff007c0c */ /* 0x000fe2000bf05300 */
[----:B0-----:R-:W-:Y:S01]  /*1550*/  IMAD.MOV.U32 R3, RZ, RZ, RZ ;  /* 0x000000ffff037224 */ /* 0x001fe200078e00ff */
[----:B--23--:R-:W-:Y:S01]  /*1560*/  SHF.R.S32.HI R6, RZ, 0x1f, R0 ;  /* 0x0000001fff067819 */ /* 0x00cfe20000011400 */
[----:B------:R-:W-:-:S04]  /*1570*/  IMAD.SHL.U32 R30, R0, 0x4, RZ ;  /* 0x00000004001e7824 */ /* 0x000fc800078e00ff */
[C---:B------:R-:W-:Y:S01]  /*1580*/  @P1 LEA R4, P2, R0.reuse, UR4, 0x2 ;  /* 0x0000000400041c11 */ /* 0x040fe2000f8410ff */
[----:B------:R-:W-:Y:S01]  /*1590*/  STL [R1], R0 ;  /* 0x0000000001007387 */ /* 0x000fe20000100800 */
[C-C-:B------:R-:W-:Y:S02]  /*15a0*/  SHF.L.U64.HI R29, R0.reuse, 0x2, R6.reuse ;  /* 0x00000002001d7819 */ /* 0x140fe40000010206 */
[----:B------:R-:W-:Y:S01]  /*15b0*/  @P1 LEA.HI.X R5, R0, UR5, R6, 0x2, P2 ;  /* 0x0000000500051c11 */ /* 0x000fe200090f1406 */
[----:B------:R0:W-:Y:S01]  /*15c0*/  STL [R1+0x2c], R6 ;  /* 0x00002c0601007387 */ /* 0x0001e20000100800 */
[----:B------:R-:W-:Y:S01]  /*15d0*/  ISETP.NE.U32.AND P2, PT, RZ, UR8, PT ;  /* 0x00000008ff007c0c */ /* 0x000fe2000bf45070 */
[----:B------:R-:W-:Y:S01]  /*15e0*/  ULDC UR4, c[0x0][0x288] ;  /* 0x0000a20000047ab9 */ /* 0x000fe20000000800 */
[C---:B------:R-:W-:Y:S01]  /*15f0*/  IADD3 R8, P3, R30.reuse, UR6, RZ ;  /* 0x000000061e087c10 */ /* 0x040fe2000ff7e0ff */
[----:B-1----:R1:W5:Y:S01]  /*1600*/  @P1 LDG.E R3, desc[UR54][R4.64] ;  /* 0x0000003604031981 */ /* 0x002362000c1e1900 */
[----:B------:R-:W-:Y:S01]  /*1610*/  ISETP.NE.AND.EX P2, PT, RZ, UR9, PT, P2 ;  /* 0x00000009ff007c0c */ /* 0x000fe2000bf45320 */
[----:B------:R-:W-:Y:S01]  /*1620*/  IMAD.U32 R153, RZ, RZ, UR4 ;  /* 0x00000004ff997e24 */ /* 0x000fe2000f8e00ff */
[C---:B------:R-:W-:Y:S01]  /*1630*/  IADD3.X R9, R29.reuse, UR7, RZ, P3, !PT ;  /* 0x000000071d097c10 */ /* 0x040fe20009ffe4ff */
[----:B------:R-:W-:Y:S01]  /*1640*/  ULDC.64 UR4, c[0x0][0x418] ;  /* 0x0001060000047ab9 */ /* 0x000fe20000000a00 */
[----:B------:R1:W-:Y:S04]  /*1650*/  STL [R1+0x24], R30 ;  /* 0x0000241e01007387 */ /* 0x0003e80000100800 */
[----:B------:R1:W5:Y:S05]  /*1660*/  @P0 LDG.E R27, desc[UR54][R8.64] ;  /* 0x00000036081b0981 */ /* 0x00036a000c1e1900 */
[----:B0-----:R-:W-:Y:S01]  /*1670*/  @P2 IADD3 R6, P1, R30, UR8, RZ ;  /* 0x000000081e062c10 */ /* 0x001fe2000ff3e0ff */
[----:B------:R-:W-:Y:S01]  /*1680*/  UISETP.NE.U32.AND UP0, UPT, UR4, URZ, UPT ;  /* 0x0000003f0400728c */ /* 0x000fe2000bf05070 */
[----:B------:R1:W-:Y:S02]  /*1690*/  STL [R1+0x28], R29 ;  /* 0x0000281d01007387 */ /* 0x0003e40000100800 */
[----:B------:R-:W-:Y:S01]  /*16a0*/  @P2 IADD3.X R7, R29, UR9, RZ, P1, !PT ;  /* 0x000000091d072c10 */ /* 0x000fe20008ffe4ff */
[----:B------:R-:W-:-:S04]  /*16b0*/  ULDC UR4, c[0x0][0x424] ;  /* 0x0001090000047ab9 */ /* 0x000fc80000000800 */
[----:B------:R1:W5:Y:S01]  /*16c0*/  @P2 LDG.E R153, desc[UR54][R6.64] ;  /* 0x0000003606992981 */ /* 0x000362000c1e1900 */
[----:B------:R-:W-:-:S03]  /*16d0*/  UISETP.NE.AND.EX UP0, UPT, UR5, URZ, UPT, UP0 ;  /* 0x0000003f0500728c */ /* 0x000fc6000bf05300 */
[----:B------:R-:W-:Y:S01]  /*16e0*/  ULDC UR5, c[0x0][0x2f0] ;  /* 0x0000bc0000057ab9 */ /* 0x000fe20000000800 */
[----:B------:R-:W-:-:S04]  /*16f0*/  USEL UR4, UR4, 0x1, UP0 ;  /* 0x0000000104047887 */ /* 0x000fc80008000000 */
[----:B------:R-:W-:-:S03]  /*1700*/  UIMAD UR4, UR4, UR5, URZ ;  /* 0x00000005040472a4 */ /* 0x000fc6000f8e023f */
[----:B------:R-:W-:Y:S02]  /*1710*/  ULDC UR5, c[0x0][0x348] ;  /* 0x0000d20000057ab9 */ /* 0x000fe40000000800 */
[----:B------:R-:W-:Y:S02]  /*1720*/  IMAD.U32 R2, RZ, RZ, UR5 ;  /* 0x00000005ff027e24 */ /* 0x000fe4000f8e00ff */
[----:B------:R-:W-:Y:S02]  /*1730*/  IMAD.U32 R26, RZ, RZ, UR4 ;  /* 0x00000004ff1a7e24 */ /* 0x000fe4000f8e00ff */
[----:B------:R-:W-:Y:S01]  /*1740*/  IMAD.MOV.U32 R25, RZ, RZ, R0 ;  /* 0x000000ffff197224 */ /* 0x000fe200078e0000 */
[----:B-1----:R-:W-:Y:S06]  /*1750*/  @P2 BRA `(.L_x_477) ;  /* 0x0000000000242947 */ /* 0x002fec0003800000 */
[----:B------:R-:W-:Y:S02]  /*1760*/  ULDC.64 UR4, c[0x0][0xa00] ;  /* 0x0002800000047ab9 */ /* 0x000fe40000000a00 */
[----:B------:R-:W-:-:S04]  /*1770*/  ISETP.NE.U32.AND P1, PT, RZ, UR4, PT ;  /* 0x00000004ff007c0c */ /* 0x000fc8000bf25070 */
[----:B------:R-:W-:-:S13]  /*1780*/  ISETP.NE.AND.EX P1, PT, RZ, UR5, PT, P1 ;  /* 0x00000005ff007c0c */ /* 0x000fda000bf25310 */
[----:B------:R-:W-:Y:S05]  /*1790*/  @!P1 BRA `(.L_x_477) ;  /* 0x0000000000149947 */ /* 0x000fea0003800000 */
[----:B------:R-:W0:Y:S02]  /*17a0*/  LDC.64 R4, c[0x0][0xa00] ;  /* 0x00028000ff047b82 */ /* 0x000e240000000a00 */
[----:B0-----:R-:W-:-:S05]  /*17b0*/  IMAD.WIDE R4, R25, 0x4, R4 ;  /* 0x0000000419047825 */ /* 0x001fca00078e0204 */
[----:B-----5:R-:W2:Y:S04]  /*17c0*/  LDG.E R153, desc[UR54][R4.64] ;  /* 0x0000003604997981 */ /* 0x020ea8000c1e1900 */
[----:B------:R-:W2:Y:S02]  /*17d0*/  LDG.E R0, desc[UR54][R4.64+0x4] ;  /* 0x0000043604007981 */ /* 0x000ea4000c1e1900 */
[----:B--2---:R-:W-:-:S07]  /*17e0*/  IMAD.IADD R153, R0, 0x1, -R153 ;  /* 0x0000000100997824 */ /* 0x004fce00078e0a99 */
.L_x_477:
[----:B------:R-:W2:Y:S01]  /*17f0*/  LDL R28, [R1+0x18] ;  /* 0x00001800011c7983 */ /* 0x000ea20000100800 */
[----:B------:R-:W-:Y:S02]  /*1800*/  ULDC.64 UR4, c[0x0][0xa20] ;  /* 0x0002880000047ab9 */ /* 0x000fe40000000a00 */
[----:B------:R-:W-:Y:S01]  /*1810*/  ISETP.NE.U32.AND P1, PT, RZ, UR4, PT ;  /* 0x00000004ff007c0c */ /* 0x000fe2000bf25070 */
[----:B------:R-:W3:Y:S03]  /*1820*/  LDL R0, [R1+0x14] ;  /* 0x0000140001007983 */ /* 0x000ee60000100800 */
[----:B------:R-:W-:Y:S01]  /*1830*/  ISETP.NE.AND.EX P1, PT, RZ, UR5, PT, P1 ;  /* 0x00000005ff007c0c */ /* 0x000fe2000bf25310 */
[----:B--2---:R0:W-:Y:S04]  /*1840*/  STL [R1+0x20], R28 ;  /* 0x0000201c01007387 */ /* 0x0041e80000100800 */
[----:B---3--:R0:W-:Y:S08]  /*1850*/  STL [R1+0x30], R0 ;  /* 0x0000300001007387 */ /* 0x0081f00000100800 */
[----:B------:R-:W-:Y:S05]  /*1860*/  @!P1 BRA `(.L_x_478) ;  /* 0x0000000000109947 */ /* 0x000fea0003800000 */
[----:B------:R-:W-:-:S04]  /*1870*/  IADD3 R4, P0, R30, UR4, RZ ;  /* 0x000000041e047c10 */ /* 0x000fc8000ff1e0ff */
[----:B------:R-:W-:-:S05]  /*1880*/  IADD3.X R5, R29, UR5, RZ, P0, !PT ;  /* 0x000000051d057c10 */ /* 0x000fca00087fe4ff */
[----:B------:R1:W5:Y:S01]  /*1890*/  LDG.E R26, desc[UR54][R4.64] ;  /* 0x00000036041a7981 */ /* 0x000362000c1e1900 */
[----:B------:R-:W-:Y:S05]  /*18a0*/  BRA `(.L_x_479) ;  /* 0x0000000000107947 */ /* 0x000fea0003800000 */
.L_x_478:
[----:B------:R-:W-:Y:S05]  /*18b0*/  @!P0 BRA `(.L_x_479) ;  /* 0x00000000000c8947 */ /* 0x000fea0003800000 */
[----:B------:R-:W2:Y:S04]  /*18c0*/  LDG.E R5, desc[UR54][R8.64] ;  /* 0x0000003608057981 */ /* 0x000ea8000c1e1900 */
[----:B------:R-:W2:Y:S02]  /*18d0*/  LDG.E R26, desc[UR54][R8.64+0x4] ;  /* 0x00000436081a7981 */ /* 0x000ea4000c1e1900 */
[----:B--2---:R-:W-:-:S07]  /*18e0*/  IADD3 R26, -R5, R26, RZ ;  /* 0x0000001a051a7210 */ /* 0x004fce0007ffe1ff */
.L_x_479:
[----:B------:R-:W-:Y:S02]  /*18f0*/  ULDC.64 UR4, c[0x0][0xa10] ;  /* 0x0002840000047ab9 */ /* 0x000fe40000000a00 */
[----:B------:R-:W-:-:S04]  /*1900*/  ISETP.NE.U32.AND P0, PT, RZ, UR4, PT ;  /* 0x00000004ff007c0c */ /* 0x000fc8000bf05070 */
[----:B------:R-:W-:Y:S01]  /*1910*/  ISETP.NE.AND.EX P0, PT, RZ, UR5, PT, P0 ;  /* 0x00000005ff007c0c */ /* 0x000fe2000bf05300 */
[----:B-----5:R-:W-:Y:S01]  /*1920*/  IMAD.IADD R3, R26, 0x1, -R3 ;  /* 0x000000011a037824 */ /* 0x020fe200078e0a03 */
[----:B------:R-:W-:-:S11]  /*1930*/  ULDC.64 UR4, c[0x0][0xa30] ;  /* 0x00028c0000047ab9 */ /* 0x000fd60000000a00 */
[----:B-1----:R-:W1:Y:S02]  /*1940*/  @P0 LDC.64 R4, c[0x0][0xa10] ;  /* 0x00028400ff040b82 */ /* 0x002e640000000a00 */
[----:B-1----:R-:W-:-:S05]  /*1950*/  @P0 IMAD.WIDE R4, R25, 0x4, R4 ;  /* 0x0000000419040825 */ /* 0x002fca00078e0204 */
[----:B0-----:R-:W2:Y:S04]  /*1960*/  @P0 LDG.E R0, desc[UR54][R4.64] ;  /* 0x0000003604000981 */ /* 0x001ea8000c1e1900 */
[----:B------:R-:W2:Y:S01]  /*1970*/  @P0 LDG.E R9, desc[UR54][R4.64+0x4] ;  /* 0x0000043604090981 */ /* 0x000ea2000c1e1900 */
[----:B------:R-:W-:Y:S01]  /*1980*/  IADD3 R126, -R3, RZ, RZ ;  /* 0x000000ff037e7210 */ /* 0x000fe20007ffe1ff */
[----:B------:R-:W-:Y:S01]  /*1990*/  IMAD.MOV.U32 R145, RZ, RZ, R26 ;  /* 0x000000ffff917224 */ /* 0x000fe200078e001a */
[----:B------:R-:W-:Y:S02]  /*19a0*/  ISETP.NE.U32.AND P1, PT, RZ, UR4, PT ;  /* 0x00000004ff007c0c */ /* 0x000fe4000bf25070 */
[----:B------:R-:W-:Y:S02]  /*19b0*/  VIMNMX R126, RZ, R126, !PT ;  /* 0x0000007eff7e7248 */ /* 0x000fe40007fe0100 */
[----:B------:R-:W-:-:S13]  /*19c0*/  ISETP.NE.AND.EX P1, PT, RZ, UR5, PT, P1 ;  /* 0x00000005ff007c0c */ /* 0x000fda000bf25310 */
[----:B------:R-:W-:-:S04]  /*19d0*/  @P1 IADD3 R6, P2, R30, UR4, RZ ;  /* 0x000000041e061c10 */ /* 0x000fc8000ff5e0ff */
[----:B------:R-:W-:-:S05]  /*19e0*/  @P1 IADD3.X R7, R29, UR5, RZ, P2, !PT ;  /* 0x000000051d071c10 */ /* 0x000fca00097fe4ff */
[----:B------:R0:W5:Y:S01]  /*19f0*/  @P1 LDG.E R145, desc[UR54][R6.64] ;  /* 0x0000003606911981 */ /* 0x000162000c1e1900 */
[----:B--2---:R-:W-:-:S04]  /*1a00*/  @P0 IMAD.IADD R2, R9, 0x1, -R0 ;  /* 0x0000000109020824 */ /* 0x004fc800078e0a00 */
[----:B------:R-:W-:-:S04]  /*1a10*/  IMAD.IADD R159, R3, 0x1, R2 ;  /* 0x00000001039f7824 */ /* 0x000fc800078e0202 */
[----:B------:R-:W-:-:S04]  /*1a20*/  VIADD R0, R159, 0x9f ;  /* 0x0000009f9f007836 */ /* 0x000fc80000000000 */
[----:B------:R-:W-:-:S05]  /*1a30*/  IMAD.HI R0, R0, 0x66666667, RZ ;  /* 0x6666666700007827 */ /* 0x000fca00078e02ff */
[----:B------:R-:W-:-:S04]  /*1a40*/  SHF.R.U32.HI R161, RZ, 0x1f, R0 ;  /* 0x0000001fffa17819 */ /* 0x000fc80000011600 */
[----:B------:R-:W-:-:S05]  /*1a50*/  LEA.HI.SX32 R161, R0, R161, 0x1a ;  /* 0x000000a100a17211 */ /* 0x000fca00078fd2ff */
[----:B------:R-:W-:-:S05]  /*1a60*/  IMAD R3, R161, 0xa0, -R3 ;  /* 0x000000a0a1037824 */ /* 0x000fca00078e0a03 */
[----:B------:R-:W-:-:S04]  /*1a70*/  VIMNMX R3, R3, R2, PT ;  /* 0x0000000203037248 */ /* 0x000fc80003fe0100 */
[----:B------:R-:W-:Y:S01]  /*1a80*/  ISETP.GT.AND P0, PT, R3, R126, PT ;  /* 0x0000007e0300720c */ /* 0x000fe20003f04270 */
[----:B------:R-:W-:-:S05]  /*1a90*/  IMAD.WIDE.U32 R126, R126, -0x33333333, RZ ;  /* 0xcccccccd7e7e7825 */ /* 0x000fca00078e00ff */
[----:B------:R-:W-:-:S05]  /*1aa0*/  SHF.R.U32.HI R126, RZ, 0x7, R127 ;  /* 0x00000007ff7e7819 */ /* 0x000fca000001167f */
[----:B------:R-:W-:Y:S02]  /*1ab0*/  IMAD.MOV.U32 R24, RZ, RZ, R126 ;  /* 0x000000ffff187224 */ /* 0x000fe400078e007e */
[----:B------:R-:W-:-:S04]  /*1ac0*/  @P0 VIADD R0, R3, 0x9f ;  /* 0x0000009f03000836 */ /* 0x000fc80000000000 */
[----:B------:R-:W-:-:S05]  /*1ad0*/  @P0 IMAD.HI R0, R0, 0x66666667, RZ ;  /* 0x6666666700000827 */ /* 0x000fca00078e02ff */
[----:B------:R-:W-:-:S04]  /*1ae0*/  @P0 SHF.R.U32.HI R3, RZ, 0x1f, R0 ;  /* 0x0000001fff030819 */ /* 0x000fc80000011600 */
[----:B------:R-:W-:Y:S02]  /*1af0*/  @P0 LEA.HI.SX32 R24, R0, R3, 0x1a ;  /* 0x0000000300180211 */ /* 0x000fe400078fd2ff */
[----:B------:R-:W-:Y:S02]  /*1b00*/  PLOP3.LUT P0, PT, PT, PT, PT, 0x80, 0x0 ;  /* 0x000000000000781c */ /* 0x000fe40003f0f070 */
[----:B------:R-:W-:-:S13]  /*1b10*/  ISETP.GT.AND P1, PT, R24, R126, PT ;  /* 0x0000007e1800720c */ /* 0x000fda0003f24270 */
[----:B0-----:R-:W-:Y:S05]  /*1b20*/  @!P1 BRA `(.L_x_480) ;  /* 0x000000e000389947 */ /* 0x001fea0003800000 */
[----:B------:R-:W-:Y:S01]  /*1b30*/  VIADD R0, R16, 0x24200 ;  /* 0x0002420010007836 */ /* 0x000fe20000000000 */
[----:B------:R-:W-:Y:S04]  /*1b40*/  BSSY B6, `(.L_x_481) ;  /* 0x0000013000067945 */ /* 0x000fe80003800000 */
[----:B------:R-:W-:-:S13]  /*1b50*/  LOP3.LUT P0, RZ, R0, 0x1bf, RZ, 0xc0, !PT ;  /* 0x000001bf00ff7812 */ /* 0x000fda000780c0ff */
[----:B------:R-:W-:Y:S05]  /*1b60*/  @!P0 BRA `(.L_x_482) ;  /* 0x0000000000408947 */ /* 0x000fea0003800000 */
[----:B------:R-:W-:Y:S01]  /*1b70*/  MOV R0, 0x0 ;  /* 0x0000000000007802 */ /* 0x000fe20000000f00 */
[----:B------:R-:W-:Y:S01]  /*1b80*/  ULDC.64 UR4, c[0x4][0x98] ;  /* 0x0100260000047ab9 */ /* 0x000fe20000000a00 */
[----:B------:R-:W-:Y:S01]  /*1b90*/  ULDC.64 UR6, c[0x4][0x20] ;  /* 0x0100080000067ab9 */ /* 0x000fe20000000a00 */
[----:B------:R-:W-:Y:S01]  /*1ba0*/  IMAD.U32 R4, RZ, RZ, UR4 ;  /* 0x00000004ff047e24 */ /* 0x000fe2000f8e00ff */
[----:B------:R0:W1:Y:S01]  /*1bb0*/  LDC.64 R14, c[0x4][R0] ;  /* 0x01000000000e7b82 */ /* 0x0000620000000a00 */
[----:B------:R-:W-:Y:S01]  /*1bc0*/  IMAD.U32 R5, RZ, RZ, UR5 ;  /* 0x00000005ff057e24 */ /* 0x000fe2000f8e00ff */
[----:B------:R-:W-:Y:S01]  /*1bd0*/  ULDC.64 UR4, c[0x4][0xa0] ;  /* 0x0100280000047ab9 */ /* 0x000fe20000000a00 */
[----:B------:R-:W-:Y:S01]  /*1be0*/  IMAD.U32 R10, RZ, RZ, UR6 ;  /* 0x00000006ff0a7e24 */ /* 0x000fe2000f8e00ff */
[----:B------:R-:W-:Y:S01]  /*1bf0*/  MOV R6, UR4 ;  /* 0x0000000400067c02 */ /* 0x000fe20008000f00 */
[----:B------:R-:W-:Y:S01]  /*1c00*/  IMAD.U32 R7, RZ, RZ, UR5 ;  /* 0x00000005ff077e24 */ /* 0x000fe2000f8e00ff */
[----:B------:R-:W-:Y:S01]  /*1c10*/  MOV R13, RZ ;  /* 0x000000ff000d7202 */ /* 0x000fe20000000f00 */
[----:B------:R-:W-:-:S02]  /*1c20*/  IMAD.U32 R11, RZ, RZ, UR7 ;  /* 0x00000007ff0b7e24 */ /* 0x000fc4000f8e00ff */
[----:B------:R-:W-:Y:S02]  /*1c30*/  IMAD.MOV.U32 R8, RZ, RZ, 0x70 ;  /* 0x00000070ff087424 */ /* 0x000fe400078e00ff */
[----:B0-----:R-:W-:-:S07]  /*1c40*/  IMAD.MOV.U32 R12, RZ, RZ, 0x1 ;  /* 0x00000001ff0c7424 */ /* 0x001fce00078e00ff */
[----:B------:R-:W-:-:S07]  /*1c50*/  LEPC R20, `(.L_x_482) ;  /* 0x000000001014794e */ /* 0x000fce0000000000 */
[----:B-1---5:R-:W-:Y:S05]  /*1c60*/  CALL.ABS.NOINC R14 ;  /* 0x000000000e007343 */ /* 0x022fea0003c00000 */
.L_x_482:
[----:B------:R-:W-:Y:S05]  /*1c70*/  BSYNC B6 ;  /* 0x0000000000067941 */ /* 0x000fea0003800000 */
.L_x_481:
        /* <DEDUP_REMOVED lines=11> */
[----:B------:R-:W-:Y:S01]  /*1d30*/  MOV R10, UR6 ;  /* 0x00000006000a7c02 */ /* 0x000fe20008000f00 */
[----:B------:R-:W-:Y:S02]  /*1d40*/  IMAD.U32 R6, RZ, RZ, UR4 ;  /* 0x00000004ff067e24 */ /* 0x000fe4000f8e00ff */
[----:B------:R-:W-:-:S02]  /*1d50*/  IMAD.U32 R7, RZ, RZ, UR5 ;  /* 0x00000005ff077e24 */ /* 0x000fc4000f8e00ff */
[----:B------:R-:W-:Y:S02]  /*1d60*/  IMAD.U32 R11, RZ, RZ, UR7 ;  /* 0x00000007ff0b7e24 */ /* 0x000fe4000f8e00ff */
[----:B------:R-:W-:Y:S02]  /*1d70*/  IMAD.MOV.U32 R8, RZ, RZ, 0x70 ;  /* 0x00000070ff087424 */ /* 0x000fe400078e00ff */
[----:B------:R-:W-:Y:S02]  /*1d80*/  IMAD.MOV.U32 R12, RZ, RZ, 0x1 ;  /* 0x00000001ff0c7424 */ /* 0x000fe400078e00ff */
[----:B0-----:R-:W-:-:S07]  /*1d90*/  IMAD.MOV.U32 R13, RZ, RZ, RZ ;  /* 0x000000ffff0d7224 */ /* 0x001fce00078e00ff */
[----:B------:R-:W-:-:S07]  /*1da0*/  LEPC R20, `(.L_x_484) ;  /* 0x000000001014794e */ /* 0x000fce0000000000 */
[----:B-1---5:R-:W-:Y:S05]  /*1db0*/  CALL.ABS.NOINC R14 ;  /* 0x000000000e007343 */ /* 0x022fea0003c00000 */
.L_x_484:
[----:B------:R-:W-:Y:S05]  /*1dc0*/  BSYNC B6 ;  /* 0x0000000000067941 */ /* 0x000fea0003800000 */
.L_x_483:
[----:B------:R-:W-:Y:S01]  /*1dd0*/  ULDC.64 UR4, c[0x0][0x9f8] ;  /* 0x00027e0000047ab9 */ /* 0x000fe20000000a00 */
[----:B------:R-:W2:Y:S01]  /*1de0*/  LDL.LU R36, [R1+0x8] ;  /* 0x0000080001247983 */ /* 0x000ea20000300800 */
[----:B------:R-:W-:Y:S01]  /*1df0*/  ISETP.NE.U32.AND P0, PT, RZ, UR4, PT ;  /* 0x00000004ff007c0c */ /* 0x000fe2000bf05070 */
[----:B------:R-:W0:Y:S01]  /*1e00*/  LDC.64 R114, c[0x0][0x300] ;  /* 0x0000c000ff727b82 */ /* 0x000e220000000a00 */
[----:B------:R-:W-:Y:S01]  /*1e10*/  IMAD.IADD R27, R27, 0x1, R26 ;  /* 0x000000011b1b7824 */ /* 0x000fe200078e021a */
[----:B------:R-:W-:Y:S01]  /*1e20*/  SHF.R.S32.HI R8, RZ, 0x1f, R28 ;  /* 0x0000001fff087819 */ /* 0x000fe2000001141c */
[----:B------:R-:W-:Y:S01]  /*1e30*/  ULDC.64 UR6, c[0x0][0xa08] ;  /* 0x0002820000067ab9 */ /* 0x000fe20000000a00 */
[----:B------:R-:W-:Y:S01]  /*1e40*/  ISETP.NE.AND.EX P0, PT, RZ, UR5, PT, P0 ;  /* 0x00000005ff007c0c */ /* 0x000fe2000bf05300 */
[----:B------:R-:W1:Y:S03]  /*1e50*/  S2R R20, SR_TID.X ;  /* 0x0000000000147919 */ /* 0x000e660000002100 */
[----:B------:R-:W3:Y:S01]  /*1e60*/  LDC.64 R108, c[0x0][0x3f8] ;  /* 0x0000fe00ff6c7b82 */ /* 0x000ee20000000a00 */
[----:B------:R-:W-:-:S02]  /*1e70*/  SHF.R.S32.HI R19, RZ, 0x1f, R18 ;  /* 0x0000001fff137819 */ /* 0x000fc40000011412 */
[----:B------:R-:W-:-:S05]  /*1e80*/  SHF.R.S32.HI R31, RZ, 0x1f, R220 ;  /* 0x0000001fff1f7819 */ /* 0x000fca00000114dc */
[----:B------:R-:W4:Y:S01]  /*1e90*/  LDC.64 R102, c[0x0][0x408] ;  /* 0x00010200ff667b82 */ /* 0x000f220000000a00 */
[----:B------:R-:W-:-:S04]  /*1ea0*/  @P0 IADD3 R4, P1, R30, UR4, RZ ;  /* 0x000000041e040c10 */ /* 0x000fc8000ff3e0ff */
[----:B------:R-:W-:Y:S01]  /*1eb0*/  @P0 IADD3.X R5, R29, UR5, RZ, P1, !PT ;  /* 0x000000051d050c10 */ /* 0x000fe20008ffe4ff */
[----:B------:R-:W-:Y:S02]  /*1ec0*/  ULDC.64 UR4, c[0x0][0x308] ;  /* 0x0000c20000047ab9 */ /* 0x000fe40000000a00 */
[----:B------:R-:W2:Y:S02]  /*1ed0*/  LDC R121, c[0x0][0x3f4] ;  /* 0x0000fd00ff797b82 */ /* 0x000ea40000000800 */
[----:B------:R1:W2:Y:S01]  /*1ee0*/  @P0 LDG.E R25, desc[UR54][R4.64] ;  /* 0x0000003604190981 */ /* 0x0002a2000c1e1900 */
[----:B------:R-:W-:Y:S01]  /*1ef0*/  SHF.R.S32.HI R29, RZ, 0x1f, R27 ;  /* 0x0000001fff1d7819 */ /* 0x000fe2000001141b */
[----:B0-----:R-:W-:Y:S01]  /*1f00*/  IMAD.WIDE.U32 R6, R27, R114, RZ ;  /* 0x000000721b067225 */ /* 0x001fe200078e00ff */
[----:B------:R-:W-:-:S03]  /*1f10*/  ISETP.NE.U32.AND P0, PT, RZ, UR6, PT ;  /* 0x00000006ff007c0c */ /* 0x000fc6000bf05070 */
[----:B------:R-:W-:Y:S01]  /*1f20*/  IMAD R0, R29, R114, RZ ;  /* 0x000000721d007224 */ /* 0x000fe200078e02ff */
[----:B------:R-:W-:-:S03]  /*1f30*/  ISETP.NE.AND.EX P0, PT, RZ, UR7, PT, P0 ;  /* 0x00000007ff007c0c */ /* 0x000fc6000bf05300 */
[----:B------:R-:W-:Y:S01]  /*1f40*/  IMAD R3, R27, R115, R0 ;  /* 0x000000731b037224 */ /* 0x000fe200078e0200 */
[----:B-1----:R-:W-:Y:S01]  /*1f50*/  SHF.R.U32.HI R32, RZ, 0x7, R20 ;  /* 0x00000007ff207819 */ /* 0x002fe20000011614 */
[----:B------:R-:W-:-:S03]  /*1f60*/  IMAD R0, R8, UR4, RZ ;  /* 0x0000000408007c24 */ /* 0x000fc6000f8e02ff */
[----:B------:R-:W-:Y:S01]  /*1f70*/  IADD3 R7, R7, R3, RZ ;  /* 0x0000000307077210 */ /* 0x000fe20007ffe0ff */
[----:B------:R-:W-:Y:S01]  /*1f80*/  IMAD R3, R28, UR5, R0 ;  /* 0x000000051c037c24 */ /* 0x000fe2000f8e0200 */
[----:B------:R-:W-:Y:S01]  /*1f90*/  ISETP.NE.AND P6, PT, R32, 0x1, PT ;  /* 0x000000012000780c */ /* 0x000fe20003fc5270 */
[----:B------:R-:W-:Y:S01]  /*1fa0*/  IMAD.WIDE.U32 R4, R28, UR4, R6 ;  /* 0x000000041c047c25 */ /* 0x000fe2000f8e0006 */
[----:B------:R-:W-:-:S03]  /*1fb0*/  ULDC.64 UR4, c[0x0][0x310] ;  /* 0x0000c40000047ab9 */ /* 0x000fc60000000a00 */
[----:B------:R-:W-:Y:S02]  /*1fc0*/  IMAD.IADD R5, R5, 0x1, R3 ;  /* 0x0000000105057824 */ /* 0x000fe400078e0203 */
[----:B------:R-:W-:-:S04]  /*1fd0*/  IMAD R3, R31, R114, RZ ;  /* 0x000000721f037224 */ /* 0x000fc800078e02ff */
[----:B------:R-:W-:Y:S02]  /*1fe0*/  IMAD R11, R220, R115, R3 ;  /* 0x00000073dc0b7224 */ /* 0x000fe400078e0203 */
[----:B---3--:R-:W-:-:S04]  /*1ff0*/  IMAD R10, R31, R108, RZ ;  /* 0x0000006c1f0a7224 */ /* 0x008fc800078e02ff */
[C---:B------:R-:W-:Y:S01]  /*2000*/  IMAD R13, R220.reuse, R109, R10 ;  /* 0x0000006ddc0d7224 */ /* 0x040fe200078e020a */
[----:B------:R-:W-:Y:S01]  /*2010*/  SHF.R.S32.HI R23, RZ, 0x1f, R22 ;  /* 0x0000001fff177819 */ /* 0x000fe20000011416 */
[----:B------:R-:W-:-:S04]  /*2020*/  IMAD.WIDE.U32 R110, R220, R108, R18 ;  /* 0x0000006cdc6e7225 */ /* 0x000fc800078e0012 */
[----:B------:R-:W-:-:S04]  /*2030*/  IMAD.WIDE.U32 R112, R220, R108, R22 ;  /* 0x0000006cdc707225 */ /* 0x000fc800078e0016 */
[----:B------:R-:W-:Y:S02]  /*2040*/  IMAD.IADD R113, R113, 0x1, R13 ;  /* 0x0000000171717824 */ /* 0x000fe400078e020d */
[----:B------:R-:W-:Y:S02]  /*2050*/  IMAD.IADD R111, R13, 0x1, R111 ;  /* 0x000000010d6f7824 */ /* 0x000fe400078e026f */
[----:B----4-:R-:W-:-:S04]  /*2060*/  IMAD.WIDE.U32 R106, R220, R102, R22 ;  /* 0x00000066dc6a7225 */ /* 0x010fc800078e0016 */
[----:B------:R-:W-:-:S04]  /*2070*/  IMAD.WIDE.U32 R104, R220, R102, R18 ;  /* 0x00000066dc687225 */ /* 0x000fc800078e0012 */
[----:B------:R-:W-:Y:S02]  /*2080*/  VIADD R160, R32, 0x8 ;  /* 0x0000000820a07836 */ /* 0x000fe40000000000 */
[----:B-----5:R-:W-:Y:S01]  /*2090*/  IMAD.WIDE.U32 R112, R145, R108, R112 ;  /* 0x0000006c91707225 */ /* 0x020fe200078e0070 */
[----:B------:R-:W-:-:S03]  /*20a0*/  SHF.L.U64.HI R130, R114, 0x7, R115 ;  /* 0x0000000772827819 */ /* 0x000fc60000010273 */
[----:B------:R-:W-:-:S04]  /*20b0*/  IMAD.WIDE.U32 R110, R145, R108, R110 ;  /* 0x0000006c916e7225 */ /* 0x000fc800078e006e */
[----:B------:R-:W-:Y:S02]  /*20c0*/  VIADD R34, R220, 0x80 ;  /* 0x00000080dc227836 */ /* 0x000fe40000000000 */
[----:B------:R-:W-:Y:S02]  /*20d0*/  IMAD R127, R115, 0xa0, RZ ;  /* 0x000000a0737f7824 */ /* 0x000fe400078e02ff */
[----:B------:R-:W-:Y:S02]  /*20e0*/  IMAD.SHL.U32 R131, R114, 0x80, RZ ;  /* 0x0000008072837824 */ /* 0x000fe400078e00ff */
[----:B------:R-:W-:Y:S01]  /*20f0*/  IMAD R129, R103, 0xa0, RZ ;  /* 0x000000a067817824 */ /* 0x000fe200078e02ff */
[----:B------:R-:W-:Y:S02]  /*2100*/  SHF.R.S32.HI R146, RZ, 0x1f, R34 ;  /* 0x0000001fff927819 */ /* 0x000fe40000011422 */
[----:B--2---:R-:W-:Y:S02]  /*2110*/  SHF.R.S32.HI R0, RZ, 0x1f, R25 ;  /* 0x0000001fff007819 */ /* 0x004fe40000011419 */
[----:B------:R-:W-:-:S02]  /*2120*/  SEL R15, R25, RZ, !P0 ;  /* 0x000000ff190f7207 */ /* 0x000fc40004000000 */
[----:B------:R-:W-:-:S03]  /*2130*/  SEL R12, R0, RZ, !P0 ;  /* 0x000000ff000c7207 */ /* 0x000fc60004000000 */
[----:B------:R-:W-:-:S04]  /*2140*/  IMAD.WIDE.U32 R118, R15, UR4, R4 ;  /* 0x000000040f767c25 */ /* 0x000fc8000f8e0004 */
[----:B------:R-:W-:Y:S02]  /*2150*/  IMAD R0, R12, UR4, RZ ;  /* 0x000000040c007c24 */ /* 0x000fe4000f8e02ff */
[----:B------:R-:W-:-:S04]  /*2160*/  IMAD.WIDE.U32 R4, R220, R114, R18 ;  /* 0x00000072dc047225 */ /* 0x000fc800078e0012 */
[----:B------:R-:W-:Y:S01]  /*2170*/  IMAD R9, R15, UR5, R0 ;  /* 0x000000050f097c24 */ /* 0x000fe2000f8e0200 */
[----:B------:R-:W-:Y:S05]  /*2180*/  @!P6 WARPSYNC.ALL ;  /* 0x000000000000e948 */ /* 0x000fea0003800000 */
[----:B------:R-:W-:Y:S01]  /*2190*/  VIADD R0, R18, 0x20 ;  /* 0x0000002012007836 */ /* 0x000fe20000000000 */
[----:B------:R-:W-:Y:S01]  /*21a0*/  ULDC.64 UR6, c[0x0][0x330] ;  /* 0x0000cc0000067ab9 */ /* 0x000fe20000000a00 */
[----:B------:R-:W-:Y:S01]  /*21b0*/  ULDC UR4, c[0x0][0x2f4] ;  /* 0x0000bd0000047ab9 */ /* 0x000fe20000000800 */
[----:B------:R-:W-:Y:S01]  /*21c0*/  IMAD R8, R8, UR6, RZ ;  /* 0x0000000608087c24 */ /* 0x000fe2000f8e02ff */
[----:B------:R-:W-:Y:S01]  /*21d0*/  @!P6 BAR.SYNC.DEFER_BLOCKING 0x9, 0x100 ;  /* 0x024400000000eb1d */ /* 0x000fe20000010000 */
[----:B------:R-:W-:Y:S01]  /*21e0*/  ISETP.GE.AND P1, PT, R0, UR4, PT ;  /* 0x0000000400007c0c */ /* 0x000fe2000bf26270 */
[----:B------:R-:W-:Y:S01]  /*21f0*/  IMAD.WIDE.U32 R6, R28, UR6, R18 ;  /* 0x000000061c067c25 */ /* 0x000fe2000f8e0012 */
[----:B------:R-:W-:-:S03]  /*2200*/  ISETP.GE.AND P0, PT, R18, UR4, PT ;  /* 0x0000000412007c0c */ /* 0x000fc6000bf06270 */
[----:B------:R-:W-:Y:S01]  /*2210*/  IMAD R117, R28, UR7, R8 ;  /* 0x000000071c757c24 */ /* 0x000fe2000f8e0208 */
[----:B------:R-:W-:Y:S01]  /*2220*/  SEL R8, RZ, 0xffffffff, P1 ;  /* 0xffffffffff087807 */ /* 0x000fe20000800000 */
[----:B------:R-:W-:Y:S02]  /*2230*/  ULDC.64 UR6, c[0x0][0x338] ;  /* 0x0000ce0000067ab9 */ /* 0x000fe40000000a00 */
[----:B------:R-:W-:Y:S01]  /*2240*/  IMAD.IADD R117, R7, 0x1, R117 ;  /* 0x0000000107757824 */ /* 0x000fe200078e0275 */
[----:B------:R-:W-:Y:S01]  /*2250*/  SEL R7, RZ, 0x1, P0 ;  /* 0x00000001ff077807 */ /* 0x000fe20000000000 */
[----:B------:R-:W-:Y:S01]  /*2260*/  IMAD.SHL.U32 R8, R8, 0x2, RZ ;  /* 0x0000000208087824 */ /* 0x000fe200078e00ff */
[----:B------:R-:W-:Y:S01]  /*2270*/  IADD3 R3, P2, R118, R4, RZ ;  /* 0x0000000476037210 */ /* 0x000fe20007f5e0ff */
[----:B------:R-:W-:Y:S01]  /*2280*/  IMAD.IADD R4, R119, 0x1, R9 ;  /* 0x0000000177047824 */ /* 0x000fe200078e0209 */
[----:B------:R-:W-:Y:S01]  /*2290*/  MOV R116, R6 ;  /* 0x0000000600747202 */ /* 0x000fe20000000f00 */
[----:B------:R-:W-:Y:S01]  /*22a0*/  VIADD R6, R18, 0x40 ;  /* 0x0000004012067836 */ /* 0x000fe20000000000 */
[----:B------:R-:W-:Y:S01]  /*22b0*/  LOP3.LUT R9, R8, 0x2, R7, 0xe2, !PT ;  /* 0x0000000208097812 */ /* 0x000fe200078ee207 */
[----:B------:R-:W-:-:S02]  /*22c0*/  VIADD R7, R18, 0x60 ;  /* 0x0000006012077836 */ /* 0x000fc40000000000 */
[----:B------:R-:W-:Y:S01]  /*22d0*/  VIADD R8, R18, 0x80 ;  /* 0x0000008012087836 */ /* 0x000fe20000000000 */
[----:B------:R-:W-:Y:S02]  /*22e0*/  ISETP.GE.AND P0, PT, R6, UR4, PT ;  /* 0x0000000406007c0c */ /* 0x000fe4000bf06270 */
[----:B------:R-:W-:Y:S02]  /*22f0*/  ISETP.GE.AND P1, PT, R7, UR4, PT ;  /* 0x0000000407007c0c */ /* 0x000fe4000bf26270 */
[----:B------:R-:W-:Y:S02]  /*2300*/  IADD3.X R5, R4, R5, R11, P2, !PT ;  /* 0x0000000504057210 */ /* 0x000fe400017fe40b */
[----:B------:R-:W-:Y:S02]  /*2310*/  SEL R10, RZ, 0x4, P0 ;  /* 0x00000004ff0a7807 */ /* 0x000fe40000000000 */
[----:B------:R-:W-:Y:S02]  /*2320*/  SEL R11, RZ, 0x8, P1 ;  /* 0x00000008ff0b7807 */ /* 0x000fe40000800000 */
[----:B------:R-:W-:-:S02]  /*2330*/  ISETP.GE.AND P0, PT, R8, UR4, PT ;  /* 0x0000000408007c0c */ /* 0x000fc4000bf06270 */
[----:B------:R-:W-:Y:S02]  /*2340*/  LOP3.LUT R9, R11, R9, R10, 0xfe, !PT ;  /* 0x000000090b097212 */ /* 0x000fe400078efe0a */
[----:B------:R-:W-:Y:S01]  /*2350*/  SEL R10, RZ, 0x10, P0 ;  /* 0x00000010ff0a7807 */ /* 0x000fe20000000000 */
[----:B------:R-:W-:Y:S01]  /*2360*/  IMAD R11, R12, UR6, RZ ;  /* 0x000000060c0b7c24 */ /* 0x000fe2000f8e02ff */
[-C--:B------:R-:W-:Y:S02]  /*2370*/  ISETP.GE.AND P0, PT, R18, R121.reuse, PT ;  /* 0x000000791200720c */ /* 0x080fe40003f06270 */
[----:B------:R-:W-:Y:S01]  /*2380*/  LOP3.LUT R35, R9, R10, RZ, 0xfc, !PT ;  /* 0x0000000a09237212 */ /* 0x000fe200078efcff */
[----:B------:R-:W-:Y:S01]  /*2390*/  IMAD R9, R31, R102, RZ ;  /* 0x000000661f097224 */ /* 0x000fe200078e02ff */
[----:B------:R-:W-:Y:S01]  /*23a0*/  ISETP.GE.AND P1, PT, R0, R121, PT ;  /* 0x000000790000720c */ /* 0x000fe20003f26270 */
[----:B------:R-:W-:Y:S02]  /*23b0*/  IMAD R33, R15, UR7, R11 ;  /* 0x000000070f217c24 */ /* 0x000fe4000f8e020b */
[----:B------:R-:W-:Y:S01]  /*23c0*/  IMAD R13, R220, R103, R9 ;  /* 0x00000067dc0d7224 */ /* 0x000fe200078e0209 */
[----:B------:R-:W-:-:S02]  /*23d0*/  SEL R9, R121, RZ, P0 ;  /* 0x000000ff79097207 */ /* 0x000fc40000000000 */
[----:B------:R-:W-:-:S03]  /*23e0*/  SEL R11, R121, RZ, P1 ;  /* 0x000000ff790b7207 */ /* 0x000fc60000800000 */
[----:B------:R-:W-:Y:S02]  /*23f0*/  IMAD.IADD R9, R18, 0x1, R9 ;  /* 0x0000000112097824 */ /* 0x000fe400078e0209 */
[----:B------:R-:W-:Y:S01]  /*2400*/  IMAD.IADD R11, R0, 0x1, R11 ;  /* 0x00000001000b7824 */ /* 0x000fe200078e020b */
[----:B------:R-:W-:Y:S02]  /*2410*/  ISETP.GE.AND P3, PT, R6, R121, PT ;  /* 0x000000790600720c */ /* 0x000fe40003f66270 */
[----:B------:R-:W-:Y:S02]  /*2420*/  SHF.R.S32.HI R10, RZ, 0x1f, R9 ;  /* 0x0000001fff0a7819 */ /* 0x000fe40000011409 */
[----:B------:R-:W-:Y:S01]  /*2430*/  SHF.R.S32.HI R12, RZ, 0x1f, R11 ;  /* 0x0000001fff0c7819 */ /* 0x000fe2000001140b */
[----:B------:R-:W-:Y:S01]  /*2440*/  IMAD.IADD R105, R13, 0x1, R105 ;  /* 0x000000010d697824 */ /* 0x000fe200078e0269 */
[----:B------:R-:W-:Y:S02]  /*2450*/  IADD3 R107, R107, R13, RZ ;  /* 0x0000000d6b6b7210 */ /* 0x000fe40007ffe0ff */
[----:B------:R-:W-:-:S02]  /*2460*/  LEA.HI R26, R10, R9, RZ, 0x4 ;  /* 0x000000090a1a7211 */ /* 0x000fc400078f20ff */
[----:B------:R-:W-:Y:S02]  /*2470*/  LEA.HI R28, R12, R11, RZ, 0x4 ;  /* 0x0000000b0c1c7211 */ /* 0x000fe400078f20ff */
[----:B------:R-:W-:Y:S02]  /*2480*/  SEL R13, R121, RZ, P3 ;  /* 0x000000ff790d7207 */ /* 0x000fe40001800000 */
[----:B------:R-:W-:Y:S02]  /*2490*/  LEA.HI R10, R10, R9, RZ, 0x6 ;  /* 0x000000090a0a7211 */ /* 0x000fe400078f30ff */
[----:B------:R-:W-:Y:S01]  /*24a0*/  LEA.HI R11, R12, R11, RZ, 0x6 ;  /* 0x0000000b0c0b7211 */ /* 0x000fe200078f30ff */
[----:B------:R-:W-:Y:S01]  /*24b0*/  IMAD.WIDE.U32 R116, R15, UR6, R116 ;  /* 0x000000060f747c25 */ /* 0x000fe2000f8e0074 */
[----:B------:R-:W-:Y:S02]  /*24c0*/  SHF.R.S32.HI R10, RZ, 0x6, R10 ;  /* 0x00000006ff0a7819 */ /* 0x000fe4000001140a */
[----:B------:R-:W-:Y:S01]  /*24d0*/  SHF.R.S32.HI R12, RZ, 0x6, R11 ;  /* 0x00000006ff0c7819 */ /* 0x000fe2000001140b */
[----:B------:R-:W-:Y:S01]  /*24e0*/  IMAD.IADD R15, R6, 0x1, R13 ;  /* 0x00000001060f7824 */ /* 0x000fe200078e020d */
[C---:B------:R-:W-:Y:S01]  /*24f0*/  LOP3.LUT R13, R227.reuse, 0x30, R28, 0xf8, !PT ;  /* 0x00000030e30d7812 */ /* 0x040fe200078ef81c */
[C---:B------:R-:W-:Y:S01]  /*2500*/  IMAD R144, R10.reuse, 0x2800, R229 ;  /* 0x000028000a907824 */ /* 0x040fe200078e02e5 */
[----:B------:R-:W-:Y:S01]  /*2510*/  SHF.R.U32.HI R9, RZ, 0x3, R231 ;  /* 0x00000003ff097819 */ /* 0x000fe200000116e7 */
[----:B------:R-:W-:Y:S01]  /*2520*/  IMAD R142, R10, 0x2800, R232 ;  /* 0x000028000a8e7824 */ /* 0x000fe200078e02e8 */
[--C-:B------:R-:W-:Y:S01]  /*2530*/  LOP3.LUT R11, R227, 0x30, R26.reuse, 0xf8, !PT ;  /* 0x00000030e30b7812 */ /* 0x100fe200078ef81a */
[----:B------:R-:W-:Y:S01]  /*2540*/  IMAD R143, R12, 0x2800, R229 ;  /* 0x000028000c8f7824 */ /* 0x000fe200078e02e5 */
[----:B------:R-:W-:-:S02]  /*2550*/  LOP3.LUT R14, R231, 0x30, R26, 0xf8, !PT ;  /* 0x00000030e70e7812 */ /* 0x000fc400078ef81a */
[-C--:B------:R-:W-:Y:S02]  /*2560*/  LOP3.LUT R10, R13, R228.reuse, RZ, 0x3c, !PT ;  /* 0x000000e40d0a7212 */ /* 0x080fe400078e3cff */
[----:B------:R-:W-:Y:S02]  /*2570*/  SHF.R.S32.HI R20, RZ, 0x1f, R15 ;  /* 0x0000001fff147819 */ /* 0x000fe4000001140f */
[----:B------:R-:W-:Y:S02]  /*2580*/  LOP3.LUT R11, R11, R228, RZ, 0x3c, !PT ;  /* 0x000000e40b0b7212 */ /* 0x000fe400078e3cff */
[----:B------:R-:W-:Y:S02]  /*2590*/  LOP3.LUT R13, R14, R9, RZ, 0x3c, !PT ;  /* 0x000000090e0d7212 */ /* 0x000fe400078e3cff */
[----:B------:R-:W-:Y:S02]  /*25a0*/  IADD3 R143, R143, R10, RZ ;  /* 0x0000000a8f8f7210 */ /* 0x000fe40007ffe0ff */
[----:B------:R-:W-:-:S02]  /*25b0*/  LEA.HI R30, R20, R15, RZ, 0x4 ;  /* 0x0000000f141e7211 */ /* 0x000fc400078f20ff */
[----:B------:R-:W-:Y:S02]  /*25c0*/  LOP3.LUT R10, R231, 0x30, R28, 0xf8, !PT ;  /* 0x00000030e70a7812 */ /* 0x000fe400078ef81c */
[----:B------:R-:W-:Y:S01]  /*25d0*/  LEA.HI R15, R20, R15, RZ, 0x6 ;  /* 0x0000000f140f7211 */ /* 0x000fe200078f30ff */
[----:B------:R-:W-:Y:S01]  /*25e0*/  IMAD.IADD R144, R144, 0x1, R11 ;  /* 0x0000000190907824 */ /* 0x000fe200078e020b */
[----:B------:R-:W-:Y:S01]  /*25f0*/  LOP3.LUT R36, R36, 0xfffffffe, RZ, 0xc0, !PT ;  /* 0xfffffffe24247812 */ /* 0x000fe200078ec0ff */
[----:B------:R-:W-:Y:S01]  /*2600*/  IMAD.IADD R142, R142, 0x1, R13 ;  /* 0x000000018e8e7824 */ /* 0x000fe200078e020d */
[----:B------:R-:W-:Y:S01]  /*2610*/  LOP3.LUT R11, R227, 0x30, R30, 0xf8, !PT ;  /* 0x00000030e30b7812 */ /* 0x000fe200078ef81e */
[----:B------:R-:W-:Y:S01]  /*2620*/  IMAD R134, R12, 0x2800, R232 ;  /* 0x000028000c867824 */ /* 0x000fe200078e02e8 */
[----:B------:R-:W-:Y:S02]  /*2630*/  LOP3.LUT R13, R10, R9, RZ, 0x3c, !PT ;  /* 0x000000090a0d7212 */ /* 0x000fe400078e3cff */
[----:B------:R-:W-:-:S02]  /*2640*/  SHF.R.S32.HI R15, RZ, 0x6, R15 ;  /* 0x00000006ff0f7819 */ /* 0x000fc4000001140f */
[----:B------:R-:W-:Y:S02]  /*2650*/  LOP3.LUT R14, R231, 0x30, R30, 0xf8, !PT ;  /* 0x00000030e70e7812 */ /* 0x000fe400078ef81e */
[----:B------:R-:W-:Y:S01]  /*2660*/  @P3 LOP3.LUT R36, R36, 0x1, RZ, 0xfc, !PT ;  /* 0x0000000124243812 */ /* 0x000fe200078efcff */
[----:B------:R-:W-:Y:S01]  /*2670*/  IMAD.IADD R134, R134, 0x1, R13 ;  /* 0x0000000186867824 */ /* 0x000fe200078e020d */
[----:B------:R-:W-:Y:S02]  /*2680*/  LOP3.LUT R10, R11, R228, RZ, 0x3c, !PT ;  /* 0x000000e40b0a7212 */ /* 0x000fe400078e3cff */
[----:B------:R-:W-:Y:S01]  /*2690*/  LOP3.LUT P3, RZ, R236, 0x2, RZ, 0xc0, !PT ;  /* 0x00000002ecff7812 */ /* 0x000fe2000786c0ff */
[----:B------:R-:W-:Y:S01]  /*26a0*/  IMAD R135, R15, 0x2800, R229 ;  /* 0x000028000f877824 */ /* 0x000fe200078e02e5 */
[----:B------:R-:W-:Y:S01]  /*26b0*/  LOP3.LUT R11, R14, R9, RZ, 0x3c, !PT ;  /* 0x000000090e0b7212 */ /* 0x000fe200078e3cff */
[----:B------:R-:W-:Y:S01]  /*26c0*/  VIADD R14, R18, 0xa0 ;  /* 0x000000a0120e7836 */ /* 0x000fe20000000000 */
[----:B------:R-:W-:-:S02]  /*26d0*/  SHF.R.S32.HI R13, RZ, 0x1f, R145 ;  /* 0x0000001fff0d7819 */ /* 0x000fc40000011491 */
[----:B------:R-:W-:Y:S01]  /*26e0*/  IADD3 R122, P2, R220, R27, RZ ;  /* 0x0000001bdc7a7210 */ /* 0x000fe20007f5e0ff */
[----:B------:R-:W-:Y:S02]  /*26f0*/  IMAD.IADD R135, R135, 0x1, R10 ;  /* 0x0000000187877824 */ /* 0x000fe400078e020a */
[----:B------:R-:W-:Y:S01]  /*2700*/  IMAD R132, R15, 0x2800, R232 ;  /* 0x000028000f847824 */ /* 0x000fe200078e02e8 */
[----:B------:R-:W-:Y:S01]  /*2710*/  IADD3.X R123, R31, R29, RZ, P2, !PT ;  /* 0x0000001d1f7b7210 */ /* 0x000fe200017fe4ff */
[C---:B------:R-:W-:Y:S01]  /*2720*/  IMAD R10, R13.reuse, R108, RZ ;  /* 0x0000006c0d0a7224 */ /* 0x040fe200078e02ff */
[----:B------:R-:W-:Y:S01]  /*2730*/  ISETP.GE.AND P2, PT, R14, UR4, PT ;  /* 0x000000040e007c0c */ /* 0x000fe2000bf46270 */
[----:B------:R-:W-:Y:S01]  /*2740*/  IMAD R12, R13, R102, RZ ;  /* 0x000000660d0c7224 */ /* 0x000fe200078e02ff */
[----:B------:R-:W-:Y:S01]  /*2750*/  LOP3.LUT R36, R36, 0xfffffffb, RZ, 0xc0, !PT ;  /* 0xfffffffb24247812 */ /* 0x000fe200078ec0ff */
[----:B------:R-:W-:Y:S01]  /*2760*/  IMAD.IADD R132, R132, 0x1, R11 ;  /* 0x0000000184847824 */ /* 0x000fe200078e020b */
[----:B------:R-:W-:Y:S01]  /*2770*/  SEL R32, RZ, 0x20, P2 ;  /* 0x00000020ff207807 */ /* 0x000fe20001000000 */
[----:B------:R-:W-:Y:S01]  /*2780*/  IMAD R21, R145, R109, R10 ;  /* 0x0000006d91157224 */ /* 0x000fe200078e020a */
[C---:B------:R-:W-:Y:S01]  /*2790*/  SHF.L.U64.HI R10, R108.reuse, 0x7, R109 ;  /* 0x000000076c0a7819 */ /* 0x040fe2000001026d */
[----:B------:R-:W-:Y:S01]  /*27a0*/  IMAD R15, R109, 0xa0, RZ ;  /* 0x000000a06d0f7824 */ /* 0x000fe200078e02ff */
[C---:B------:R-:W-:Y:S01]  /*27b0*/  SHF.L.U32 R11, R108.reuse, 0x7, RZ ;  /* 0x000000076c0b7819 */ /* 0x040fe200000006ff */
[----:B------:R-:W-:Y:S01]  /*27c0*/  IMAD.WIDE.U32 R108, R108, 0xa0, RZ ;  /* 0x000000a06c6c7825 */ /* 0x000fe200078e00ff */
[----:B------:R-:W-:-:S02]  /*27d0*/  @P3 LOP3.LUT R36, R36, 0x4, RZ, 0xfc, !PT ;  /* 0x0000000424243812 */ /* 0x000fc400078efcff */
[----:B------:R-:W-:Y:S01]  /*27e0*/  SHF.R.S32.HI R120, RZ, 0x4, R26 ;  /* 0x00000004ff787819 */ /* 0x000fe2000001141a */
[C---:B------:R-:W-:Y:S01]  /*27f0*/  IMAD R25, R145.reuse, R103, R12 ;  /* 0x0000006791197224 */ /* 0x040fe200078e020c */
[----:B------:R-:W-:Y:S01]  /*2800*/  SHF.L.U64.HI R12, R102, 0x7, R103 ;  /* 0x00000007660c7819 */ /* 0x000fe20000010267 */
[----:B------:R-:W-:Y:S01]  /*2810*/  IMAD.WIDE.U32 R106, R145, R102, R106 ;  /* 0x00000066916a7225 */ /* 0x000fe200078e006a */
[----:B------:R-:W-:Y:S02]  /*2820*/  LOP3.LUT R39, R35, R32, RZ, 0xfc, !PT ;  /* 0x0000002023277212 */ /* 0x000fe400078efcff */
[----:B------:R-:W-:Y:S01]  /*2830*/  LOP3.LUT R26, R26, 0xfffffff0, RZ, 0xc0, !PT ;  /* 0xfffffff01a1a7812 */ /* 0x000fe200078ec0ff */
[----:B------:R-:W-:Y:S01]  /*2840*/  IMAD.SHL.U32 R13, R102, 0x80, RZ ;  /* 0x00000080660d7824 */ /* 0x000fe200078e00ff */
[----:B------:R-:W-:Y:S01]  /*2850*/  LOP3.LUT R27, R28, 0xfffffff0, RZ, 0xc0, !PT ;  /* 0xfffffff01c1b7812 */ /* 0x000fe200078ec0ff */
[----:B------:R-:W-:Y:S01]  /*2860*/  IMAD.WIDE.U32 R104, R145, R102, R104 ;  /* 0x0000006691687225 */ /* 0x000fe200078e0068 */
[----:B------:R-:W-:Y:S01]  /*2870*/  LOP3.LUT R29, R30, 0xfffffff0, RZ, 0xc0, !PT ;  /* 0xfffffff01e1d7812 */ /* 0x000fe200078ec0ff */
[----:B------:R0:W-:Y:S02]  /*2880*/  STL [R1+0x8], R36 ;  /* 0x0000082401007387 */ /* 0x0001e40000100800 */
[----:B------:R-:W-:Y:S01]  /*2890*/  IMAD.WIDE.U32 R114, R114, 0xa0, RZ ;  /* 0x000000a072727825 */ /* 0x000fe200078e00ff */
[----:B------:R-:W-:-:S03]  /*28a0*/  SHF.R.S32.HI R101, RZ, 0x4, R28 ;  /* 0x00000004ff657819 */ /* 0x000fc6000001141c */
[----:B------:R-:W-:Y:S01]  /*28b0*/  IMAD.WIDE.U32 R102, R102, 0xa0, RZ ;  /* 0x000000a066667825 */ /* 0x000fe200078e00ff */
[----:B------:R-:W-:-:S03]  /*28c0*/  LOP3.LUT R34, R35, 0x1, RZ, 0xc0, !PT ;  /* 0x0000000123227812 */ /* 0x000fc600078ec0ff */
[----:B------:R-:W-:Y:S01]  /*28d0*/  IMAD.IADD R128, R109, 0x1, R15 ;  /* 0x000000016d807824 */ /* 0x000fe200078e020f */
[----:B------:R-:W-:Y:S01]  /*28e0*/  SHF.R.S32.HI R28, RZ, 0x4, R30 ;  /* 0x00000004ff1c7819 */ /* 0x000fe2000001141e */
[----:B------:R-:W-:Y:S01]  /*28f0*/  IMAD.IADD R15, R113, 0x1, R21 ;  /* 0x00000001710f7824 */ /* 0x000fe200078e0215 */
[----:B------:R-:W-:Y:S01]  /*2900*/  LOP3.LUT R35, R39, 0x2, RZ, 0xc0, !PT ;  /* 0x0000000227237812 */ /* 0x000fe200078ec0ff */
[----:B------:R-:W-:Y:S01]  /*2910*/  IMAD.IADD R20, R21, 0x1, R111 ;  /* 0x0000000115147824 */ /* 0x000fe200078e026f */
[----:B------:R-:W-:Y:S01]  /*2920*/  IADD3 R21, R107, R25, RZ ;  /* 0x000000196b157210 */ /* 0x000fe20007ffe0ff */
[----:B------:R-:W-:Y:S01]  /*2930*/  IMAD.SHL.U32 R121, R121, 0x2, RZ ;  /* 0x0000000279797824 */ /* 0x000fe200078e00ff */
[----:B0-----:R-:W-:Y:S01]  /*2940*/  LOP3.LUT R36, R39, 0x4, RZ, 0xc0, !PT ;  /* 0x0000000427247812 */ /* 0x001fe200078ec0ff */
[----:B------:R-:W-:Y:S01]  /*2950*/  IMAD.IADD R127, R115, 0x1, R127 ;  /* 0x00000001737f7824 */ /* 0x000fe200078e027f */
[----:B------:R-:W-:Y:S01]  /*2960*/  LOP3.LUT R37, R39, 0x8, RZ, 0xc0, !PT ;  /* 0x0000000827257812 */ /* 0x000fe200078ec0ff */
[----:B------:R-:W-:Y:S01]  /*2970*/  IMAD.IADD R129, R103, 0x1, R129 ;  /* 0x0000000167817824 */ /* 0x000fe200078e0281 */
[----:B------:R-:W-:Y:S01]  /*2980*/  LOP3.LUT R38, R39, 0x10, RZ, 0xc0, !PT ;  /* 0x0000001027267812 */ /* 0x000fe200078ec0ff */
[----:B------:R-:W-:Y:S01]  /*2990*/  IMAD.IADD R25, R25, 0x1, R105 ;  /* 0x0000000119197824 */ /* 0x000fe200078e0269 */
[----:B------:R-:W-:Y:S01]  /*29a0*/  SHF.R.S32.HI R30, RZ, 0x1f, R26 ;  /* 0x0000001fff1e7819 */ /* 0x000fe2000001141a */
[----:B------:R-:W-:Y:S01]  /*29b0*/  IMAD.IADD R33, R117, 0x1, R33 ;  /* 0x0000000175217824 */ /* 0x000fe200078e0221 */
[----:B------:R-:W-:-:S02]  /*29c0*/  SHF.R.S32.HI R31, RZ, 0x1f, R27 ;  /* 0x0000001fff1f7819 */ /* 0x000fc4000001141b */
[----:B------:R-:W-:Y:S02]  /*29d0*/  SHF.R.S32.HI R32, RZ, 0x1f, R29 ;  /* 0x0000001fff207819 */ /* 0x000fe4000001141d */
[----:B------:R-:W-:-:S07]  /*29e0*/  LOP3.LUT R39, R39, 0x20, RZ, 0xc0, !PT ;  /* 0x0000002027277812 */ /* 0x000fce00078ec0ff */
.L_x_584:
[----:B------:R-:W2:Y:S01]  /*29f0*/  LDL.LU R40, [R1+0x8] ;  /* 0x0000080001287983 */ /* 0x000ea20000300800 */
[----:B0-----:R-:W0:Y:S01]  /*2a00*/  LDC.64 R124, c[0x0][0x2e8] ;  /* 0x0000ba00ff7c7b82 */ /* 0x001e220000000a00 */
[----:B------:R-:W-:Y:S01]  /*2a10*/  VIADD R47, R24, 0xffffffff ;  /* 0xffffffff182f7836 */ /* 0x000fe20000000000 */
[----:B------:R-:W-:Y:S01]  /*2a20*/  LOP3.LUT P4, RZ, R236, 0x2, RZ, 0xc0, !PT ;  /* 0x00000002ecff7812 */ /* 0x000fe2000788c0ff */
[----:B------:R-:W-:Y:S05]  /*2a30*/  YIELD ;  /* 0x0000000000007946 */ /* 0x000fea0003800000 */
[----:B------:R-:W-:Y:S01]  /*2a40*/  SHF.R.S32.HI R42, RZ, 0x1f, R47 ;  /* 0x0000001fff2a7819 */ /* 0x000fe2000001142f */
[----:B------:R-:W1:Y:S01]  /*2a50*/  LDC R133, c[0x0][0x3f4] ;  /* 0x0000fd00ff857b82 */ /* 0x000e620000000800 */
[-C--:B------:R-:W-:Y:S01]  /*2a60*/  IMAD R41, R127, R47.reuse, RZ ;  /* 0x0000002f7f297224 */ /* 0x080fe200078e02ff */
[----:B------:R-:W-:Y:S01]  /*2a70*/  BSSY B0, `(.L_x_485) ;  /* 0x0000cab000007945 */ /* 0x000fe20003800000 */
[----:B------:R-:W-:-:S04]  /*2a80*/  IMAD.WIDE.U32 R138, R114, R47, RZ ;  /* 0x0000002f728a7225 */ /* 0x000fc800078e00ff */
[----:B------:R-:W-:Y:S01]  /*2a90*/  IMAD R41, R42, R114, R41 ;  /* 0x000000722a297224 */ /* 0x000fe200078e0229 */
[----:B------:R-:W-:-:S03]  /*2aa0*/  IADD3 R49, P2, P3, R3, R138, R131 ;  /* 0x0000008a03317210 */ /* 0x000fc60007b5e083 */
[----:B------:R-:W-:Y:S02]  /*2ab0*/  IMAD.IADD R140, R139, 0x1, R41 ;  /* 0x000000018b8c7824 */ /* 0x000fe400078e0229 */
[----:B------:R-:W-:-:S03]  /*2ac0*/  IMAD R41, R17, 0x7800, R235 ;  /* 0x0000780011297824 */ /* 0x000fc600078e02eb */
[----:B------:R-:W-:Y:S01]  /*2ad0*/  IADD3.X R24, R5, R140, R130, P2, P3 ;  /* 0x0000008c05187210 */ /* 0x000fe200017e6482 */
[C---:B------:R-:W-:Y:S01]  /*2ae0*/  VIADD R43, R41.reuse, 0x20 ;  /* 0x00000020292b7836 */ /* 0x040fe20000000000 */
[----:B0-----:R-:W-:Y:S01]  /*2af0*/  IADD3 R50, P2, P3, R138, R124, R3 ;  /* 0x0000007c8a327210 */ /* 0x001fe20007b5e003 */
[----:B------:R-:W-:-:S03]  /*2b00*/  @P4 VIADD R43, R41, 0xffffffe0 ;  /* 0xffffffe0292b4836 */ /* 0x000fc60000000000 */
[-C--:B------:R-:W-:Y:S02]  /*2b10*/  IADD3.X R51, R140, R125.reuse, R5, P2, P3 ;  /* 0x0000007d8c337210 */ /* 0x080fe400017e6405 */
[----:B------:R-:W-:Y:S02]  /*2b20*/  IADD3 R48, P2, R49, R124, RZ ;  /* 0x0000007c31307210 */ /* 0x000fe40007f5e0ff */
[----:B------:R-:W-:Y:S02]  /*2b30*/  ISETP.GT.AND P3, PT, R47, R126, PT ;  /* 0x0000007e2f00720c */ /* 0x000fe40003f64270 */
[----:B------:R-:W-:Y:S01]  /*2b40*/  IADD3.X R49, R24, R125, RZ, P2, !PT ;  /* 0x0000007d18317210 */ /* 0x000fe200017fe4ff */
[----:B------:R-:W-:Y:S01]  /*2b50*/  IMAD.MOV.U32 R24, RZ, RZ, R47 ;  /* 0x000000ffff187224 */ /* 0x000fe200078e002f */
[----:B-1----:R-:W-:Y:S02]  /*2b60*/  ISETP.GE.AND P2, PT, R133, 0x1, PT ;  /* 0x000000018500780c */ /* 0x002fe40003f46270 */
[----:B--2---:R-:W-:-:S07]  /*2b70*/  LOP3.LUT R40, R40, 0xfffffffd, RZ, 0xc0, !PT ;  /* 0xfffffffd28287812 */ /* 0x004fce00078ec0ff */
[----:B------:R-:W-:-:S05]  /*2b80*/  @P3 LOP3.LUT R40, R40, 0x2, RZ, 0xfc, !PT ;  /* 0x0000000228283812 */ /* 0x000fca00078efcff */
[----:B------:R0:W-:Y:S02]  /*2b90*/  STL [R1+0x8], R40 ;  /* 0x0000082801007387 */ /* 0x0001e40000100800 */
[C---:B0-----:R-:W-:Y:S02]  /*2ba0*/  IMAD.IADD R40, R16.reuse, 0x1, R41 ;  /* 0x0000000110287824 */ /* 0x041fe400078e0229 */
[----:B------:R-:W-:Y:S01]  /*2bb0*/  IMAD.IADD R41, R16, 0x1, R43 ;  /* 0x0000000110297824 */ /* 0x000fe200078e022b */
[----:B------:R-:W-:Y:S06]  /*2bc0*/  @!P2 BRA `(.L_x_486) ;  /* 0x000000c40078a947 */ /* 0x000fec0003800000 */
[----:B------:R-:W-:Y:S01]  /*2bd0*/  ULDC.U8 UR4, c[0x0][0x410] ;  /* 0x0001040000047ab9 */ /* 0x000fe20000000000 */
[-C--:B------:R-:W-:Y:S01]  /*2be0*/  IMAD R43, R128, R47.reuse, RZ ;  /* 0x0000002f802b7224 */ /* 0x080fe200078e02ff */
[----:B------:R-:W-:Y:S01]  /*2bf0*/  ISETP.NE.AND P2, PT, RZ, UR4, PT ;  /* 0x00000004ff007c0c */ /* 0x000fe2000bf45270 */
[-C--:B------:R-:W-:Y:S02]  /*2c00*/  IMAD R45, R129, R47.reuse, RZ ;  /* 0x0000002f812d7224 */ /* 0x080fe400078e02ff */
[C---:B------:R-:W-:Y:S02]  /*2c10*/  IMAD R43, R42.reuse, R108, R43 ;  /* 0x0000006c2a2b7224 */ /* 0x040fe400078e022b */
[----:B------:R-:W-:Y:S02]  /*2c20*/  IMAD R45, R42, R102, R45 ;  /* 0x000000662a2d7224 */ /* 0x000fe400078e022d */
[----:B------:R-:W-:Y:S02]  /*2c30*/  IMAD R42, R24, -0xa0, R2 ;  /* 0xffffff60182a7824 */ /* 0x000fe400078e0202 */
[----:B------:R-:W-:-:S03]  /*2c40*/  IMAD.WIDE.U32 R92, R102, R47, RZ ;  /* 0x0000002f665c7225 */ /* 0x000fc600078e00ff */
[----:B------:R-:W-:Y:S01]  /*2c50*/  VIMNMX R42, R42, 0xa0, PT ;  /* 0x000000a02a2a7848 */ /* 0x000fe20003fe0100 */
[----:B------:R-:W-:Y:S01]  /*2c60*/  IMAD.WIDE.U32 R94, R108, R47, RZ ;  /* 0x0000002f6c5e7225 */ /* 0x000fe200078e00ff */
[----:B------:R-:W-:-:S03]  /*2c70*/  IADD3 R100, R93, R45, RZ ;  /* 0x0000002d5d647210 */ /* 0x000fc60007ffe0ff */
[----:B------:R-:W-:Y:S01]  /*2c80*/  IMAD.IADD R43, R95, 0x1, R43 ;  /* 0x000000015f2b7824 */ /* 0x000fe200078e022b */
[----:B------:R-:W-:Y:S06]  /*2c90*/  @!P2 BRA `(.L_x_487) ;  /* 0x0000005c00a8a947 */ /* 0x000fec0003800000 */
[----:B------:R-:W-:Y:S01]  /*2ca0*/  ISETP.GE.AND P3, PT, R220, R42, PT ;  /* 0x0000002adc00720c */ /* 0x000fe20003f66270 */
[----:B------:R-:W-:Y:S01]  /*2cb0*/  BSSY B1, `(.L_x_488) ;  /* 0x000003e000017945 */ /* 0x000fe20003800000 */
        /* <DEDUP_REMOVED lines=23> */
[----:B------:R-:W-:Y:S01]  /*2e30*/  CS2R R136, SRZ ;  /* 0x0000000000887805 */ /* 0x000fe2000001ff00 */
[----:B------:R-:W-:Y:S06]  /*2e40*/  @P3 BRA `(.L_x_489) ;  /* 0x0000000000903947 */ /* 0x000fec0003800000 */
[----:B------:R-:W-:Y:S01]  /*2e50*/  ULDC.64 UR4, c[0x0][0x3e8] ;  /* 0x0000fa0000047ab9 */ /* 0x000fe20000000a00 */
[----:B------:R-:W-:Y:S02]  /*2e60*/  CS2R R124, SRZ ;  /* 0x00000000007c7805 */ /* 0x000fe4000001ff00 */
[----:B------:R-:W-:Y:S02]  /*2e70*/  IADD3 R44, P2, P4, R112, UR4, R94 ;  /* 0x00000004702c7c10 */ /* 0x000fe4000fc5e05e */
[----:B------:R-:W-:Y:S02]  /*2e80*/  CS2R R136, SRZ ;  /* 0x0000000000887805 */ /* 0x000fe4000001ff00 */
[----:B------:R-:W-:Y:S01]  /*2e90*/  IADD3.X R45, R15, UR5, R43, P2, P4 ;  /* 0x000000050f2d7c10 */ /* 0x000fe200097e842b */
[----:B------:R-:W-:Y:S02]  /*2ea0*/  ULDC.64 UR4, c[0x0][0x400] ;  /* 0x0001000000047ab9 */ /* 0x000fe40000000a00 */
[----:B------:R-:W-:-:S04]  /*2eb0*/  IADD3 R46, P2, P4, R106, UR4, R92 ;  /* 0x000000046a2e7c10 */ /* 0x000fc8000fc5e05c */
[----:B------:R-:W-:Y:S02]  /*2ec0*/  IADD3.X R47, R21, UR5, R100, P2, P4 ;  /* 0x00000005152f7c10 */ /* 0x000fe400097e8464 */
[----:B------:R-:W-:Y:S02]  /*2ed0*/  ISETP.GE.AND P2, PT, R22, R133, PT ;  /* 0x000000851600720c */ /* 0x000fe40003f46270 */
[----:B------:R-:W-:Y:S02]  /*2ee0*/  CS2R R96, SRZ ;  /* 0x0000000000607805 */ /* 0x000fe4000001ff00 */
[----:B------:R-:W-:-:S09]  /*2ef0*/  CS2R R98, SRZ ;  /* 0x0000000000627805 */ /* 0x000fd2000001ff00 */
[----:B------:R0:W5:Y:S04]  /*2f00*/  @!P2 LDG.E.64 R124, desc[UR54][R44.64] ;  /* 0x000000362c7ca981 */ /* 0x000168000c1e1b00 */
[----:B------:R0:W5:Y:S01]  /*2f10*/  @!P2 LDG.E.64 R136, desc[UR54][R46.64] ;  /* 0x000000362e88a981 */ /* 0x000162000c1e1b00 */
        /* <DEDUP_REMOVED lines=20> */
[----:B------:R-:W-:-:S13]  /*3060*/  ISETP.GE.AND P2, PT, R226, R133, PT ;  /* 0x00000085e200720c */ /* 0x000fda0003f46270 */
[----:B------:R0:W5:Y:S04]  /*3070*/  @!P2 LDG.E.64 R76, desc[UR54][R44.64+0x50] ;  /* 0x000050362c4ca981 */ /* 0x000168000c1e1b00 */
[----:B------:R0:W5:Y:S02]  /*3080*/  @!P2 LDG.E.64 R78, desc[UR54][R46.64+0x50] ;  /* 0x000050362e4ea981 */ /* 0x000164000c1e1b00 */
.L_x_489:
[----:B------:R-:W-:Y:S05]  /*3090*/  BSYNC B1 ;  /* 0x0000000000017941 */ /* 0x000fea0003800000 */
.L_x_488:
[----:B0-----:R-:W-:Y:S01]  /*30a0*/  VIADD R44, R220, 0x80 ;  /* 0x00000080dc2c7836 */ /* 0x001fe20000000000 */
[----:B------:R-:W-:Y:S01]  /*30b0*/  BSSY B1, `(.L_x_490) ;  /* 0x000002d000017945 */ /* 0x000fe20003800000 */
[----:B-----5:R-:W-:Y:S02]  /*30c0*/  IMAD.MOV.U32 R148, RZ, RZ, R76 ;  /* 0x000000ffff947224 */ /* 0x020fe400078e004c */
[----:B------:R-:W-:Y:S01]  /*30d0*/  IMAD.MOV.U32 R151, RZ, RZ, R80 ;  /* 0x000000ffff977224 */ /* 0x000fe200078e0050 */
[----:B------:R-:W-:-:S13]  /*30e0*/  ISETP.GE.AND P4, PT, R44, R42, PT ;  /* 0x0000002a2c00720c */ /* 0x000fda0003f86270 */
[----:B------:R-:W-:Y:S05]  /*30f0*/  @P4 BRA `(.L_x_491) ;  /* 0x0000000000a04947 */ /* 0x000fea0003800000 */
[----:B------:R-:W-:Y:S01]  /*3100*/  IADD3 R44, P2, P5, R112, R94, R11 ;  /* 0x0000005e702c7210 */ /* 0x000fe20007d5e00b */
[----:B------:R-:W-:Y:S01]  /*3110*/  ULDC.64 UR4, c[0x0][0x3e8] ;  /* 0x0000fa0000047ab9 */ /* 0x000fe20000000a00 */
[----:B------:R-:W-:Y:S02]  /*3120*/  CS2R R72, SRZ ;  /* 0x0000000000487805 */ /* 0x000fe4000001ff00 */
[----:B------:R-:W-:Y:S02]  /*3130*/  CS2R R74, SRZ ;  /* 0x00000000004a7805 */ /* 0x000fe4000001ff00 */
[----:B------:R-:W-:Y:S02]  /*3140*/  IADD3.X R43, R15, R43, R10, P2, P5 ;  /* 0x0000002b0f2b7210 */ /* 0x000fe400017ea40a */
[----:B------:R-:W-:-:S04]  /*3150*/  IADD3 R46, P2, P5, R106, R92, R13 ;  /* 0x0000005c6a2e7210 */ /* 0x000fc80007d5e00d */
[----:B------:R-:W-:Y:S02]  /*3160*/  IADD3.X R100, R21, R100, R12, P2, P5 ;  /* 0x0000006415647210 */ /* 0x000fe400017ea40c */
[----:B------:R-:W-:-:S04]  /*3170*/  IADD3 R44, P2, R44, UR4, RZ ;  /* 0x000000042c2c7c10 */ /* 0x000fc8000ff5e0ff */
[----:B------:R-:W-:Y:S01]  /*3180*/  IADD3.X R45, R43, UR5, RZ, P2, !PT ;  /* 0x000000052b2d7c10 */ /* 0x000fe200097fe4ff */
[----:B------:R-:W-:Y:S02]  /*3190*/  ULDC.64 UR4, c[0x0][0x400] ;  /* 0x0001000000047ab9 */ /* 0x000fe40000000a00 */
[----:B------:R-:W-:-:S04]  /*31a0*/  IADD3 R46, P2, R46, UR4, RZ ;  /* 0x000000042e2e7c10 */ /* 0x000fc8000ff5e0ff */
[----:B------:R-:W-:Y:S02]  /*31b0*/  IADD3.X R47, R100, UR5, RZ, P2, !PT ;  /* 0x00000005642f7c10 */ /* 0x000fe400097fe4ff */
        /* <DEDUP_REMOVED lines=28> */
.L_x_491:
[----:B------:R-:W-:Y:S05]  /*3380*/  BSYNC B1 ;  /* 0x0000000000017941 */ /* 0x000fea0003800000 */
.L_x_490:
[----:B------:R-:W-:Y:S01]  /*3390*/  UISETP.NE.AND UP0, UPT, UR53, 0x3, UPT ;  /* 0x000000033500788c */ /* 0x000fe2000bf05270 */
[----:B------:R-:W-:Y:S01]  /*33a0*/  IMAD.MOV.U32 R157, RZ, RZ, R84 ;  /* 0x000000ffff9d7224 */ /* 0x000fe200078e0054 */
[----:B------:R-:W-:Y:S01]  /*33b0*/  MOV R164, R96 ;  /* 0x0000006000a47202 */ /* 0x000fe20000000f00 */
[----:B------:R-:W-:Y:S01]  /*33c0*/  IMAD.MOV.U32 R162, RZ, RZ, R88 ;  /* 0x000000ffffa27224 */ /* 0x000fe200078e0058 */
[----:B------:R-:W-:Y:S01]  /*33d0*/  MOV R165, R98 ;  /* 0x0000006200a57202 */ /* 0x000fe20000000f00 */
[----:B------:R-:W-:Y:S01]  /*33e0*/  IMAD.MOV.U32 R166, RZ, RZ, R124 ;  /* 0x000000ffffa67224 */ /* 0x000fe200078e007c */
[----:B------:R-:W-:Y:S01]  /*33f0*/  PLOP3.LUT P2, PT, PT, PT, UP0, 0x80, 0x0 ;  /* 0x000000000000781c */ /* 0x000fe20003f4f008 */
[----:B------:R-:W-:Y:S01]  /*3400*/  IMAD.MOV.U32 R155, RZ, RZ, R78 ;  /* 0x000000ffff9b7224 */ /* 0x000fe200078e004e */
[----:B-----5:R-:W-:Y:S01]  /*3410*/  MOV R149, R68 ;  /* 0x0000004400957202 */ /* 0x020fe20000000f00 */
[----:B------:R-:W-:Y:S01]  /*3420*/  IMAD.MOV.U32 R156, RZ, RZ, R82 ;  /* 0x000000ffff9c7224 */ /* 0x000fe200078e0052 */
[----:B------:R-:W-:Y:S01]  /*3430*/  MOV R150, R70 ;  /* 0x0000004600967202 */ /* 0x000fe20000000f00 */
[----:B------:R-:W-:-:S02]  /*3440*/  IMAD.MOV.U32 R158, RZ, RZ, R86 ;  /* 0x000000ffff9e7224 */ /* 0x000fc400078e0056 */
[----:B------:R-:W-:Y:S02]  /*3450*/  IMAD.MOV.U32 R163, RZ, RZ, R90 ;  /* 0x000000ffffa37224 */ /* 0x000fe400078e005a */
[----:B------:R-:W-:Y:S02]  /*3460*/  IMAD.MOV.U32 R168, RZ, RZ, R136 ;  /* 0x000000ffffa87224 */ /* 0x000fe400078e0088 */
[----:B------:R-:W-:Y:S02]  /*3470*/  IMAD.MOV.U32 R92, RZ, RZ, R52 ;  /* 0x000000ffff5c7224 */ /* 0x000fe400078e0034 */
[----:B------:R-:W-:Y:S02]  /*3480*/  IMAD.MOV.U32 R94, RZ, RZ, R56 ;  /* 0x000000ffff5e7224 */ /* 0x000fe400078e0038 */
[----:B------:R-:W-:Y:S02]  /*3490*/  IMAD.MOV.U32 R138, RZ, RZ, R60 ;  /* 0x000000ffff8a7224 */ /* 0x000fe400078e003c */
[----:B------:R-:W-:-:S02]  /*34a0*/  IMAD.MOV.U32 R140, RZ, RZ, R64 ;  /* 0x000000ffff8c7224 */ /* 0x000fc400078e0040 */
[----:B------:R-:W-:Y:S02]  /*34b0*/  IMAD.MOV.U32 R152, RZ, RZ, R72 ;  /* 0x000000ffff987224 */ /* 0x000fe400078e0048 */
[----:B------:R-:W-:Y:S02]  /*34c0*/  IMAD.MOV.U32 R93, RZ, RZ, R54 ;  /* 0x000000ffff5d7224 */ /* 0x000fe400078e0036 */
[----:B------:R-:W-:Y:S02]  /*34d0*/  IMAD.MOV.U32 R95, RZ, RZ, R58 ;  /* 0x000000ffff5f7224 */ /* 0x000fe400078e003a */
[----:B------:R-:W-:Y:S02]  /*34e0*/  IMAD.MOV.U32 R139, RZ, RZ, R62 ;  /* 0x000000ffff8b7224 */ /* 0x000fe400078e003e */
[----:B------:R-:W-:Y:S02]  /*34f0*/  IMAD.MOV.U32 R141, RZ, RZ, R66 ;  /* 0x000000ffff8d7224 */ /* 0x000fe400078e0042 */
[----:B------:R-:W-:Y:S01]  /*3500*/  IMAD.MOV.U32 R154, RZ, RZ, R74 ;  /* 0x000000ffff9a7224 */ /* 0x000fe200078e004a */
[----:B------:R-:W-:Y:S06]  /*3510*/  @!P2 BRA `(.L_x_492) ;  /* 0x000000000004a947 */ /* 0x000fec0003800000 */
[----:B------:R-:W-:Y:S01]  /*3520*/  BPT.TRAP 0x1 ;  /* 0x000000040000795c */ /* 0x000fe20000300000 */
.L_x_492:
[----:B------:R-:W-:Y:S01]  /*3530*/  IMAD R43, R17, 0x8, R16 ;  /* 0x00000008112b7824 */ /* 0x000fe200078e0210 */
[----:B------:R-:W-:Y:S01]  /*3540*/  SHF.L.U32 R100, R221, 0x1f, RZ ;  /* 0x0000001fdd647819 */ /* 0x000fe200000006ff */
[----:B------:R-:W-:Y:S03]  /*3550*/  BSSY B1, `(.L_x_493) ;  /* 0x0000003000017945 */ /* 0x000fe60003800000 */
[----:B------:R-:W1:Y:S02]  /*3560*/  SYNCS.PHASECHK.TRANS64.TRYWAIT P5, [R43+URZ+0x33490], R100 ;  /* 0x033490642b0075a7 */ /* 0x000e6400080a017f */
[----:B-1----:R-:W-:Y:S05]  /*3570*/  @!P5 BRA `(.L_x_494) ;  /* 0x0000025c0094d947 */ /* 0x002fea0003800000 */
.L_x_808:
[----:B------:R-:W-:Y:S05]  /*3580*/  BSYNC B1 ;  /* 0x0000000000017941 */ /* 0x000fea0003800000 */
.L_x_493:
[----:B------:R-:W-:Y:S04]  /*3590*/  BSSY B1, `(.L_x_495) ;  /* 0x00002b0000017945 */ /* 0x000fe80003800000 */
[----:B------:R-:W-:Y:S05]  /*35a0*/  @P3 BRA `(.L_x_496) ;  /* 0x0000002800b83947 */ /* 0x000fea0003800000 */
[----:B------:R-:W-:Y:S01]  /*35b0*/  ISETP.NE.AND P3, PT, R34, RZ, PT ;  /* 0x000000ff2200720c */ /* 0x000fe20003f65270 */
[----:B------:R-:W-:-:S12]  /*35c0*/  BSSY B2, `(.L_x_497) ;  /* 0x0000073000027945 */ /* 0x000fd80003800000 */
[----:B------:R-:W-:Y:S05]  /*35d0*/  @!P3 BRA `(.L_x_498) ;  /* 0x0000000400c4b947 */ /* 0x000fea0003800000 */
[----:B0-----:R0:W2:Y:S01]  /*35e0*/  LDS.128 R44, [R40+0x24200] ;  /* 0x02420000282c7984 */ /* 0x0010a20000000c00 */
[----:B------:R-:W-:Y:S01]  /*35f0*/  ISETP.GE.AND P3, PT, R22, R133, PT ;  /* 0x000000851600720c */ /* 0x000fe20003f66270 */
[----:B------:R-:W-:-:S12]  /*3600*/  BSSY B3, `(.L_x_499) ;  /* 0x000006d000037945 */ /* 0x000fd80003800000 */
[----:B0-----:R-:W-:Y:S05]  /*3610*/  @P3 BRA `(.L_x_500) ;  /* 0x0000000400ac3947 */ /* 0x001fea0003800000 */
[----:B--2---:R-:W-:Y:S01]  /*3620*/  IMAD.MOV.U32 R136, RZ, RZ, R45 ;  /* 0x000000ffff887224 */ /* 0x004fe200078e002d */
[----:B------:R-:W-:Y:S02]  /*3630*/  F2FP.F16.E4M3.UNPACK_B R171, R168.H1 ;  /* 0x000000a8ffab723e */ /* 0x000fe400030006ff */
[----:B------:R-:W-:Y:S02]  /*3640*/  F2FP.F16.E4M3.UNPACK_B R45, R166.H1 ;  /* 0x000000a6ff2d723e */ /* 0x000fe400030006ff */
[----:B------:R-:W-:Y:S01]  /*3650*/  F2FP.F16.E4M3.UNPACK_B R124, R136 ;  /* 0x00000088ff7c723e */ /* 0x000fe200020006ff */
[----:B------:R-:W-:Y:S01]  /*3660*/  HADD2.F32 R167, -RZ, R171.H0_H0 ;  /* 0x200000abffa77230 */ /* 0x000fe20000004100 */
[----:B------:R-:W-:Y:S01]  /*3670*/  F2FP.F16.E4M3.UNPACK_B R166, R166 ;  /* 0x000000a6ffa6723e */ /* 0x000fe200020006ff */
[----:B------:R-:W-:Y:S02]  /*3680*/  HADD2.F32 R170, -RZ, R45.H0_H0 ;  /* 0x2000002dffaa7230 */ /* 0x000fe40000004100 */
[----:B------:R-:W-:-:S02]  /*3690*/  HADD2.F32 R169, -RZ, R124.H1_H1 ;  /* 0x3000007cffa97230 */ /* 0x000fc40000004100 */
[----:B------:R-:W-:Y:S02]  /*36a0*/  HADD2.F32 R124, -RZ, R124.H0_H0 ;  /* 0x2000007cff7c7230 */ /* 0x000fe40000004100 */
[----:B------:R-:W-:Y:S02]  /*36b0*/  HADD2.F32 R171, -RZ, R171.H1_H1 ;  /* 0x300000abffab7230 */ /* 0x000fe40000004100 */
[-C--:B------:R-:W-:Y:S01]  /*36c0*/  FMUL.FTZ R173, R169, R167.reuse ;  /* 0x000000a7a9ad7220 */ /* 0x080fe20000410000 */
[----:B------:R-:W-:Y:S02]  /*36d0*/  HADD2.F32 R45, -RZ, R45.H1_H1 ;  /* 0x3000002dff2d7230 */ /* 0x000fe40000004100 */
[C---:B------:R-:W-:Y:S01]  /*36e0*/  FMUL.FTZ R172, R124.reuse, R167 ;  /* 0x000000a77cac7220 */ /* 0x040fe20000410000 */
[----:B------:R-:W-:-:S03]  /*36f0*/  FFMA.FTZ R167, R124, R170, -R173 ;  /* 0x000000aa7ca77223 */ /* 0x000fc600000108ad */
[----:B------:R-:W-:Y:S01]  /*3700*/  FFMA.FTZ R124, R169, R170, R172 ;  /* 0x000000aaa97c7223 */ /* 0x000fe200000100ac */
[----:B------:R-:W-:Y:S01]  /*3710*/  F2FP.F16.E4M3.UNPACK_B R169, R136.H1 ;  /* 0x00000088ffa9723e */ /* 0x000fe200030006ff */
[----:B------:R-:W-:-:S04]  /*3720*/  IMAD.MOV.U32 R136, RZ, RZ, R44 ;  /* 0x000000ffff887224 */ /* 0x000fc800078e002c */
[--C-:B------:R-:W-:Y:S02]  /*3730*/  HADD2.F32 R44, -RZ, R169.reuse.H1_H1 ;  /* 0x300000a9ff2c7230 */ /* 0x100fe40000004100 */
[----:B------:R-:W-:-:S03]  /*3740*/  HADD2.F32 R169, -RZ, R169.H0_H0 ;  /* 0x200000a9ffa97230 */ /* 0x000fc60000004100 */
[CC--:B------:R-:W-:Y:S02]  /*3750*/  FMUL.FTZ R170, R44.reuse, R171.reuse ;  /* 0x000000ab2caa7220 */ /* 0x0c0fe40000410000 */
[C---:B------:R-:W-:Y:S02]  /*3760*/  FMUL.FTZ R171, R169.reuse, R171 ;  /* 0x000000aba9ab7220 */ /* 0x040fe40000410000 */
[-C--:B------:R-:W-:Y:S01]  /*3770*/  FFMA.FTZ R169, R169, R45.reuse, -R170 ;  /* 0x0000002da9a97223 */ /* 0x080fe200000108aa */
[----:B------:R-:W-:Y:S01]  /*3780*/  F2FP.F16.E4M3.UNPACK_B R170, R168 ;  /* 0x000000a8ffaa723e */ /* 0x000fe200020006ff */
[----:B------:R-:W-:Y:S01]  /*3790*/  FFMA.FTZ R174, R44, R45, R171 ;  /* 0x0000002d2cae7223 */ /* 0x000fe200000100ab */
[-C--:B------:R-:W-:Y:S01]  /*37a0*/  F2FP.F16.E4M3.UNPACK_B R44, R136.reuse.H1 ;  /* 0x00000088ff2c723e */ /* 0x080fe200030006ff */
[----:B------:R-:W-:Y:S01]  /*37b0*/  HADD2.F32 R168, -RZ, R166.H1_H1 ;  /* 0x300000a6ffa87230 */ /* 0x000fe20000004100 */
[----:B------:R-:W-:Y:S01]  /*37c0*/  F2FP.F16.E4M3.UNPACK_B R136, R136 ;  /* 0x00000088ff88723e */ /* 0x000fe200020006ff */
[----:B------:R-:W-:Y:S01]  /*37d0*/  HADD2.F32 R171, -RZ, R170.H1_H1 ;  /* 0x300000aaffab7230 */ /* 0x000fe20000004100 */
[----:B------:R-:W-:Y:S01]  /*37e0*/  F2FP.SATFINITE.E4M3.F32.PACK_AB_MERGE_C R174, R174, R169, RZ ;  /* 0x000000a9aeae723e */ /* 0x000fe200048070ff */
[----:B------:R-:W-:-:S02]  /*37f0*/  HADD2.F32 R45, -RZ, R44.H1_H1 ;  /* 0x3000002cff2d7230 */ /* 0x000fc40000004100 */
[----:B------:R-:W-:Y:S01]  /*3800*/  HADD2.F32 R44, -RZ, R44.H0_H0 ;  /* 0x2000002cff2c7230 */ /* 0x000fe20000004100 */
[----:B------:R-:W-:Y:S01]  /*3810*/  F2FP.SATFINITE.E4M3.F32.PACK_AB_MERGE_C R124, R124, R167, R174 ;  /* 0x000000a77c7c723e */ /* 0x000fe200048070ae */
[----:B------:R-:W-:Y:S02]  /*3820*/  HADD2.F32 R170, -RZ, R170.H0_H0 ;  /* 0x200000aaffaa7230 */ /* 0x000fe40000004100 */
[-C--:B------:R-:W-:Y:S01]  /*3830*/  FMUL.FTZ R173, R45, R171.reuse ;  /* 0x000000ab2dad7220 */ /* 0x080fe20000410000 */
[--C-:B------:R-:W-:Y:S02]  /*3840*/  HADD2.F32 R169, -RZ, R136.reuse.H1_H1 ;  /* 0x30000088ffa97230 */ /* 0x100fe40000004100 */
[C---:B------:R-:W-:Y:S01]  /*3850*/  FMUL.FTZ R172, R44.reuse, R171 ;  /* 0x000000ab2cac7220 */ /* 0x040fe20000410000 */
[----:B------:R-:W-:Y:S02]  /*3860*/  HADD2.F32 R136, -RZ, R136.H0_H0 ;  /* 0x20000088ff887230 */ /* 0x000fe40000004100 */
[----:B------:R-:W-:Y:S01]  /*3870*/  FFMA.FTZ R44, R44, R168, -R173 ;  /* 0x000000a82c2c7223 */ /* 0x000fe200000108ad */
[----:B------:R-:W-:-:S02]  /*3880*/  HADD2.F32 R166, -RZ, R166.H0_H0 ;  /* 0x200000a6ffa67230 */ /* 0x000fc40000004100 */
[----:B------:R-:W-:Y:S01]  /*3890*/  FMUL.FTZ R171, R169, R170 ;  /* 0x000000aaa9ab7220 */ /* 0x000fe20000410000 */
[----:B------:R-:W-:Y:S01]  /*38a0*/  FFMA.FTZ R45, R45, R168, R172 ;  /* 0x000000a82d2d7223 */ /* 0x000fe200000100ac */
[C---:B------:R-:W-:Y:S01]  /*38b0*/  FMUL.FTZ R170, R136.reuse, R170 ;  /* 0x000000aa88aa7220 */ /* 0x040fe20000410000 */
[----:B------:R-:W-:Y:S01]  /*38c0*/  SHF.R.U32.HI R167, RZ, 0x10, R137 ;  /* 0x00000010ffa77819 */ /* 0x000fe20000011689 */
[-C--:B------:R-:W-:Y:S01]  /*38d0*/  FFMA.FTZ R136, R136, R166.reuse, -R171 ;  /* 0x000000a688887223 */ /* 0x080fe200000108ab */
[----:B------:R-:W-:Y:S01]  /*38e0*/  LOP3.LUT R168, R137, 0xff0000ff, RZ, 0xc0, !PT ;  /* 0xff0000ff89a87812 */ /* 0x000fe200078ec0ff */
[----:B------:R-:W-:Y:S01]  /*38f0*/  FFMA.FTZ R169, R169, R166, R170 ;  /* 0x000000a6a9a97223 */ /* 0x000fe200000100aa */
[----:B------:R-:W-:Y:S02]  /*3900*/  SHF.R.U32.HI R166, RZ, 0x8, R137 ;  /* 0x00000008ffa67819 */ /* 0x000fe40000011689 */
[--C-:B------:R-:W-:Y:S02]  /*3910*/  SHF.R.U32.HI R170, RZ, 0x8, R125.reuse ;  /* 0x00000008ffaa7819 */ /* 0x100fe4000001167d */
[----:B------:R-:W-:Y:S01]  /*3920*/  SHF.R.U32.HI R171, RZ, 0x10, R125 ;  /* 0x00000010ffab7819 */ /* 0x000fe2000001167d */
[----:B------:R-:W-:Y:S01]  /*3930*/  IMAD.SHL.U32 R137, R166, 0x100, RZ ;  /* 0x00000100a6897824 */ /* 0x000fe200078e00ff */
[----:B------:R-:W-:-:S02]  /*3940*/  LOP3.LUT R166, R125, 0xff0000ff, RZ, 0xc0, !PT ;  /* 0xff0000ff7da67812 */ /* 0x000fc400078ec0ff */
[----:B------:R-:W-:Y:S02]  /*3950*/  SHF.L.U32 R125, R170, 0x8, RZ ;  /* 0x00000008aa7d7819 */ /* 0x000fe400000006ff */
[----:B------:R-:W-:Y:S01]  /*3960*/  LOP3.LUT R168, R168, 0xff00, R137, 0xf8, !PT ;  /* 0x0000ff00a8a87812 */ /* 0x000fe200078ef889 */
[----:B------:R-:W-:Y:S01]  /*3970*/  IMAD.U32 R137, R167, 0x10000, RZ ;  /* 0x00010000a7897824 */ /* 0x000fe200078e00ff */
[----:B------:R-:W-:Y:S01]  /*3980*/  LOP3.LUT R166, R166, 0xff00, R125, 0xf8, !PT ;  /* 0x0000ff00a6a67812 */ /* 0x000fe200078ef87d */
[----:B------:R-:W-:Y:S01]  /*3990*/  IMAD.MOV.U32 R167, RZ, RZ, R47 ;  /* 0x000000ffffa77224 */ /* 0x000fe200078e002f */
[----:B------:R-:W-:Y:S01]  /*39a0*/  F2FP.SATFINITE.E4M3.F32.PACK_AB_MERGE_C R44, R45, R44, RZ ;  /* 0x0000002c2d2c723e */ /* 0x000fe200048070ff */
[----:B------:R-:W-:Y:S01]  /*39b0*/  IMAD.U32 R125, R171, 0x10000, RZ ;  /* 0x00010000ab7d7824 */ /* 0x000fe200078e00ff */
[----:B------:R-:W-:Y:S01]  /*39c0*/  LOP3.LUT R137, R168, 0xff0000, R137, 0xf8, !PT ;  /* 0x00ff0000a8897812 */ /* 0x000fe200078ef889 */
[----:B------:R-:W-:Y:S01]  /*39d0*/  IMAD.MOV.U32 R45, RZ, RZ, R124 ;  /* 0x000000ffff2d7224 */ /* 0x000fe200078e007c */
[----:B------:R-:W-:-:S02]  /*39e0*/  F2FP.F16.E4M3.UNPACK_B R47, R167 ;  /* 0x000000a7ff2f723e */ /* 0x000fc400020006ff */
[----:B------:R-:W-:Y:S02]  /*39f0*/  LOP3.LUT R125, R166, 0xff0000, R125, 0xf8, !PT ;  /* 0x00ff0000a67d7812 */ /* 0x000fe400078ef87d */
[----:B------:R-:W-:Y:S01]  /*3a00*/  F2FP.F16.E4M3.UNPACK_B R171, R137.H1 ;  /* 0x00000089ffab723e */ /* 0x000fe200030006ff */
[--C-:B------:R-:W-:Y:S01]  /*3a10*/  HADD2.F32 R166, -RZ, R47.reuse.H1_H1 ;  /* 0x3000002fffa67230 */ /* 0x100fe20000004100 */
[----:B------:R-:W-:Y:S01]  /*3a20*/  F2FP.F16.E4M3.UNPACK_B R170, R125.H1 ;  /* 0x0000007dffaa723e */ /* 0x000fe200030006ff */
[----:B------:R-:W-:Y:S01]  /*3a30*/  HADD2.F32 R47, -RZ, R47.H0_H0 ;  /* 0x2000002fff2f7230 */ /* 0x000fe20000004100 */
[----:B------:R-:W-:Y:S01]  /*3a40*/  F2FP.SATFINITE.E4M3.F32.PACK_AB_MERGE_C R44, R169, R136, R44 ;  /* 0x00000088a92c723e */ /* 0x000fe2000480702c */
[----:B------:R-:W-:Y:S02]  /*3a50*/  HADD2.F32 R172, -RZ, R171.H0_H0 ;  /* 0x200000abffac7230 */ /* 0x000fe40000004100 */
[--C-:B------:R-:W-:Y:S02]  /*3a60*/  HADD2.F32 R168, -RZ, R170.reuse.H0_H0 ;  /* 0x200000aaffa87230 */ /* 0x100fe40000004100 */
[----:B------:R-:W-:-:S02]  /*3a70*/  HADD2.F32 R170, -RZ, R170.H1_H1 ;  /* 0x300000aaffaa7230 */ /* 0x000fc40000004100 */
[-C--:B------:R-:W-:Y:S01]  /*3a80*/  FMUL.FTZ R174, R166, R172.reuse ;  /* 0x000000aca6ae7220 */ /* 0x080fe20000410000 */
[----:B------:R-:W-:-:S03]  /*3a90*/  FMUL.FTZ R173, R47, R172 ;  /* 0x000000ac2fad7220 */ /* 0x000fc60000410000 */
[-C--:B------:R-:W-:Y:S01]  /*3aa0*/  FFMA.FTZ R47, R47, R168.reuse, -R174 ;  /* 0x000000a82f2f7223 */ /* 0x080fe200000108ae */
[----:B------:R-:W-:Y:S01]  /*3ab0*/  FFMA.FTZ R166, R166, R168, R173 ;  /* 0x000000a8a6a67223 */ /* 0x000fe200000100ad */
[----:B------:R-:W-:Y:S01]  /*3ac0*/  F2FP.F16.E4M3.UNPACK_B R168, R167.H1 ;  /* 0x000000a7ffa8723e */ /* 0x000fe200030006ff */
[----:B------:R-:W-:Y:S02]  /*3ad0*/  IMAD.MOV.U32 R167, RZ, RZ, R46 ;  /* 0x000000ffffa77224 */ /* 0x000fe400078e002e */
[----:B------:R-:W-:Y:S02]  /*3ae0*/  HADD2.F32 R46, -RZ, R171.H1_H1 ;  /* 0x300000abff2e7230 */ /* 0x000fe40000004100 */
[--C-:B------:R-:W-:Y:S02]  /*3af0*/  HADD2.F32 R171, -RZ, R168.reuse.H1_H1 ;  /* 0x300000a8ffab7230 */ /* 0x100fe40000004100 */
[----:B------:R-:W-:-:S03]  /*3b00*/  HADD2.F32 R168, -RZ, R168.H0_H0 ;  /* 0x200000a8ffa87230 */ /* 0x000fc60000004100 */
[CC--:B------:R-:W-:Y:S02]  /*3b10*/  FMUL.FTZ R173, R171.reuse, R46.reuse ;  /* 0x0000002eabad7220 */ /* 0x0c0fe40000410000 */
[C---:B------:R-:W-:Y:S02]  /*3b20*/  FMUL.FTZ R172, R168.reuse, R46 ;  /* 0x0000002ea8ac7220 */ /* 0x040fe40000410000 */
[-C--:B------:R-:W-:Y:S01]  /*3b30*/  FFMA.FTZ R46, R168, R170.reuse, -R173 ;  /* 0x000000aaa82e7223 */ /* 0x080fe200000108ad */
[----:B------:R-:W-:Y:S01]  /*3b40*/  F2FP.F16.E4M3.UNPACK_B R173, R137 ;  /* 0x00000089ffad723e */ /* 0x000fe200020006ff */
[----:B------:R-:W-:Y:S01]  /*3b50*/  FFMA.FTZ R171, R171, R170, R172 ;  /* 0x000000aaabab7223 */ /* 0x000fe200000100ac */
[----:B------:R-:W-:Y:S02]  /*3b60*/  F2FP.F16.E4M3.UNPACK_B R137, R167.H1 ;  /* 0x000000a7ff89723e */ /* 0x000fe400030006ff */
[----:B------:R-:W-:Y:S01]  /*3b70*/  F2FP.F16.E4M3.UNPACK_B R170, R125 ;  /* 0x0000007dffaa723e */ /* 0x000fe200020006ff */
[----:B------:R-:W-:Y:S01]  /*3b80*/  HADD2.F32 R125, -RZ, R173.H1_H1 ;  /* 0x300000adff7d7230 */ /* 0x000fe20000004100 */
[----:B------:R-:W-:Y:S01]  /*3b90*/  F2FP.F16.E4M3.UNPACK_B R167, R167 ;  /* 0x000000a7ffa7723e */ /* 0x000fe200020006ff */
[--C-:B------:R-:W-:Y:S01]  /*3ba0*/  HADD2.F32 R168, -RZ, R137.reuse.H1_H1 ;  /* 0x30000089ffa87230 */ /* 0x100fe20000004100 */
[----:B------:R-:W-:Y:S01]  /*3bb0*/  F2FP.SATFINITE.E4M3.F32.PACK_AB_MERGE_C R171, R171, R46, RZ ;  /* 0x0000002eabab723e */ /* 0x000fe200048070ff */
[----:B------:R-:W-:-:S02]  /*3bc0*/  HADD2.F32 R137, -RZ, R137.H0_H0 ;  /* 0x20000089ff897230 */ /* 0x000fc40000004100 */
[--C-:B------:R-:W-:Y:S02]  /*3bd0*/  HADD2.F32 R172, -RZ, R170.reuse.H1_H1 ;  /* 0x300000aaffac7230 */ /* 0x100fe40000004100 */
[-C--:B------:R-:W-:Y:S01]  /*3be0*/  FMUL.FTZ R174, R168, R125.reuse ;  /* 0x0000007da8ae7220 */ /* 0x080fe20000410000 */
[----:B------:R-:W-:Y:S02]  /*3bf0*/  HADD2.F32 R170, -RZ, R170.H0_H0 ;  /* 0x200000aaffaa7230 */ /* 0x000fe40000004100 */
[C---:B------:R-:W-:Y:S01]  /*3c00*/  FMUL.FTZ R175, R137.reuse, R125 ;  /* 0x0000007d89af7220 */ /* 0x040fe20000410000 */
[----:B------:R-:W-:Y:S01]  /*3c10*/  F2FP.SATFINITE.E4M3.F32.PACK_AB_MERGE_C R47, R166, R47, R171 ;  /* 0x0000002fa62f723e */ /* 0x000fe200048070ab */
[-C--:B------:R-:W-:Y:S01]  /*3c20*/  FFMA.FTZ R125, R137, R172.reuse, -R174 ;  /* 0x000000ac897d7223 */ /* 0x080fe200000108ae */
[----:B------:R-:W-:Y:S02]  /*3c30*/  HADD2.F32 R137, -RZ, R167.H1_H1 ;  /* 0x300000a7ff897230 */ /* 0x000fe40000004100 */
[----:B------:R-:W-:Y:S01]  /*3c40*/  FFMA.FTZ R174, R168, R172, R175 ;  /* 0x000000aca8ae7223 */ /* 0x000fe200000100af */
[----:B------:R-:W-:-:S02]  /*3c50*/  HADD2.F32 R168, -RZ, R173.H0_H0 ;  /* 0x200000adffa87230 */ /* 0x000fc40000004100 */
[----:B------:R-:W-:Y:S02]  /*3c60*/  HADD2.F32 R167, -RZ, R167.H0_H0 ;  /* 0x200000a7ffa77230 */ /* 0x000fe40000004100 */
[----:B------:R-:W-:Y:S01]  /*3c70*/  F2FP.SATFINITE.E4M3.F32.PACK_AB_MERGE_C R125, R174, R125, RZ ;  /* 0x0000007dae7d723e */ /* 0x000fe200048070ff */
[-C--:B------:R-:W-:Y:S02]  /*3c80*/  FMUL.FTZ R172, R137, R168.reuse ;  /* 0x000000a889ac7220 */ /* 0x080fe40000410000 */
[C---:B------:R-:W-:Y:S02]  /*3c90*/  FMUL.FTZ R168, R167.reuse, R168 ;  /* 0x000000a8a7a87220 */ /* 0x040fe40000410000 */
[-C--:B------:R-:W-:Y:S02]  /*3ca0*/  FFMA.FTZ R172, R167, R170.reuse, -R172 ;  /* 0x000000aaa7ac7223 */ /* 0x080fe400000108ac */
[----:B------:R-:W-:-:S05]  /*3cb0*/  FFMA.FTZ R137, R137, R170, R168 ;  /* 0x000000aa89897223 */ /* 0x000fca00000100a8 */
[----:B------:R-:W-:-:S07]  /*3cc0*/  F2FP.SATFINITE.E4M3.F32.PACK_AB_MERGE_C R46, R137, R172, R125 ;  /* 0x000000ac892e723e */ /* 0x000fce000480707d */
.L_x_500:
[----:B------:R-:W-:Y:S05]  /*3cd0*/  BSYNC B3 ;  /* 0x0000000000037941 */ /* 0x000fea0003800000 */
.L_x_499:
[----:B--2---:R2:W-:Y:S02]  /*3ce0*/  STG.E.128 desc[UR54][R50.64], R44 ;  /* 0x0000002c32007986 */ /* 0x0045e4000c101d36 */
.L_x_498:
[----:B------:R-:W-:Y:S05]  /*3cf0*/  BSYNC B2 ;  /* 0x0000000000027941 */ /* 0x000fea0003800000 */
.L_x_497:
[----:B------:R-:W-:Y:S01]  /*3d00*/  ISETP.NE.AND P3, PT, R35, RZ, PT ;  /* 0x000000ff2300720c */ /* 0x000fe20003f65270 */
[----:B------:R-:W-:-:S12]  /*3d10*/  BSSY B2, `(.L_x_501) ;  /* 0x0000074000027945 */ /* 0x000fd80003800000 */
[----:B------:R-:W-:Y:S05]  /*3d20*/  @!P3 BRA `(.L_x_502) ;  /* 0x0000000400c8b947 */ /* 0x000fea0003800000 */
[----:B0-2---:R0:W2:Y:S01]  /*3d30*/  LDS.128 R44, [R41+0x24200] ;  /* 0x02420000292c7984 */ /* 0x0050a20000000c00 */
[----:B------:R-:W-:Y:S01]  /*3d40*/  ISETP.GE.AND P3, PT, R222, R133, PT ;  /* 0x00000085de00720c */ /* 0x000fe20003f66270 */
[----:B------:R-:W-:-:S12]  /*3d50*/  BSSY B3, `(.L_x_503) ;  /* 0x000006e000037945 */ /* 0x000fd80003800000 */
[----:B0-----:R-:W-:Y:S05]  /*3d60*/  @P3 BRA `(.L_x_504) ;  /* 0x0000000400b03947 */ /* 0x001fea0003800000 */
[----:B--2---:R-:W-:Y:S02]  /*3d70*/  MOV R124, R45 ;  /* 0x0000002d007c7202 */ /* 0x004fe40000000f00 */
[----:B------:R-:W-:Y:S02]  /*3d80*/  F2FP.F16.E4M3.UNPACK_B R167, R165.H1 ;  /* 0x000000a5ffa7723e */ /* 0x000fe400030006ff */
[----:B------:R-:W-:Y:S02]  /*3d90*/  F2FP.F16.E4M3.UNPACK_B R45, R124 ;  /* 0x0000007cff2d723e */ /* 0x000fe400020006ff */
[-C--:B------:R-:W-:Y:S01]  /*3da0*/  F2FP.F16.E4M3.UNPACK_B R137, R164.reuse.H1 ;  /* 0x000000a4ff89723e */ /* 0x080fe200030006ff */
[----:B------:R-:W-:Y:S01]  /*3db0*/  HADD2.F32 R170, -RZ, R167.H1_H1 ;  /* 0x300000a7ffaa7230 */ /* 0x000fe20000004100 */
[--C-:B------:R-:W-:Y:S01]  /*3dc0*/  SHF.R.U32.HI R168, RZ, 0x8, R97.reuse ;  /* 0x00000008ffa87819 */ /* 0x100fe20000011661 */
[--C-:B------:R-:W-:Y:S01]  /*3dd0*/  HADD2.F32 R96, -RZ, R45.reuse.H0_H0 ;  /* 0x2000002dff607230 */ /* 0x100fe20000004100 */
[----:B------:R-:W-:Y:S01]  /*3de0*/  LOP3.LUT R136, R97, 0xff0000ff, RZ, 0xc0, !PT ;  /* 0xff0000ff61887812 */ /* 0x000fe200078ec0ff */
[----:B------:R-:W-:Y:S01]  /*3df0*/  HADD2.F32 R125, -RZ, R45.H1_H1 ;  /* 0x3000002dff7d7230 */ /* 0x000fe20000004100 */
[----:B------:R-:W-:Y:S01]  /*3e00*/  SHF.R.U32.HI R98, RZ, 0x10, R97 ;  /* 0x00000010ff627819 */ /* 0x000fe20000011661 */
[----:B------:R-:W-:Y:S01]  /*3e10*/  HADD2.F32 R45, -RZ, R167.H0_H0 ;  /* 0x200000a7ff2d7230 */ /* 0x000fe20000004100 */
[----:B------:R-:W-:Y:S01]  /*3e20*/  F2FP.F16.E4M3.UNPACK_B R164, R164 ;  /* 0x000000a4ffa4723e */ /* 0x000fe200020006ff */
[----:B------:R-:W-:-:S03]  /*3e30*/  HADD2.F32 R97, -RZ, R137.H0_H0 ;  /* 0x20000089ff617230 */ /* 0x000fc60000004100 */
[-C--:B------:R-:W-:Y:S01]  /*3e40*/  FMUL.FTZ R169, R125, R45.reuse ;  /* 0x0000002d7da97220 */ /* 0x080fe20000410000 */
[----:B------:R-:W-:-:S03]  /*3e50*/  FMUL.FTZ R166, R96, R45 ;  /* 0x0000002d60a67220 */ /* 0x000fc60000410000 */
[-C--:B------:R-:W-:Y:S01]  /*3e60*/  FFMA.FTZ R45, R96, R97.reuse, -R169 ;  /* 0x00000061602d7223 */ /* 0x080fe200000108a9 */
[----:B------:R-:W-:Y:S01]  /*3e70*/  FFMA.FTZ R96, R125, R97, R166 ;  /* 0x000000617d607223 */ /* 0x000fe200000100a6 */
[----:B------:R-:W-:Y:S01]  /*3e80*/  F2FP.F16.E4M3.UNPACK_B R97, R124.H1 ;  /* 0x0000007cff61723e */ /* 0x000fe200030006ff */
[----:B------:R-:W-:Y:S01]  /*3e90*/  IMAD.SHL.U32 R169, R168, 0x100, RZ ;  /* 0x00000100a8a97824 */ /* 0x000fe200078e00ff */
[--C-:B------:R-:W-:Y:S01]  /*3ea0*/  SHF.R.U32.HI R166, RZ, 0x8, R99.reuse ;  /* 0x00000008ffa67819 */ /* 0x100fe20000011663 */
[----:B------:R-:W-:Y:S01]  /*3eb0*/  HADD2.F32 R168, -RZ, R137.H1_H1 ;  /* 0x30000089ffa87230 */ /* 0x000fe20000004100 */
[----:B------:R-:W-:Y:S01]  /*3ec0*/  LOP3.LUT R124, R99, 0xff0000ff, RZ, 0xc0, !PT ;  /* 0xff0000ff637c7812 */ /* 0x000fe200078ec0ff */
[--C-:B------:R-:W-:Y:S01]  /*3ed0*/  HADD2.F32 R167, -RZ, R97.reuse.H1_H1 ;  /* 0x30000061ffa77230 */ /* 0x100fe20000004100 */
[----:B------:R-:W-:Y:S01]  /*3ee0*/  SHF.R.U32.HI R125, RZ, 0x10, R99 ;  /* 0x00000010ff7d7819 */ /* 0x000fe20000011663 */
[----:B------:R-:W-:Y:S01]  /*3ef0*/  HADD2.F32 R97, -RZ, R97.H0_H0 ;  /* 0x20000061ff617230 */ /* 0x000fe20000004100 */
[----:B------:R-:W-:Y:S01]  /*3f00*/  LOP3.LUT R136, R136, 0xff00, R169, 0xf8, !PT ;  /* 0x0000ff0088887812 */ /* 0x000fe200078ef8a9 */
[----:B------:R-:W-:-:S02]  /*3f10*/  IMAD.MOV.U32 R99, RZ, RZ, R44 ;  /* 0x000000ffff637224 */ /* 0x000fc400078e002c */
[-C--:B------:R-:W-:Y:S01]  /*3f20*/  FMUL.FTZ R44, R167, R170.reuse ;  /* 0x000000aaa72c7220 */ /* 0x080fe20000410000 */
[----:B------:R-:W-:Y:S02]  /*3f30*/  IMAD.U32 R169, R98, 0x10000, RZ ;  /* 0x0001000062a97824 */ /* 0x000fe400078e00ff */
[C---:B------:R-:W-:Y:S01]  /*3f40*/  FMUL.FTZ R172, R97.reuse, R170 ;  /* 0x000000aa61ac7220 */ /* 0x040fe20000410000 */
[----:B------:R-:W-:Y:S01]  /*3f50*/  F2FP.F16.E4M3.UNPACK_B R170, R165 ;  /* 0x000000a5ffaa723e */ /* 0x000fe200020006ff */
[-C--:B------:R-:W-:Y:S01]  /*3f60*/  FFMA.FTZ R44, R97, R168.reuse, -R44 ;  /* 0x000000a8612c7223 */ /* 0x080fe2000001082c */
[----:B------:R-:W-:Y:S01]  /*3f70*/  F2FP.F16.E4M3.UNPACK_B R137, R99.H1 ;  /* 0x00000063ff89723e */ /* 0x000fe200030006ff */
[----:B------:R-:W-:Y:S01]  /*3f80*/  FFMA.FTZ R97, R167, R168, R172 ;  /* 0x000000a8a7617223 */ /* 0x000fe200000100ac */
[----:B------:R-:W-:Y:S02]  /*3f90*/  IMAD.SHL.U32 R167, R166, 0x100, RZ ;  /* 0x00000100a6a77824 */ /* 0x000fe400078e00ff */
[----:B------:R-:W-:-:S02]  /*3fa0*/  HADD2.F32 R168, -RZ, R170.H1_H1 ;  /* 0x300000aaffa87230 */ /* 0x000fc40000004100 */
[--C-:B------:R-:W-:Y:S01]  /*3fb0*/  HADD2.F32 R166, -RZ, R137.reuse.H1_H1 ;  /* 0x30000089ffa67230 */ /* 0x100fe20000004100 */
[----:B------:R-:W-:Y:S01]  /*3fc0*/  LOP3.LUT R171, R124, 0xff00, R167, 0xf8, !PT ;  /* 0x0000ff007cab7812 */ /* 0x000fe200078ef8a7 */
[----:B------:R-:W-:Y:S01]  /*3fd0*/  HADD2.F32 R165, -RZ, R137.H0_H0 ;  /* 0x20000089ffa57230 */ /* 0x000fe20000004100 */
[----:B------:R-:W-:Y:S01]  /*3fe0*/  F2FP.F16.E4M3.UNPACK_B R137, R99 ;  /* 0x00000063ff89723e */ /* 0x000fe200020006ff */
[----:B------:R-:W-:Y:S02]  /*3ff0*/  HADD2.F32 R167, -RZ, R164.H1_H1 ;  /* 0x300000a4ffa77230 */ /* 0x000fe40000004100 */
[-C--:B------:R-:W-:Y:S01]  /*4000*/  FMUL.FTZ R98, R166, R168.reuse ;  /* 0x000000a8a6627220 */ /* 0x080fe20000410000 */
[----:B------:R-:W-:Y:S01]  /*4010*/  LOP3.LUT R124, R136, 0xff0000, R169, 0xf8, !PT ;  /* 0x00ff0000887c7812 */ /* 0x000fe200078ef8a9 */
[----:B------:R-:W-:Y:S01]  /*4020*/  FMUL.FTZ R173, R165, R168 ;  /* 0x000000a8a5ad7220 */ /* 0x000fe20000410000 */
[----:B------:R-:W-:Y:S02]  /*4030*/  IMAD.U32 R168, R125, 0x10000, RZ ;  /* 0x000100007da87824 */ /* 0x000fe400078e00ff */
[----:B------:R-:W-:Y:S01]  /*4040*/  FFMA.FTZ R98, R165, R167, -R98 ;  /* 0x000000a7a5627223 */ /* 0x000fe20000010862 */
[----:B------:R-:W-:-:S02]  /*4050*/  HADD2.F32 R170, -RZ, R170.H0_H0 ;  /* 0x200000aaffaa7230 */ /* 0x000fc40000004100 */
[----:B------:R-:W-:Y:S01]  /*4060*/  FFMA.FTZ R99, R166, R167, R173 ;  /* 0x000000a7a6637223 */ /* 0x000fe200000100ad */
[--C-:B------:R-:W-:Y:S01]  /*4070*/  HADD2.F32 R165, -RZ, R137.reuse.H1_H1 ;  /* 0x30000089ffa57230 */ /* 0x100fe20000004100 */
[----:B------:R-:W-:Y:S01]  /*4080*/  MOV R166, R47 ;  /* 0x0000002f00a67202 */ /* 0x000fe20000000f00 */
[----:B------:R-:W-:Y:S01]  /*4090*/  HADD2.F32 R136, -RZ, R137.H0_H0 ;  /* 0x20000089ff887230 */ /* 0x000fe20000004100 */
[----:B------:R-:W-:Y:S01]  /*40a0*/  LOP3.LUT R137, R171, 0xff0000, R168, 0xf8, !PT ;  /* 0x00ff0000ab897812 */ /* 0x000fe200078ef8a8 */
[----:B------:R-:W-:Y:S02]  /*40b0*/  HADD2.F32 R164, -RZ, R164.H0_H0 ;  /* 0x200000a4ffa47230 */ /* 0x000fe40000004100 */
[C---:B------:R-:W-:Y:S01]  /*40c0*/  FMUL.FTZ R47, R165.reuse, R170 ;  /* 0x000000aaa52f7220 */ /* 0x040fe20000410000 */
[----:B------:R-:W-:Y:S01]  /*40d0*/  F2FP.F16.E4M3.UNPACK_B R125, R166 ;  /* 0x000000a6ff7d723e */ /* 0x000fe200020006ff */
[C---:B------:R-:W-:Y:S01]  /*40e0*/  FMUL.FTZ R170, R136.reuse, R170 ;  /* 0x000000aa88aa7220 */ /* 0x040fe20000410000 */
[----:B------:R-:W-:Y:S01]  /*40f0*/  F2FP.F16.E4M3.UNPACK_B R167, R137.H1 ;  /* 0x00000089ffa7723e */ /* 0x000fe200030006ff */
[----:B------:R-:W-:Y:S01]  /*4100*/  FFMA.FTZ R47, R136, R164, -R47 ;  /* 0x000000a4882f7223 */ /* 0x000fe2000001082f */
[----:B------:R-:W-:Y:S01]  /*4110*/  F2FP.F16.E4M3.UNPACK_B R168, R124.H1 ;  /* 0x0000007cffa8723e */ /* 0x000fe200030006ff */
[----:B------:R-:W-:Y:S01]  /*4120*/  FFMA.FTZ R136, R165, R164, R170 ;  /* 0x000000a4a5887223 */ /* 0x000fe200000100aa */
[----:B------:R-:W-:Y:S01]  /*4130*/  HADD2.F32 R164, -RZ, R125.H1_H1 ;  /* 0x3000007dffa47230 */ /* 0x000fe20000004100 */
[----:B------:R-:W-:Y:S01]  /*4140*/  F2FP.F16.E4M3.UNPACK_B R166, R166.H1 ;  /* 0x000000a6ffa6723e */ /* 0x000fe200030006ff */
[----:B------:R-:W-:Y:S01]  /*4150*/  HADD2.F32 R169, -RZ, R167.H0_H0 ;  /* 0x200000a7ffa97230 */ /* 0x000fe20000004100 */
[----:B------:R-:W-:Y:S01]  /*4160*/  F2FP.SATFINITE.E4M3.F32.PACK_AB_MERGE_C R97, R97, R44, RZ ;  /* 0x0000002c6161723e */ /* 0x000fe200048070ff */
[----:B------:R-:W-:Y:S01]  /*4170*/  HADD2.F32 R125, -RZ, R125.H0_H0 ;  /* 0x2000007dff7d7230 */ /* 0x000fe20000004100 */
[----:B------:R-:W-:Y:S01]  /*4180*/  F2FP.SATFINITE.E4M3.F32.PACK_AB_MERGE_C R98, R99, R98, RZ ;  /* 0x000000626362723e */ /* 0x000fe200048070ff */
[----:B------:R-:W-:-:S02]  /*4190*/  HADD2.F32 R165, -RZ, R168.H0_H0 ;  /* 0x200000a8ffa57230 */ /* 0x000fc40000004100 */
[-C--:B------:R-:W-:Y:S01]  /*41a0*/  FMUL.FTZ R170, R164, R169.reuse ;  /* 0x000000a9a4aa7220 */ /* 0x080fe20000410000 */
[----:B------:R-:W-:Y:S02]  /*41b0*/  HADD2.F32 R168, -RZ, R168.H1_H1 ;  /* 0x300000a8ffa87230 */ /* 0x000fe40000004100 */
[C---:B------:R-:W-:Y:S01]  /*41c0*/  FMUL.FTZ R169, R125.reuse, R169 ;  /* 0x000000a97da97220 */ /* 0x040fe20000410000 */
[----:B------:R-:W-:Y:S01]  /*41d0*/  F2FP.SATFINITE.E4M3.F32.PACK_AB_MERGE_C R47, R136, R47, R98 ;  /* 0x0000002f882f723e */ /* 0x000fe20004807062 */
[----:B------:R-:W-:Y:S01]  /*41e0*/  FFMA.FTZ R125, R125, R165, -R170 ;  /* 0x000000a57d7d7223 */ /* 0x000fe200000108aa */
[----:B------:R-:W-:Y:S01]  /*41f0*/  F2FP.SATFINITE.E4M3.F32.PACK_AB_MERGE_C R45, R96, R45, R97 ;  /* 0x0000002d602d723e */ /* 0x000fe20004807061 */
[----:B------:R-:W-:Y:S01]  /*4200*/  FFMA.FTZ R164, R164, R165, R169 ;  /* 0x000000a5a4a47223 */ /* 0x000fe200000100a9 */
[----:B------:R-:W-:Y:S02]  /*4210*/  HADD2.F32 R169, -RZ, R167.H1_H1 ;  /* 0x300000a7ffa97230 */ /* 0x000fe40000004100 */
[----:B------:R-:W-:-:S02]  /*4220*/  HADD2.F32 R167, -RZ, R166.H1_H1 ;  /* 0x300000a6ffa77230 */ /* 0x000fc40000004100 */
[----:B------:R-:W-:Y:S02]  /*4230*/  HADD2.F32 R166, -RZ, R166.H0_H0 ;  /* 0x200000a6ffa67230 */ /* 0x000fe40000004100 */
[----:B------:R-:W-:Y:S02]  /*4240*/  IMAD.MOV.U32 R165, RZ, RZ, R46 ;  /* 0x000000ffffa57224 */ /* 0x000fe400078e002e */
[CC--:B------:R-:W-:Y:S01]  /*4250*/  FMUL.FTZ R171, R167.reuse, R169.reuse ;  /* 0x000000a9a7ab7220 */ /* 0x0c0fe20000410000 */
[C---:B------:R-:W-:Y:S01]  /*4260*/  FMUL.FTZ R170, R166.reuse, R169 ;  /* 0x000000a9a6aa7220 */ /* 0x040fe20000410000 */
[----:B------:R-:W-:Y:S02]  /*4270*/  F2FP.F16.E4M3.UNPACK_B R169, R137 ;  /* 0x00000089ffa9723e */ /* 0x000fe400020006ff */
[-C--:B------:R-:W-:Y:S01]  /*4280*/  FFMA.FTZ R46, R166, R168.reuse, -R171 ;  /* 0x000000a8a62e7223 */ /* 0x080fe200000108ab */
[-C--:B------:R-:W-:Y:S01]  /*4290*/  F2FP.F16.E4M3.UNPACK_B R166, R165.reuse.H1 ;  /* 0x000000a5ffa6723e */ /* 0x080fe200030006ff */
[----:B------:R-:W-:Y:S01]  /*42a0*/  FFMA.FTZ R137, R167, R168, R170 ;  /* 0x000000a8a7897223 */ /* 0x000fe200000100aa */
[----:B------:R-:W-:Y:S01]  /*42b0*/  F2FP.F16.E4M3.UNPACK_B R168, R124 ;  /* 0x0000007cffa8723e */ /* 0x000fe200020006ff */
[----:B------:R-:W-:Y:S01]  /*42c0*/  HADD2.F32 R170, -RZ, R169.H1_H1 ;  /* 0x300000a9ffaa7230 */ /* 0x000fe20000004100 */
[----:B------:R-:W-:Y:S01]  /*42d0*/  F2FP.F16.E4M3.UNPACK_B R165, R165 ;  /* 0x000000a5ffa5723e */ /* 0x000fe200020006ff */
[--C-:B------:R-:W-:Y:S01]  /*42e0*/  HADD2.F32 R167, -RZ, R166.reuse.H1_H1 ;  /* 0x300000a6ffa77230 */ /* 0x100fe20000004100 */
[----:B------:R-:W-:Y:S01]  /*42f0*/  F2FP.SATFINITE.E4M3.F32.PACK_AB_MERGE_C R137, R137, R46, RZ ;  /* 0x0000002e8989723e */ /* 0x000fe200048070ff */
[----:B------:R-:W-:-:S02]  /*4300*/  HADD2.F32 R166, -RZ, R166.H0_H0 ;  /* 0x200000a6ffa67230 */ /* 0x000fc40000004100 */
[--C-:B------:R-:W-:Y:S02]  /*4310*/  HADD2.F32 R124, -RZ, R168.reuse.H1_H1 ;  /* 0x300000a8ff7c7230 */ /* 0x100fe40000004100 */
[CC--:B------:R-:W-:Y:S01]  /*4320*/  FMUL.FTZ R171, R167.reuse, R170.reuse ;  /* 0x000000aaa7ab7220 */ /* 0x0c0fe20000410000 */
[----:B------:R-:W-:Y:S02]  /*4330*/  HADD2.F32 R169, -RZ, R169.H0_H0 ;  /* 0x200000a9ffa97230 */ /* 0x000fe40000004100 */
[C---:B------:R-:W-:Y:S01]  /*4340*/  FMUL.FTZ R170, R166.reuse, R170 ;  /* 0x000000aaa6aa7220 */ /* 0x040fe20000410000 */
[----:B------:R-:W-:Y:S02]  /*4350*/  HADD2.F32 R168, -RZ, R168.H0_H0 ;  /* 0x200000a8ffa87230 */ /* 0x000fe40000004100 */
[-C--:B------:R-:W-:Y:S01]  /*4360*/  FFMA.FTZ R171, R166, R124.reuse, -R171 ;  /* 0x0000007ca6ab7223 */ /* 0x080fe200000108ab */
[----:B------:R-:W-:Y:S01]  /*4370*/  F2FP.SATFINITE.E4M3.F32.PACK_AB_MERGE_C R125, R164, R125, R137 ;  /* 0x0000007da47d723e */ /* 0x000fe20004807089 */
[----:B------:R-:W-:Y:S01]  /*4380*/  FFMA.FTZ R170, R167, R124, R170 ;  /* 0x0000007ca7aa7223 */ /* 0x000fe200000100aa */
[----:B------:R-:W-:-:S02]  /*4390*/  HADD2.F32 R124, -RZ, R165.H1_H1 ;  /* 0x300000a5ff7c7230 */ /* 0x000fc40000004100 */
[----:B------:R-:W-:Y:S02]  /*43a0*/  HADD2.F32 R165, -RZ, R165.H0_H0 ;  /* 0x200000a5ffa57230 */ /* 0x000fe40000004100 */
[----:B------:R-:W-:Y:S01]  /*43b0*/  F2FP.SATFINITE.E4M3.F32.PACK_AB_MERGE_C R170, R170, R171, RZ ;  /* 0x000000abaaaa723e */ /* 0x000fe200048070ff */
[CC--:B------:R-:W-:Y:S02]  /*43c0*/  FMUL.FTZ R44, R124.reuse, R169.reuse ;  /* 0x000000a97c2c7220 */ /* 0x0c0fe40000410000 */
[C---:B------:R-:W-:Y:S02]  /*43d0*/  FMUL.FTZ R169, R165.reuse, R169 ;  /* 0x000000a9a5a97220 */ /* 0x040fe40000410000 */
[-C--:B------:R-:W-:Y:S02]  /*43e0*/  FFMA.FTZ R44, R165, R168.reuse, -R44 ;  /* 0x000000a8a52c7223 */ /* 0x080fe4000001082c */
[----:B------:R-:W-:-:S05]  /*43f0*/  FFMA.FTZ R169, R124, R168, R169 ;  /* 0x000000a87ca97223 */ /* 0x000fca00000100a9 */
[----:B------:R-:W-:Y:S01]  /*4400*/  F2FP.SATFINITE.E4M3.F32.PACK_AB_MERGE_C R46, R169, R44, R170 ;  /* 0x0000002ca92e723e */ /* 0x000fe200048070aa */
[----:B------:R-:W-:Y:S02]  /*4410*/  IMAD.MOV.U32 R44, RZ, RZ, R47 ;  /* 0x000000ffff2c7224 */ /* 0x000fe400078e002f */
[----:B------:R-:W-:-:S07]  /*4420*/  IMAD.MOV.U32 R47, RZ, RZ, R125 ;  /* 0x000000ffff2f7224 */ /* 0x000fce00078e007d */
.L_x_504:
[----:B------:R-:W-:Y:S05]  /*4430*/  BSYNC B3 ;  /* 0x0000000000037941 */ /* 0x000fea0003800000 */
.L_x_503:
[----:B--2---:R3:W-:Y:S02]  /*4440*/  STG.E.128 desc[UR54][R50.64+0x20], R44 ;  /* 0x0000202c32007986 */ /* 0x0047e4000c101d36 */
.L_x_502:
[----:B------:R-:W-:Y:S05]  /*4450*/  BSYNC B2 ;  /* 0x0000000000027941 */ /* 0x000fea0003800000 */
.L_x_501:
[----:B------:R-:W-:Y:S01]  /*4460*/  ISETP.NE.AND P3, PT, R36, RZ, PT ;  /* 0x000000ff2400720c */ /* 0x000fe20003f65270 */
[----:B------:R-:W-:-:S12]  /*4470*/  BSSY B2, `(.L_x_505) ;  /* 0x000006f000027945 */ /* 0x000fd80003800000 */
[----:B------:R-:W-:Y:S05]  /*4480*/  @!P3 BRA `(.L_x_506) ;  /* 0x0000000400b4b947 */ /* 0x000fea0003800000 */
[----:B0-23--:R0:W2:Y:S01]  /*4490*/  LDS.128 R44, [R40+0x26a00] ;  /* 0x026a0000282c7984 */ /* 0x00d0a20000000c00 */
[----:B------:R-:W-:Y:S01]  /*44a0*/  ISETP.GE.AND P3, PT, R223, R133, PT ;  /* 0x00000085df00720c */ /* 0x000fe20003f66270 */
[----:B------:R-:W-:-:S12]  /*44b0*/  BSSY B3, `(.L_x_507) ;  /* 0x0000069000037945 */ /* 0x000fd80003800000 */
[----:B0-----:R-:W-:Y:S05]  /*44c0*/  @P3 BRA `(.L_x_508) ;  /* 0x00000004009c3947 */ /* 0x001fea0003800000 */
[----:B------:R-:W-:Y:S02]  /*44d0*/  SHF.R.U32.HI R88, RZ, 0x8, R89 ;  /* 0x00000008ff587819 */ /* 0x000fe40000011659 */
[----:B------:R-:W-:Y:S02]  /*44e0*/  SHF.R.U32.HI R90, RZ, 0x8, R91 ;  /* 0x00000008ff5a7819 */ /* 0x000fe4000001165b */
[----:B------:R-:W-:Y:S01]  /*44f0*/  SHF.R.U32.HI R99, RZ, 0x10, R89 ;  /* 0x00000010ff637819 */ /* 0x000fe20000011659 */
[----:B------:R-:W-:Y:S01]  /*4500*/  IMAD.SHL.U32 R88, R88, 0x100, RZ ;  /* 0x0000010058587824 */ /* 0x000fe200078e00ff */
[----:B------:R-:W-:Y:S02]  /*4510*/  SHF.R.U32.HI R97, RZ, 0x10, R91 ;  /* 0x00000010ff617819 */ /* 0x000fe4000001165b */
[----:B------:R-:W-:Y:S01]  /*4520*/  LOP3.LUT R96, R91, 0xff0000ff, RZ, 0xc0, !PT ;  /* 0xff0000ff5b607812 */ /* 0x000fe200078ec0ff */
[----:B------:R-:W-:Y:S01]  /*4530*/  IMAD.SHL.U32 R91, R90, 0x100, RZ ;  /* 0x000001005a5b7824 */ /* 0x000fe200078e00ff */
[----:B------:R-:W-:-:S02]  /*4540*/  LOP3.LUT R89, R89, 0xff0000ff, RZ, 0xc0, !PT ;  /* 0xff0000ff59597812 */ /* 0x000fc400078ec0ff */
[----:B--2---:R-:W-:Y:S02]  /*4550*/  MOV R90, R44 ;  /* 0x0000002c005a7202 */ /* 0x004fe40000000f00 */
[----:B------:R-:W-:Y:S01]  /*4560*/  LOP3.LUT R89, R89, 0xff00, R88, 0xf8, !PT ;  /* 0x0000ff0059597812 */ /* 0x000fe200078ef858 */
[----:B------:R-:W-:Y:S01]  /*4570*/  IMAD.U32 R88, R99, 0x10000, RZ ;  /* 0x0001000063587824 */ /* 0x000fe200078e00ff */
[----:B------:R-:W-:Y:S01]  /*4580*/  LOP3.LUT R98, R96, 0xff00, R91, 0xf8, !PT ;  /* 0x0000ff0060627812 */ /* 0x000fe200078ef85b */
[----:B------:R-:W-:Y:S01]  /*4590*/  IMAD.U32 R91, R97, 0x10000, RZ ;  /* 0x00010000615b7824 */ /* 0x000fe200078e00ff */
[----:B------:R-:W-:Y:S02]  /*45a0*/  F2FP.F16.E4M3.UNPACK_B R96, R163.H1 ;  /* 0x000000a3ff60723e */ /* 0x000fe400030006ff */
[-C--:B------:R-:W-:Y:S02]  /*45b0*/  F2FP.F16.E4M3.UNPACK_B R44, R45.reuse ;  /* 0x0000002dff2c723e */ /* 0x080fe400020006ff */
[----:B------:R-:W-:Y:S01]  /*45c0*/  LOP3.LUT R88, R89, 0xff0000, R88, 0xf8, !PT ;  /* 0x00ff000059587812 */ /* 0x000fe200078ef858 */
[----:B------:R-:W-:Y:S01]  /*45d0*/  HADD2.F32 R124, -RZ, R96.H0_H0 ;  /* 0x20000060ff7c7230 */ /* 0x000fe20000004100 */
[----:B------:R-:W-:Y:S01]  /*45e0*/  LOP3.LUT R89, R98, 0xff0000, R91, 0xf8, !PT ;  /* 0x00ff000062597812 */ /* 0x000fe200078ef85b */
[--C-:B------:R-:W-:Y:S01]  /*45f0*/  HADD2.F32 R91, -RZ, R44.reuse.H1_H1 ;  /* 0x3000002cff5b7230 */ /* 0x100fe20000004100 */
[----:B------:R-:W-:Y:S01]  /*4600*/  F2FP.F16.E4M3.UNPACK_B R98, R162.H1 ;  /* 0x000000a2ff62723e */ /* 0x000fe200030006ff */
[----:B------:R-:W-:Y:S01]  /*4610*/  HADD2.F32 R44, -RZ, R44.H0_H0 ;  /* 0x2000002cff2c7230 */ /* 0x000fe20000004100 */
[----:B------:R-:W-:Y:S01]  /*4620*/  F2FP.F16.E4M3.UNPACK_B R45, R45.H1 ;  /* 0x0000002dff2d723e */ /* 0x000fe200030006ff */
[----:B------:R-:W-:-:S02]  /*4630*/  HADD2.F32 R125, -RZ, R96.H1_H1 ;  /* 0x30000060ff7d7230 */ /* 0x000fc40000004100 */
[CC--:B------:R-:W-:Y:S01]  /*4640*/  FMUL.FTZ R137, R91.reuse, R124.reuse ;  /* 0x0000007c5b897220 */ /* 0x0c0fe20000410000 */
[--C-:B------:R-:W-:Y:S02]  /*4650*/  HADD2.F32 R99, -RZ, R98.reuse.H0_H0 ;  /* 0x20000062ff637230 */ /* 0x100fe40000004100 */
[C---:B------:R-:W-:Y:S01]  /*4660*/  FMUL.FTZ R124, R44.reuse, R124 ;  /* 0x0000007c2c7c7220 */ /* 0x040fe20000410000 */
[--C-:B------:R-:W-:Y:S01]  /*4670*/  HADD2.F32 R97, -RZ, R45.reuse.H1_H1 ;  /* 0x3000002dff617230 */ /* 0x100fe20000004100 */
[----:B------:R-:W-:Y:S01]  /*4680*/  F2FP.F16.E4M3.UNPACK_B R163, R163 ;  /* 0x000000a3ffa3723e */ /* 0x000fe200020006ff */
[----:B------:R-:W-:Y:S02]  /*4690*/  HADD2.F32 R96, -RZ, R45.H0_H0 ;  /* 0x2000002dff607230 */ /* 0x000fe40000004100 */
[-C--:B------:R-:W-:Y:S01]  /*46a0*/  FFMA.FTZ R44, R44, R99.reuse, -R137 ;  /* 0x000000632c2c7223 */ /* 0x080fe20000010889 */
[----:B------:R-:W-:Y:S02]  /*46b0*/  HADD2.F32 R98, -RZ, R98.H1_H1 ;  /* 0x30000062ff627230 */ /* 0x000fe40000004100 */
[----:B------:R-:W-:Y:S01]  /*46c0*/  FFMA.FTZ R45, R91, R99, R124 ;  /* 0x000000635b2d7223 */ /* 0x000fe2000001007c */
[CC--:B------:R-:W-:Y:S01]  /*46d0*/  FMUL.FTZ R137, R97.reuse, R125.reuse ;  /* 0x0000007d61897220 */ /* 0x0c0fe20000410000 */
[C---:B------:R-:W-:Y:S01]  /*46e0*/  FMUL.FTZ R136, R96.reuse, R125 ;  /* 0x0000007d60887220 */ /* 0x040fe20000410000 */
[-C--:B------:R-:W-:Y:S01]  /*46f0*/  F2FP.F16.E4M3.UNPACK_B R91, R90.reuse.H1 ;  /* 0x0000005aff5b723e */ /* 0x080fe200030006ff */
[----:B------:R-:W-:Y:S01]  /*4700*/  HADD2.F32 R99, -RZ, R163.H1_H1 ;  /* 0x300000a3ff637230 */ /* 0x000fe20000004100 */
[----:B------:R-:W-:Y:S01]  /*4710*/  F2FP.F16.E4M3.UNPACK_B R90, R90 ;  /* 0x0000005aff5a723e */ /* 0x000fe200020006ff */
[-C--:B------:R-:W-:Y:S01]  /*4720*/  FFMA.FTZ R137, R96, R98.reuse, -R137 ;  /* 0x0000006260897223 */ /* 0x080fe20000010889 */
[----:B------:R-:W-:Y:S01]  /*4730*/  FFMA.FTZ R164, R97, R98, R136 ;  /* 0x0000006261a47223 */ /* 0x000fe20000010088 */
[----:B------:R-:W-:Y:S01]  /*4740*/  F2FP.F16.E4M3.UNPACK_B R162, R162 ;  /* 0x000000a2ffa2723e */ /* 0x000fe200020006ff */
[----:B------:R-:W-:-:S02]  /*4750*/  HADD2.F32 R98, -RZ, R91.H1_H1 ;  /* 0x3000005bff627230 */ /* 0x000fc40000004100 */
[----:B------:R-:W-:Y:S02]  /*4760*/  HADD2.F32 R97, -RZ, R91.H0_H0 ;  /* 0x2000005bff617230 */ /* 0x000fe40000004100 */
[----:B------:R-:W-:Y:S02]  /*4770*/  HADD2.F32 R163, -RZ, R163.H0_H0 ;  /* 0x200000a3ffa37230 */ /* 0x000fe40000004100 */
[-C--:B------:R-:W-:Y:S01]  /*4780*/  FMUL.FTZ R136, R98, R99.reuse ;  /* 0x0000006362887220 */ /* 0x080fe20000410000 */
[--C-:B------:R-:W-:Y:S02]  /*4790*/  HADD2.F32 R96, -RZ, R90.reuse.H1_H1 ;  /* 0x3000005aff607230 */ /* 0x100fe40000004100 */
[----:B------:R-:W-:Y:S01]  /*47a0*/  FMUL.FTZ R99, R97, R99 ;  /* 0x0000006361637220 */ /* 0x000fe20000410000 */
[----:B------:R-:W-:Y:S02]  /*47b0*/  HADD2.F32 R91, -RZ, R90.H0_H0 ;  /* 0x2000005aff5b7230 */ /* 0x000fe40000004100 */
[----:B------:R-:W-:-:S02]  /*47c0*/  HADD2.F32 R90, -RZ, R162.H1_H1 ;  /* 0x300000a2ff5a7230 */ /* 0x000fc40000004100 */
[-C--:B------:R-:W-:Y:S01]  /*47d0*/  FMUL.FTZ R124, R96, R163.reuse ;  /* 0x000000a3607c7220 */ /* 0x080fe20000410000 */
[----:B------:R-:W-:Y:S02]  /*47e0*/  HADD2.F32 R162, -RZ, R162.H0_H0 ;  /* 0x200000a2ffa27230 */ /* 0x000fe40000004100 */
[----:B------:R-:W-:Y:S01]  /*47f0*/  FMUL.FTZ R163, R91, R163 ;  /* 0x000000a35ba37220 */ /* 0x000fe20000410000 */
[-C--:B------:R-:W-:Y:S01]  /*4800*/  FFMA.FTZ R97, R97, R90.reuse, -R136 ;  /* 0x0000005a61617223 */ /* 0x080fe20000010888 */
[----:B------:R-:W-:Y:S01]  /*4810*/  FFMA.FTZ R136, R98, R90, R99 ;  /* 0x0000005a62887223 */ /* 0x000fe20000010063 */
[-C--:B------:R-:W-:Y:S01]  /*4820*/  FFMA.FTZ R90, R91, R162.reuse, -R124 ;  /* 0x000000a25b5a7223 */ /* 0x080fe2000001087c */
[----:B------:R-:W-:Y:S01]  /*4830*/  FFMA.FTZ R91, R96, R162, R163 ;  /* 0x000000a2605b7223 */ /* 0x000fe200000100a3 */
[----:B------:R-:W-:Y:S02]  /*4840*/  F2FP.F16.E4M3.UNPACK_B R98, R47.H1 ;  /* 0x0000002fff62723e */ /* 0x000fe400030006ff */
[----:B------:R-:W-:-:S02]  /*4850*/  F2FP.SATFINITE.E4M3.F32.PACK_AB_MERGE_C R96, R164, R137, RZ ;  /* 0x00000089a460723e */ /* 0x000fc400048070ff */
[-C--:B------:R-:W-:Y:S01]  /*4860*/  F2FP.F16.E4M3.UNPACK_B R164, R89.reuse.H1 ;  /* 0x00000059ffa4723e */ /* 0x080fe200030006ff */
[--C-:B------:R-:W-:Y:S01]  /*4870*/  HADD2.F32 R124, -RZ, R98.reuse.H0_H0 ;  /* 0x20000062ff7c7230 */ /* 0x100fe20000004100 */
[----:B------:R-:W-:Y:S01]  /*4880*/  F2FP.F16.E4M3.UNPACK_B R99, R46.H1 ;  /* 0x0000002eff63723e */ /* 0x000fe200030006ff */
[----:B------:R-:W-:Y:S01]  /*4890*/  HADD2.F32 R125, -RZ, R98.H1_H1 ;  /* 0x30000062ff7d7230 */ /* 0x000fe20000004100 */
[----:B------:R-:W-:Y:S01]  /*48a0*/  F2FP.F16.E4M3.UNPACK_B R163, R89 ;  /* 0x00000059ffa3723e */ /* 0x000fe200020006ff */
[----:B------:R-:W-:Y:S01]  /*48b0*/  HADD2.F32 R162, -RZ, R164.H1_H1 ;  /* 0x300000a4ffa27230 */ /* 0x000fe20000004100 */
[-C--:B------:R-:W-:Y:S01]  /*48c0*/  F2FP.F16.E4M3.UNPACK_B R98, R88.reuse.H1 ;  /* 0x00000058ff62723e */ /* 0x080fe200030006ff */
[----:B------:R-:W-:Y:S01]  /*48d0*/  HADD2.F32 R89, -RZ, R99.H1_H1 ;  /* 0x30000063ff597230 */ /* 0x000fe20000004100 */
[----:B------:R-:W-:Y:S01]  /*48e0*/  F2FP.SATFINITE.E4M3.F32.PACK_AB_MERGE_C R97, R136, R97, RZ ;  /* 0x000000618861723e */ /* 0x000fe200048070ff */
[----:B------:R-:W-:Y:S01]  /*48f0*/  HADD2.F32 R166, -RZ, R163.H1_H1 ;  /* 0x300000a3ffa67230 */ /* 0x000fe20000004100 */
[----:B------:R-:W-:Y:S01]  /*4900*/  F2FP.F16.E4M3.UNPACK_B R136, R88 ;  /* 0x00000058ff88723e */ /* 0x000fe200020006ff */
[----:B------:R-:W-:-:S02]  /*4910*/  HADD2.F32 R137, -RZ, R98.H1_H1 ;  /* 0x30000062ff897230 */ /* 0x000fc40000004100 */
[-C--:B------:R-:W-:Y:S01]  /*4920*/  FMUL.FTZ R165, R125, R162.reuse ;  /* 0x000000a27da57220 */ /* 0x080fe20000410000 */
[----:B------:R-:W-:Y:S02]  /*4930*/  HADD2.F32 R99, -RZ, R99.H0_H0 ;  /* 0x20000063ff637230 */ /* 0x000fe40000004100 */
[C---:B------:R-:W-:Y:S01]  /*4940*/  FMUL.FTZ R170, R124.reuse, R162 ;  /* 0x000000a27caa7220 */ /* 0x040fe20000410000 */
[----:B------:R-:W-:Y:S02]  /*4950*/  HADD2.F32 R162, -RZ, R136.H1_H1 ;  /* 0x30000088ffa27230 */ /* 0x000fe40000004100 */
[-C--:B------:R-:W-:Y:S01]  /*4960*/  FMUL.FTZ R168, R89, R166.reuse ;  /* 0x000000a659a87220 */ /* 0x080fe20000410000 */
[----:B------:R-:W-:Y:S01]  /*4970*/  FFMA.FTZ R88, R124, R137, -R165 ;  /* 0x000000897c587223 */ /* 0x000fe200000108a5 */
[C---:B------:R-:W-:Y:S01]  /*4980*/  FMUL.FTZ R166, R99.reuse, R166 ;  /* 0x000000a663a67220 */ /* 0x040fe20000410000 */
[----:B------:R-:W-:Y:S01]  /*4990*/  F2FP.F16.E4M3.UNPACK_B R46, R46 ;  /* 0x0000002eff2e723e */ /* 0x000fe200020006ff */
[-C--:B------:R-:W-:Y:S01]  /*49a0*/  FFMA.FTZ R168, R99, R162.reuse, -R168 ;  /* 0x000000a263a87223 */ /* 0x080fe200000108a8 */
[----:B------:R-:W-:Y:S01]  /*49b0*/  F2FP.F16.E4M3.UNPACK_B R124, R47 ;  /* 0x0000002fff7c723e */ /* 0x000fe200020006ff */
[----:B------:R-:W-:Y:S01]  /*49c0*/  FFMA.FTZ R47, R125, R137, R170 ;  /* 0x000000897d2f7223 */ /* 0x000fe200000100aa */
[----:B------:R-:W-:Y:S01]  /*49d0*/  FFMA.FTZ R125, R89, R162, R166 ;  /* 0x000000a2597d7223 */ /* 0x000fe200000100a6 */
[----:B------:R-:W-:Y:S01]  /*49e0*/  HADD2.F32 R89, -RZ, R46.H0_H0 ;  /* 0x2000002eff597230 */ /* 0x000fe20000004100 */
[----:B------:R-:W-:Y:S01]  /*49f0*/  F2FP.SATFINITE.E4M3.F32.PACK_AB_MERGE_C R45, R45, R44, R96 ;  /* 0x0000002c2d2d723e */ /* 0x000fe20004807060 */
[----:B------:R-:W-:Y:S01]  /*4a00*/  HADD2.F32 R99, -RZ, R124.H0_H0 ;  /* 0x2000007cff637230 */ /* 0x000fe20000004100 */
[----:B------:R-:W-:Y:S01]  /*4a10*/  F2FP.SATFINITE.E4M3.F32.PACK_AB_MERGE_C R47, R47, R88, RZ ;  /* 0x000000582f2f723e */ /* 0x000fe200048070ff */
[----:B------:R-:W-:Y:S01]  /*4a20*/  HADD2.F32 R46, -RZ, R46.H1_H1 ;  /* 0x3000002eff2e7230 */ /* 0x000fe20000004100 */
[----:B------:R-:W-:Y:S01]  /*4a30*/  F2FP.SATFINITE.E4M3.F32.PACK_AB_MERGE_C R125, R125, R168, RZ ;  /* 0x000000a87d7d723e */ /* 0x000fe200048070ff */
[----:B------:R-:W-:Y:S01]  /*4a40*/  HADD2.F32 R163, -RZ, R163.H0_H0 ;  /* 0x200000a3ffa37230 */ /* 0x000fe20000004100 */
[----:B------:R-:W-:Y:S01]  /*4a50*/  F2FP.SATFINITE.E4M3.F32.PACK_AB_MERGE_C R44, R91, R90, R97 ;  /* 0x0000005a5b2c723e */ /* 0x000fe20004807061 */
[----:B------:R-:W-:-:S02]  /*4a60*/  HADD2.F32 R124, -RZ, R124.H1_H1 ;  /* 0x3000007cff7c7230 */ /* 0x000fc40000004100 */
[----:B------:R-:W-:Y:S02]  /*4a70*/  HADD2.F32 R164, -RZ, R164.H0_H0 ;  /* 0x200000a4ffa47230 */ /* 0x000fe40000004100 */
[-C--:B------:R-:W-:Y:S01]  /*4a80*/  FMUL.FTZ R162, R46, R163.reuse ;  /* 0x000000a32ea27220 */ /* 0x080fe20000410000 */
[----:B------:R-:W-:Y:S02]  /*4a90*/  HADD2.F32 R98, -RZ, R98.H0_H0 ;  /* 0x20000062ff627230 */ /* 0x000fe40000004100 */
[----:B------:R-:W-:Y:S01]  /*4aa0*/  FMUL.FTZ R163, R89, R163 ;  /* 0x000000a359a37220 */ /* 0x000fe20000410000 */
[----:B------:R-:W-:Y:S02]  /*4ab0*/  HADD2.F32 R136, -RZ, R136.H0_H0 ;  /* 0x20000088ff887230 */ /* 0x000fe40000004100 */
[-C--:B------:R-:W-:Y:S01]  /*4ac0*/  FMUL.FTZ R166, R124, R164.reuse ;  /* 0x000000a47ca67220 */ /* 0x080fe20000410000 */
[----:B------:R-:W-:-:S03]  /*4ad0*/  FMUL.FTZ R137, R99, R164 ;  /* 0x000000a463897220 */ /* 0x000fc60000410000 */
[-C--:B------:R-:W-:Y:S01]  /*4ae0*/  FFMA.FTZ R166, R99, R98.reuse, -R166 ;  /* 0x0000006263a67223 */ /* 0x080fe200000108a6 */
[----:B------:R-:W-:Y:S01]  /*4af0*/  FFMA.FTZ R137, R124, R98, R137 ;  /* 0x000000627c897223 */ /* 0x000fe20000010089 */
[-C--:B------:R-:W-:Y:S01]  /*4b00*/  FFMA.FTZ R162, R89, R136.reuse, -R162 ;  /* 0x0000008859a27223 */ /* 0x080fe200000108a2 */
[----:B------:R-:W-:-:S03]  /*4b10*/  FFMA.FTZ R163, R46, R136, R163 ;  /* 0x000000882ea37223 */ /* 0x000fc600000100a3 */
[----:B------:R-:W-:Y:S02]  /*4b20*/  F2FP.SATFINITE.E4M3.F32.PACK_AB_MERGE_C R47, R137, R166, R47 ;  /* 0x000000a6892f723e */ /* 0x000fe4000480702f */
[----:B------:R-:W-:-:S07]  /*4b30*/  F2FP.SATFINITE.E4M3.F32.PACK_AB_MERGE_C R46, R163, R162, R125 ;  /* 0x000000a2a32e723e */ /* 0x000fce000480707d */
.L_x_508:
[----:B------:R-:W-:Y:S05]  /*4b40*/  BSYNC B3 ;  /* 0x0000000000037941 */ /* 0x000fea0003800000 */
.L_x_507:
[----:B--2---:R4:W-:Y:S02]  /*4b50*/  STG.E.128 desc[UR54][R50.64+0x40], R44 ;  /* 0x0000402c32007986 */ /* 0x0049e4000c101d36 */
.L_x_506:
[----:B------:R-:W-:Y:S05]  /*4b60*/  BSYNC B2 ;  /* 0x0000000000027941 */ /* 0x000fea0003800000 */
.L_x_505:
[----:B------:R-:W-:Y:S01]  /*4b70*/  ISETP.NE.AND P3, PT, R37, RZ, PT ;  /* 0x000000ff2500720c */ /* 0x000fe20003f65270 */
[----:B------:R-:W-:-:S12]  /*4b80*/  BSSY B2, `(.L_x_509) ;  /* 0x000006f000027945 */ /* 0x000fd80003800000 */
[----:B------:R-:W-:Y:S05]  /*4b90*/  @!P3 BRA `(.L_x_510) ;  /* 0x0000000400b4b947 */ /* 0x000fea0003800000 */
[----:B0-234-:R0:W2:Y:S01]  /*4ba0*/  LDS.128 R44, [R41+0x26a00] ;  /* 0x026a0000292c7984 */ /* 0x01d0a20000000c00 */
[----:B------:R-:W-:Y:S01]  /*4bb0*/  ISETP.GE.AND P3, PT, R225, R133, PT ;  /* 0x00000085e100720c */ /* 0x000fe20003f66270 */
[----:B------:R-:W-:-:S12]  /*4bc0*/  BSSY B3, `(.L_x_511) ;  /* 0x0000069000037945 */ /* 0x000fd80003800000 */
[----:B0-----:R-:W-:Y:S05]  /*4bd0*/  @P3 BRA `(.L_x_512) ;  /* 0x00000004009c3947 */ /* 0x001fea0003800000 */
[----:B------:R-:W-:Y:S02]  /*4be0*/  SHF.R.U32.HI R91, RZ, 0x8, R85 ;  /* 0x00000008ff5b7819 */ /* 0x000fe40000011655 */
[----:B------:R-:W-:Y:S02]  /*4bf0*/  SHF.R.U32.HI R86, RZ, 0x8, R87 ;  /* 0x00000008ff567819 */ /* 0x000fe40000011657 */
[----:B------:R-:W-:Y:S02]  /*4c00*/  LOP3.LUT R84, R85, 0xff0000ff, RZ, 0xc0, !PT ;  /* 0xff0000ff55547812 */ /* 0x000fe400078ec0ff */
[----:B------:R-:W-:Y:S01]  /*4c10*/  SHF.R.U32.HI R89, RZ, 0x10, R85 ;  /* 0x00000010ff597819 */ /* 0x000fe20000011655 */
[----:B------:R-:W-:Y:S01]  /*4c20*/  IMAD.SHL.U32 R85, R91, 0x100, RZ ;  /* 0x000001005b557824 */ /* 0x000fe200078e00ff */
[----:B------:R-:W-:Y:S02]  /*4c30*/  LOP3.LUT R88, R87, 0xff0000ff, RZ, 0xc0, !PT ;  /* 0xff0000ff57587812 */ /* 0x000fe400078ec0ff */
[----:B------:R-:W-:Y:S01]  /*4c40*/  SHF.R.U32.HI R90, RZ, 0x10, R87 ;  /* 0x00000010ff5a7819 */ /* 0x000fe20000011657 */
[----:B------:R-:W-:Y:S01]  /*4c50*/  IMAD.SHL.U32 R87, R86, 0x100, RZ ;  /* 0x0000010056577824 */ /* 0x000fe200078e00ff */
[----:B------:R-:W-:Y:S01]  /*4c60*/  LOP3.LUT R84, R84, 0xff00, R85, 0xf8, !PT ;  /* 0x0000ff0054547812 */ /* 0x000fe200078ef855 */
[----:B--2---:R-:W-:Y:S01]  /*4c70*/  IMAD.MOV.U32 R86, RZ, RZ, R44 ;  /* 0x000000ffff567224 */ /* 0x004fe200078e002c */
[----:B------:R-:W-:Y:S01]  /*4c80*/  SHF.L.U32 R85, R89, 0x10, RZ ;  /* 0x0000001059557819 */ /* 0x000fe200000006ff */
[----:B------:R-:W-:Y:S01]  /*4c90*/  IMAD.U32 R90, R90, 0x10000, RZ ;  /* 0x000100005a5a7824 */ /* 0x000fe200078e00ff */
[----:B------:R-:W-:-:S02]  /*4ca0*/  LOP3.LUT R87, R88, 0xff00, R87, 0xf8, !PT ;  /* 0x0000ff0058577812 */ /* 0x000fc400078ef857 */
[----:B------:R-:W-:Y:S02]  /*4cb0*/  F2FP.F16.E4M3.UNPACK_B R88, R158.H1 ;  /* 0x0000009eff58723e */ /* 0x000fe400030006ff */
[----:B------:R-:W-:Y:S02]  /*4cc0*/  F2FP.F16.E4M3.UNPACK_B R44, R45 ;  /* 0x0000002dff2c723e */ /* 0x000fe400020006ff */
        /* <DEDUP_REMOVED lines=25> */
[--C-:B------:R-:W-:Y:S01]  /*4e60*/  HADD2.F32 R89, -RZ, R87.reuse.H0_H0 ;  /* 0x20000057ff597230 */ /* 0x100fe20000004100 */
[----:B------:R-:W-:Y:S01]  /*4e70*/  F2FP.F16.E4M3.UNPACK_B R125, R85.H1 ;  /* 0x00000055ff7d723e */ /* 0x000fe200030006ff */
[----:B------:R-:W-:-:S02]  /*4e80*/  HADD2.F32 R90, -RZ, R87.H1_H1 ;  /* 0x30000057ff5a7230 */ /* 0x000fc40000004100 */
[----:B------:R-:W-:Y:S02]  /*4e90*/  HADD2.F32 R158, -RZ, R158.H0_H0 ;  /* 0x2000009eff9e7230 */ /* 0x000fe40000004100 */
[-C--:B------:R-:W-:Y:S01]  /*4ea0*/  FMUL.FTZ R97, R89, R91.reuse ;  /* 0x0000005b59617220 */ /* 0x080fe20000410000 */
[--C-:B------:R-:W-:Y:S02]  /*4eb0*/  HADD2.F32 R88, -RZ, R86.reuse.H1_H1 ;  /* 0x30000056ff587230 */ /* 0x100fe40000004100 */
[----:B------:R-:W-:Y:S01]  /*4ec0*/  FMUL.FTZ R98, R90, R91 ;  /* 0x0000005b5a627220 */ /* 0x000fe20000410000 */
[----:B------:R-:W-:Y:S02]  /*4ed0*/  HADD2.F32 R87, -RZ, R86.H0_H0 ;  /* 0x20000056ff577230 */ /* 0x000fe40000004100 */
[--C-:B------:R-:W-:Y:S02]  /*4ee0*/  HADD2.F32 R86, -RZ, R157.reuse.H1_H1 ;  /* 0x3000009dff567230 */ /* 0x100fe40000004100 */
[----:B------:R-:W-:Y:S01]  /*4ef0*/  FMUL.FTZ R96, R88, R158 ;  /* 0x0000009e58607220 */ /* 0x000fe20000410000 */
[----:B------:R-:W-:-:S02]  /*4f00*/  HADD2.F32 R157, -RZ, R157.H0_H0 ;  /* 0x2000009dff9d7230 */ /* 0x000fc40000004100 */
[----:B------:R-:W-:Y:S01]  /*4f10*/  FMUL.FTZ R91, R87, R158 ;  /* 0x0000009e575b7220 */ /* 0x000fe20000410000 */
[--C-:B------:R-:W-:Y:S02]  /*4f20*/  HADD2.F32 R137, -RZ, R125.reuse.H1_H1 ;  /* 0x3000007dff897230 */ /* 0x100fe40000004100 */
[-C--:B------:R-:W-:Y:S01]  /*4f30*/  FFMA.FTZ R89, R89, R86.reuse, -R98 ;  /* 0x0000005659597223 */ /* 0x080fe20000010862 */
[----:B------:R-:W-:Y:S01]  /*4f40*/  FFMA.FTZ R90, R90, R86, R97 ;  /* 0x000000565a5a7223 */ /* 0x000fe20000010061 */
[-C--:B------:R-:W-:Y:S01]  /*4f50*/  FFMA.FTZ R86, R87, R157.reuse, -R96 ;  /* 0x0000009d57567223 */ /* 0x080fe20000010860 */
[----:B------:R-:W-:Y:S01]  /*4f60*/  FFMA.FTZ R87, R88, R157, R91 ;  /* 0x0000009d58577223 */ /* 0x000fe2000001005b */
[----:B------:R-:W-:Y:S01]  /*4f70*/  F2FP.F16.E4M3.UNPACK_B R91, R47.H1 ;  /* 0x0000002fff5b723e */ /* 0x000fe200030006ff */
[----:B------:R-:W-:Y:S01]  /*4f80*/  HADD2.F32 R125, -RZ, R125.H0_H0 ;  /* 0x2000007dff7d7230 */ /* 0x000fe20000004100 */
[----:B------:R-:W-:Y:S02]  /*4f90*/  F2FP.SATFINITE.E4M3.F32.PACK_AB_MERGE_C R88, R124, R99, RZ ;  /* 0x000000637c58723e */ /* 0x000fe400048070ff */
[----:B------:R-:W-:Y:S01]  /*4fa0*/  F2FP.SATFINITE.E4M3.F32.PACK_AB_MERGE_C R89, R90, R89, RZ ;  /* 0x000000595a59723e */ /* 0x000fe200048070ff */
[--C-:B------:R-:W-:Y:S01]  /*4fb0*/  HADD2.F32 R96, -RZ, R91.reuse.H0_H0 ;  /* 0x2000005bff607230 */ /* 0x100fe20000004100 */
[----:B------:R-:W-:Y:S01]  /*4fc0*/  F2FP.F16.E4M3.UNPACK_B R90, R46.H1 ;  /* 0x0000002eff5a723e */ /* 0x000fe200030006ff */
[----:B------:R-:W-:Y:S01]  /*4fd0*/  HADD2.F32 R91, -RZ, R91.H1_H1 ;  /* 0x3000005bff5b7230 */ /* 0x000fe20000004100 */
[----:B------:R-:W-:-:S02]  /*4fe0*/  F2FP.F16.E4M3.UNPACK_B R124, R85 ;  /* 0x00000055ff7c723e */ /* 0x000fc400020006ff */
[-C--:B------:R-:W-:Y:S01]  /*4ff0*/  F2FP.F16.E4M3.UNPACK_B R97, R84.reuse ;  /* 0x00000054ff61723e */ /* 0x080fe200020006ff */
[----:B------:R-:W-:Y:S01]  /*5000*/  HADD2.F32 R85, -RZ, R90.H1_H1 ;  /* 0x3000005aff557230 */ /* 0x000fe20000004100 */
[----:B------:R-:W-:Y:S01]  /*5010*/  F2FP.F16.E4M3.UNPACK_B R98, R84.H1 ;  /* 0x00000054ff62723e */ /* 0x000fe200030006ff */
[----:B------:R-:W-:Y:S02]  /*5020*/  HADD2.F32 R136, -RZ, R124.H1_H1 ;  /* 0x3000007cff887230 */ /* 0x000fe40000004100 */
[-C--:B------:R-:W-:Y:S01]  /*5030*/  FMUL.FTZ R157, R91, R137.reuse ;  /* 0x000000895b9d7220 */ /* 0x080fe20000410000 */
[----:B------:R-:W-:Y:S02]  /*5040*/  HADD2.F32 R90, -RZ, R90.H0_H0 ;  /* 0x2000005aff5a7230 */ /* 0x000fe40000004100 */
[----:B------:R-:W-:Y:S01]  /*5050*/  FMUL.FTZ R158, R96, R137 ;  /* 0x00000089609e7220 */ /* 0x000fe20000410000 */
[----:B------:R-:W-:Y:S02]  /*5060*/  HADD2.F32 R84, -RZ, R97.H1_H1 ;  /* 0x30000061ff547230 */ /* 0x000fe40000004100 */
[-C--:B------:R-:W-:Y:S01]  /*5070*/  FMUL.FTZ R137, R85, R136.reuse ;  /* 0x0000008855897220 */ /* 0x080fe20000410000 */
[----:B------:R-:W-:Y:S01]  /*5080*/  F2FP.F16.E4M3.UNPACK_B R47, R47 ;  /* 0x0000002fff2f723e */ /* 0x000fe200020006ff */
[C---:B------:R-:W-:Y:S01]  /*5090*/  FMUL.FTZ R136, R90.reuse, R136 ;  /* 0x000000885a887220 */ /* 0x040fe20000410000 */
[----:B------:R-:W-:Y:S01]  /*50a0*/  F2FP.F16.E4M3.UNPACK_B R46, R46 ;  /* 0x0000002eff2e723e */ /* 0x000fe200020006ff */
[----:B------:R-:W-:Y:S01]  /*50b0*/  FFMA.FTZ R137, R90, R84, -R137 ;  /* 0x000000545a897223 */ /* 0x000fe20000010889 */
[----:B------:R-:W-:-:S02]  /*50c0*/  HADD2.F32 R99, -RZ, R98.H1_H1 ;  /* 0x30000062ff637230 */ /* 0x000fc40000004100 */
[----:B------:R-:W-:Y:S01]  /*50d0*/  FFMA.FTZ R136, R85, R84, R136 ;  /* 0x0000005455887223 */ /* 0x000fe20000010088 */
[--C-:B------:R-:W-:Y:S01]  /*50e0*/  HADD2.F32 R84, -RZ, R47.reuse.H0_H0 ;  /* 0x2000002fff547230 */ /* 0x100fe20000004100 */
[----:B------:R-:W-:Y:S01]  /*50f0*/  F2FP.SATFINITE.E4M3.F32.PACK_AB_MERGE_C R45, R45, R44, R88 ;  /* 0x0000002c2d2d723e */ /* 0x000fe20004807058 */
[----:B------:R-:W-:Y:S02]  /*5100*/  HADD2.F32 R85, -RZ, R47.H1_H1 ;  /* 0x3000002fff557230 */ /* 0x000fe40000004100 */
[-C--:B------:R-:W-:Y:S01]  /*5110*/  FFMA.FTZ R157, R96, R99.reuse, -R157 ;  /* 0x00000063609d7223 */ /* 0x080fe2000001089d */
[--C-:B------:R-:W-:Y:S02]  /*5120*/  HADD2.F32 R47, -RZ, R46.reuse.H0_H0 ;  /* 0x2000002eff2f7230 */ /* 0x100fe40000004100 */
[----:B------:R-:W-:Y:S01]  /*5130*/  FFMA.FTZ R158, R91, R99, R158 ;  /* 0x000000635b9e7223 */ /* 0x000fe2000001009e */
[----:B------:R-:W-:Y:S02]  /*5140*/  HADD2.F32 R46, -RZ, R46.H1_H1 ;  /* 0x3000002eff2e7230 */ /* 0x000fe40000004100 */
[----:B------:R-:W-:Y:S01]  /*5150*/  FMUL.FTZ R99, R85, R125 ;  /* 0x0000007d55637220 */ /* 0x000fe20000410000 */
[----:B------:R-:W-:-:S02]  /*5160*/  HADD2.F32 R124, -RZ, R124.H0_H0 ;  /* 0x2000007cff7c7230 */ /* 0x000fc40000004100 */
[----:B------:R-:W-:Y:S01]  /*5170*/  FMUL.FTZ R96, R84, R125 ;  /* 0x0000007d54607220 */ /* 0x000fe20000410000 */
[----:B------:R-:W-:Y:S01]  /*5180*/  HADD2.F32 R98, -RZ, R98.H0_H0 ;  /* 0x20000062ff627230 */ /* 0x000fe20000004100 */
[----:B------:R-:W-:Y:S01]  /*5190*/  F2FP.SATFINITE.E4M3.F32.PACK_AB_MERGE_C R136, R136, R137, RZ ;  /* 0x000000898888723e */ /* 0x000fe200048070ff */
[----:B------:R-:W-:Y:S02]  /*51a0*/  HADD2.F32 R97, -RZ, R97.H0_H0 ;  /* 0x20000061ff617230 */ /* 0x000fe40000004100 */
[-C--:B------:R-:W-:Y:S01]  /*51b0*/  FMUL.FTZ R90, R46, R124.reuse ;  /* 0x0000007c2e5a7220 */ /* 0x080fe20000410000 */
[----:B------:R-:W-:Y:S01]  /*51c0*/  FMUL.FTZ R91, R47, R124 ;  /* 0x0000007c2f5b7220 */ /* 0x000fe20000410000 */
[-C--:B------:R-:W-:Y:S01]  /*51d0*/  FFMA.FTZ R99, R84, R98.reuse, -R99 ;  /* 0x0000006254637223 */ /* 0x080fe20000010863 */
[----:B------:R-:W-:Y:S01]  /*51e0*/  FFMA.FTZ R96, R85, R98, R96 ;  /* 0x0000006255607223 */ /* 0x000fe20000010060 */
[-C--:B------:R-:W-:Y:S01]  /*51f0*/  FFMA.FTZ R90, R47, R97.reuse, -R90 ;  /* 0x000000612f5a7223 */ /* 0x080fe2000001085a */
[----:B------:R-:W-:Y:S01]  /*5200*/  FFMA.FTZ R91, R46, R97, R91 ;  /* 0x000000612e5b7223 */ /* 0x000fe2000001005b */
[----:B------:R-:W-:-:S02]  /*5210*/  F2FP.SATFINITE.E4M3.F32.PACK_AB_MERGE_C R157, R158, R157, RZ ;  /* 0x0000009d9e9d723e */ /* 0x000fc400048070ff */
[----:B------:R-:W-:Y:S02]  /*5220*/  F2FP.SATFINITE.E4M3.F32.PACK_AB_MERGE_C R44, R87, R86, R89 ;  /* 0x00000056572c723e */ /* 0x000fe40004807059 */
[----:B------:R-:W-:Y:S02]  /*5230*/  F2FP.SATFINITE.E4M3.F32.PACK_AB_MERGE_C R46, R91, R90, R136 ;  /* 0x0000005a5b2e723e */ /* 0x000fe40004807088 */
[----:B------:R-:W-:-:S07]  /*5240*/  F2FP.SATFINITE.E4M3.F32.PACK_AB_MERGE_C R47, R96, R99, R157 ;  /* 0x00000063602f723e */ /* 0x000fce000480709d */
.L_x_512:
[----:B------:R-:W-:Y:S05]  /*5250*/  BSYNC B3 ;  /* 0x0000000000037941 */ /* 0x000fea0003800000 */
.L_x_511:
[----:B--2---:R0:W-:Y:S02]  /*5260*/  STG.E.128 desc[UR54][R50.64+0x60], R44 ;  /* 0x0000602c32007986 */ /* 0x0041e4000c101d36 */
.L_x_510:
[----:B------:R-:W-:Y:S05]  /*5270*/  BSYNC B2 ;  /* 0x0000000000027941 */ /* 0x000fea0003800000 */
.L_x_509:
        /* <DEDUP_REMOVED lines=9> */
[----:B------:R-:W-:Y:S01]  /*5310*/  SHF.R.U32.HI R87, RZ, 0x10, R81 ;  /* 0x00000010ff577819 */ /* 0x000fe20000011651 */
[----:B------:R-:W-:Y:S01]  /*5320*/  IMAD.SHL.U32 R80, R80, 0x100, RZ ;  /* 0x0000010050507824 */ /* 0x000fe200078e00ff */
[----:B------:R-:W-:Y:S02]  /*5330*/  LOP3.LUT R81, R81, 0xff0000ff, RZ, 0xc0, !PT ;  /* 0xff0000ff51517812 */ /* 0x000fe400078ec0ff */
[----:B------:R-:W-:Y:S02]  /*5340*/  SHF.R.U32.HI R85, RZ, 0x10, R83 ;  /* 0x00000010ff557819 */ /* 0x000fe40000011653 */
[----:B------:R-:W-:Y:S01]  /*5350*/  LOP3.LUT R84, R83, 0xff0000ff, RZ, 0xc0, !PT ;  /* 0xff0000ff53547812 */ /* 0x000fe200078ec0ff */
[----:B------:R-:W-:Y:S01]  /*5360*/  IMAD.SHL.U32 R83, R82, 0x100, RZ ;  /* 0x0000010052537824 */ /* 0x000fe200078e00ff */
[----:B------:R-:W-:Y:S01]  /*5370*/  LOP3.LUT R81, R81, 0xff00, R80, 0xf8, !PT ;  /* 0x0000ff0051517812 */ /* 0x000fe200078ef850 */
[----:B------:R-:W-:-:S02]  /*5380*/  IMAD.U32 R80, R87, 0x10000, RZ ;  /* 0x0001000057507824 */ /* 0x000fc400078e00ff */
[----:B--2---:R-:W-:Y:S01]  /*5390*/  IMAD.MOV.U32 R82, RZ, RZ, R44 ;  /* 0x000000ffff527224 */ /* 0x004fe200078e002c */
[----:B------:R-:W-:Y:S02]  /*53a0*/  LOP3.LUT R86, R84, 0xff00, R83, 0xf8, !PT ;  /* 0x0000ff0054567812 */ /* 0x000fe400078ef853 */
[----:B------:R-:W-:Y:S02]  /*53b0*/  SHF.L.U32 R83, R85, 0x10, RZ ;  /* 0x0000001055537819 */ /* 0x000fe400000006ff */
        /* <DEDUP_REMOVED lines=90> */
.L_x_516:
[----:B------:R-:W-:Y:S05]  /*5960*/  BSYNC B3 ;  /* 0x0000000000037941 */ /* 0x000fea0003800000 */
.L_x_515:
[----:B--2---:R0:W-:Y:S02]  /*5970*/  STG.E.128 desc[UR54][R50.64+0x80], R44 ;  /* 0x0000802c32007986 */ /* 0x0041e4000c101d36 */
.L_x_514:
[----:B------:R-:W-:Y:S05]  /*5980*/  BSYNC B2 ;  /* 0x0000000000027941 */ /* 0x000fea0003800000 */
.L_x_513:
[----:B------:R-:W-:-:S13]  /*5990*/  ISETP.NE.AND P3, PT, R39, RZ, PT ;  /* 0x000000ff2700720c */ /* 0x000fda0003f65270 */
[----:B------:R-:W-:Y:S05]  /*59a0*/  @!P3 BRA `(.L_x_496) ;  /* 0x0000000400b8b947 */ /* 0x000fea0003800000 */
[----:B0-234-:R0:W2:Y:S01]  /*59b0*/  LDS.128 R44, [R41+0x29200] ;  /* 0x02920000292c7984 */ /* 0x01d0a20000000c00 */
[----:B------:R-:W-:Y:S01]  /*59c0*/  ISETP.GE.AND P3, PT, R226, R133, PT ;  /* 0x00000085e200720c */ /* 0x000fe20003f66270 */
[----:B------:R-:W-:-:S12]  /*59d0*/  BSSY B2, `(.L_x_517) ;  /* 0x000006a000027945 */ /* 0x000fd80003800000 */
[----:B0-----:R-:W-:Y:S05]  /*59e0*/  @P3 BRA `(.L_x_518) ;  /* 0x0000000400a03947 */ /* 0x001fea0003800000 */
[----:B------:R-:W-:Y:S02]  /*59f0*/  SHF.R.U32.HI R78, RZ, 0x8, R77 ;  /* 0x00000008ff4e7819 */ /* 0x000fe4000001164d */
[--C-:B------:R-:W-:Y:S02]  /*5a00*/  SHF.R.U32.HI R81, RZ, 0x8, R79.reuse ;  /* 0x00000008ff517819 */ /* 0x100fe4000001164f */
[----:B------:R-:W-:Y:S02]  /*5a10*/  LOP3.LUT R80, R79, 0xff0000ff, RZ, 0xc0, !PT ;  /* 0xff0000ff4f507812 */ /* 0x000fe400078ec0ff */
[----:B------:R-:W-:Y:S01]  /*5a20*/  SHF.R.U32.HI R82, RZ, 0x10, R79 ;  /* 0x00000010ff527819 */ /* 0x000fe2000001164f */
[----:B------:R-:W-:Y:S01]  /*5a30*/  IMAD.SHL.U32 R79, R78, 0x100, RZ ;  /* 0x000001004e4f7824 */ /* 0x000fe200078e00ff */
[----:B------:R-:W-:Y:S01]  /*5a40*/  LOP3.LUT R76, R77, 0xff0000ff, RZ, 0xc0, !PT ;  /* 0xff0000ff4d4c7812 */ /* 0x000fe200078ec0ff */
[----:B------:R-:W-:Y:S01]  /*5a50*/  IMAD.SHL.U32 R81, R81, 0x100, RZ ;  /* 0x0000010051517824 */ /* 0x000fe200078e00ff */
[----:B------:R-:W-:Y:S01]  /*5a60*/  SHF.R.U32.HI R83, RZ, 0x10, R77 ;  /* 0x00000010ff537819 */ /* 0x000fe2000001164d */
[----:B--2---:R-:W-:Y:S01]  /*5a70*/  IMAD.MOV.U32 R77, RZ, RZ, R45 ;  /* 0x000000ffff4d7224 */ /* 0x004fe200078e002d */
[----:B------:R-:W-:Y:S01]  /*5a80*/  LOP3.LUT R45, R76, 0xff00, R79, 0xf8, !PT ;  /* 0x0000ff004c2d7812 */ /* 0x000fe200078ef84f */
[----:B------:R-:W-:Y:S01]  /*5a90*/  IMAD.MOV.U32 R78, RZ, RZ, R44 ;  /* 0x000000ffff4e7224 */ /* 0x000fe200078e002c */
[----:B------:R-:W-:Y:S01]  /*5aa0*/  LOP3.LUT R81, R80, 0xff00, R81, 0xf8, !PT ;  /* 0x0000ff0050517812 */ /* 0x000fe200078ef851 */
[----:B------:R-:W-:Y:S01]  /*5ab0*/  IMAD.U32 R76, R83, 0x10000, RZ ;  /* 0x00010000534c7824 */ /* 0x000fe200078e00ff */
[----:B------:R-:W-:-:S02]  /*5ac0*/  SHF.L.U32 R82, R82, 0x10, RZ ;  /* 0x0000001052527819 */ /* 0x000fc400000006ff */
        /* <DEDUP_REMOVED lines=28> */
[----:B------:R-:W-:Y:S01]  /*5c90*/  HADD2.F32 R81, -RZ, R79.H0_H0 ;  /* 0x2000004fff517230 */ /* 0x000fe20000004100 */
[----:B------:R-:W-:Y:S01]  /*5ca0*/  F2FP.SATFINITE.E4M3.F32.PACK_AB_MERGE_C R98, R88, R87, RZ ;  /* 0x000000575862723e */ /* 0x000fe200048070ff */
[--C-:B------:R-:W-:Y:S02]  /*5cb0*/  HADD2.F32 R79, -RZ, R78.reuse.H0_H0 ;  /* 0x2000004eff4f7230 */ /* 0x100fe40000004100 */
[-C--:B------:R-:W-:Y:S01]  /*5cc0*/  FMUL.FTZ R86, R82, R83.reuse ;  /* 0x0000005352567220 */ /* 0x080fe20000410000 */
[----:B------:R-:W-:Y:S02]  /*5cd0*/  HADD2.F32 R80, -RZ, R78.H1_H1 ;  /* 0x3000004eff507230 */ /* 0x000fe40000004100 */
[----:B------:R-:W-:Y:S01]  /*5ce0*/  FMUL.FTZ R83, R81, R83 ;  /* 0x0000005351537220 */ /* 0x000fe20000410000 */
[----:B------:R-:W-:Y:S01]  /*5cf0*/  HADD2.F32 R78, -RZ, R148.H1_H1 ;  /* 0x30000094ff4e7230 */ /* 0x000fe20000004100 */
[----:B------:R-:W-:Y:S01]  /*5d00*/  F2FP.F16.E4M3.UNPACK_B R87, R76.H1 ;  /* 0x0000004cff57723e */ /* 0x000fe200030006ff */
[----:B------:R-:W-:-:S02]  /*5d10*/  HADD2.F32 R155, -RZ, R155.H0_H0 ;  /* 0x2000009bff9b7230 */ /* 0x000fc40000004100 */
[----:B------:R-:W-:Y:S02]  /*5d20*/  HADD2.F32 R148, -RZ, R148.H0_H0 ;  /* 0x20000094ff947230 */ /* 0x000fe40000004100 */
[-C--:B------:R-:W-:Y:S01]  /*5d30*/  FFMA.FTZ R86, R81, R78.reuse, -R86 ;  /* 0x0000004e51567223 */ /* 0x080fe20000010856 */
[----:B------:R-:W-:Y:S01]  /*5d40*/  FFMA.FTZ R83, R82, R78, R83 ;  /* 0x0000004e52537223 */ /* 0x000fe20000010053 */
[C---:B------:R-:W-:Y:S01]  /*5d50*/  FMUL.FTZ R84, R80.reuse, R155 ;  /* 0x0000009b50547220 */ /* 0x040fe20000410000 */
[----:B------:R-:W-:Y:S01]  /*5d60*/  F2FP.F16.E4M3.UNPACK_B R81, R47.H1 ;  /* 0x0000002fff51723e */ /* 0x000fe200030006ff */
[C---:B------:R-:W-:Y:S01]  /*5d70*/  FMUL.FTZ R155, R79.reuse, R155 ;  /* 0x0000009b4f9b7220 */ /* 0x040fe20000410000 */
[----:B------:R-:W-:Y:S02]  /*5d80*/  HADD2.F32 R88, -RZ, R87.H1_H1 ;  /* 0x30000057ff587230 */ /* 0x000fe40000004100 */
[----:B------:R-:W-:Y:S01]  /*5d90*/  FFMA.FTZ R78, R79, R148, -R84 ;  /* 0x000000944f4e7223 */ /* 0x000fe20000010854 */
[----:B------:R-:W-:Y:S01]  /*5da0*/  F2FP.SATFINITE.E4M3.F32.PACK_AB_MERGE_C R96, R83, R86, RZ ;  /* 0x000000565360723e */ /* 0x000fe200048070ff */
[----:B------:R-:W-:Y:S01]  /*5db0*/  FFMA.FTZ R79, R80, R148, R155 ;  /* 0x00000094504f7223 */ /* 0x000fe2000001009b */
[--C-:B------:R-:W-:Y:S01]  /*5dc0*/  HADD2.F32 R82, -RZ, R81.reuse.H0_H0 ;  /* 0x20000051ff527230 */ /* 0x100fe20000004100 */
[-C--:B------:R-:W-:Y:S01]  /*5dd0*/  F2FP.F16.E4M3.UNPACK_B R84, R45.reuse.H1 ;  /* 0x0000002dff54723e */ /* 0x080fe200030006ff */
[----:B------:R-:W-:Y:S01]  /*5de0*/  HADD2.F32 R81, -RZ, R81.H1_H1 ;  /* 0x30000051ff517230 */ /* 0x000fe20000004100 */
[----:B------:R-:W-:Y:S01]  /*5df0*/  F2FP.F16.E4M3.UNPACK_B R80, R46.H1 ;  /* 0x0000002eff50723e */ /* 0x000fe200030006ff */
[----:B------:R-:W-:Y:S01]  /*5e00*/  HADD2.F32 R87, -RZ, R87.H0_H0 ;  /* 0x20000057ff577230 */ /* 0x000fe20000004100 */
[----:B------:R-:W-:Y:S01]  /*5e10*/  F2FP.F16.E4M3.UNPACK_B R86, R76 ;  /* 0x0000004cff56723e */ /* 0x000fe200020006ff */
[----:B------:R-:W-:Y:S01]  /*5e20*/  HADD2.F32 R85, -RZ, R84.H1_H1 ;  /* 0x30000054ff557230 */ /* 0x000fe20000004100 */
[----:B------:R-:W-:Y:S01]  /*5e30*/  F2FP.F16.E4M3.UNPACK_B R83, R45 ;  /* 0x0000002dff53723e */ /* 0x000fe200020006ff */
[----:B------:R-:W-:-:S02]  /*5e40*/  HADD2.F32 R76, -RZ, R80.H1_H1 ;  /* 0x30000050ff4c7230 */ /* 0x000fc40000004100 */
[----:B------:R-:W-:Y:S01]  /*5e50*/  FMUL.FTZ R45, R81, R88 ;  /* 0x00000058512d7220 */ /* 0x000fe20000410000 */
[----:B------:R-:W-:Y:S01]  /*5e60*/  HADD2.F32 R89, -RZ, R86.H1_H1 ;  /* 0x30000056ff597230 */ /* 0x000fe20000004100 */
[----:B------:R-:W-:Y:S01]  /*5e70*/  F2FP.F16.E4M3.UNPACK_B R47, R47 ;  /* 0x0000002fff2f723e */ /* 0x000fe200020006ff */
[----:B------:R-:W-:Y:S02]  /*5e80*/  HADD2.F32 R80, -RZ, R80.H0_H0 ;  /* 0x20000050ff507230 */ /* 0x000fe40000004100 */
[----:B------:R-:W-:Y:S01]  /*5e90*/  FFMA.FTZ R90, R82, R85, -R45 ;  /* 0x00000055525a7223 */ /* 0x000fe2000001082d */
[----:B------:R-:W-:Y:S02]  /*5ea0*/  HADD2.F32 R45, -RZ, R83.H1_H1 ;  /* 0x30000053ff2d7230 */ /* 0x000fe40000004100 */
[-C--:B------:R-:W-:Y:S01]  /*5eb0*/  FMUL.FTZ R91, R76, R89.reuse ;  /* 0x000000594c5b7220 */ /* 0x080fe20000410000 */
[----:B------:R-:W-:Y:S01]  /*5ec0*/  F2FP.F16.E4M3.UNPACK_B R46, R46 ;  /* 0x0000002eff2e723e */ /* 0x000fe200020006ff */
[----:B------:R-:W-:Y:S01]  /*5ed0*/  FMUL.FTZ R89, R80, R89 ;  /* 0x0000005950597220 */ /* 0x000fe20000410000 */
[----:B------:R-:W-:Y:S01]  /*5ee0*/  FMUL.FTZ R88, R82, R88 ;  /* 0x0000005852587220 */ /* 0x000fe20000410000 */
[----:B------:R-:W-:Y:S01]  /*5ef0*/  FFMA.FTZ R91, R80, R45, -R91 ;  /* 0x0000002d505b7223 */ /* 0x000fe2000001085b */
[----:B------:R-:W-:-:S02]  /*5f00*/  HADD2.F32 R86, -RZ, R86.H0_H0 ;  /* 0x20000056ff567230 */ /* 0x000fc40000004100 */
[----:B------:R-:W-:Y:S01]  /*5f10*/  FFMA.FTZ R82, R76, R45, R89 ;  /* 0x0000002d4c527223 */ /* 0x000fe20000010059 */
[--C-:B------:R-:W-:Y:S02]  /*5f20*/  HADD2.F32 R76, -RZ, R47.reuse.H0_H0 ;  /* 0x2000002fff4c7230 */ /* 0x100fe40000004100 */
[----:B------:R-:W-:Y:S01]  /*5f30*/  FFMA.FTZ R97, R81, R85, R88 ;  /* 0x0000005551617223 */ /* 0x000fe20000010058 */
[--C-:B------:R-:W-:Y:S02]  /*5f40*/  HADD2.F32 R45, -RZ, R46.reuse.H0_H0 ;  /* 0x2000002eff2d7230 */ /* 0x100fe40000004100 */
[----:B------:R-:W-:Y:S02]  /*5f50*/  HADD2.F32 R47, -RZ, R47.H1_H1 ;  /* 0x3000002fff2f7230 */ /* 0x000fe40000004100 */
[----:B------:R-:W-:Y:S01]  /*5f60*/  FMUL.FTZ R88, R76, R87 ;  /* 0x000000574c587220 */ /* 0x000fe20000410000 */
[----:B------:R-:W-:Y:S02]  /*5f70*/  HADD2.F32 R46, -RZ, R46.H1_H1 ;  /* 0x3000002eff2e7230 */ /* 0x000fe40000004100 */
[----:B------:R-:W-:Y:S01]  /*5f80*/  FMUL.FTZ R81, R45, R86 ;  /* 0x000000562d517220 */ /* 0x000fe20000410000 */
[----:B------:R-:W-:-:S02]  /*5f90*/  HADD2.F32 R84, -RZ, R84.H0_H0 ;  /* 0x20000054ff547230 */ /* 0x000fc40000004100 */
[C---:B------:R-:W-:Y:S01]  /*5fa0*/  FMUL.FTZ R85, R47.reuse, R87 ;  /* 0x000000572f557220 */ /* 0x040fe20000410000 */
[----:B------:R-:W-:Y:S02]  /*5fb0*/  HADD2.F32 R83, -RZ, R83.H0_H0 ;  /* 0x20000053ff537230 */ /* 0x000fe40000004100 */
[----:B------:R-:W-:Y:S01]  /*5fc0*/  FMUL.FTZ R80, R46, R86 ;  /* 0x000000562e507220 */ /* 0x000fe20000410000 */
[----:B------:R-:W-:Y:S01]  /*5fd0*/  F2FP.SATFINITE.E4M3.F32.PACK_AB_MERGE_C R82, R82, R91, RZ ;  /* 0x0000005b5252723e */ /* 0x000fe200048070ff */
[-C--:B------:R-:W-:Y:S01]  /*5fe0*/  FFMA.FTZ R85, R76, R84.reuse, -R85 ;  /* 0x000000544c557223 */ /* 0x080fe20000010855 */
[----:B------:R-:W-:Y:S01]  /*5ff0*/  FFMA.FTZ R88, R47, R84, R88 ;  /* 0x000000542f587223 */ /* 0x000fe20000010058 */
[-C--:B------:R-:W-:Y:S01]  /*6000*/  FFMA.FTZ R80, R45, R83.reuse, -R80 ;  /* 0x000000532d507223 */ /* 0x080fe20000010850 */
[----:B------:R-:W-:Y:S01]  /*6010*/  FFMA.FTZ R81, R46, R83, R81 ;  /* 0x000000532e517223 */ /* 0x000fe20000010051 */
[----:B------:R-:W-:Y:S02]  /*6020*/  F2FP.SATFINITE.E4M3.F32.PACK_AB_MERGE_C R90, R97, R90, RZ ;  /* 0x0000005a615a723e */ /* 0x000fe400048070ff */
[----:B------:R-:W-:-:S02]  /*6030*/  F2FP.SATFINITE.E4M3.F32.PACK_AB_MERGE_C R45, R77, R44, R98 ;  /* 0x0000002c4d2d723e */ /* 0x000fc40004807062 */
[----:B------:R-:W-:Y:S02]  /*6040*/  F2FP.SATFINITE.E4M3.F32.PACK_AB_MERGE_C R44, R79, R78, R96 ;  /* 0x0000004e4f2c723e */ /* 0x000fe40004807060 */
[----:B------:R-:W-:Y:S02]  /*6050*/  F2FP.SATFINITE.E4M3.F32.PACK_AB_MERGE_C R46, R81, R80, R82 ;  /* 0x00000050512e723e */ /* 0x000fe40004807052 */
[----:B------:R-:W-:-:S07]  /*6060*/  F2FP.SATFINITE.E4M3.F32.PACK_AB_MERGE_C R47, R88, R85, R90 ;  /* 0x00000055582f723e */ /* 0x000fce000480705a */
.L_x_518:
[----:B------:R-:W-:Y:S05]  /*6070*/  BSYNC B2 ;  /* 0x0000000000027941 */ /* 0x000fea0003800000 */
.L_x_517:
[----:B--2---:R0:W-:Y:S02]  /*6080*/  STG.E.128 desc[UR54][R50.64+0xa0], R44 ;  /* 0x0000a02c32007986 */ /* 0x0041e4000c101d36 */
.L_x_496:
[----:B------:R-:W-:Y:S05]  /*6090*/  BSYNC B1 ;  /* 0x0000000000017941 */ /* 0x000fea0003800000 */
.L_x_495:
[----:B------:R-:W-:Y:S05]  /*60a0*/  @P4 BRA `(.L_x_519) ;  /* 0x00000094001c4947 */ /* 0x000fea0003800000 */
[----:B------:R-:W-:Y:S01]  /*60b0*/  ISETP.NE.AND P3, PT, R34, RZ, PT ;  /* 0x000000ff2200720c */ /* 0x000fe20003f65270 */
[----:B------:R-:W-:-:S12]  /*60c0*/  BSSY B1, `(.L_x_520) ;  /* 0x000006f000017945 */ /* 0x000fd80003800000 */
[----:B------:R-:W-:Y:S05]  /*60d0*/  @!P3 BRA `(.L_x_521) ;  /* 0x0000000400b4b947 */ /* 0x000fea0003800000 */
[----:B0-234-:R0:W2:Y:S01]  /*60e0*/  LDS.128 R44, [R40+0x26200] ;  /* 0x02620000282c7984 */ /* 0x01d0a20000000c00 */
[----:B------:R-:W-:Y:S01]  /*60f0*/  ISETP.GE.AND P3, PT, R22, R133, PT ;  /* 0x000000851600720c */ /* 0x000fe20003f66270 */
[----:B------:R-:W-:-:S12]  /*6100*/  BSSY B2, `(.L_x_522) ;  /* 0x0000069000027945 */ /* 0x000fd80003800000 */
[----:B0-----:R-:W-:Y:S05]  /*6110*/  @P3 BRA `(.L_x_523) ;  /* 0x00000004009c3947 */ /* 0x001fea0003800000 */
[----:B------:R-:W-:Y:S01]  /*6120*/  SHF.R.U32.HI R72, RZ, 0x8, R73 ;  /* 0x00000008ff487819 */ /* 0x000fe20000011649 */
[----:B--2---:R-:W-:Y:S01]  /*6130*/  IMAD.MOV.U32 R50, RZ, RZ, R44 ;  /* 0x000000ffff327224 */ /* 0x004fe200078e002c */
[----:B------:R-:W-:Y:S02]  /*6140*/  SHF.R.U32.HI R74, RZ, 0x8, R75 ;  /* 0x00000008ff4a7819 */ /* 0x000fe4000001164b */
[----:B------:R-:W-:Y:S01]  /*6150*/  LOP3.LUT R51, R73, 0xff0000ff, RZ, 0xc0, !PT ;  /* 0xff0000ff49337812 */ /* 0x000fe200078ec0ff */
[----:B------:R-:W-:Y:S01]  /*6160*/  IMAD.SHL.U32 R72, R72, 0x100, RZ ;  /* 0x0000010048487824 */ /* 0x000fe200078e00ff */
[----:B------:R-:W-:Y:S01]  /*6170*/  SHF.R.U32.HI R76, RZ, 0x10, R73 ;  /* 0x00000010ff4c7819 */ /* 0x000fe20000011649 */
[----:B------:R-:W-:Y:S01]  /*6180*/  IMAD.SHL.U32 R74, R74, 0x100, RZ ;  /* 0x000001004a4a7824 */ /* 0x000fe200078e00ff */
[----:B------:R-:W-:Y:S02]  /*6190*/  LOP3.LUT R73, R75, 0xff0000ff, RZ, 0xc0, !PT ;  /* 0xff0000ff4b497812 */ /* 0x000fe400078ec0ff */
[----:B------:R-:W-:-:S02]  /*61a0*/  SHF.R.U32.HI R75, RZ, 0x10, R75 ;  /* 0x00000010ff4b7819 */ /* 0x000fc4000001164b */
[----:B------:R-:W-:Y:S01]  /*61b0*/  LOP3.LUT R51, R51, 0xff00, R72, 0xf8, !PT ;  /* 0x0000ff0033337812 */ /* 0x000fe200078ef848 */
[----:B------:R-:W-:Y:S01]  /*61c0*/  IMAD.U32 R72, R76, 0x10000, RZ ;  /* 0x000100004c487824 */ /* 0x000fe200078e00ff */
[----:B------:R-:W-:Y:S01]  /*61d0*/  LOP3.LUT R74, R73, 0xff00, R74, 0xf8, !PT ;  /* 0x0000ff00494a7812 */ /* 0x000fe200078ef84a */
[----:B------:R-:W-:Y:S01]  /*61e0*/  IMAD.U32 R75, R75, 0x10000, RZ ;  /* 0x000100004b4b7824 */ /* 0x000fe200078e00ff */
[-C--:B------:R-:W-:Y:S02]  /*61f0*/  F2FP.F16.E4M3.UNPACK_B R44, R45.reuse ;  /* 0x0000002dff2c723e */ /* 0x080fe400020006ff */
[----:B------:R-:W-:Y:S02]  /*6200*/  F2FP.F16.E4M3.UNPACK_B R73, R154.H1 ;  /* 0x0000009aff49723e */ /* 0x000fe400030006ff */
[----:B------:R-:W-:Y:S01]  /*6210*/  LOP3.LUT R76, R51, 0xff0000, R72, 0xf8, !PT ;  /* 0x00ff0000334c7812 */ /* 0x000fe200078ef848 */
[--C-:B------:R-:W-:Y:S01]  /*6220*/  HADD2.F32 R51, -RZ, R44.reuse.H1_H1 ;  /* 0x3000002cff337230 */ /* 0x100fe20000004100 */
[----:B------:R-:W-:Y:S01]  /*6230*/  LOP3.LUT R79, R74, 0xff0000, R75, 0xf8, !PT ;  /* 0x00ff00004a4f7812 */ /* 0x000fe200078ef84b */
[--C-:B------:R-:W-:Y:S01]  /*6240*/  HADD2.F32 R77, -RZ, R73.reuse.H0_H0 ;  /* 0x20000049ff4d7230 */ /* 0x100fe20000004100 */
[----:B------:R-:W-:Y:S01]  /*6250*/  F2FP.F16.E4M3.UNPACK_B R74, R152.H1 ;  /* 0x00000098ff4a723e */ /* 0x000fe200030006ff */
[----:B------:R-:W-:Y:S01]  /*6260*/  HADD2.F32 R44, -RZ, R44.H0_H0 ;  /* 0x2000002cff2c7230 */ /* 0x000fe20000004100 */
[----:B------:R-:W-:Y:S01]  /*6270*/  F2FP.F16.E4M3.UNPACK_B R45, R45.H1 ;  /* 0x0000002dff2d723e */ /* 0x000fe200030006ff */
[----:B------:R-:W-:-:S02]  /*6280*/  HADD2.F32 R78, -RZ, R73.H1_H1 ;  /* 0x30000049ff4e7230 */ /* 0x000fc40000004100 */
[CC--:B------:R-:W-:Y:S01]  /*6290*/  FMUL.FTZ R81, R51.reuse, R77.reuse ;  /* 0x0000004d33517220 */ /* 0x0c0fe20000410000 */
[--C-:B------:R-:W-:Y:S02]  /*62a0*/  HADD2.F32 R75, -RZ, R74.reuse.H0_H0 ;  /* 0x2000004aff4b7230 */ /* 0x100fe40000004100 */
[----:B------:R-:W-:Y:S01]  /*62b0*/  FMUL.FTZ R80, R44, R77 ;  /* 0x0000004d2c507220 */ /* 0x000fe20000410000 */
[--C-:B------:R-:W-:Y:S01]  /*62c0*/  HADD2.F32 R73, -RZ, R45.reuse.H1_H1 ;  /* 0x3000002dff497230 */ /* 0x100fe20000004100 */
[----:B------:R-:W-:Y:S01]  /*62d0*/  F2FP.F16.E4M3.UNPACK_B R154, R154 ;  /* 0x0000009aff9a723e */ /* 0x000fe200020006ff */
[----:B------:R-:W-:Y:S02]  /*62e0*/  HADD2.F32 R72, -RZ, R45.H0_H0 ;  /* 0x2000002dff487230 */ /* 0x000fe40000004100 */
[-C--:B------:R-:W-:Y:S01]  /*62f0*/  FFMA.FTZ R45, R51, R75.reuse, R80 ;  /* 0x0000004b332d7223 */ /* 0x080fe20000010050 */
[----:B------:R-:W-:Y:S02]  /*6300*/  HADD2.F32 R74, -RZ, R74.H1_H1 ;  /* 0x3000004aff4a7230 */ /* 0x000fe40000004100 */
[C---:B------:R-:W-:Y:S01]  /*6310*/  FMUL.FTZ R77, R73.reuse, R78 ;  /* 0x0000004e494d7220 */ /* 0x040fe20000410000 */
[----:B------:R-:W-:Y:S01]  /*6320*/  F2FP.F16.E4M3.UNPACK_B R51, R50.H1 ;  /* 0x00000032ff33723e */ /* 0x000fe200030006ff */
[----:B------:R-:W-:Y:S01]  /*6330*/  FMUL.FTZ R78, R72, R78 ;  /* 0x0000004e484e7220 */ /* 0x000fe20000410000 */
[----:B------:R-:W-:Y:S01]  /*6340*/  FFMA.FTZ R44, R44, R75, -R81 ;  /* 0x0000004b2c2c7223 */ /* 0x000fe20000010851 */
[----:B------:R-:W-:Y:S01]  /*6350*/  FFMA.FTZ R82, R72, R74, -R77 ;  /* 0x0000004a48527223 */ /* 0x000fe2000001084d */
[----:B------:R-:W-:Y:S01]  /*6360*/  F2FP.F16.E4M3.UNPACK_B R50, R50 ;  /* 0x00000032ff32723e */ /* 0x000fe200020006ff */
[----:B------:R-:W-:Y:S01]  /*6370*/  FFMA.FTZ R83, R73, R74, R78 ;  /* 0x0000004a49537223 */ /* 0x000fe2000001004e */
[----:B------:R-:W-:Y:S01]  /*6380*/  F2FP.F16.E4M3.UNPACK_B R152, R152 ;  /* 0x00000098ff98723e */ /* 0x000fe200020006ff */
[----:B------:R-:W-:-:S02]  /*6390*/  HADD2.F32 R75, -RZ, R154.H1_H1 ;  /* 0x3000009aff4b7230 */ /* 0x000fc40000004100 */
[--C-:B------:R-:W-:Y:S01]  /*63a0*/  HADD2.F32 R72, -RZ, R51.reuse.H0_H0 ;  /* 0x20000033ff487230 */ /* 0x100fe20000004100 */
[----:B------:R-:W-:Y:S01]  /*63b0*/  F2FP.SATFINITE.E4M3.F32.PACK_AB_MERGE_C R85, R83, R82, RZ ;  /* 0x000000525355723e */ /* 0x000fe200048070ff */
[----:B------:R-:W-:Y:S02]  /*63c0*/  HADD2.F32 R73, -RZ, R51.H1_H1 ;  /* 0x30000033ff497230 */ /* 0x000fe40000004100 */
[----:B------:R-:W-:Y:S02]  /*63d0*/  HADD2.F32 R51, -RZ, R50.H0_H0 ;  /* 0x20000032ff337230 */ /* 0x000fe40000004100 */
[-C--:B------:R-:W-:Y:S01]  /*63e0*/  FMUL.FTZ R80, R72, R75.reuse ;  /* 0x0000004b48507220 */ /* 0x080fe20000410000 */
[----:B------:R-:W-:Y:S02]  /*63f0*/  HADD2.F32 R74, -RZ, R152.H1_H1 ;  /* 0x30000098ff4a7230 */ /* 0x000fe40000004100 */
[----:B------:R-:W-:Y:S01]  /*6400*/  FMUL.FTZ R77, R73, R75 ;  /* 0x0000004b494d7220 */ /* 0x000fe20000410000 */
[----:B------:R-:W-:Y:S01]  /*6410*/  HADD2.F32 R154, -RZ, R154.H0_H0 ;  /* 0x2000009aff9a7230 */ /* 0x000fe20000004100 */
[----:B------:R-:W-:Y:S01]  /*6420*/  F2FP.SATFINITE.E4M3.F32.PACK_AB_MERGE_C R45, R45, R44, R85 ;  /* 0x0000002c2d2d723e */ /* 0x000fe20004807055 */
[----:B------:R-:W-:-:S02]  /*6430*/  HADD2.F32 R50, -RZ, R50.H1_H1 ;  /* 0x30000032ff327230 */ /* 0x000fc40000004100 */
[-C--:B------:R-:W-:Y:S01]  /*6440*/  FFMA.FTZ R77, R72, R74.reuse, -R77 ;  /* 0x0000004a484d7223 */ /* 0x080fe2000001084d */
[----:B------:R-:W-:Y:S02]  /*6450*/  HADD2.F32 R152, -RZ, R152.H0_H0 ;  /* 0x20000098ff987230 */ /* 0x000fe40000004100 */
[----:B------:R-:W-:Y:S01]  /*6460*/  FFMA.FTZ R80, R73, R74, R80 ;  /* 0x0000004a49507223 */ /* 0x000fe20000010050 */
[CC--:B------:R-:W-:Y:S01]  /*6470*/  FMUL.FTZ R75, R51.reuse, R154.reuse ;  /* 0x0000009a334b7220 */ /* 0x0c0fe20000410000 */
[----:B------:R-:W-:Y:S01]  /*6480*/  FMUL.FTZ R78, R50, R154 ;  /* 0x0000009a324e7220 */ /* 0x000fe20000410000 */
[----:B------:R-:W-:Y:S02]  /*6490*/  F2FP.F16.E4M3.UNPACK_B R74, R76.H1 ;  /* 0x0000004cff4a723e */ /* 0x000fe400030006ff */
[----:B------:R-:W-:Y:S01]  /*64a0*/  F2FP.SATFINITE.E4M3.F32.PACK_AB_MERGE_C R84, R80, R77, RZ ;  /* 0x0000004d5054723e */ /* 0x000fe200048070ff */
[-C--:B------:R-:W-:Y:S01]  /*64b0*/  FFMA.FTZ R81, R51, R152.reuse, -R78 ;  /* 0x0000009833517223 */ /* 0x080fe2000001084e */
[----:B------:R-:W-:Y:S01]  /*64c0*/  F2FP.F16.E4M3.UNPACK_B R51, R47.H1 ;  /* 0x0000002fff33723e */ /* 0x000fe200030006ff */
[----:B------:R-:W-:Y:S01]  /*64d0*/  FFMA.FTZ R152, R50, R152, R75 ;  /* 0x0000009832987223 */ /* 0x000fe2000001004b */
[-C--:B------:R-:W-:Y:S01]  /*64e0*/  F2FP.F16.E4M3.UNPACK_B R77, R79.reuse.H1 ;  /* 0x0000004fff4d723e */ /* 0x080fe200030006ff */
[----:B------:R-:W-:Y:S01]  /*64f0*/  HADD2.F32 R75, -RZ, R74.H1_H1 ;  /* 0x3000004aff4b7230 */ /* 0x000fe20000004100 */
[----:B------:R-:W-:Y:S01]  /*6500*/  F2FP.F16.E4M3.UNPACK_B R50, R46.H1 ;  /* 0x0000002eff32723e */ /* 0x000fe200030006ff */
[----:B------:R-:W-:Y:S01]  /*6510*/  HADD2.F32 R73, -RZ, R51.H1_H1 ;  /* 0x30000033ff497230 */ /* 0x000fe20000004100 */
[----:B------:R-:W-:Y:S01]  /*6520*/  F2FP.F16.E4M3.UNPACK_B R79, R79 ;  /* 0x0000004fff4f723e */ /* 0x000fe200020006ff */
[----:B------:R-:W-:Y:S01]  /*6530*/  HADD2.F32 R80, -RZ, R77.H1_H1 ;  /* 0x3000004dff507230 */ /* 0x000fe20000004100 */
[----:B------:R-:W-:Y:S01]  /*6540*/  F2FP.F16.E4M3.UNPACK_B R76, R76 ;  /* 0x0000004cff4c723e */ /* 0x000fe200020006ff */
[----:B------:R-:W-:Y:S01]  /*6550*/  HADD2.F32 R72, -RZ, R51.H0_H0 ;  /* 0x20000033ff487230 */ /* 0x000fe20000004100 */
[----:B------:R-:W-:Y:S01]  /*6560*/  F2FP.F16.E4M3.UNPACK_B R47, R47 ;  /* 0x0000002fff2f723e */ /* 0x000fe200020006ff */
[----:B------:R-:W-:-:S02]  /*6570*/  HADD2.F32 R51, -RZ, R50.H1_H1 ;  /* 0x30000032ff337230 */ /* 0x000fc40000004100 */
[-C--:B------:R-:W-:Y:S01]  /*6580*/  FMUL.FTZ R83, R73, R80.reuse ;  /* 0x0000005049537220 */ /* 0x080fe20000410000 */
[--C-:B------:R-:W-:Y:S02]  /*6590*/  HADD2.F32 R78, -RZ, R79.reuse.H1_H1 ;  /* 0x3000004fff4e7230 */ /* 0x100fe40000004100 */
[C---:B------:R-:W-:Y:S01]  /*65a0*/  FMUL.FTZ R80, R72.reuse, R80 ;  /* 0x0000005048507220 */ /* 0x040fe20000410000 */
[----:B------:R-:W-:Y:S02]  /*65b0*/  HADD2.F32 R50, -RZ, R50.H0_H0 ;  /* 0x20000032ff327230 */ /* 0x000fe40000004100 */
[----:B------:R-:W-:Y:S01]  /*65c0*/  FFMA.FTZ R82, R72, R75, -R83 ;  /* 0x0000004b48527223 */ /* 0x000fe20000010853 */
[----:B------:R-:W-:Y:S02]  /*65d0*/  HADD2.F32 R72, -RZ, R76.H1_H1 ;  /* 0x3000004cff487230 */ /* 0x000fe40000004100 */
[----:B------:R-:W-:Y:S01]  /*65e0*/  FMUL.FTZ R83, R51, R78 ;  /* 0x0000004e33537220 */ /* 0x000fe20000410000 */
[----:B------:R-:W-:Y:S01]  /*65f0*/  F2FP.F16.E4M3.UNPACK_B R46, R46 ;  /* 0x0000002eff2e723e */ /* 0x000fe200020006ff */
[----:B------:R-:W-:Y:S01]  /*6600*/  FMUL.FTZ R78, R50, R78 ;  /* 0x0000004e324e7220 */ /* 0x000fe20000410000 */
[----:B------:R-:W-:-:S02]  /*6610*/  HADD2.F32 R79, -RZ, R79.H0_H0 ;  /* 0x2000004fff4f7230 */ /* 0x000fc40000004100 */
[-C--:B------:R-:W-:Y:S01]  /*6620*/  FFMA.FTZ R83, R50, R72.reuse, -R83 ;  /* 0x0000004832537223 */ /* 0x080fe20000010853 */
[--C-:B------:R-:W-:Y:S02]  /*6630*/  HADD2.F32 R50, -RZ, R47.reuse.H0_H0 ;  /* 0x2000002fff327230 */ /* 0x100fe40000004100 */
[----:B------:R-:W-:Y:S01]  /*6640*/  FFMA.FTZ R78, R51, R72, R78 ;  /* 0x00000048334e7223 */ /* 0x000fe2000001004e */
[----:B------:R-:W-:Y:S02]  /*6650*/  HADD2.F32 R51, -RZ, R47.H1_H1 ;  /* 0x3000002fff337230 */ /* 0x000fe40000004100 */
[----:B------:R-:W-:Y:S01]  /*6660*/  FFMA.FTZ R75, R73, R75, R80 ;  /* 0x0000004b494b7223 */ /* 0x000fe20000010050 */
[--C-:B------:R-:W-:Y:S01]  /*6670*/  HADD2.F32 R47, -RZ, R46.reuse.H0_H0 ;  /* 0x2000002eff2f7230 */ /* 0x100fe20000004100 */
[----:B------:R-:W-:Y:S01]  /*6680*/  F2FP.SATFINITE.E4M3.F32.PACK_AB_MERGE_C R44, R152, R81, R84 ;  /* 0x00000051982c723e */ /* 0x000fe20004807054 */
[----:B------:R-:W-:Y:S01]  /*6690*/  HADD2.F32 R46, -RZ, R46.H1_H1 ;  /* 0x3000002eff2e7230 */ /* 0x000fe20000004100 */
[----:B------:R-:W-:Y:S01]  /*66a0*/  F2FP.SATFINITE.E4M3.F32.PACK_AB_MERGE_C R78, R78, R83, RZ ;  /* 0x000000534e4e723e */ /* 0x000fe200048070ff */
[----:B------:R-:W-:Y:S01]  /*66b0*/  HADD2.F32 R77, -RZ, R77.H0_H0 ;  /* 0x2000004dff4d7230 */ /* 0x000fe20000004100 */
[----:B------:R-:W-:Y:S01]  /*66c0*/  F2FP.SATFINITE.E4M3.F32.PACK_AB_MERGE_C R75, R75, R82, RZ ;  /* 0x000000524b4b723e */ /* 0x000fe200048070ff */
[----:B------:R-:W-:-:S02]  /*66d0*/  HADD2.F32 R74, -RZ, R74.H0_H0 ;  /* 0x2000004aff4a7230 */ /* 0x000fc40000004100 */
[----:B------:R-:W-:Y:S01]  /*66e0*/  FMUL.FTZ R72, R46, R79 ;  /* 0x0000004f2e487220 */ /* 0x000fe20000410000 */
[----:B------:R-:W-:Y:S02]  /*66f0*/  HADD2.F32 R76, -RZ, R76.H0_H0 ;  /* 0x2000004cff4c7230 */ /* 0x000fe40000004100 */
[-C--:B------:R-:W-:Y:S01]  /*6700*/  FMUL.FTZ R73, R51, R77.reuse ;  /* 0x0000004d33497220 */ /* 0x080fe20000410000 */
[C---:B------:R-:W-:Y:S01]  /*6710*/  FMUL.FTZ R80, R50.reuse, R77 ;  /* 0x0000004d32507220 */ /* 0x040fe20000410000 */
[----:B------:R-:W-:Y:S02]  /*6720*/  FMUL.FTZ R79, R47, R79 ;  /* 0x0000004f2f4f7220 */ /* 0x000fe40000410000 */
[-C--:B------:R-:W-:Y:S01]  /*6730*/  FFMA.FTZ R73, R50, R74.reuse, -R73 ;  /* 0x0000004a32497223 */ /* 0x080fe20000010849 */
[----:B------:R-:W-:Y:S01]  /*6740*/  FFMA.FTZ R80, R51, R74, R80 ;  /* 0x0000004a33507223 */ /* 0x000fe20000010050 */
[-C--:B------:R-:W-:Y:S01]  /*6750*/  FFMA.FTZ R72, R47, R76.reuse, -R72 ;  /* 0x0000004c2f487223 */ /* 0x080fe20000010848 */
[----:B------:R-:W-:-:S03]  /*6760*/  FFMA.FTZ R79, R46, R76, R79 ;  /* 0x0000004c2e4f7223 */ /* 0x000fc6000001004f */
[----:B------:R-:W-:Y:S02]  /*6770*/  F2FP.SATFINITE.E4M3.F32.PACK_AB_MERGE_C R47, R80, R73, R75 ;  /* 0x00000049502f723e */ /* 0x000fe4000480704b */
[----:B------:R-:W-:-:S07]  /*6780*/  F2FP.SATFINITE.E4M3.F32.PACK_AB_MERGE_C R46, R79, R72, R78 ;  /* 0x000000484f2e723e */ /* 0x000fce000480704e */
.L_x_523:
[----:B------:R-:W-:Y:S05]  /*6790*/  BSYNC B2 ;  /* 0x0000000000027941 */ /* 0x000fea0003800000 */
.L_x_522:
[----:B--2---:R0:W-:Y:S02]  /*67a0*/  STG.E.128 desc[UR54][R48.64], R44 ;  /* 0x0000002c30007986 */ /* 0x0041e4000c101d36 */
.L_x_521:
[----:B------:R-:W-:Y:S05]  /*67b0*/  BSYNC B1 ;  /* 0x0000000000017941 */ /* 0x000fea0003800000 */
.L_x_520:
[----:B------:R-:W-:Y:S01]  /*67c0*/  ISETP.NE.AND P3, PT, R35, RZ, PT ;  /* 0x000000ff2300720c */ /* 0x000fe20003f65270 */
[----:B------:R-:W-:-:S12]  /*67d0*/  BSSY B1, `(.L_x_524) ;  /* 0x000006f000017945 */ /* 0x000fd80003800000 */
[----:B------:R-:W-:Y:S05]  /*67e0*/  @!P3 BRA `(.L_x_525) ;  /* 0x0000000400b4b947 */ /* 0x000fea0003800000 */
[----:B0-234-:R0:W2:Y:S01]  /*67f0*/  LDS.128 R44, [R41+0x26200] ;  /* 0x02620000292c7984 */ /* 0x01d0a20000000c00 */
[----:B------:R-:W-:Y:S01]  /*6800*/  ISETP.GE.AND P3, PT, R222, R133, PT ;  /* 0x00000085de00720c */ /* 0x000fe20003f66270 */
[----:B------:R-:W-:-:S12]  /*6810*/  BSSY B2, `(.L_x_526) ;  /* 0x0000069000027945 */ /* 0x000fd80003800000 */
[----:B0-----:R-:W-:Y:S05]  /*6820*/  @P3 BRA `(.L_x_527) ;  /* 0x00000004009c3947 */ /* 0x001fea0003800000 */
[--C-:B------:R-:W-:Y:S01]  /*6830*/  SHF.R.U32.HI R73, RZ, 0x10, R69.reuse ;  /* 0x00000010ff497819 */ /* 0x100fe20000011645 */
[----:B--2---:R-:W-:Y:S01]  /*6840*/  IMAD.MOV.U32 R50, RZ, RZ, R44 ;  /* 0x000000ffff327224 */ /* 0x004fe200078e002c */
[----:B------:R-:W-:Y:S02]  /*6850*/  SHF.R.U32.HI R51, RZ, 0x8, R69 ;  /* 0x00000008ff337819 */ /* 0x000fe40000011645 */
[----:B------:R-:W-:Y:S02]  /*6860*/  LOP3.LUT R68, R69, 0xff0000ff, RZ, 0xc0, !PT ;  /* 0xff0000ff45447812 */ /* 0x000fe400078ec0ff */
[--C-:B------:R-:W-:Y:S02]  /*6870*/  SHF.R.U32.HI R69, RZ, 0x8, R71.reuse ;  /* 0x00000008ff457819 */ /* 0x100fe40000011647 */
[----:B------:R-:W-:Y:S02]  /*6880*/  SHF.R.U32.HI R72, RZ, 0x10, R71 ;  /* 0x00000010ff487819 */ /* 0x000fe40000011647 */
[----:B------:R-:W-:Y:S01]  /*6890*/  LOP3.LUT R70, R71, 0xff0000ff, RZ, 0xc0, !PT ;  /* 0xff0000ff47467812 */ /* 0x000fe200078ec0ff */
[----:B------:R-:W-:Y:S01]  /*68a0*/  IMAD.SHL.U32 R69, R69, 0x100, RZ ;  /* 0x0000010045457824 */ /* 0x000fe200078e00ff */
[----:B------:R-:W-:-:S02]  /*68b0*/  SHF.L.U32 R51, R51, 0x8, RZ ;  /* 0x0000000833337819 */ /* 0x000fc400000006ff */
[----:B------:R-:W-:Y:S02]  /*68c0*/  F2FP.F16.E4M3.UNPACK_B R44, R45 ;  /* 0x0000002dff2c723e */ /* 0x000fe400020006ff */
[----:B------:R-:W-:Y:S01]  /*68d0*/  LOP3.LUT R68, R68, 0xff00, R51, 0xf8, !PT ;  /* 0x0000ff0044447812 */ /* 0x000fe200078ef833 */
[----:B------:R-:W-:Y:S01]  /*68e0*/  IMAD.U32 R51, R73, 0x10000, RZ ;  /* 0x0001000049337824 */ /* 0x000fe200078e00ff */
[----:B------:R-:W-:Y:S01]  /*68f0*/  LOP3.LUT R71, R70, 0xff00, R69, 0xf8, !PT ;  /* 0x0000ff0046477812 */ /* 0x000fe200078ef845 */
[----:B------:R-:W-:Y:S01]  /*6900*/  IMAD.U32 R70, R72, 0x10000, RZ ;  /* 0x0001000048467824 */ /* 0x000fe200078e00ff */
        /* <DEDUP_REMOVED lines=43> */
[----:B------:R-:W-:Y:S01]  /*6bc0*/  FFMA.FTZ R77, R51, R149, -R74 ;  /* 0x00000095334d7223 */ /* 0x000fe2000001084a */
        /* <DEDUP_REMOVED lines=45> */
.L_x_527:
[----:B------:R-:W-:Y:S05]  /*6ea0*/  BSYNC B2 ;  /* 0x0000000000027941 */ /* 0x000fea0003800000 */
.L_x_526:
[----:B--2---:R0:W-:Y:S02]  /*6eb0*/  STG.E.128 desc[UR54][R48.64+0x20], R44 ;  /* 0x0000202c30007986 */ /* 0x0041e4000c101d36 */
.L_x_525:
[----:B------:R-:W-:Y:S05]  /*6ec0*/  BSYNC B1 ;  /* 0x0000000000017941 */ /* 0x000fea0003800000 */
.L_x_524:
        /* <DEDUP_REMOVED lines=9> */
[----:B------:R-:W-:Y:S02]  /*6f60*/  LOP3.LUT R51, R65, 0xff0000ff, RZ, 0xc0, !PT ;  /* 0xff0000ff41337812 */ /* 0x000fe400078ec0ff */
[----:B------:R-:W-:Y:S01]  /*6f70*/  SHF.R.U32.HI R68, RZ, 0x10, R65 ;  /* 0x00000010ff447819 */ /* 0x000fe20000011641 */
[----:B------:R-:W-:Y:S01]  /*6f80*/  IMAD.SHL.U32 R64, R64, 0x100, RZ ;  /* 0x0000010040407824 */ /* 0x000fe200078e00ff */
[--C-:B------:R-:W-:Y:S02]  /*6f90*/  SHF.R.U32.HI R66, RZ, 0x8, R67.reuse ;  /* 0x00000008ff427819 */ /* 0x100fe40000011643 */
[----:B------:R-:W-:Y:S02]  /*6fa0*/  LOP3.LUT R65, R67, 0xff0000ff, RZ, 0xc0, !PT ;  /* 0xff0000ff43417812 */ /* 0x000fe400078ec0ff */
[----:B------:R-:W-:-:S02]  /*6fb0*/  SHF.R.U32.HI R67, RZ, 0x10, R67 ;  /* 0x00000010ff437819 */ /* 0x000fc40000011643 */
[----:B------:R-:W-:Y:S02]  /*6fc0*/  SHF.L.U32 R66, R66, 0x8, RZ ;  /* 0x0000000842427819 */ /* 0x000fe400000006ff */
[----:B------:R-:W-:Y:S01]  /*6fd0*/  LOP3.LUT R51, R51, 0xff00, R64, 0xf8, !PT ;  /* 0x0000ff0033337812 */ /* 0x000fe200078ef840 */
[----:B------:R-:W-:Y:S01]  /*6fe0*/  IMAD.U32 R64, R68, 0x10000, RZ ;  /* 0x0001000044407824 */ /* 0x000fe200078e00ff */
[----:B------:R-:W-:Y:S01]  /*6ff0*/  LOP3.LUT R66, R65, 0xff00, R66, 0xf8, !PT ;  /* 0x0000ff0041427812 */ /* 0x000fe200078ef842 */
[----:B------:R-:W-:Y:S01]  /*7000*/  IMAD.U32 R67, R67, 0x10000, RZ ;  /* 0x0001000043437824 */ /* 0x000fe200078e00ff */
[----:B------:R-:W-:Y:S02]  /*7010*/  F2FP.F16.E4M3.UNPACK_B R44, R45 ;  /* 0x0000002dff2c723e */ /* 0x000fe400020006ff */
        /* <DEDUP_REMOVED lines=39> */
[-C--:B------:R-:W-:Y:S01]  /*7290*/  F2FP.F16.E4M3.UNPACK_B R66, R68.reuse.H1 ;  /* 0x00000044ff42723e */ /* 0x080fe200030006ff */
[-C--:B------:R-:W-:Y:S01]  /*72a0*/  FMUL.FTZ R70, R50, R141.reuse ;  /* 0x0000008d32467220 */ /* 0x080fe20000410000 */
[C---:B------:R-:W-:Y:S01]  /*72b0*/  FMUL.FTZ R141, R51.reuse, R141 ;  /* 0x0000008d338d7220 */ /* 0x040fe20000410000 */
[----:B------:R-:W-:Y:S02]  /*72c0*/  F2FP.F16.E4M3.UNPACK_B R68, R68 ;  /* 0x00000044ff44723e */ /* 0x000fe400020006ff */
[-C--:B------:R-:W-:Y:S01]  /*72d0*/  FFMA.FTZ R73, R51, R140.reuse, -R70 ;  /* 0x0000008c33497223 */ /* 0x080fe20000010846 */
[----:B------:R-:W-:Y:S01]  /*72e0*/  F2FP.SATFINITE.E4M3.F32.PACK_AB_MERGE_C R76, R72, R69, RZ ;  /* 0x00000045484c723e */ /* 0x000fe200048070ff */
[----:B------:R-:W-:Y:S01]  /*72f0*/  FFMA.FTZ R140, R50, R140, R141 ;  /* 0x0000008c328c7223 */ /* 0x000fe2000001008d */
[----:B------:R-:W-:Y:S01]  /*7300*/  F2FP.F16.E4M3.UNPACK_B R51, R47.H1 ;  /* 0x0000002fff33723e */ /* 0x000fe200030006ff */
[--C-:B------:R-:W-:Y:S01]  /*7310*/  HADD2.F32 R67, -RZ, R66.reuse.H1_H1 ;  /* 0x30000042ff437230 */ /* 0x100fe20000004100 */
[-C--:B------:R-:W-:Y:S01]  /*7320*/  F2FP.F16.E4M3.UNPACK_B R69, R71.reuse.H1 ;  /* 0x00000047ff45723e */ /* 0x080fe200030006ff */
[----:B------:R-:W-:Y:S01]  /*7330*/  HADD2.F32 R66, -RZ, R66.H0_H0 ;  /* 0x20000042ff427230 */ /* 0x000fe20000004100 */
[-C--:B------:R-:W-:Y:S01]  /*7340*/  F2FP.F16.E4M3.UNPACK_B R50, R46.reuse.H1 ;  /* 0x0000002eff32723e */ /* 0x080fe200030006ff */
        /* <DEDUP_REMOVED lines=14> */
[----:B------:R-:W-:-:S02]  /*7430*/  HADD2.F32 R71, -RZ, R71.H0_H0 ;  /* 0x20000047ff477230 */ /* 0x000fc40000004100 */
[C---:B------:R-:W-:Y:S01]  /*7440*/  FMUL.FTZ R70, R50.reuse, R70 ;  /* 0x0000004632467220 */ /* 0x040fe20000410000 */
[----:B------:R-:W-:Y:S02]  /*7450*/  HADD2.F32 R69, -RZ, R69.H0_H0 ;  /* 0x20000045ff457230 */ /* 0x000fe40000004100 */
[-C--:B------:R-:W-:Y:S01]  /*7460*/  FFMA.FTZ R75, R50, R64.reuse, -R75 ;  /* 0x00000040324b7223 */ /* 0x080fe2000001084b */
[--C-:B------:R-:W-:Y:S02]  /*7470*/  HADD2.F32 R50, -RZ, R47.reuse.H0_H0 ;  /* 0x2000002fff327230 */ /* 0x100fe40000004100 */
[----:B------:R-:W-:Y:S01]  /*7480*/  FFMA.FTZ R70, R51, R64, R70 ;  /* 0x0000004033467223 */ /* 0x000fe20000010046 */
[----:B------:R-:W-:Y:S02]  /*7490*/  HADD2.F32 R51, -RZ, R47.H1_H1 ;  /* 0x3000002fff337230 */ /* 0x000fe40000004100 */
[----:B------:R-:W-:Y:S01]  /*74a0*/  FFMA.FTZ R67, R65, R67, R72 ;  /* 0x0000004341437223 */ /* 0x000fe20000010048 */
[----:B------:R-:W-:-:S02]  /*74b0*/  HADD2.F32 R47, -RZ, R46.H0_H0 ;  /* 0x2000002eff2f7230 */ /* 0x000fc40000004100 */
[-C--:B------:R-:W-:Y:S01]  /*74c0*/  FMUL.FTZ R72, R50, R69.reuse ;  /* 0x0000004532487220 */ /* 0x080fe20000410000 */
[----:B------:R-:W-:Y:S02]  /*74d0*/  HADD2.F32 R46, -RZ, R46.H1_H1 ;  /* 0x3000002eff2e7230 */ /* 0x000fe40000004100 */
[C---:B------:R-:W-:Y:S01]  /*74e0*/  FMUL.FTZ R65, R51.reuse, R69 ;  /* 0x0000004533417220 */ /* 0x040fe20000410000 */
[----:B------:R-:W-:Y:S02]  /*74f0*/  HADD2.F32 R68, -RZ, R68.H0_H0 ;  /* 0x20000044ff447230 */ /* 0x000fe40000004100 */
[-C--:B------:R-:W-:Y:S01]  /*7500*/  FFMA.FTZ R72, R51, R66.reuse, R72 ;  /* 0x0000004233487223 */ /* 0x080fe20000010048 */
[----:B------:R-:W-:Y:S01]  /*7510*/  F2FP.SATFINITE.E4M3.F32.PACK_AB_MERGE_C R70, R70, R75, RZ ;  /* 0x0000004b4646723e */ /* 0x000fe200048070ff */
[-C--:B------:R-:W-:Y:S01]  /*7520*/  FMUL.FTZ R64, R46, R71.reuse ;  /* 0x000000472e407220 */ /* 0x080fe20000410000 */
[----:B------:R-:W-:Y:S01]  /*7530*/  FMUL.FTZ R71, R47, R71 ;  /* 0x000000472f477220 */ /* 0x000fe20000410000 */
[----:B------:R-:W-:Y:S01]  /*7540*/  FFMA.FTZ R65, R50, R66, -R65 ;  /* 0x0000004232417223 */ /* 0x000fe20000010841 */
[----:B------:R-:W-:Y:S01]  /*7550*/  F2FP.SATFINITE.E4M3.F32.PACK_AB_MERGE_C R67, R67, R74, RZ ;  /* 0x0000004a4343723e */ /* 0x000fe200048070ff */
[-C--:B------:R-:W-:Y:S01]  /*7560*/  FFMA.FTZ R64, R47, R68.reuse, -R64 ;  /* 0x000000442f407223 */ /* 0x080fe20000010840 */
[----:B------:R-:W-:Y:S01]  /*7570*/  FFMA.FTZ R71, R46, R68, R71 ;  /* 0x000000442e477223 */ /* 0x000fe20000010047 */
[----:B------:R-:W-:-:S02]  /*7580*/  F2FP.SATFINITE.E4M3.F32.PACK_AB_MERGE_C R44, R140, R73, R76 ;  /* 0x000000498c2c723e */ /* 0x000fc4000480704c */
[----:B------:R-:W-:Y:S02]  /*7590*/  F2FP.SATFINITE.E4M3.F32.PACK_AB_MERGE_C R47, R72, R65, R67 ;  /* 0x00000041482f723e */ /* 0x000fe40004807043 */
[----:B------:R-:W-:-:S07]  /*75a0*/  F2FP.SATFINITE.E4M3.F32.PACK_AB_MERGE_C R46, R71, R64, R70 ;  /* 0x00000040472e723e */ /* 0x000fce0004807046 */
.L_x_531:
[----:B------:R-:W-:Y:S05]  /*75b0*/  BSYNC B2 ;  /* 0x0000000000027941 */ /* 0x000fea0003800000 */
.L_x_530:
[----:B--2---:R0:W-:Y:S02]  /*75c0*/  STG.E.128 desc[UR54][R48.64+0x40], R44 ;  /* 0x0000402c30007986 */ /* 0x0041e4000c101d36 */
.L_x_529:
[----:B------:R-:W-:Y:S05]  /*75d0*/  BSYNC B1 ;  /* 0x0000000000017941 */ /* 0x000fea0003800000 */
.L_x_528:
[----:B------:R-:W-:Y:S01]  /*75e0*/  ISETP.NE.AND P3, PT, R37, RZ, PT ;  /* 0x000000ff2500720c */ /* 0x000fe20003f65270 */
[----:B------:R-:W-:-:S12]  /*75f0*/  BSSY B1, `(.L_x_532) ;  /* 0x000006f000017945 */ /* 0x000fd80003800000 */
[----:B------:R-:W-:Y:S05]  /*7600*/  @!P3 BRA `(.L_x_533) ;  /* 0x0000000400b4b947 */ /* 0x000fea0003800000 */
[----:B0-234-:R0:W2:Y:S01]  /*7610*/  LDS.128 R44, [R41+0x28a00] ;  /* 0x028a0000292c7984 */ /* 0x01d0a20000000c00 */
[----:B------:R-:W-:Y:S01]  /*7620*/  ISETP.GE.AND P3, PT, R225, R133, PT ;  /* 0x00000085e100720c */ /* 0x000fe20003f66270 */
[----:B------:R-:W-:-:S12]  /*7630*/  BSSY B2, `(.L_x_534) ;  /* 0x0000069000027945 */ /* 0x000fd80003800000 */
[----:B0-----:R-:W-:Y:S05]  /*7640*/  @P3 BRA `(.L_x_535) ;  /* 0x00000004009c3947 */ /* 0x001fea0003800000 */
[--C-:B------:R-:W-:Y:S02]  /*7650*/  SHF.R.U32.HI R66, RZ, 0x10, R61.reuse ;  /* 0x00000010ff427819 */ /* 0x100fe4000001163d */
[----:B------:R-:W-:Y:S02]  /*7660*/  SHF.R.U32.HI R51, RZ, 0x8, R61 ;  /* 0x00000008ff337819 */ /* 0x000fe4000001163d */
[----:B------:R-:W-:Y:S02]  /*7670*/  LOP3.LUT R60, R61, 0xff0000ff, RZ, 0xc0, !PT ;  /* 0xff0000ff3d3c7812 */ /* 0x000fe400078ec0ff */
[--C-:B------:R-:W-:Y:S01]  /*7680*/  SHF.R.U32.HI R61, RZ, 0x8, R63.reuse ;  /* 0x00000008ff3d7819 */ /* 0x100fe2000001163f */
[----:B------:R-:W-:Y:S01]  /*7690*/  IMAD.SHL.U32 R51, R51, 0x100, RZ ;  /* 0x0000010033337824 */ /* 0x000fe200078e00ff */
[----:B------:R-:W-:Y:S02]  /*76a0*/  SHF.R.U32.HI R65, RZ, 0x10, R63 ;  /* 0x00000010ff417819 */ /* 0x000fe4000001163f */
[----:B------:R-:W-:Y:S01]  /*76b0*/  LOP3.LUT R62, R63, 0xff0000ff, RZ, 0xc0, !PT ;  /* 0xff0000ff3f3e7812 */ /* 0x000fe200078ec0ff */
[----:B------:R-:W-:Y:S01]  /*76c0*/  IMAD.SHL.U32 R61, R61, 0x100, RZ ;  /* 0x000001003d3d7824 */ /* 0x000fe200078e00ff */
[----:B------:R-:W-:Y:S01]  /*76d0*/  LOP3.LUT R60, R60, 0xff00, R51, 0xf8, !PT ;  /* 0x0000ff003c3c7812 */ /* 0x000fe200078ef833 */
[----:B------:R-:W-:Y:S01]  /*76e0*/  IMAD.U32 R51, R66, 0x10000, RZ ;  /* 0x0001000042337824 */ /* 0x000fe200078e00ff */
[----:B--2---:R-:W-:-:S02]  /*76f0*/  MOV R50, R44 ;  /* 0x0000002c00327202 */ /* 0x004fc40000000f00 */
[----:B------:R-:W-:Y:S01]  /*7700*/  LOP3.LUT R64, R62, 0xff00, R61, 0xf8, !PT ;  /* 0x0000ff003e407812 */ /* 0x000fe200078ef83d */
[----:B------:R-:W-:Y:S01]  /*7710*/  IMAD.U32 R61, R65, 0x10000, RZ ;  /* 0x00010000413d7824 */ /* 0x000fe200078e00ff */
[----:B------:R-:W-:Y:S02]  /*7720*/  F2FP.F16.E4M3.UNPACK_B R62, R139.H1 ;  /* 0x0000008bff3e723e */ /* 0x000fe400030006ff */
[-C--:B------:R-:W-:Y:S02]  /*7730*/  F2FP.F16.E4M3.UNPACK_B R44, R45.reuse ;  /* 0x0000002dff2c723e */ /* 0x080fe400020006ff */
[----:B------:R-:W-:Y:S01]  /*7740*/  F2FP.F16.E4M3.UNPACK_B R45, R45.H1 ;  /* 0x0000002dff2d723e */ /* 0x000fe200030006ff */
[--C-:B------:R-:W-:Y:S01]  /*7750*/  HADD2.F32 R65, -RZ, R62.reuse.H1_H1 ;  /* 0x3000003eff417230 */ /* 0x100fe20000004100 */
[----:B------:R-:W-:Y:S01]  /*7760*/  LOP3.LUT R66, R64, 0xff0000, R61, 0xf8, !PT ;  /* 0x00ff000040427812 */ /* 0x000fe200078ef83d */
[----:B------:R-:W-:Y:S01]  /*7770*/  HADD2.F32 R64, -RZ, R62.H0_H0 ;  /* 0x2000003eff407230 */ /* 0x000fe20000004100 */
[----:B------:R-:W-:Y:S01]  /*7780*/  LOP3.LUT R63, R60, 0xff0000, R51, 0xf8, !PT ;  /* 0x00ff00003c3f7812 */ /* 0x000fe200078ef833 */
[--C-:B------:R-:W-:Y:S01]  /*7790*/  HADD2.F32 R51, -RZ, R44.reuse.H1_H1 ;  /* 0x3000002cff337230 */ /* 0x100fe20000004100 */
[----:B------:R-:W-:Y:S01]  /*77a0*/  F2FP.F16.E4M3.UNPACK_B R61, R138.H1 ;  /* 0x0000008aff3d723e */ /* 0x000fe200030006ff */
[----:B------:R-:W-:Y:S01]  /*77b0*/  HADD2.F32 R60, -RZ, R45.H1_H1 ;  /* 0x3000002dff3c7230 */ /* 0x000fe20000004100 */
[----:B------:R-:W-:Y:S01]  /*77c0*/  F2FP.F16.E4M3.UNPACK_B R139, R139 ;  /* 0x0000008bff8b723e */ /* 0x000fe200020006ff */
[----:B------:R-:W-:-:S02]  /*77d0*/  HADD2.F32 R44, -RZ, R44.H0_H0 ;  /* 0x2000002cff2c7230 */ /* 0x000fc40000004100 */
[-C--:B------:R-:W-:Y:S01]  /*77e0*/  FMUL.FTZ R67, R51, R64.reuse ;  /* 0x0000004033437220 */ /* 0x080fe20000410000 */
[----:B------:R-:W-:Y:S02]  /*77f0*/  HADD2.F32 R62, -RZ, R61.H0_H0 ;  /* 0x2000003dff3e7230 */ /* 0x000fe40000004100 */
[-C--:B------:R-:W-:Y:S01]  /*7800*/  FMUL.FTZ R68, R60, R65.reuse ;  /* 0x000000413c447220 */ /* 0x080fe20000410000 */
[----:B------:R-:W-:Y:S02]  /*7810*/  HADD2.F32 R45, -RZ, R45.H0_H0 ;  /* 0x2000002dff2d7230 */ /* 0x000fe40000004100 */
[C---:B------:R-:W-:Y:S01]  /*7820*/  FMUL.FTZ R64, R44.reuse, R64 ;  /* 0x000000402c407220 */ /* 0x040fe20000410000 */
[----:B------:R-:W-:Y:S02]  /*7830*/  HADD2.F32 R61, -RZ, R61.H1_H1 ;  /* 0x3000003dff3d7230 */ /* 0x000fe40000004100 */
[----:B------:R-:W-:Y:S01]  /*7840*/  FFMA.FTZ R44, R44, R62, -R67 ;  /* 0x0000003e2c2c7223 */ /* 0x000fe20000010843 */
[----:B------:R-:W-:Y:S01]  /*7850*/  F2FP.F16.E4M3.UNPACK_B R138, R138 ;  /* 0x0000008aff8a723e */ /* 0x000fe200020006ff */
[----:B------:R-:W-:Y:S01]  /*7860*/  FMUL.FTZ R65, R45, R65 ;  /* 0x000000412d417220 */ /* 0x000fe20000410000 */
[----:B------:R-:W-:Y:S01]  /*7870*/  FFMA.FTZ R69, R51, R62, R64 ;  /* 0x0000003e33457223 */ /* 0x000fe20000010040 */
[-C--:B------:R-:W-:Y:S01]  /*7880*/  FFMA.FTZ R67, R45, R61.reuse, -R68 ;  /* 0x0000003d2d437223 */ /* 0x080fe20000010844 */
[-C--:B------:R-:W-:Y:S01]  /*7890*/  F2FP.F16.E4M3.UNPACK_B R45, R50.reuse.H1 ;  /* 0x00000032ff2d723e */ /* 0x080fe200030006ff */
[----:B------:R-:W-:Y:S01]  /*78a0*/  FFMA.FTZ R70, R60, R61, R65 ;  /* 0x0000003d3c467223 */ /* 0x000fe20000010041 */
[----:B------:R-:W-:Y:S01]  /*78b0*/  F2FP.F16.E4M3.UNPACK_B R50, R50 ;  /* 0x00000032ff32723e */ /* 0x000fe200020006ff */
[----:B------:R-:W-:-:S02]  /*78c0*/  HADD2.F32 R62, -RZ, R139.H1_H1 ;  /* 0x3000008bff3e7230 */ /* 0x000fc40000004100 */
[--C-:B------:R-:W-:Y:S01]  /*78d0*/  HADD2.F32 R51, -RZ, R45.reuse.H0_H0 ;  /* 0x2000002dff337230 */ /* 0x100fe20000004100 */
[----:B------:R-:W-:Y:S01]  /*78e0*/  F2FP.SATFINITE.E4M3.F32.PACK_AB_MERGE_C R73, R70, R67, RZ ;  /* 0x000000434649723e */ /* 0x000fe200048070ff */
[----:B------:R-:W-:Y:S02]  /*78f0*/  HADD2.F32 R60, -RZ, R45.H1_H1 ;  /* 0x3000002dff3c7230 */ /* 0x000fe40000004100 */
[--C-:B------:R-:W-:Y:S02]  /*7900*/  HADD2.F32 R45, -RZ, R50.reuse.H0_H0 ;  /* 0x20000032ff2d7230 */ /* 0x100fe40000004100 */
[-C--:B------:R-:W-:Y:S01]  /*7910*/  FMUL.FTZ R65, R51, R62.reuse ;  /* 0x0000003e33417220 */ /* 0x080fe20000410000 */
[----:B------:R-:W-:Y:S02]  /*7920*/  HADD2.F32 R139, -RZ, R139.H0_H0 ;  /* 0x2000008bff8b7230 */ /* 0x000fe40000004100 */
[----:B------:R-:W-:Y:S01]  /*7930*/  FMUL.FTZ R64, R60, R62 ;  /* 0x0000003e3c407220 */ /* 0x000fe20000410000 */
[----:B------:R-:W-:-:S02]  /*7940*/  HADD2.F32 R50, -RZ, R50.H1_H1 ;  /* 0x30000032ff327230 */ /* 0x000fc40000004100 */
[--C-:B------:R-:W-:Y:S02]  /*7950*/  HADD2.F32 R61, -RZ, R138.reuse.H1_H1 ;  /* 0x3000008aff3d7230 */ /* 0x100fe40000004100 */
[----:B------:R-:W-:Y:S02]  /*7960*/  HADD2.F32 R138, -RZ, R138.H0_H0 ;  /* 0x2000008aff8a7230 */ /* 0x000fe40000004100 */
[-C--:B------:R-:W-:Y:S01]  /*7970*/  FMUL.FTZ R62, R50, R139.reuse ;  /* 0x0000008b323e7220 */ /* 0x080fe20000410000 */
[----:B------:R-:W-:Y:S01]  /*7980*/  FMUL.FTZ R139, R45, R139 ;  /* 0x0000008b2d8b7220 */ /* 0x000fe20000410000 */
[-C--:B------:R-:W-:Y:S01]  /*7990*/  FFMA.FTZ R64, R51, R61.reuse, -R64 ;  /* 0x0000003d33407223 */ /* 0x080fe20000010840 */
[----:B------:R-:W-:Y:S01]  /*79a0*/  FFMA.FTZ R65, R60, R61, R65 ;  /* 0x0000003d3c417223 */ /* 0x000fe20000010041 */
[-C--:B------:R-:W-:Y:S01]  /*79b0*/  FFMA.FTZ R68, R45, R138.reuse, -R62 ;  /* 0x0000008a2d447223 */ /* 0x080fe2000001083e */
[----:B------:R-:W-:Y:S01]  /*79c0*/  FFMA.FTZ R139, R50, R138, R139 ;  /* 0x0000008a328b7223 */ /* 0x000fe2000001008b */
[----:B------:R-:W-:-:S02]  /*79d0*/  F2FP.F16.E4M3.UNPACK_B R50, R47.H1 ;  /* 0x0000002fff32723e */ /* 0x000fc400030006ff */
[----:B------:R-:W-:Y:S02]  /*79e0*/  F2FP.SATFINITE.E4M3.F32.PACK_AB_MERGE_C R72, R65, R64, RZ ;  /* 0x000000404148723e */ /* 0x000fe400048070ff */
[----:B------:R-:W-:Y:S01]  /*79f0*/  F2FP.F16.E4M3.UNPACK_B R64, R66.H1 ;  /* 0x00000042ff40723e */ /* 0x000fe200030006ff */
[--C-:B------:R-:W-:Y:S01]  /*7a00*/  HADD2.F32 R60, -RZ, R50.reuse.H1_H1 ;  /* 0x30000032ff3c7230 */ /* 0x100fe20000004100 */
[-C--:B------:R-:W-:Y:S01]  /*7a10*/  F2FP.F16.E4M3.UNPACK_B R61, R63.reuse.H1 ;  /* 0x0000003fff3d723e */ /* 0x080fe200030006ff */
[----:B------:R-:W-:Y:S01]  /*7a20*/  HADD2.F32 R51, -RZ, R50.H0_H0 ;  /* 0x20000032ff337230 */ /* 0x000fe20000004100 */
[----:B------:R-:W-:Y:S01]  /*7a30*/  F2FP.F16.E4M3.UNPACK_B R45, R46.H1 ;  /* 0x0000002eff2d723e */ /* 0x000fe200030006ff */
[----:B------:R-:W-:Y:S01]  /*7a40*/  HADD2.F32 R67, -RZ, R64.H1_H1 ;  /* 0x30000040ff437230 */ /* 0x000fe20000004100 */
[----:B------:R-:W-:Y:S01]  /*7a50*/  F2FP.F16.E4M3.UNPACK_B R66, R66 ;  /* 0x00000042ff42723e */ /* 0x000fe200020006ff */
[----:B------:R-:W-:Y:S01]  /*7a60*/  HADD2.F32 R62, -RZ, R61.H1_H1 ;  /* 0x3000003dff3e7230 */ /* 0x000fe20000004100 */
[----:B------:R-:W-:Y:S01]  /*7a70*/  F2FP.F16.E4M3.UNPACK_B R63, R63 ;  /* 0x0000003fff3f723e */ /* 0x000fe200020006ff */
[----:B------:R-:W-:-:S02]  /*7a80*/  HADD2.F32 R50, -RZ, R45.H1_H1 ;  /* 0x3000002dff327230 */ /* 0x000fc40000004100 */
[-C--:B------:R-:W-:Y:S01]  /*7a90*/  FMUL.FTZ R70, R60, R67.reuse ;  /* 0x000000433c467220 */ /* 0x080fe20000410000 */
[----:B------:R-:W-:Y:S02]  /*7aa0*/  HADD2.F32 R65, -RZ, R66.H1_H1 ;  /* 0x30000042ff417230 */ /* 0x000fe40000004100 */
[C---:B------:R-:W-:Y:S01]  /*7ab0*/  FMUL.FTZ R67, R51.reuse, R67 ;  /* 0x0000004333437220 */ /* 0x040fe20000410000 */
[----:B------:R-:W-:Y:S02]  /*7ac0*/  HADD2.F32 R45, -RZ, R45.H0_H0 ;  /* 0x2000002dff2d7230 */ /* 0x000fe40000004100 */
[----:B------:R-:W-:Y:S01]  /*7ad0*/  FFMA.FTZ R71, R51, R62, -R70 ;  /* 0x0000003e33477223 */ /* 0x000fe20000010846 */
[----:B------:R-:W-:Y:S02]  /*7ae0*/  HADD2.F32 R51, -RZ, R63.H1_H1 ;  /* 0x3000003fff337230 */ /* 0x000fe40000004100 */
[----:B------:R-:W-:Y:S01]  /*7af0*/  FMUL.FTZ R70, R50, R65 ;  /* 0x0000004132467220 */ /* 0x000fe20000410000 */
[----:B------:R-:W-:Y:S01]  /*7b00*/  F2FP.F16.E4M3.UNPACK_B R47, R47 ;  /* 0x0000002fff2f723e */ /* 0x000fe200020006ff */
[C---:B------:R-:W-:Y:S01]  /*7b10*/  FMUL.FTZ R65, R45.reuse, R65 ;  /* 0x000000412d417220 */ /* 0x040fe20000410000 */
[----:B------:R-:W-:Y:S01]  /*7b20*/  F2FP.F16.E4M3.UNPACK_B R46, R46 ;  /* 0x0000002eff2e723e */ /* 0x000fe200020006ff */
[----:B------:R-:W-:Y:S01]  /*7b30*/  FFMA.FTZ R70, R45, R51, -R70 ;  /* 0x000000332d467223 */ /* 0x000fe20000010846 */
[----:B------:R-:W-:-:S02]  /*7b40*/  HADD2.F32 R64, -RZ, R64.H0_H0 ;  /* 0x20000040ff407230 */ /* 0x000fc40000004100 */
[----:B------:R-:W-:Y:S01]  /*7b50*/  FFMA.FTZ R65, R50, R51, R65 ;  /* 0x0000003332417223 */ /* 0x000fe20000010041 */
[--C-:B------:R-:W-:Y:S02]  /*7b60*/  HADD2.F32 R50, -RZ, R47.reuse.H0_H0 ;  /* 0x2000002fff327230 */ /* 0x100fe40000004100 */
[----:B------:R-:W-:Y:S01]  /*7b70*/  FFMA.FTZ R62, R60, R62, R67 ;  /* 0x0000003e3c3e7223 */ /* 0x000fe20000010043 */
[----:B------:R-:W-:Y:S02]  /*7b80*/  HADD2.F32 R47, -RZ, R47.H1_H1 ;  /* 0x3000002fff2f7230 */ /* 0x000fe40000004100 */
[--C-:B------:R-:W-:Y:S01]  /*7b90*/  HADD2.F32 R45, -RZ, R46.reuse.H0_H0 ;  /* 0x2000002eff2d7230 */ /* 0x100fe20000004100 */
[----:B------:R-:W-:Y:S01]  /*7ba0*/  F2FP.SATFINITE.E4M3.F32.PACK_AB_MERGE_C R65, R65, R70, RZ ;  /* 0x000000464141723e */ /* 0x000fe200048070ff */
        /* <DEDUP_REMOVED lines=13> */
[----:B------:R-:W-:-:S02]  /*7c80*/  F2FP.SATFINITE.E4M3.F32.PACK_AB_MERGE_C R45, R69, R44, R73 ;  /* 0x0000002c452d723e */ /* 0x000fc40004807049 */
[----:B------:R-:W-:Y:S02]  /*7c90*/  F2FP.SATFINITE.E4M3.F32.PACK_AB_MERGE_C R44, R139, R68, R72 ;  /* 0x000000448b2c723e */ /* 0x000fe40004807048 */
[----:B------:R-:W-:Y:S02]  /*7ca0*/  F2FP.SATFINITE.E4M3.F32.PACK_AB_MERGE_C R46, R51, R60, R65 ;  /* 0x0000003c332e723e */ /* 0x000fe40004807041 */
[----:B------:R-:W-:-:S07]  /*7cb0*/  F2FP.SATFINITE.E4M3.F32.PACK_AB_MERGE_C R47, R64, R67, R62 ;  /* 0x00000043402f723e */ /* 0x000fce000480703e */
.L_x_535:
[----:B------:R-:W-:Y:S05]  /*7cc0*/  BSYNC B2 ;  /* 0x0000000000027941 */ /* 0x000fea0003800000 */
.L_x_534:
[----:B--2---:R0:W-:Y:S02]  /*7cd0*/  STG.E.128 desc[UR54][R48.64+0x60], R44 ;  /* 0x0000602c30007986 */ /* 0x0041e4000c101d36 */
.L_x_533:
[----:B------:R-:W-:Y:S05]  /*7ce0*/  BSYNC B1 ;  /* 0x0000000000017941 */ /* 0x000fea0003800000 */
.L_x_532:
        /* <DEDUP_REMOVED lines=9> */
[--C-:B------:R-:W-:Y:S01]  /*7d80*/  SHF.R.U32.HI R58, RZ, 0x8, R59.reuse ;  /* 0x00000008ff3a7819 */ /* 0x100fe2000001163b */
[----:B------:R-:W-:Y:S01]  /*7d90*/  IMAD.MOV.U32 R51, RZ, RZ, R46 ;  /* 0x000000ffff337224 */ /* 0x000fe200078e002e */
[----:B------:R-:W-:Y:S01]  /*7da0*/  SHF.R.U32.HI R60, RZ, 0x10, R59 ;  /* 0x00000010ff3c7819 */ /* 0x000fe2000001163b */
[----:B------:R-:W-:Y:S01]  /*7db0*/  IMAD.SHL.U32 R47, R62, 0x100, RZ ;  /* 0x000001003e2f7824 */ /* 0x000fe200078e00ff */
[----:B------:R-:W-:Y:S02]  /*7dc0*/  LOP3.LUT R50, R57, 0xff0000ff, RZ, 0xc0, !PT ;  /* 0xff0000ff39327812 */ /* 0x000fe400078ec0ff */
[----:B------:R-:W-:Y:S01]  /*7dd0*/  SHF.R.U32.HI R61, RZ, 0x10, R57 ;  /* 0x00000010ff3d7819 */ /* 0x000fe20000011639 */
[----:B------:R-:W-:Y:S01]  /*7de0*/  IMAD.U32 R60, R60, 0x10000, RZ ;  /* 0x000100003c3c7824 */ /* 0x000fe200078e00ff */
[----:B------:R-:W-:-:S02]  /*7df0*/  LOP3.LUT R57, R59, 0xff0000ff, RZ, 0xc0, !PT ;  /* 0xff0000ff3b397812 */ /* 0x000fc400078ec0ff */
[----:B------:R-:W-:Y:S02]  /*7e00*/  SHF.L.U32 R46, R58, 0x8, RZ ;  /* 0x000000083a2e7819 */ /* 0x000fe400000006ff */
[----:B------:R-:W-:Y:S01]  /*7e10*/  LOP3.LUT R47, R50, 0xff00, R47, 0xf8, !PT ;  /* 0x0000ff00322f7812 */ /* 0x000fe200078ef82f */
[----:B------:R-:W-:Y:S01]  /*7e20*/  IMAD.U32 R50, R61, 0x10000, RZ ;  /* 0x000100003d327824 */ /* 0x000fe200078e00ff */
[----:B------:R-:W-:Y:S02]  /*7e30*/  LOP3.LUT R57, R57, 0xff00, R46, 0xf8, !PT ;  /* 0x0000ff0039397812 */ /* 0x000fe400078ef82e */
[----:B------:R-:W-:Y:S02]  /*7e40*/  F2FP.F16.E4M3.UNPACK_B R58, R95.H1 ;  /* 0x0000005fff3a723e */ /* 0x000fe400030006ff */
[-C--:B------:R-:W-:Y:S02]  /*7e50*/  F2FP.F16.E4M3.UNPACK_B R46, R45.reuse ;  /* 0x0000002dff2e723e */ /* 0x080fe400020006ff */
[----:B------:R-:W-:Y:S01]  /*7e60*/  LOP3.LUT R62, R57, 0xff0000, R60, 0xf8, !PT ;  /* 0x00ff0000393e7812 */ /* 0x000fe200078ef83c */
[----:B------:R-:W-:Y:S01]  /*7e70*/  HADD2.F32 R60, -RZ, R58.H0_H0 ;  /* 0x2000003aff3c7230 */ /* 0x000fe20000004100 */
[----:B------:R-:W-:Y:S01]  /*7e80*/  LOP3.LUT R59, R47, 0xff0000, R50, 0xf8, !PT ;  /* 0x00ff00002f3b7812 */ /* 0x000fe200078ef832 */
[----:B------:R-:W-:Y:S01]  /*7e90*/  HADD2.F32 R47, -RZ, R46.H1_H1 ;  /* 0x3000002eff2f7230 */ /* 0x000fe20000004100 */
[----:B------:R-:W-:Y:S01]  /*7ea0*/  F2FP.F16.E4M3.UNPACK_B R57, R94.H1 ;  /* 0x0000005eff39723e */ /* 0x000fe200030006ff */
[----:B------:R-:W-:Y:S01]  /*7eb0*/  HADD2.F32 R61, -RZ, R58.H1_H1 ;  /* 0x3000003aff3d7230 */ /* 0x000fe20000004100 */
[----:B------:R-:W-:Y:S01]  /*7ec0*/  F2FP.F16.E4M3.UNPACK_B R45, R45.H1 ;  /* 0x0000002dff2d723e */ /* 0x000fe200030006ff */
[----:B------:R-:W-:-:S02]  /*7ed0*/  HADD2.F32 R46, -RZ, R46.H0_H0 ;  /* 0x2000002eff2e7230 */ /* 0x000fc40000004100 */
[CC--:B------:R-:W-:Y:S01]  /*7ee0*/  FMUL.FTZ R63, R47.reuse, R60.reuse ;  /* 0x0000003c2f3f7220 */ /* 0x0c0fe20000410000 */
[----:B------:R-:W-:Y:S01]  /*7ef0*/  HADD2.F32 R58, -RZ, R57.H0_H0 ;  /* 0x20000039ff3a7230 */ /* 0x000fe20000004100 */
[----:B------:R-:W-:Y:S01]  /*7f00*/  F2FP.F16.E4M3.UNPACK_B R95, R95 ;  /* 0x0000005fff5f723e */ /* 0x000fe200020006ff */
[--C-:B------:R-:W-:Y:S02]  /*7f10*/  HADD2.F32 R50, -RZ, R45.reuse.H1_H1 ;  /* 0x3000002dff327230 */ /* 0x100fe40000004100 */
[C---:B------:R-:W-:Y:S01]  /*7f20*/  FMUL.FTZ R60, R46.reuse, R60 ;  /* 0x0000003c2e3c7220 */ /* 0x040fe20000410000 */
[----:B------:R-:W-:Y:S02]  /*7f30*/  HADD2.F32 R45, -RZ, R45.H0_H0 ;  /* 0x2000002dff2d7230 */ /* 0x000fe40000004100 */
[-C--:B------:R-:W-:Y:S01]  /*7f40*/  FFMA.FTZ R64, R46, R58.reuse, -R63 ;  /* 0x0000003a2e407223 */ /* 0x080fe2000001083f */
[----:B------:R-:W-:Y:S02]  /*7f50*/  HADD2.F32 R57, -RZ, R57.H1_H1 ;  /* 0x30000039ff397230 */ /* 0x000fe40000004100 */
[CC--:B------:R-:W-:Y:S01]  /*7f60*/  FMUL.FTZ R46, R50.reuse, R61.reuse ;  /* 0x0000003d322e7220 */ /* 0x0c0fe20000410000 */
[----:B------:R-:W-:Y:S01]  /*7f70*/  FFMA.FTZ R65, R47, R58, R60 ;  /* 0x0000003a2f417223 */ /* 0x000fe2000001003c */
[C---:B------:R-:W-:Y:S01]  /*7f80*/  FMUL.FTZ R61, R45.reuse, R61 ;  /* 0x0000003d2d3d7220 */ /* 0x040fe20000410000 */
[----:B------:R-:W-:Y:S01]  /*7f90*/  F2FP.F16.E4M3.UNPACK_B R94, R94 ;  /* 0x0000005eff5e723e */ /* 0x000fe200020006ff */
        /* <DEDUP_REMOVED lines=19> */
[----:B------:R-:W-:Y:S01]  /*80d0*/  FFMA.FTZ R63, R45, R94, -R58 ;  /* 0x0000005e2d3f7223 */ /* 0x000fe2000001083a */
[----:B------:R-:W-:Y:S01]  /*80e0*/  F2FP.F16.E4M3.UNPACK_B R45, R56.H1 ;  /* 0x00000038ff2d723e */ /* 0x000fe200030006ff */
[----:B------:R-:W-:Y:S01]  /*80f0*/  FFMA.FTZ R94, R44, R94, R95 ;  /* 0x0000005e2c5e7223 */ /* 0x000fe2000001005f */
[----:B------:R-:W-:-:S02]  /*8100*/  F2FP.F16.E4M3.UNPACK_B R58, R62.H1 ;  /* 0x0000003eff3a723e */ /* 0x000fc400030006ff */
[----:B------:R-:W-:Y:S01]  /*8110*/  F2FP.SATFINITE.E4M3.F32.PACK_AB_MERGE_C R68, R60, R61, RZ ;  /* 0x0000003d3c44723e */ /* 0x000fe200048070ff */
[--C-:B------:R-:W-:Y:S01]  /*8120*/  HADD2.F32 R47, -RZ, R45.reuse.H1_H1 ;  /* 0x3000002dff2f7230 */ /* 0x100fe20000004100 */
[----:B------:R-:W-:Y:S01]  /*8130*/  F2FP.F16.E4M3.UNPACK_B R50, R59.H1 ;  /* 0x0000003bff32723e */ /* 0x000fe200030006ff */
[----:B------:R-:W-:Y:S01]  /*8140*/  HADD2.F32 R61, -RZ, R58.H1_H1 ;  /* 0x3000003aff3d7230 */ /* 0x000fe20000004100 */
[----:B------:R-:W-:Y:S01]  /*8150*/  F2FP.F16.E4M3.UNPACK_B R44, R51.H1 ;  /* 0x00000033ff2c723e */ /* 0x000fe200030006ff */
[----:B------:R-:W-:Y:S01]  /*8160*/  HADD2.F32 R46, -RZ, R45.H0_H0 ;  /* 0x2000002dff2e7230 */ /* 0x000fe20000004100 */
[----:B------:R-:W-:Y:S01]  /*8170*/  F2FP.F16.E4M3.UNPACK_B R62, R62 ;  /* 0x0000003eff3e723e */ /* 0x000fe200020006ff */
[----:B------:R-:W-:Y:S01]  /*8180*/  HADD2.F32 R57, -RZ, R50.H1_H1 ;  /* 0x30000032ff397230 */ /* 0x000fe20000004100 */
[----:B------:R-:W-:Y:S01]  /*8190*/  F2FP.F16.E4M3.UNPACK_B R59, R59 ;  /* 0x0000003bff3b723e */ /* 0x000fe200020006ff */
[----:B------:R-:W-:Y:S01]  /*81a0*/  FMUL.FTZ R67, R47, R61 ;  /* 0x0000003d2f437220 */ /* 0x000fe20000410000 */
[----:B------:R-:W-:-:S02]  /*81b0*/  HADD2.F32 R45, -RZ, R44.H1_H1 ;  /* 0x3000002cff2d7230 */ /* 0x000fc40000004100 */
[C---:B------:R-:W-:Y:S01]  /*81c0*/  FMUL.FTZ R66, R46.reuse, R61 ;  /* 0x0000003d2e427220 */ /* 0x040fe20000410000 */
[----:B------:R-:W-:Y:S02]  /*81d0*/  HADD2.F32 R60, -RZ, R62.H1_H1 ;  /* 0x3000003eff3c7230 */ /* 0x000fe40000004100 */
[----:B------:R-:W-:Y:S01]  /*81e0*/  FFMA.FTZ R67, R46, R57, -R67 ;  /* 0x000000392e437223 */ /* 0x000fe20000010843 */
[----:B------:R-:W-:Y:S01]  /*81f0*/  HADD2.F32 R44, -RZ, R44.H0_H0 ;  /* 0x2000002cff2c7230 */ /* 0x000fe20000004100 */
[----:B------:R-:W-:Y:S01]  /*8200*/  F2FP.F16.E4M3.UNPACK_B R51, R51 ;  /* 0x00000033ff33723e */ /* 0x000fe200020006ff */
        /* <DEDUP_REMOVED lines=10> */
[--C-:B------:R-:W-:Y:S02]  /*82b0*/  HADD2.F32 R45, -RZ, R56.reuse.H0_H0 ;  /* 0x20000038ff2d7230 */ /* 0x100fe40000004100 */
        /* <DEDUP_REMOVED lines=16> */
[----:B------:R-:W-:Y:S01]  /*83c0*/  F2FP.SATFINITE.E4M3.F32.PACK_AB_MERGE_C R45, R65, R64, R69 ;  /* 0x00000040412d723e */ /* 0x000fe20004807045 */
[----:B------:R-:W-:Y:S01]  /*83d0*/  IMAD.MOV.U32 R46, RZ, RZ, R60 ;  /* 0x000000ffff2e7224 */ /* 0x000fe200078e003c */
[----:B------:R-:W-:-:S07]  /*83e0*/  F2FP.SATFINITE.E4M3.F32.PACK_AB_MERGE_C R44, R94, R63, R68 ;  /* 0x0000003f5e2c723e */ /* 0x000fce0004807044 */
.L_x_539:
[----:B------:R-:W-:Y:S05]  /*83f0*/  BSYNC B2 ;  /* 0x0000000000027941 */ /* 0x000fea0003800000 */
.L_x_538:
[----:B--2---:R0:W-:Y:S02]  /*8400*/  STG.E.128 desc[UR54][R48.64+0x80], R44 ;  /* 0x0000802c30007986 */ /* 0x0041e4000c101d36 */
.L_x_537:
[----:B------:R-:W-:Y:S05]  /*8410*/  BSYNC B1 ;  /* 0x0000000000017941 */ /* 0x000fea0003800000 */
.L_x_536:
[----:B------:R-:W-:-:S13]  /*8420*/  ISETP.NE.AND P3, PT, R39, RZ, PT ;  /* 0x000000ff2700720c */ /* 0x000fda0003f65270 */
        /* <DEDUP_REMOVED lines=12> */
[----:B------:R-:W-:Y:S02]  /*84f0*/  SHF.R.U32.HI R57, RZ, 0x10, R55 ;  /* 0x00000010ff397819 */ /* 0x000fe40000011637 */
[----:B------:R-:W-:-:S02]  /*8500*/  SHF.L.U32 R46, R56, 0x8, RZ ;  /* 0x00000008382e7819 */ /* 0x000fc400000006ff */
[----:B------:R-:W-:Y:S02]  /*8510*/  LOP3.LUT R54, R55, 0xff0000ff, RZ, 0xc0, !PT ;  /* 0xff0000ff37367812 */ /* 0x000fe400078ec0ff */
        /* <DEDUP_REMOVED lines=95> */
.L_x_541:
[----:B------:R-:W-:Y:S05]  /*8b10*/  BSYNC B1 ;  /* 0x0000000000017941 */ /* 0x000fea0003800000 */
.L_x_540:
[----:B--2---:R0:W-:Y:S01]  /*8b20*/  STG.E.128 desc[UR54][R48.64+0xa0], R44 ;  /* 0x0000a02c30007986 */ /* 0x0041e2000c101d36 */
[----:B------:R-:W-:Y:S05]  /*8b30*/  BRA `(.L_x_519) ;  /* 0x0000006800787947 */ /* 0x000fea0003800000 */
.L_x_487:
        /* <DEDUP_REMOVED lines=31> */
[----:B------:R-:W-:Y:S02]  /*8d30*/  CS2R R44, SRZ ;  /* 0x00000000002c7805 */ /* 0x000fe4000001ff00 */
[----:B------:R-:W-:Y:S02]  /*8d40*/  CS2R R46, SRZ ;  /* 0x00000000002e7805 */ /* 0x000fe4000001ff00 */
[----:B------:R-:W-:Y:S01]  /*8d50*/  IADD3.X R97, R20, UR5, R43, P2, P3 ;  /* 0x0000000514617c10 */ /* 0x000fe200097e642b */
[----:B------:R-:W-:-:S02]  /*8d60*/  ULDC.64 UR4, c[0x0][0x400] ;  /* 0x0001000000047ab9 */ /* 0x000fc40000000a00 */
[----:B------:R-:W-:-:S04]  /*8d70*/  IADD3 R98, P2, P3, R104, UR4, R92 ;  /* 0x0000000468627c10 */ /* 0x000fc8000fb5e05c */
[----:B------:R-:W-:Y:S02]  /*8d80*/  IADD3.X R99, R25, UR5, R100, P2, P3 ;  /* 0x0000000519637c10 */ /* 0x000fe400097e6464 */
[----:B------:R-:W-:Y:S02]  /*8d90*/  ISETP.GE.AND P2, PT, R18, R133, PT ;  /* 0x000000851200720c */ /* 0x000fe40003f46270 */
[----:B------:R-:W-:Y:S02]  /*8da0*/  CS2R R60, SRZ ;  /* 0x00000000003c7805 */ /* 0x000fe4000001ff00 */
[----:B------:R-:W-:Y:S02]  /*8db0*/  CS2R R62, SRZ ;  /* 0x00000000003e7805 */ /* 0x000fe4000001ff00 */
[----:B------:R-:W-:Y:S02]  /*8dc0*/  CS2R R48, SRZ ;  /* 0x0000000000307805 */ /* 0x000fe4000001ff00 */
[----:B------:R-:W-:-:S05]  /*8dd0*/  CS2R R50, SRZ ;  /* 0x0000000000327805 */ /* 0x000fca000001ff00 */
[----:B------:R0:W5:Y:S04]  /*8de0*/  @!P2 LDG.E.128 R56, desc[UR54][R96.64] ;  /* 0x000000366038a981 */ /* 0x000168000c1e1d00 */
[----:B------:R0:W5:Y:S01]  /*8df0*/  @!P2 LDG.E.128 R44, desc[UR54][R98.64] ;  /* 0x00000036622ca981 */ /* 0x000162000c1e1d00 */
[----:B------:R-:W-:Y:S02]  /*8e00*/  ISETP.GE.AND P2, PT, R0, R133, PT ;  /* 0x000000850000720c */ /* 0x000fe40003f46270 */
[----:B------:R-:W-:Y:S02]  /*8e10*/  CS2R R88, SRZ ;  /* 0x0000000000587805 */ /* 0x000fe4000001ff00 */
[----:B------:R-:W-:Y:S02]  /*8e20*/  CS2R R90, SRZ ;  /* 0x00000000005a7805 */ /* 0x000fe4000001ff00 */
[----:B------:R-:W-:-:S02]  /*8e30*/  CS2R R52, SRZ ;  /* 0x0000000000347805 */ /* 0x000fc4000001ff00 */
[----:B------:R-:W-:-:S05]  /*8e40*/  CS2R R54, SRZ ;  /* 0x0000000000367805 */ /* 0x000fca000001ff00 */
[----:B------:R0:W5:Y:S04]  /*8e50*/  @!P2 LDG.E.128 R60, desc[UR54][R96.64+0x20] ;  /* 0x00002036603ca981 */ /* 0x000168000c1e1d00 */
[----:B------:R0:W5:Y:S01]  /*8e60*/  @!P2 LDG.E.128 R48, desc[UR54][R98.64+0x20] ;  /* 0x000020366230a981 */ /* 0x000162000c1e1d00 */
[----:B------:R-:W-:-:S13]  /*8e70*/  ISETP.GE.AND P2, PT, R6, R133, PT ;  /* 0x000000850600720c */ /* 0x000fda0003f46270 */
[----:B------:R0:W5:Y:S04]  /*8e80*/  @!P2 LDG.E.128 R88, desc[UR54][R96.64+0x40] ;  /* 0x000040366058a981 */ /* 0x000168000c1e1d00 */
[----:B------:R0:W5:Y:S02]  /*8e90*/  @!P2 LDG.E.128 R52, desc[UR54][R98.64+0x40] ;  /* 0x000040366234a981 */ /* 0x000164000c1e1d00 */
.L_x_543:
[----:B------:R-:W-:Y:S05]  /*8ea0*/  BSYNC B1 ;  /* 0x0000000000017941 */ /* 0x000fea0003800000 */
.L_x_542:
[----:B0-----:R-:W-:Y:S01]  /*8eb0*/  VIADD R96, R220, 0x80 ;  /* 0x00000080dc607836 */ /* 0x001fe20000000000 */
[----:B------:R-:W-:Y:S01]  /*8ec0*/  BSSY B1, `(.L_x_544) ;  /* 0x0000024000017945 */ /* 0x000fe20003800000 */
[----:B-----5:R-:W-:Y:S01]  /*8ed0*/  MOV R175, R44 ;  /* 0x0000002c00af7202 */ /* 0x020fe20000000f00 */
[----:B------:R-:W-:Y:S02]  /*8ee0*/  IMAD.MOV.U32 R176, RZ, RZ, R46 ;  /* 0x000000ffffb07224 */ /* 0x000fe400078e002e */
[----:B------:R-:W-:-:S13]  /*8ef0*/  ISETP.GE.AND P3, PT, R96, R42, PT ;  /* 0x0000002a6000720c */ /* 0x000fda0003f66270 */
[----:B------:R-:W-:Y:S05]  /*8f00*/  @P3 BRA `(.L_x_545) ;  /* 0x00000000007c3947 */ /* 0x000fea0003800000 */
[----:B------:R-:W-:Y:S01]  /*8f10*/  IADD3 R93, P2, P5, R110, R94, R11 ;  /* 0x0000005e6e5d7210 */ /* 0x000fe20007d5e00b */
[----:B------:R-:W-:Y:S01]  /*8f20*/  ULDC.64 UR4, c[0x0][0x3e8] ;  /* 0x0000fa0000047ab9 */ /* 0x000fe20000000a00 */
[----:B------:R-:W-:Y:S02]  /*8f30*/  CS2R R76, SRZ ;  /* 0x00000000004c7805 */ /* 0x000fe4000001ff00 */
[----:B------:R-:W-:Y:S02]  /*8f40*/  CS2R R78, SRZ ;  /* 0x00000000004e7805 */ /* 0x000fe4000001ff00 */
[----:B------:R-:W-:Y:S02]  /*8f50*/  IADD3.X R43, R20, R43, R10, P2, P5 ;  /* 0x0000002b142b7210 */ /* 0x000fe400017ea40a */
[----:B------:R-:W-:Y:S02]  /*8f60*/  CS2R R64, SRZ ;  /* 0x0000000000407805 */ /* 0x000fe4000001ff00 */
[----:B------:R-:W-:-:S02]  /*8f70*/  IADD3 R94, P2, P5, R104, R92, R13 ;  /* 0x0000005c685e7210 */ /* 0x000fc40007d5e00d */
[----:B------:R-:W-:Y:S02]  /*8f80*/  CS2R R66, SRZ ;  /* 0x0000000000427805 */ /* 0x000fe4000001ff00 */
        /* <DEDUP_REMOVED lines=23> */
.L_x_545:
[----:B------:R-:W-:Y:S05]  /*9100*/  BSYNC B1 ;  /* 0x0000000000017941 */ /* 0x000fea0003800000 */
.L_x_544:
[----:B------:R-:W-:Y:S01]  /*9110*/  UISETP.NE.AND UP0, UPT, UR53, 0x3, UPT ;  /* 0x000000033500788c */ /* 0x000fe2000bf05270 */
[----:B------:R-:W-:Y:S01]  /*9120*/  IMAD.MOV.U32 R174, RZ, RZ, R48 ;  /* 0x000000ffffae7224 */ /* 0x000fe200078e0030 */
[----:B------:R-:W-:Y:S01]  /*9130*/  MOV R177, R56 ;  /* 0x0000003800b17202 */ /* 0x000fe20000000f00 */
[----:B------:R-:W-:Y:S01]  /*9140*/  IMAD.MOV.U32 R173, RZ, RZ, R50 ;  /* 0x000000ffffad7224 */ /* 0x000fe200078e0032 */
[----:B-----5:R-:W-:Y:S01]  /*9150*/  MOV R162, R64 ;  /* 0x0000004000a27202 */ /* 0x020fe20000000f00 */
[----:B------:R-:W-:Y:S01]  /*9160*/  IMAD.MOV.U32 R166, RZ, RZ, R52 ;  /* 0x000000ffffa67224 */ /* 0x000fe200078e0034 */
[----:B------:R-:W-:Y:S01]  /*9170*/  PLOP3.LUT P2, PT, PT, PT, UP0, 0x80, 0x0 ;  /* 0x000000000000781c */ /* 0x000fe20003f4f008 */
[----:B------:R-:W-:Y:S01]  /*9180*/  IMAD.MOV.U32 R167, RZ, RZ, R54 ;  /* 0x000000ffffa77224 */ /* 0x000fe200078e0036 */
[----:B------:R-:W-:Y:S01]  /*9190*/  MOV R164, R76 ;  /* 0x0000004c00a47202 */ /* 0x000fe20000000f00 */
[----:B------:R-:W-:Y:S02]  /*91a0*/  IMAD.MOV.U32 R178, RZ, RZ, R58 ;  /* 0x000000ffffb27224 */ /* 0x000fe400078e003a */
        /* <DEDUP_REMOVED lines=13> */
[----:B------:R-:W-:Y:S01]  /*9280*/  IMAD.MOV.U32 R151, RZ, RZ, R86 ;  /* 0x000000ffff977224 */ /* 0x000fe200078e0056 */
[----:B------:R-:W-:Y:S06]  /*9290*/  @!P2 BRA `(.L_x_546) ;  /* 0x000000000004a947 */ /* 0x000fec0003800000 */
[----:B------:R-:W-:Y:S01]  /*92a0*/  BPT.TRAP 0x1 ;  /* 0x000000040000795c */ /* 0x000fe20000300000 */
.L_x_546:
[----:B------:R-:W-:Y:S01]  /*92b0*/  LEA R43, R17, R16, 0x3 ;  /* 0x00000010112b7211 */ /* 0x000fe200078e18ff */
[----:B------:R-:W1:Y:S01]  /*92c0*/  LDC R152, c[0x0][0x2f4] ;  /* 0x0000bd00ff987b82 */ /* 0x000e620000000800 */
[----:B------:R-:W-:Y:S01]  /*92d0*/  SHF.L.U32 R100, R221, 0x1f, RZ ;  /* 0x0000001fdd647819 */ /* 0x000fe200000006ff */
[----:B------:R-:W-:Y:S03]  /*92e0*/  BSSY B1, `(.L_x_547) ;  /* 0x0000004000017945 */ /* 0x000fe60003800000 */
[----:B------:R-:W2:Y:S03]  /*92f0*/  SYNCS.PHASECHK.TRANS64.TRYWAIT P5, [R43+URZ+0x33490], R100 ;  /* 0x033490642b0075a7 */ /* 0x000ea600080a017f */
[----:B------:R-:W3:Y:S01]  /*9300*/  LDC.64 R136, c[0x0][0x300] ;  /* 0x0000c000ff887b82 */ /* 0x000ee20000000a00 */
[----:B--2---:R-:W-:Y:S05]  /*9310*/  @!P5 BRA `(.L_x_548) ;  /* 0x000002000040d947 */ /* 0x004fea0003800000 */
.L_x_809:
[----:B------:R-:W-:Y:S05]  /*9320*/  BSYNC B1 ;  /* 0x0000000000017941 */ /* 0x000fea0003800000 */
.L_x_547:
[----:B------:R-:W-:Y:S01]  /*9330*/  BSSY B1, `(.L_x_549) ;  /* 0x00002f2000017945 */ /* 0x000fe20003800000 */
[----:B-1----:R-:W-:Y:S02]  /*9340*/  IMAD.IADD R158, R152, 0x1, -R121 ;  /* 0x00000001989e7824 */ /* 0x002fe400078e0a79 */
[----:B------:R-:W-:Y:S01]  /*9350*/  IMAD.MOV.U32 R139, RZ, RZ, R140 ;  /* 0x000000ffff8b7224 */ /* 0x000fe200078e008c */
[----:B------:R-:W-:Y:S06]  /*9360*/  @P4 BRA `(.L_x_550) ;  /* 0x0000002c00b84947 */ /* 0x000fec0003800000 */
[----:B------:R-:W-:Y:S01]  /*9370*/  ISETP.NE.AND P4, PT, R34, RZ, PT ;  /* 0x000000ff2200720c */ /* 0x000fe20003f85270 */
[-C--:B---3--:R-:W-:Y:S01]  /*9380*/  IMAD.WIDE.U32 R140, R220, R136.reuse, R138 ;  /* 0x00000088dc8c7225 */ /* 0x088fe200078e008a */
[----:B0-----:R-:W-:Y:S01]  /*9390*/  SHF.R.S32.HI R92, RZ, 0x1f, R220 ;  /* 0x0000001fff5c7819 */ /* 0x001fe200000114dc */
[----:B------:R-:W-:Y:S04]  /*93a0*/  BSSY B2, `(.L_x_551) ;  /* 0x00000f8000027945 */ /* 0x000fe80003800000 */
[----:B------:R-:W-:-:S04]  /*93b0*/  IMAD R92, R92, R136, RZ ;  /* 0x000000885c5c7224 */ /* 0x000fc800078e02ff */
[----:B------:R-:W-:-:S04]  /*93c0*/  IMAD R93, R220, R137, R92 ;  /* 0x00000089dc5d7224 */ /* 0x000fc800078e025c */
[----:B------:R-:W-:Y:S01]  /*93d0*/  IMAD.IADD R170, R93, 0x1, R141 ;  /* 0x000000015daa7824 */ /* 0x000fe200078e028d */
[----:B------:R-:W-:Y:S06]  /*93e0*/  @!P4 BRA `(.L_x_552) ;  /* 0x0000000c00ccc947 */ /* 0x000fec0003800000 */
[----:B------:R-:W-:Y:S01]  /*93f0*/  SEL R92, R121, R158, !P0 ;  /* 0x0000009e795c7207 */ /* 0x000fe20004000000 */
[----:B------:R-:W-:Y:S01]  /*9400*/  BSSY B3, `(.L_x_553) ;  /* 0x00000e5000037945 */ /* 0x000fe20003800000 */
[----:B------:R-:W-:Y:S02]  /*9410*/  ISETP.GE.AND P4, PT, R18, R133, PT ;  /* 0x000000851200720c */ /* 0x000fe40003f86270 */
[----:B------:R-:W-:-:S04]  /*9420*/  SHF.R.S32.HI R93, RZ, 0x1f, R92 ;  /* 0x0000001fff5d7819 */ /* 0x000fc8000001145c */
[----:B------:R-:W-:-:S04]  /*9430*/  LEA.HI R93, R93, R92, RZ, 0x5 ;  /* 0x0000005c5d5d7211 */ /* 0x000fc800078f28ff */
[----:B------:R-:W-:-:S04]  /*9440*/  LEA.HI.SX32 R93, R93, R120, 0x1b ;  /* 0x000000785d5d7211 */ /* 0x000fc800078fdaff */
[----:B------:R-:W-:Y:S01]  /*9450*/  SHF.R.S32.HI R92, RZ, 0x1f, R93 ;  /* 0x0000001fff5c7819 */ /* 0x000fe2000001145d */
[----:B------:R-:W-:-:S03]  /*9460*/  IMAD.SHL.U32 R179, R93, 0x10, RZ ;  /* 0x000000105db37824 */ /* 0x000fc600078e00ff */
[----:B------:R-:W-:Y:S02]  /*9470*/  LEA.HI R92, R92, R93, RZ, 0x2 ;  /* 0x0000005d5c5c7211 */ /* 0x000fe400078f10ff */
[----:B------:R-:W-:Y:S02]  /*9480*/  LOP3.LUT R93, R227, 0x30, R179, 0xf8, !PT ;  /* 0x00000030e35d7812 */ /* 0x000fe400078ef8b3 */
[----:B------:R-:W-:Y:S02]  /*9490*/  SHF.R.S32.HI R92, RZ, 0x2, R92 ;  /* 0x00000002ff5c7819 */ /* 0x000fe4000001145c */
[----:B------:R-:W-:-:S03]  /*94a0*/  LOP3.LUT R93, R93, R228, RZ, 0x3c, !PT ;  /* 0x000000e45d5d7212 */ /* 0x000fc600078e3cff */
[----:B------:R-:W-:-:S04]  /*94b0*/  IMAD R92, R92, 0x2800, R229 ;  /* 0x000028005c5c7824 */ /* 0x000fc800078e02e5 */
[----:B------:R-:W-:Y:S02]  /*94c0*/  IMAD.IADD R92, R92, 0x1, R93 ;  /* 0x000000015c5c7824 */ /* 0x000fe400078e025d */
[C---:B------:R-:W-:Y:S02]  /*94d0*/  IMAD R93, R17.reuse, 0x7800, R144 ;  /* 0x00007800115d7824 */ /* 0x040fe400078e0290 */
[----:B------:R-:W-:-:S03]  /*94e0*/  IMAD R95, R17, 0x7800, R92 ;  /* 0x00007800115f7824 */ /* 0x000fc600078e025c */
[C---:B------:R-:W-:Y:S01]  /*94f0*/  IADD3 R93, R16.reuse, R93, RZ ;  /* 0x0000005d105d7210 */ /* 0x040fe20007ffe0ff */
[----:B------:R-:W-:-:S05]  /*9500*/  IMAD.IADD R96, R16, 0x1, R95 ;  /* 0x0000000110607824 */ /* 0x000fca00078e025f */
[----:B------:R-:W0:Y:S04]  /*9510*/  LDS.128 R92, [R93+0x24200] ;  /* 0x024200005d5c7984 */ /* 0x000e280000000c00 */
[----:B------:R-:W1:Y:S01]  /*9520*/  LDS.128 R96, [R96+0x24200] ;  /* 0x0242000060607984 */ /* 0x000e620000000c00 */
[----:B------:R-:W-:Y:S05]  /*9530*/  @P4 BRA `(.L_x_554) ;  /* 0x0000000c00444947 */ /* 0x000fea0003800000 */
[--C-:B------:R-:W-:Y:S02]  /*9540*/  SHF.R.U32.HI R44, RZ, 0x10, R57.reuse ;  /* 0x00000010ff2c7819 */ /* 0x100fe40000011639 */
[----:B------:R-:W-:Y:S02]  /*9550*/  SHF.R.U32.HI R58, RZ, 0x8, R57 ;  /* 0x00000008ff3a7819 */ /* 0x000fe40000011639 */
[----:B------:R-:W-:Y:S02]  /*9560*/  LOP3.LUT R56, R57, 0xff0000ff, RZ, 0xc0, !PT ;  /* 0xff0000ff39387812 */ /* 0x000fe400078ec0ff */
[--C-:B------:R-:W-:Y:S01]  /*9570*/  SHF.R.U32.HI R46, RZ, 0x10, R59.reuse ;  /* 0x00000010ff2e7819 */ /* 0x100fe2000001163b */
[----:B------:R-:W-:Y:S01]  /*9580*/  IMAD.SHL.U32 R183, R58, 0x100, RZ ;  /* 0x000001003ab77824 */ /* 0x000fe200078e00ff */
[----:B------:R-:W-:Y:S02]  /*9590*/  SHF.R.U32.HI R57, RZ, 0x8, R59 ;  /* 0x00000008ff397819 */ /* 0x000fe4000001163b */
[----:B------:R-:W-:Y:S01]  /*95a0*/  LOP3.LUT R181, R59, 0xff0000ff, RZ, 0xc0, !PT ;  /* 0xff0000ff3bb57812 */ /* 0x000fe200078ec0ff */
[----:B------:R-:W-:Y:S01]  /*95b0*/  IMAD.U32 R46, R46, 0x10000, RZ ;  /* 0x000100002e2e7824 */ /* 0x000fe200078e00ff */
[----:B------:R-:W-:Y:S01]  /*95c0*/  SHF.R.U32.HI R59, RZ, 0x8, R45 ;  /* 0x00000008ff3b7819 */ /* 0x000fe2000001162d */
[----:B------:R-:W-:Y:S01]  /*95d0*/  IMAD.SHL.U32 R184, R57, 0x100, RZ ;  /* 0x0000010039b87824 */ /* 0x000fe200078e00ff */
[----:B------:R-:W-:-:S02]  /*95e0*/  LOP3.LUT R182, R45, 0xff0000ff, RZ, 0xc0, !PT ;  /* 0xff0000ff2db67812 */ /* 0x000fc400078ec0ff */
[----:B------:R-:W-:Y:S01]  /*95f0*/  SHF.R.U32.HI R180, RZ, 0x10, R45 ;  /* 0x00000010ffb47819 */ /* 0x000fe2000001162d */
[----:B------:R-:W-:Y:S01]  /*9600*/  IMAD.SHL.U32 R57, R59, 0x100, RZ ;  /* 0x000001003b397824 */ /* 0x000fe200078e00ff */
[----:B------:R-:W-:Y:S02]  /*9610*/  LOP3.LUT R59, R181, 0xff00, R184, 0xf8, !PT ;  /* 0x0000ff00b53b7812 */ /* 0x000fe400078ef8b8 */
[----:B------:R-:W-:Y:S02]  /*9620*/  LOP3.LUT R56, R56, 0xff00, R183, 0xf8, !PT ;  /* 0x0000ff0038387812 */ /* 0x000fe400078ef8b7 */
[----:B------:R-:W-:Y:S01]  /*9630*/  LOP3.LUT R181, R182, 0xff00, R57, 0xf8, !PT ;  /* 0x0000ff00b6b57812 */ /* 0x000fe200078ef839 */
[----:B------:R-:W-:Y:S01]  /*9640*/  IMAD.U32 R57, R44, 0x10000, RZ ;  /* 0x000100002c397824 */ /* 0x000fe200078e00ff */
[----:B------:R-:W-:Y:S02]  /*9650*/  SHF.L.U32 R44, R180, 0x10, RZ ;  /* 0x00000010b42c7819 */ /* 0x000fe400000006ff */
[----:B------:R-:W-:-:S02]  /*9660*/  SHF.R.U32.HI R58, RZ, 0x8, R47 ;  /* 0x00000008ff3a7819 */ /* 0x000fc4000001162f */
[----:B------:R-:W-:Y:S02]  /*9670*/  LOP3.LUT R44, R181, 0xff0000, R44, 0xf8, !PT ;  /* 0x00ff0000b52c7812 */ /* 0x000fe400078ef82c */
[----:B------:R-:W-:Y:S01]  /*9680*/  LOP3.LUT R180, R56, 0xff0000, R57, 0xf8, !PT ;  /* 0x00ff000038b47812 */ /* 0x000fe200078ef839 */
[----:B------:R-:W-:Y:S01]  /*9690*/  IMAD.SHL.U32 R58, R58, 0x100, RZ ;  /* 0x000001003a3a7824 */ /* 0x000fe200078e00ff */
[----:B-1----:R-:W-:Y:S02]  /*96a0*/  F2FP.F16.E4M3.UNPACK_B R181, R97 ;  /* 0x00000061ffb5723e */ /* 0x002fe400020006ff */
[----:B------:R-:W-:Y:S02]  /*96b0*/  F2FP.F16.E4M3.UNPACK_B R183, R44 ;  /* 0x0000002cffb7723e */ /* 0x000fe400020006ff */
[----:B0-----:R-:W-:Y:S01]  /*96c0*/  F2FP.F16.E4M3.UNPACK_B R56, R93 ;  /* 0x0000005dff38723e */ /* 0x001fe200020006ff */
[----:B------:R-:W-:Y:S01]  /*96d0*/  HADD2.F32 R57, -RZ, R181.H0_H0 ;  /* 0x200000b5ff397230 */ /* 0x000fe20000004100 */
[-C--:B------:R-:W-:Y:S01]  /*96e0*/  F2FP.F16.E4M3.UNPACK_B R184, R180.reuse ;  /* 0x000000b4ffb8723e */ /* 0x080fe200020006ff */
[----:B------:R-:W-:Y:S01]  /*96f0*/  HADD2.F32 R186, -RZ, R183.H0_H0 ;  /* 0x200000b7ffba7230 */ /* 0x000fe20000004100 */
[----:B------:R-:W-:Y:S01]  /*9700*/  F2FP.F16.E4M3.UNPACK_B R97, R97.H1 ;  /* 0x00000061ff61723e */ /* 0x000fe200030006ff */
[----:B------:R-:W-:Y:S01]  /*9710*/  HADD2.F32 R182, -RZ, R56.H0_H0 ;  /* 0x20000038ffb67230 */ /* 0x000fe20000004100 */
[----:B------:R-:W-:Y:S01]  /*9720*/  F2FP.F16.E4M3.UNPACK_B R180, R180.H1 ;  /* 0x000000b4ffb4723e */ /* 0x000fe200030006ff */
[----:B------:R-:W-:-:S02]  /*9730*/  HADD2.F32 R185, -RZ, R184.H0_H0 ;  /* 0x200000b8ffb97230 */ /* 0x000fc40000004100 */
[CC--:B------:R-:W-:Y:S01]  /*9740*/  FMUL.FTZ R187, R57.reuse, R186.reuse ;  /* 0x000000ba39bb7220 */ /* 0x0c0fe20000410000 */
[----:B------:R-:W-:Y:S02]  /*9750*/  HADD2.F32 R183, -RZ, R183.H1_H1 ;  /* 0x300000b7ffb77230 */ /* 0x000fe40000004100 */
[C---:B------:R-:W-:Y:S01]  /*9760*/  FMUL.FTZ R186, R182.reuse, R186 ;  /* 0x000000bab6ba7220 */ /* 0x040fe20000410000 */
[----:B------:R-:W-:Y:S02]  /*9770*/  HADD2.F32 R56, -RZ, R56.H1_H1 ;  /* 0x30000038ff387230 */ /* 0x000fe40000004100 */
[-C--:B------:R-:W-:Y:S01]  /*9780*/  FFMA.FTZ R182, R182, R185.reuse, -R187 ;  /* 0x000000b9b6b67223 */ /* 0x080fe200000108bb */
[----:B------:R-:W-:Y:S02]  /*9790*/  HADD2.F32 R184, -RZ, R184.H1_H1 ;  /* 0x300000b8ffb87230 */ /* 0x000fe40000004100 */
[----:B------:R-:W-:Y:S01]  /*97a0*/  FFMA.FTZ R57, R57, R185, R186 ;  /* 0x000000b939397223 */ /* 0x000fe200000100ba */
[----:B------:R-:W-:Y:S01]  /*97b0*/  HADD2.F32 R185, -RZ, R181.H1_H1 ;  /* 0x300000b5ffb97230 */ /* 0x000fe20000004100 */
[----:B------:R-:W-:-:S02]  /*97c0*/  SHF.R.U32.HI R45, RZ, 0x10, R47 ;  /* 0x00000010ff2d7819 */ /* 0x000fc4000001162f */
[----:B------:R-:W-:Y:S02]  /*97d0*/  LOP3.LUT R47, R47, 0xff0000ff, RZ, 0xc0, !PT ;  /* 0xff0000ff2f2f7812 */ /* 0x000fe400078ec0ff */
[-C--:B------:R-:W-:Y:S01]  /*97e0*/  FMUL.FTZ R181, R185, R183.reuse ;  /* 0x000000b7b9b57220 */ /* 0x080fe20000410000 */
[C---:B------:R-:W-:Y:S01]  /*97f0*/  FMUL.FTZ R183, R56.reuse, R183 ;  /* 0x000000b738b77220 */ /* 0x040fe20000410000 */
[----:B------:R-:W-:Y:S01]  /*9800*/  IMAD.U32 R45, R45, 0x10000, RZ ;  /* 0x000100002d2d7824 */ /* 0x000fe200078e00ff */
[----:B------:R-:W-:Y:S01]  /*9810*/  LOP3.LUT R47, R47, 0xff00, R58, 0xf8, !PT ;  /* 0x0000ff002f2f7812 */ /* 0x000fe200078ef83a */
[-C--:B------:R-:W-:Y:S01]  /*9820*/  FFMA.FTZ R181, R56, R184.reuse, -R181 ;  /* 0x000000b838b57223 */ /* 0x080fe200000108b5 */
[----:B------:R-:W-:Y:S01]  /*9830*/  FFMA.FTZ R56, R185, R184, R183 ;  /* 0x000000b8b9387223 */ /* 0x000fe200000100b7 */
[----:B------:R-:W-:Y:S01]  /*9840*/  F2FP.F16.E4M3.UNPACK_B R183, R44.H1 ;  /* 0x0000002cffb7723e */ /* 0x000fe200030006ff */
[----:B------:R-:W-:Y:S01]  /*9850*/  HADD2.F32 R44, -RZ, R97.H0_H0 ;  /* 0x20000061ff2c7230 */ /* 0x000fe20000004100 */
[----:B------:R-:W-:Y:S01]  /*9860*/  F2FP.F16.E4M3.UNPACK_B R184, R93.H1 ;  /* 0x0000005dffb8723e */ /* 0x000fe200030006ff */
[----:B------:R-:W-:Y:S01]  /*9870*/  HADD2.F32 R185, -RZ, R180.H0_H0 ;  /* 0x200000b4ffb97230 */ /* 0x000fe20000004100 */
[----:B------:R-:W-:Y:S01]  /*9880*/  LOP3.LUT R45, R47, 0xff0000, R45, 0xf8, !PT ;  /* 0x00ff00002f2d7812 */ /* 0x000fe200078ef82d */
[----:B------:R-:W-:Y:S01]  /*9890*/  HADD2.F32 R186, -RZ, R183.H0_H0 ;  /* 0x200000b7ffba7230 */ /* 0x000fe20000004100 */
[----:B------:R-:W-:Y:S01]  /*98a0*/  F2FP.F16.E4M3.UNPACK_B R58, R95 ;  /* 0x0000005fff3a723e */ /* 0x000fe200020006ff */
[----:B------:R-:W-:-:S02]  /*98b0*/  HADD2.F32 R93, -RZ, R184.H0_H0 ;  /* 0x200000b8ff5d7230 */ /* 0x000fc40000004100 */
[----:B------:R-:W-:Y:S02]  /*98c0*/  HADD2.F32 R97, -RZ, R97.H1_H1 ;  /* 0x30000061ff617230 */ /* 0x000fe40000004100 */
[CC--:B------:R-:W-:Y:S01]  /*98d0*/  FMUL.FTZ R187, R44.reuse, R186.reuse ;  /* 0x000000ba2cbb7220 */ /* 0x0c0fe20000410000 */
[----:B------:R-:W-:Y:S02]  /*98e0*/  HADD2.F32 R183, -RZ, R183.H1_H1 ;  /* 0x300000b7ffb77230 */ /* 0x000fe40000004100 */
[C---:B------:R-:W-:Y:S01]  /*98f0*/  FMUL.FTZ R186, R93.reuse, R186 ;  /* 0x000000ba5dba7220 */ /* 0x040fe20000410000 */
[----:B------:R-:W-:Y:S02]  /*9900*/  HADD2.F32 R184, -RZ, R184.H1_H1 ;  /* 0x300000b8ffb87230 */ /* 0x000fe40000004100 */
[-C--:B------:R-:W-:Y:S01]  /*9910*/  FFMA.FTZ R93, R93, R185.reuse, -R187 ;  /* 0x000000b95d5d7223 */ /* 0x080fe200000108bb */
[----:B------:R-:W-:Y:S02]  /*9920*/  HADD2.F32 R180, -RZ, R180.H1_H1 ;  /* 0x300000b4ffb47230 */ /* 0x000fe40000004100 */
[----:B------:R-:W-:Y:S01]  /*9930*/  FFMA.FTZ R44, R44, R185, R186 ;  /* 0x000000b92c2c7223 */ /* 0x000fe200000100ba */
[-C--:B------:R-:W-:Y:S01]  /*9940*/  FMUL.FTZ R185, R97, R183.reuse ;  /* 0x000000b761b97220 */ /* 0x080fe20000410000 */
[----:B------:R-:W-:Y:S01]  /*9950*/  FMUL.FTZ R186, R184, R183 ;  /* 0x000000b7b8ba7220 */ /* 0x000fe20000410000 */
[----:B------:R-:W-:-:S02]  /*9960*/  HADD2.F32 R187, -RZ, R58.H0_H0 ;  /* 0x2000003affbb7230 */ /* 0x000fc40000004100 */
[-C--:B------:R-:W-:Y:S01]  /*9970*/  FFMA.FTZ R183, R184, R180.reuse, -R185 ;  /* 0x000000b4b8b77223 */ /* 0x080fe200000108b9 */
[----:B------:R-:W-:Y:S01]  /*9980*/  FFMA.FTZ R180, R97, R180, R186 ;  /* 0x000000b461b47223 */ /* 0x000fe200000100ba */
[----:B------:R-:W-:Y:S01]  /*9990*/  LOP3.LUT R97, R59, 0xff0000, R46, 0xf8, !PT ;  /* 0x00ff00003b617812 */ /* 0x000fe200078ef82e */
[----:B------:R-:W-:Y:S01]  /*99a0*/  IMAD.MOV.U32 R46, RZ, RZ, R99 ;  /* 0x000000ffff2e7224 */ /* 0x000fe200078e0063 */
[----:B------:R-:W-:Y:S02]  /*99b0*/  F2FP.F16.E4M3.UNPACK_B R99, R45 ;  /* 0x0000002dff63723e */ /* 0x000fe400020006ff */
[----:B------:R-:W-:Y:S02]  /*99c0*/  F2FP.F16.E4M3.UNPACK_B R184, R97 ;  /* 0x00000061ffb8723e */ /* 0x000fe400020006ff */
[-C--:B------:R-:W-:Y:S01]  /*99d0*/  F2FP.F16.E4M3.UNPACK_B R47, R46.reuse ;  /* 0x0000002eff2f723e */ /* 0x080fe200020006ff */
[----:B------:R-:W-:Y:S01]  /*99e0*/  HADD2.F32 R59, -RZ, R99.H0_H0 ;  /* 0x20000063ff3b7230 */ /* 0x000fe20000004100 */
[----:B------:R-:W-:Y:S01]  /*99f0*/  F2FP.F16.E4M3.UNPACK_B R46, R46.H1 ;  /* 0x0000002eff2e723e */ /* 0x000fe200030006ff */
[----:B------:R-:W-:Y:S01]  /*9a00*/  HADD2.F32 R186, -RZ, R184.H0_H0 ;  /* 0x200000b8ffba7230 */ /* 0x000fe20000004100 */
[----:B------:R-:W-:Y:S01]  /*9a10*/  F2FP.F16.E4M3.UNPACK_B R45, R45.H1 ;  /* 0x0000002dff2d723e */ /* 0x000fe200030006ff */
[--C-:B------:R-:W-:Y:S01]  /*9a20*/  HADD2.F32 R185, -RZ, R47.reuse.H0_H0 ;  /* 0x2000002fffb97230 */ /* 0x100fe20000004100 */
[----:B------:R-:W-:Y:S01]  /*9a30*/  F2FP.F16.E4M3.UNPACK_B R97, R97.H1 ;  /* 0x00000061ff61723e */ /* 0x000fe200030006ff */
[----:B------:R-:W-:Y:S01]  /*9a40*/  HADD2.F32 R47, -RZ, R47.H1_H1 ;  /* 0x3000002fff2f7230 */ /* 0x000fe20000004100 */
[----:B------:R-:W-:Y:S01]  /*9a50*/  F2FP.SATFINITE.E4M3.F32.PACK_AB_MERGE_C R93, R183, R93, RZ ;  /* 0x0000005db75d723e */ /* 0x000fe200048070ff */
[----:B------:R-:W-:-:S02]  /*9a60*/  HADD2.F32 R99, -RZ, R99.H1_H1 ;  /* 0x30000063ff637230 */ /* 0x000fc40000004100 */
[-C--:B------:R-:W-:Y:S01]  /*9a70*/  FMUL.FTZ R188, R185, R59.reuse ;  /* 0x0000003bb9bc7220 */ /* 0x080fe20000410000 */
[----:B------:R-:W-:Y:S01]  /*9a80*/  FMUL.FTZ R59, R187, R59 ;  /* 0x0000003bbb3b7220 */ /* 0x000fe20000410000 */
[----:B------:R-:W-:Y:S01]  /*9a90*/  HADD2.F32 R184, -RZ, R184.H1_H1 ;  /* 0x300000b8ffb87230 */ /* 0x000fe20000004100 */
[----:B------:R-:W-:Y:S01]  /*9aa0*/  F2FP.SATFINITE.E4M3.F32.PACK_AB_MERGE_C R181, R181, R182, R93 ;  /* 0x000000b6b5b5723e */ /* 0x000fe2000480705d */
[-C--:B------:R-:W-:Y:S01]  /*9ab0*/  FFMA.FTZ R188, R187, R186.reuse, -R188 ;  /* 0x000000babbbc7223 */ /* 0x080fe200000108bc */
[----:B------:R-:W-:Y:S01]  /*9ac0*/  FFMA.FTZ R185, R185, R186, R59 ;  /* 0x000000bab9b97223 */ /* 0x000fe2000001003b */
[----:B------:R-:W-:Y:S02]  /*9ad0*/  HADD2.F32 R59, -RZ, R58.H1_H1 ;  /* 0x3000003aff3b7230 */ /* 0x000fe40000004100 */
[----:B------:R-:W-:Y:S01]  /*9ae0*/  FMUL.FTZ R58, R47, R99 ;  /* 0x000000632f3a7220 */ /* 0x000fe20000410000 */
[--C-:B------:R-:W-:Y:S01]  /*9af0*/  HADD2.F32 R186, -RZ, R45.reuse.H0_H0 ;  /* 0x2000002dffba7230 */ /* 0x100fe20000004100 */
[----:B------:R-:W-:Y:S01]  /*9b00*/  F2FP.F16.E4M3.UNPACK_B R93, R96.H1 ;  /* 0x00000060ff5d723e */ /* 0x000fe200030006ff */
[----:B------:R-:W-:-:S02]  /*9b10*/  HADD2.F32 R45, -RZ, R45.H1_H1 ;  /* 0x3000002dff2d7230 */ /* 0x000fc40000004100 */
[C---:B------:R-:W-:Y:S01]  /*9b20*/  FFMA.FTZ R58, R59.reuse, R184, -R58 ;  /* 0x000000b83b3a7223 */ /* 0x040fe2000001083a */
[----:B------:R-:W-:Y:S01]  /*9b30*/  FMUL.FTZ R59, R59, R99 ;  /* 0x000000633b3b7220 */ /* 0x000fe20000410000 */
[--C-:B------:R-:W-:Y:S01]  /*9b40*/  HADD2.F32 R99, -RZ, R97.reuse.H0_H0 ;  /* 0x20000061ff637230 */ /* 0x100fe20000004100 */
[----:B------:R-:W-:Y:S01]  /*9b50*/  F2FP.SATFINITE.E4M3.F32.PACK_AB_MERGE_C R44, R180, R44, RZ ;  /* 0x0000002cb42c723e */ /* 0x000fe200048070ff */
[----:B------:R-:W-:Y:S02]  /*9b60*/  HADD2.F32 R97, -RZ, R97.H1_H1 ;  /* 0x30000061ff617230 */ /* 0x000fe40000004100 */
[----:B------:R-:W-:Y:S01]  /*9b70*/  FFMA.FTZ R47, R47, R184, R59 ;  /* 0x000000b82f2f7223 */ /* 0x000fe2000001003b */
[----:B------:R-:W-:Y:S01]  /*9b80*/  F2FP.F16.E4M3.UNPACK_B R59, R95.H1 ;  /* 0x0000005fff3b723e */ /* 0x000fe200030006ff */
[--C-:B------:R-:W-:Y:S01]  /*9b90*/  HADD2.F32 R95, -RZ, R46.reuse.H0_H0 ;  /* 0x2000002eff5f7230 */ /* 0x100fe20000004100 */
[----:B------:R-:W-:Y:S01]  /*9ba0*/  F2FP.F16.E4M3.UNPACK_B R96, R96 ;  /* 0x00000060ff60723e */ /* 0x000fe200020006ff */
[----:B------:R-:W-:-:S02]  /*9bb0*/  HADD2.F32 R46, -RZ, R46.H1_H1 ;  /* 0x3000002eff2e7230 */ /* 0x000fc40000004100 */
[--C-:B------:R-:W-:Y:S02]  /*9bc0*/  HADD2.F32 R184, -RZ, R59.reuse.H0_H0 ;  /* 0x2000003bffb87230 */ /* 0x100fe40000004100 */
[----:B------:R-:W-:Y:S01]  /*9bd0*/  FMUL.FTZ R187, R95, R186 ;  /* 0x000000ba5fbb7220 */ /* 0x000fe20000410000 */
[----:B------:R-:W-:-:S03]  /*9be0*/  HADD2.F32 R59, -RZ, R59.H1_H1 ;  /* 0x3000003bff3b7230 */ /* 0x000fc60000004100 */
[C---:B------:R-:W-:Y:S01]  /*9bf0*/  FFMA.FTZ R187, R184.reuse, R99, -R187 ;  /* 0x00000063b8bb7223 */ /* 0x040fe200000108bb */
[----:B------:R-:W-:-:S04]  /*9c00*/  FMUL.FTZ R184, R184, R186 ;  /* 0x000000bab8b87220 */ /* 0x000fc80000410000 */
[----:B------:R-:W-:Y:S01]  /*9c10*/  FFMA.FTZ R184, R95, R99, R184 ;  /* 0x000000635fb87223 */ /* 0x000fe200000100b8 */
[CC--:B------:R-:W-:Y:S01]  /*9c20*/  FMUL.FTZ R95, R46.reuse, R45.reuse ;  /* 0x0000002d2e5f7220 */ /* 0x0c0fe20000410000 */
[C---:B------:R-:W-:Y:S01]  /*9c30*/  FMUL.FTZ R45, R59.reuse, R45 ;  /* 0x0000002d3b2d7220 */ /* 0x040fe20000410000 */
[----:B------:R-:W-:Y:S02]  /*9c40*/  F2FP.F16.E4M3.UNPACK_B R99, R177.H1 ;  /* 0x000000b1ff63723e */ /* 0x000fe400030006ff */
[-C--:B------:R-:W-:Y:S01]  /*9c50*/  FFMA.FTZ R95, R59, R97.reuse, -R95 ;  /* 0x000000613b5f7223 */ /* 0x080fe2000001085f */
[----:B------:R-:W-:Y:S01]  /*9c60*/  FFMA.FTZ R46, R46, R97, R45 ;  /* 0x000000612e2e7223 */ /* 0x000fe2000001002d */
[----:B------:R-:W-:Y:S01]  /*9c70*/  IMAD.MOV.U32 R45, RZ, RZ, R92 ;  /* 0x000000ffff2d7224 */ /* 0x000fe200078e005c */
[-C--:B------:R-:W-:Y:S01]  /*9c80*/  F2FP.F16.E4M3.UNPACK_B R59, R175.reuse.H1 ;  /* 0x000000afff3b723e */ /* 0x080fe200030006ff */
[----:B------:R-:W-:Y:S01]  /*9c90*/  HADD2.F32 R97, -RZ, R93.H0_H0 ;  /* 0x2000005dff617230 */ /* 0x000fe20000004100 */
[----:B------:R-:W-:Y:S01]  /*9ca0*/  F2FP.F16.E4M3.UNPACK_B R175, R175 ;  /* 0x000000afffaf723e */ /* 0x000fe200020006ff */
[----:B------:R-:W-:Y:S01]  /*9cb0*/  HADD2.F32 R182, -RZ, R99.H0_H0 ;  /* 0x20000063ffb67230 */ /* 0x000fe20000004100 */
[-C--:B------:R-:W-:Y:S01]  /*9cc0*/  F2FP.F16.E4M3.UNPACK_B R92, R45.reuse.H1 ;  /* 0x0000002dff5c723e */ /* 0x080fe200030006ff */
[--C-:B------:R-:W-:Y:S01]  /*9cd0*/  HADD2.F32 R186, -RZ, R59.reuse.H0_H0 ;  /* 0x2000003bffba7230 */ /* 0x100fe20000004100 */
[----:B------:R-:W-:Y:S01]  /*9ce0*/  F2FP.F16.E4M3.UNPACK_B R45, R45 ;  /* 0x0000002dff2d723e */ /* 0x000fe200020006ff */
[----:B------:R-:W-:Y:S01]  /*9cf0*/  HADD2.F32 R59, -RZ, R59.H1_H1 ;  /* 0x3000003bff3b7230 */ /* 0x000fe20000004100 */
[----:B------:R-:W-:Y:S01]  /*9d00*/  F2FP.F16.E4M3.UNPACK_B R177, R177 ;  /* 0x000000b1ffb1723e */ /* 0x000fe200020006ff */
[----:B------:R-:W-:-:S02]  /*9d10*/  HADD2.F32 R180, -RZ, R92.H0_H0 ;  /* 0x2000005cffb47230 */ /* 0x000fc40000004100 */
[-C--:B------:R-:W-:Y:S01]  /*9d20*/  FMUL.FTZ R183, R97, R186.reuse ;  /* 0x000000ba61b77220 */ /* 0x080fe20000410000 */
[----:B------:R-:W-:Y:S01]  /*9d30*/  HADD2.F32 R93, -RZ, R93.H1_H1 ;  /* 0x3000005dff5d7230 */ /* 0x000fe20000004100 */
[----:B------:R-:W-:Y:S01]  /*9d40*/  F2FP.SATFINITE.E4M3.F32.PACK_AB_MERGE_C R95, R95, R187, RZ ;  /* 0x000000bb5f5f723e */ /* 0x000fe200048070ff */
[----:B------:R-:W-:Y:S02]  /*9d50*/  HADD2.F32 R92, -RZ, R92.H1_H1 ;  /* 0x3000005cff5c7230 */ /* 0x000fe40000004100 */
[C---:B------:R-:W-:Y:S01]  /*9d60*/  FMUL.FTZ R186, R180.reuse, R186 ;  /* 0x000000bab4ba7220 */ /* 0x040fe20000410000 */
[----:B------:R-:W-:Y:S02]  /*9d70*/  HADD2.F32 R99, -RZ, R99.H1_H1 ;  /* 0x30000063ff637230 */ /* 0x000fe40000004100 */
[----:B------:R-:W-:Y:S01]  /*9d80*/  FFMA.FTZ R183, R180, R182, -R183 ;  /* 0x000000b6b4b77223 */ /* 0x000fe200000108b7 */
[----:B------:R-:W-:Y:S01]  /*9d90*/  F2FP.SATFINITE.E4M3.F32.PACK_AB_MERGE_C R46, R46, R184, RZ ;  /* 0x000000b82e2e723e */ /* 0x000fe200048070ff */
[----:B------:R-:W-:Y:S01]  /*9da0*/  FFMA.FTZ R186, R97, R182, R186 ;  /* 0x000000b661ba7223 */ /* 0x000fe200000100ba */
[CC--:B------:R-:W-:Y:S01]  /*9db0*/  FMUL.FTZ R97, R93.reuse, R59.reuse ;  /* 0x0000003b5d617220 */ /* 0x0c0fe20000410000 */
[----:B------:R-:W-:Y:S01]  /*9dc0*/  FMUL.FTZ R59, R92, R59 ;  /* 0x0000003b5c3b7220 */ /* 0x000fe20000410000 */
[----:B------:R-:W-:Y:S01]  /*9dd0*/  HADD2.F32 R182, -RZ, R175.H0_H0 ;  /* 0x200000afffb67230 */ /* 0x000fe20000004100 */
[----:B------:R-:W-:Y:S01]  /*9de0*/  F2FP.SATFINITE.E4M3.F32.PACK_AB_MERGE_C R95, R58, R188, R95 ;  /* 0x000000bc3a5f723e */ /* 0x000fe2000480705f */
[-C--:B------:R-:W-:Y:S01]  /*9df0*/  FFMA.FTZ R92, R92, R99.reuse, -R97 ;  /* 0x000000635c5c7223 */ /* 0x080fe20000010861 */
[----:B------:R-:W-:Y:S01]  /*9e00*/  FFMA.FTZ R59, R93, R99, R59 ;  /* 0x000000635d3b7223 */ /* 0x000fe2000001003b */
[----:B------:R-:W-:-:S02]  /*9e10*/  HADD2.F32 R93, -RZ, R96.H0_H0 ;  /* 0x20000060ff5d7230 */ /* 0x000fc40000004100 */
[----:B------:R-:W-:Y:S01]  /*9e20*/  HADD2.F32 R99, -RZ, R45.H0_H0 ;  /* 0x2000002dff637230 */ /* 0x000fe20000004100 */
[----:B------:R-:W-:Y:S01]  /*9e30*/  F2FP.SATFINITE.E4M3.F32.PACK_AB_MERGE_C R92, R92, R183, RZ ;  /* 0x000000b75c5c723e */ /* 0x000fe200048070ff */
[----:B------:R-:W-:Y:S02]  /*9e40*/  HADD2.F32 R97, -RZ, R177.H0_H0 ;  /* 0x200000b1ff617230 */ /* 0x000fe40000004100 */
[-C--:B------:R-:W-:Y:S01]  /*9e50*/  FMUL.FTZ R180, R93, R182.reuse ;  /* 0x000000b65db47220 */ /* 0x080fe20000410000 */
[----:B------:R-:W-:Y:S02]  /*9e60*/  HADD2.F32 R175, -RZ, R175.H1_H1 ;  /* 0x300000afffaf7230 */ /* 0x000fe40000004100 */
[C---:B------:R-:W-:Y:S01]  /*9e70*/  FMUL.FTZ R182, R99.reuse, R182 ;  /* 0x000000b663b67220 */ /* 0x040fe20000410000 */
[----:B------:R-:W-:Y:S02]  /*9e80*/  HADD2.F32 R96, -RZ, R96.H1_H1 ;  /* 0x30000060ff607230 */ /* 0x000fe40000004100 */
[----:B------:R-:W-:Y:S01]  /*9e90*/  FFMA.FTZ R180, R99, R97, -R180 ;  /* 0x0000006163b47223 */ /* 0x000fe200000108b4 */
[----:B------:R-:W-:-:S02]  /*9ea0*/  HADD2.F32 R45, -RZ, R45.H1_H1 ;  /* 0x3000002dff2d7230 */ /* 0x000fc40000004100 */
[----:B------:R-:W-:Y:S01]  /*9eb0*/  FFMA.FTZ R182, R93, R97, R182 ;  /* 0x000000615db67223 */ /* 0x000fe200000100b6 */
[----:B------:R-:W-:Y:S02]  /*9ec0*/  HADD2.F32 R177, -RZ, R177.H1_H1 ;  /* 0x300000b1ffb17230 */ /* 0x000fe40000004100 */
[CC--:B------:R-:W-:Y:S01]  /*9ed0*/  FMUL.FTZ R93, R96.reuse, R175.reuse ;  /* 0x000000af605d7220 */ /* 0x0c0fe20000410000 */
[-C--:B------:R-:W-:Y:S01]  /*9ee0*/  F2FP.F16.E4M3.UNPACK_B R99, R178.reuse.H1 ;  /* 0x000000b2ff63723e */ /* 0x080fe200030006ff */
[C---:B------:R-:W-:Y:S01]  /*9ef0*/  FMUL.FTZ R175, R45.reuse, R175 ;  /* 0x000000af2daf7220 */ /* 0x040fe20000410000 */
[----:B------:R-:W-:Y:S01]  /*9f00*/  F2FP.F16.E4M3.UNPACK_B R178, R178 ;  /* 0x000000b2ffb2723e */ /* 0x000fe200020006ff */
[-C--:B------:R-:W-:Y:S01]  /*9f10*/  FFMA.FTZ R93, R45, R177.reuse, -R93 ;  /* 0x000000b12d5d7223 */ /* 0x080fe2000001085d */
[----:B------:R-:W-:Y:S01]  /*9f20*/  F2FP.SATFINITE.E4M3.F32.PACK_AB_MERGE_C R59, R59, R186, RZ ;  /* 0x000000ba3b3b723e */ /* 0x000fe200048070ff */
[----:B------:R-:W-:Y:S01]  /*9f30*/  FFMA.FTZ R45, R96, R177, R175 ;  /* 0x000000b1602d7223 */ /* 0x000fe200000100af */
[----:B------:R-:W-:Y:S01]  /*9f40*/  F2FP.F16.E4M3.UNPACK_B R96, R98.H1 ;  /* 0x00000062ff60723e */ /* 0x000fe200030006ff */
[--C-:B------:R-:W-:Y:S01]  /*9f50*/  HADD2.F32 R177, -RZ, R99.reuse.H0_H0 ;  /* 0x20000063ffb17230 */ /* 0x100fe20000004100 */
[----:B------:R-:W-:Y:S01]  /*9f60*/  F2FP.SATFINITE.E4M3.F32.PACK_AB_MERGE_C R180, R93, R180, R92 ;  /* 0x000000b45db4723e */ /* 0x000fe2000480705c */
[----:B------:R-:W-:Y:S01]  /*9f70*/  HADD2.F32 R99, -RZ, R99.H1_H1 ;  /* 0x30000063ff637230 */ /* 0x000fe20000004100 */
[----:B------:R-:W-:Y:S01]  /*9f80*/  F2FP.F16.E4M3.UNPACK_B R92, R176.H1 ;  /* 0x000000b0ff5c723e */ /* 0x000fe200030006ff */
[--C-:B------:R-:W-:Y:S01]  /*9f90*/  HADD2.F32 R97, -RZ, R96.reuse.H0_H0 ;  /* 0x20000060ff617230 */ /* 0x100fe20000004100 */
[----:B------:R-:W-:Y:S01]  /*9fa0*/  F2FP.F16.E4M3.UNPACK_B R93, R94.H1 ;  /* 0x0000005eff5d723e */ /* 0x000fe200030006ff */
[----:B------:R-:W-:Y:S01]  /*9fb0*/  HADD2.F32 R96, -RZ, R96.H1_H1 ;  /* 0x30000060ff607230 */ /* 0x000fe20000004100 */
[----:B------:R-:W-:Y:S01]  /*9fc0*/  F2FP.F16.E4M3.UNPACK_B R176, R176 ;  /* 0x000000b0ffb0723e */ /* 0x000fe200020006ff */
[--C-:B------:R-:W-:Y:S01]  /*9fd0*/  HADD2.F32 R187, -RZ, R92.reuse.H0_H0 ;  /* 0x2000005cffbb7230 */ /* 0x100fe20000004100 */
[----:B------:R-:W-:Y:S01]  /*9fe0*/  F2FP.F16.E4M3.UNPACK_B R98, R98 ;  /* 0x00000062ff62723e */ /* 0x000fe200020006ff */
[----:B------:R-:W-:Y:S01]  /*9ff0*/  HADD2.F32 R175, -RZ, R93.H0_H0 ;  /* 0x2000005dffaf7230 */ /* 0x000fe20000004100 */
[----:B------:R-:W-:Y:S01]  /*a000*/  F2FP.F16.E4M3.UNPACK_B R94, R94 ;  /* 0x0000005eff5e723e */ /* 0x000fe200020006ff */
[----:B------:R-:W-:-:S02]  /*a010*/  HADD2.F32 R92, -RZ, R92.H1_H1 ;  /* 0x3000005cff5c7230 */ /* 0x000fc40000004100 */
[-C--:B------:R-:W-:Y:S01]  /*a020*/  FMUL.FTZ R183, R97, R187.reuse ;  /* 0x000000bb61b77220 */ /* 0x080fe20000410000 */
[----:B------:R-:W-:Y:S02]  /*a030*/  HADD2.F32 R93, -RZ, R93.H1_H1 ;  /* 0x3000005dff5d7230 */ /* 0x000fe40000004100 */
[----:B------:R-:W-:Y:S01]  /*a040*/  FMUL.FTZ R187, R175, R187 ;  /* 0x000000bbafbb7220 */ /* 0x000fe20000410000 */
[----:B------:R-:W-:Y:S01]  /*a050*/  F2FP.SATFINITE.E4M3.F32.PACK_AB_MERGE_C R45, R45, R182, R59 ;  /* 0x000000b62d2d723e */ /* 0x000fe2000480703b */
[-C--:B------:R-:W-:Y:S02]  /*a060*/  FFMA.FTZ R183, R175, R177.reuse, -R183 ;  /* 0x000000b1afb77223 */ /* 0x080fe400000108b7 */
[----:B------:R-:W-:Y:S01]  /*a070*/  FFMA.FTZ R187, R97, R177, R187 ;  /* 0x000000b161bb7223 */ /* 0x000fe200000100bb */
[-C--:B------:R-:W-:Y:S01]  /*a080*/  FMUL.FTZ R97, R96, R92.reuse ;  /* 0x0000005c60617220 */ /* 0x080fe20000410000 */
[----:B------:R-:W-:Y:S01]  /*a090*/  FMUL.FTZ R92, R93, R92 ;  /* 0x0000005c5d5c7220 */ /* 0x000fe20000410000 */
[----:B------:R-:W-:-:S02]  /*a0a0*/  HADD2.F32 R177, -RZ, R176.H0_H0 ;  /* 0x200000b0ffb17230 */ /* 0x000fc40000004100 */
[-C--:B------:R-:W-:Y:S01]  /*a0b0*/  FFMA.FTZ R93, R93, R99.reuse, -R97 ;  /* 0x000000635d5d7223 */ /* 0x080fe20000010861 */
[----:B------:R-:W-:Y:S01]  /*a0c0*/  FFMA.FTZ R92, R96, R99, R92 ;  /* 0x00000063605c7223 */ /* 0x000fe2000001005c */
[----:B------:R-:W-:Y:S02]  /*a0d0*/  HADD2.F32 R96, -RZ, R98.H0_H0 ;  /* 0x20000062ff607230 */ /* 0x000fe40000004100 */
[----:B------:R-:W-:Y:S01]  /*a0e0*/  HADD2.F32 R99, -RZ, R94.H0_H0 ;  /* 0x2000005eff637230 */ /* 0x000fe20000004100 */
[----:B------:R-:W-:Y:S01]  /*a0f0*/  F2FP.SATFINITE.E4M3.F32.PACK_AB_MERGE_C R93, R93, R183, RZ ;  /* 0x000000b75d5d723e */ /* 0x000fe200048070ff */
[----:B------:R-:W-:Y:S02]  /*a100*/  HADD2.F32 R97, -RZ, R178.H0_H0 ;  /* 0x200000b2ff617230 */ /* 0x000fe40000004100 */
[-C--:B------:R-:W-:Y:S01]  /*a110*/  FMUL.FTZ R175, R96, R177.reuse ;  /* 0x000000b160af7220 */ /* 0x080fe20000410000 */
[----:B------:R-:W-:Y:S02]  /*a120*/  HADD2.F32 R176, -RZ, R176.H1_H1 ;  /* 0x300000b0ffb07230 */ /* 0x000fe40000004100 */
[----:B------:R-:W-:Y:S01]  /*a130*/  FMUL.FTZ R177, R99, R177 ;  /* 0x000000b163b17220 */ /* 0x000fe20000410000 */
[----:B------:R-:W-:-:S02]  /*a140*/  HADD2.F32 R98, -RZ, R98.H1_H1 ;  /* 0x30000062ff627230 */ /* 0x000fc40000004100 */
[-C--:B------:R-:W-:Y:S01]  /*a150*/  FFMA.FTZ R175, R99, R97.reuse, -R175 ;  /* 0x0000006163af7223 */ /* 0x080fe200000108af */
[----:B------:R-:W-:Y:S02]  /*a160*/  HADD2.F32 R94, -RZ, R94.H1_H1 ;  /* 0x3000005eff5e7230 */ /* 0x000fe40000004100 */
[----:B------:R-:W-:Y:S01]  /*a170*/  FFMA.FTZ R177, R96, R97, R177 ;  /* 0x0000006160b17223 */ /* 0x000fe200000100b1 */
[----:B------:R-:W-:Y:S02]  /*a180*/  HADD2.F32 R178, -RZ, R178.H1_H1 ;  /* 0x300000b2ffb27230 */ /* 0x000fe40000004100 */
[-C--:B------:R-:W-:Y:S01]  /*a190*/  FMUL.FTZ R96, R98, R176.reuse ;  /* 0x000000b062607220 */ /* 0x080fe20000410000 */
[----:B------:R-:W-:Y:S01]  /*a1a0*/  F2FP.SATFINITE.E4M3.F32.PACK_AB_MERGE_C R92, R92, R187, RZ ;  /* 0x000000bb5c5c723e */ /* 0x000fe200048070ff */
[----:B------:R-:W-:Y:S01]  /*a1b0*/  FMUL.FTZ R176, R94, R176 ;  /* 0x000000b05eb07220 */ /* 0x000fe20000410000 */
[----:B------:R-:W-:Y:S01]  /*a1c0*/  F2FP.SATFINITE.E4M3.F32.PACK_AB_MERGE_C R97, R56, R57, R44 ;  /* 0x000000393861723e */ /* 0x000fe2000480702c */
[-C--:B------:R-:W-:Y:S01]  /*a1d0*/  FFMA.FTZ R96, R94, R178.reuse, -R96 ;  /* 0x000000b25e607223 */ /* 0x080fe20000010860 */
[----:B------:R-:W-:Y:S01]  /*a1e0*/  F2FP.SATFINITE.E4M3.F32.PACK_AB_MERGE_C R99, R47, R185, R46 ;  /* 0x000000b92f63723e */ /* 0x000fe2000480702e */
[----:B------:R-:W-:-:S03]  /*a1f0*/  FFMA.FTZ R176, R98, R178, R176 ;  /* 0x000000b262b07223 */ /* 0x000fc600000100b0 */
[----:B------:R-:W-:Y:S01]  /*a200*/  F2FP.SATFINITE.E4M3.F32.PACK_AB_MERGE_C R94, R96, R175, R93 ;  /* 0x000000af605e723e */ /* 0x000fe2000480705d */
[----:B------:R-:W-:Y:S01]  /*a210*/  IMAD.MOV.U32 R93, RZ, RZ, R181 ;  /* 0x000000ffff5d7224 */ /* 0x000fe200078e00b5 */
[----:B------:R-:W-:Y:S01]  /*a220*/  F2FP.SATFINITE.E4M3.F32.PACK_AB_MERGE_C R98, R176, R177, R92 ;  /* 0x000000b1b062723e */ /* 0x000fe2000480705c */
[----:B------:R-:W-:Y:S01]  /*a230*/  IMAD.MOV.U32 R96, RZ, RZ, R45 ;  /* 0x000000ffff607224 */ /* 0x000fe200078e002d */
[----:B------:R-:W-:-:S07]  /*a240*/  MOV R92, R180 ;  /* 0x000000b4005c7202 */ /* 0x000fce0000000f00 */
.L_x_554:
[----:B------:R-:W-:Y:S05]  /*a250*/  BSYNC B3 ;  /* 0x0000000000037941 */ /* 0x000fea0003800000 */
.L_x_553:
[----:B------:R-:W-:-:S13]  /*a260*/  ISETP.GE.AND P4, PT, R179, R152, PT ;  /* 0x00000098b300720c */ /* 0x000fda0003f86270 */
[--C-:B------:R-:W-:Y:S02]  /*a270*/  @!P4 SHF.R.S32.HI R45, RZ, 0x1f, R179.reuse ;  /* 0x0000001fff2dc819 */ /* 0x100fe400000114b3 */
[----:B------:R-:W-:-:S04]  /*a280*/  @!P4 IADD3 R47, P5, P6, R118, R140, R179 ;  /* 0x0000008c762fc210 */ /* 0x000fc80007ebe0b3 */
[----:B------:R-:W-:Y:S02]  /*a290*/  @!P4 IADD3.X R56, R4, R170, R45, P5, P6 ;  /* 0x000000aa0438c210 */ /* 0x000fe40002fec42d */
[----:B------:R-:W-:-:S04]  /*a2a0*/  IADD3 R45, P5, P6, R118, R140, R26 ;  /* 0x0000008c762d7210 */ /* 0x000fc80007ebe01a */
[----:B------:R-:W-:Y:S02]  /*a2b0*/  IADD3.X R46, R4, R170, R30, P5, P6 ;  /* 0x000000aa042e7210 */ /* 0x000fe40002fec41e */
[----:B------:R-:W-:-:S05]  /*a2c0*/  IADD3 R44, P5, R45, R124, RZ ;  /* 0x0000007c2d2c7210 */ /* 0x000fca0007fbe0ff */
[----:B------:R-:W-:Y:S01]  /*a2d0*/  IMAD.X R45, R46, 0x1, R125, P5 ;  /* 0x000000012e2d7824 */ /* 0x000fe200028e067d */
[----:B------:R-:W-:-:S04]  /*a2e0*/  @!P4 IADD3 R46, P5, R47, R124, RZ ;  /* 0x0000007c2f2ec210 */ /* 0x000fc80007fbe0ff */
[----:B0-----:R0:W-:Y:S01]  /*a2f0*/  STG.E.128 desc[UR54][R44.64], R92 ;  /* 0x0000005c2c007986 */ /* 0x0011e2000c101d36 */
[----:B------:R-:W-:-:S05]  /*a300*/  @!P4 IMAD.X R47, R56, 0x1, R125, P5 ;  /* 0x00000001382fc824 */ /* 0x000fca00028e067d */
[----:B-1----:R0:W-:Y:S03]  /*a310*/  @!P4 STG.E.128 desc[UR54][R46.64], R96 ;  /* 0x000000602e00c986 */ /* 0x0021e6000c101d36 */
.L_x_552:
[----:B------:R-:W-:Y:S05]  /*a320*/  BSYNC B2 ;  /* 0x0000000000027941 */ /* 0x000fea0003800000 */
.L_x_551:
[----:B------:R-:W-:Y:S01]  /*a330*/  ISETP.NE.AND P4, PT, R35, RZ, PT ;  /* 0x000000ff2300720c */ /* 0x000fe20003f85270 */
[----:B------:R-:W-:-:S12]  /*a340*/  BSSY B2, `(.L_x_555) ;  /* 0x00000f6000027945 */ /* 0x000fd80003800000 */
[----:B------:R-:W-:Y:S05]  /*a350*/  @!P4 BRA `(.L_x_556) ;  /* 0x0000000c00d0c947 */ /* 0x000fea0003800000 */
[----:B0-----:R-:W-:Y:S01]  /*a360*/  SEL R44, R121, R158, !P1 ;  /* 0x0000009e792c7207 */ /* 0x001fe20004800000 */
[----:B------:R-:W-:Y:S01]  /*a370*/  BSSY B3, `(.L_x_557) ;  /* 0x00000e8000037945 */ /* 0x000fe20003800000 */
[----:B------:R-:W-:Y:S02]  /*a380*/  IADD3 R93, P4, P5, R118, R140, R27 ;  /* 0x0000008c765d7210 */ /* 0x000fe40007d9e01b */
[----:B------:R-:W-:Y:S02]  /*a390*/  SHF.R.S32.HI R45, RZ, 0x1f, R44 ;  /* 0x0000001fff2d7819 */ /* 0x000fe4000001142c */
[----:B------:R-:W-:Y:S02]  /*a3a0*/  IADD3.X R92, R4, R170, R31, P4, P5 ;  /* 0x000000aa045c7210 */ /* 0x000fe400027ea41f */
[----:B------:R-:W-:Y:S02]  /*a3b0*/  LEA.HI R44, R45, R44, RZ, 0x5 ;  /* 0x0000002c2d2c7211 */ /* 0x000fe400078f28ff */
[----:B------:R-:W-:-:S02]  /*a3c0*/  ISETP.GE.AND P4, PT, R0, R133, PT ;  /* 0x000000850000720c */ /* 0x000fc40003f86270 */
[----:B------:R-:W-:-:S04]  /*a3d0*/  LEA.HI.SX32 R44, R44, R101, 0x1b ;  /* 0x000000652c2c7211 */ /* 0x000fc800078fdaff */
[----:B------:R-:W-:Y:S01]  /*a3e0*/  SHF.R.S32.HI R45, RZ, 0x1f, R44 ;  /* 0x0000001fff2d7819 */ /* 0x000fe2000001142c */
[----:B------:R-:W-:-:S03]  /*a3f0*/  IMAD.SHL.U32 R94, R44, 0x10, RZ ;  /* 0x000000102c5e7824 */ /* 0x000fc600078e00ff */
[----:B------:R-:W-:-:S04]  /*a400*/  LEA.HI R45, R45, R44, RZ, 0x2 ;  /* 0x0000002c2d2d7211 */ /* 0x000fc800078f10ff */
[----:B------:R-:W-:Y:S02]  /*a410*/  SHF.R.S32.HI R44, RZ, 0x2, R45 ;  /* 0x00000002ff2c7819 */ /* 0x000fe4000001142d */
[----:B------:R-:W-:-:S03]  /*a420*/  LOP3.LUT R45, R227, 0x30, R94, 0xf8, !PT ;  /* 0x00000030e32d7812 */ /* 0x000fc600078ef85e */
[----:B------:R-:W-:Y:S01]  /*a430*/  IMAD R44, R44, 0x2800, R229 ;  /* 0x000028002c2c7824 */ /* 0x000fe200078e02e5 */
[----:B------:R-:W-:-:S04]  /*a440*/  LOP3.LUT R45, R45, R228, RZ, 0x3c, !PT ;  /* 0x000000e42d2d7212 */ /* 0x000fc800078e3cff */
[----:B------:R-:W-:Y:S01]  /*a450*/  IADD3 R44, R44, R45, RZ ;  /* 0x0000002d2c2c7210 */ /* 0x000fe20007ffe0ff */
[----:B------:R-:W-:-:S04]  /*a460*/  IMAD R45, R17, 0x7800, R143 ;  /* 0x00007800112d7824 */ /* 0x000fc800078e028f */
[----:B------:R-:W-:Y:S02]  /*a470*/  IMAD R47, R17, 0x7800, R44 ;  /* 0x00007800112f7824 */ /* 0x000fe400078e022c */
[C---:B------:R-:W-:Y:S02]  /*a480*/  IMAD.IADD R45, R16.reuse, 0x1, R45 ;  /* 0x00000001102d7824 */ /* 0x040fe400078e022d */
[----:B------:R-:W-:-:S04]  /*a490*/  IMAD.IADD R56, R16, 0x1, R47 ;  /* 0x0000000110387824 */ /* 0x000fc800078e022f */
[----:B------:R-:W0:Y:S04]  /*a4a0*/  LDS.128 R44, [R45+0x24200] ;  /* 0x024200002d2c7984 */ /* 0x000e280000000c00 */
[----:B------:R-:W1:Y:S01]  /*a4b0*/  LDS.128 R56, [R56+0x24200] ;  /* 0x0242000038387984 */ /* 0x000e620000000c00 */
[----:B------:R-:W-:Y:S05]  /*a4c0*/  @P4 BRA `(.L_x_558) ;  /* 0x0000000c00484947 */ /* 0x000fea0003800000 */
[--C-:B------:R-:W-:Y:S02]  /*a4d0*/  SHF.R.U32.HI R48, RZ, 0x8, R49.reuse ;  /* 0x00000008ff307819 */ /* 0x100fe40000011631 */
[----:B------:R-:W-:Y:S02]  /*a4e0*/  LOP3.LUT R50, R49, 0xff0000ff, RZ, 0xc0, !PT ;  /* 0xff0000ff31327812 */ /* 0x000fe400078ec0ff */
[----:B------:R-:W-:Y:S01]  /*a4f0*/  SHF.R.U32.HI R60, RZ, 0x10, R49 ;  /* 0x00000010ff3c7819 */ /* 0x000fe20000011631 */
[----:B------:R-:W-:Y:S01]  /*a500*/  IMAD.SHL.U32 R49, R48, 0x100, RZ ;  /* 0x0000010030317824 */ /* 0x000fe200078e00ff */
[----:B------:R-:W-:Y:S02]  /*a510*/  SHF.R.U32.HI R95, RZ, 0x8, R61 ;  /* 0x00000008ff5f7819 */ /* 0x000fe4000001163d */
[----:B------:R-:W-:Y:S02]  /*a520*/  LOP3.LUT R48, R61, 0xff0000ff, RZ, 0xc0, !PT ;  /* 0xff0000ff3d307812 */ /* 0x000fe400078ec0ff */
[----:B------:R-:W-:Y:S01]  /*a530*/  LOP3.LUT R50, R50, 0xff00, R49, 0xf8, !PT ;  /* 0x0000ff0032327812 */ /* 0x000fe200078ef831 */
[----:B------:R-:W-:Y:S01]  /*a540*/  IMAD.SHL.U32 R49, R95, 0x100, RZ ;  /* 0x000001005f317824 */ /* 0x000fe200078e00ff */
[----:B------:R-:W-:Y:S01]  /*a550*/  SHF.R.U32.HI R62, RZ, 0x10, R61 ;  /* 0x00000010ff3e7819 */ /* 0x000fe2000001163d */
[----:B------:R-:W-:Y:S01]  /*a560*/  IMAD.U32 R61, R60, 0x10000, RZ ;  /* 0x000100003c3d7824 */ /* 0x000fe200078e00ff */
[----:B------:R-:W-:-:S02]  /*a570*/  F2FP.F16.E4M3.UNPACK_B R179, R172.H1 ;  /* 0x000000acffb3723e */ /* 0x000fc400030006ff */
[----:B------:R-:W-:Y:S02]  /*a580*/  LOP3.LUT R49, R48, 0xff00, R49, 0xf8, !PT ;  /* 0x0000ff0030317812 */ /* 0x000fe400078ef831 */
[----:B------:R-:W-:Y:S02]  /*a590*/  LOP3.LUT R48, R50, 0xff0000, R61, 0xf8, !PT ;  /* 0x00ff000032307812 */ /* 0x000fe400078ef83d */
[----:B------:R-:W-:Y:S01]  /*a5a0*/  SHF.L.U32 R50, R62, 0x10, RZ ;  /* 0x000000103e327819 */ /* 0x000fe200000006ff */
[----:B-1----:R-:W-:Y:S01]  /*a5b0*/  IMAD.MOV.U32 R62, RZ, RZ, R57 ;  /* 0x000000ffff3e7224 */ /* 0x002fe200078e0039 */
[----:B------:R-:W-:Y:S02]  /*a5c0*/  F2FP.F16.E4M3.UNPACK_B R96, R48 ;  /* 0x00000030ff60723e */ /* 0x000fe400020006ff */
[----:B0-----:R-:W-:Y:S02]  /*a5d0*/  F2FP.F16.E4M3.UNPACK_B R57, R45 ;  /* 0x0000002dff39723e */ /* 0x001fe400020006ff */
[-C--:B------:R-:W-:Y:S01]  /*a5e0*/  F2FP.F16.E4M3.UNPACK_B R95, R62.reuse ;  /* 0x0000003eff5f723e */ /* 0x080fe200020006ff */
[----:B------:R-:W-:Y:S01]  /*a5f0*/  HADD2.F32 R98, -RZ, R96.H1_H1 ;  /* 0x30000060ff627230 */ /* 0x000fe20000004100 */
[----:B------:R-:W-:Y:S01]  /*a600*/  LOP3.LUT R61, R49, 0xff0000, R50, 0xf8, !PT ;  /* 0x00ff0000313d7812 */ /* 0x000fe200078ef832 */
[----:B------:R-:W-:Y:S01]  /*a610*/  HADD2.F32 R60, -RZ, R57.H0_H0 ;  /* 0x20000039ff3c7230 */ /* 0x000fe20000004100 */
[----:B------:R-:W-:Y:S01]  /*a620*/  F2FP.F16.E4M3.UNPACK_B R62, R62.H1 ;  /* 0x0000003eff3e723e */ /* 0x000fe200030006ff */
[--C-:B------:R-:W-:Y:S01]  /*a630*/  HADD2.F32 R50, -RZ, R95.reuse.H0_H0 ;  /* 0x2000005fff327230 */ /* 0x100fe20000004100 */
[-C--:B------:R-:W-:Y:S01]  /*a640*/  F2FP.F16.E4M3.UNPACK_B R49, R61.reuse ;  /* 0x0000003dff31723e */ /* 0x080fe200020006ff */
[----:B------:R-:W-:Y:S01]  /*a650*/  HADD2.F32 R95, -RZ, R95.H1_H1 ;  /* 0x3000005fff5f7230 */ /* 0x000fe20000004100 */
[----:B------:R-:W-:Y:S01]  /*a660*/  F2FP.F16.E4M3.UNPACK_B R61, R61.H1 ;  /* 0x0000003dff3d723e */ /* 0x000fe200030006ff */
[----:B------:R-:W-:-:S02]  /*a670*/  HADD2.F32 R57, -RZ, R57.H1_H1 ;  /* 0x30000039ff397230 */ /* 0x000fc40000004100 */
[----:B------:R-:W-:Y:S02]  /*a680*/  HADD2.F32 R99, -RZ, R96.H0_H0 ;  /* 0x20000060ff637230 */ /* 0x000fe40000004100 */
[-C--:B------:R-:W-:Y:S01]  /*a690*/  FMUL.FTZ R176, R95, R98.reuse ;  /* 0x000000625fb07220 */ /* 0x080fe20000410000 */
[--C-:B------:R-:W-:Y:S02]  /*a6a0*/  HADD2.F32 R96, -RZ, R49.reuse.H1_H1 ;  /* 0x30000031ff607230 */ /* 0x100fe40000004100 */
[C---:B------:R-:W-:Y:S01]  /*a6b0*/  FMUL.FTZ R98, R57.reuse, R98 ;  /* 0x0000006239627220 */ /* 0x040fe20000410000 */
[----:B------:R-:W-:Y:S02]  /*a6c0*/  HADD2.F32 R97, -RZ, R49.H0_H0 ;  /* 0x20000031ff617230 */ /* 0x000fe40000004100 */
[-C--:B------:R-:W-:Y:S01]  /*a6d0*/  FMUL.FTZ R175, R50, R99.reuse ;  /* 0x0000006332af7220 */ /* 0x080fe20000410000 */
[C---:B------:R-:W-:Y:S01]  /*a6e0*/  FMUL.FTZ R99, R60.reuse, R99 ;  /* 0x000000633c637220 */ /* 0x040fe20000410000 */
[-C--:B------:R-:W-:Y:S01]  /*a6f0*/  FFMA.FTZ R57, R57, R96.reuse, -R176 ;  /* 0x0000006039397223 */ /* 0x080fe200000108b0 */
[----:B------:R-:W-:Y:S01]  /*a700*/  FFMA.FTZ R49, R95, R96, R98 ;  /* 0x000000605f317223 */ /* 0x000fe20000010062 */
[----:B------:R-:W-:Y:S01]  /*a710*/  F2FP.F16.E4M3.UNPACK_B R96, R48.H1 ;  /* 0x00000030ff60723e */ /* 0x000fe200030006ff */
[----:B------:R-:W-:Y:S01]  /*a720*/  FFMA.FTZ R60, R60, R97, -R175 ;  /* 0x000000613c3c7223 */ /* 0x000fe200000108af */
[----:B------:R-:W-:Y:S01]  /*a730*/  F2FP.F16.E4M3.UNPACK_B R95, R45.H1 ;  /* 0x0000002dff5f723e */ /* 0x000fe200030006ff */
[----:B------:R-:W-:-:S02]  /*a740*/  HADD2.F32 R45, -RZ, R62.H0_H0 ;  /* 0x2000003eff2d7230 */ /* 0x000fc40000004100 */
[----:B------:R-:W-:Y:S01]  /*a750*/  FFMA.FTZ R50, R50, R97, R99 ;  /* 0x0000006132327223 */ /* 0x000fe20000010063 */
[----:B------:R-:W-:Y:S02]  /*a760*/  HADD2.F32 R98, -RZ, R96.H0_H0 ;  /* 0x20000060ff627230 */ /* 0x000fe40000004100 */
[----:B------:R-:W-:Y:S02]  /*a770*/  HADD2.F32 R48, -RZ, R95.H0_H0 ;  /* 0x2000005fff307230 */ /* 0x000fe40000004100 */
[----:B------:R-:W-:Y:S02]  /*a780*/  HADD2.F32 R97, -RZ, R61.H0_H0 ;  /* 0x2000003dff617230 */ /* 0x000fe40000004100 */
[-C--:B------:R-:W-:Y:S01]  /*a790*/  FMUL.FTZ R99, R45, R98.reuse ;  /* 0x000000622d637220 */ /* 0x080fe20000410000 */
[----:B------:R-:W-:Y:S02]  /*a7a0*/  HADD2.F32 R95, -RZ, R95.H1_H1 ;  /* 0x3000005fff5f7230 */ /* 0x000fe40000004100 */
[C---:B------:R-:W-:Y:S01]  /*a7b0*/  FMUL.FTZ R98, R48.reuse, R98 ;  /* 0x0000006230627220 */ /* 0x040fe20000410000 */
[----:B------:R-:W-:Y:S01]  /*a7c0*/  FFMA.FTZ R48, R48, R97, -R99 ;  /* 0x0000006130307223 */ /* 0x000fe20000010863 */
[----:B------:R-:W-:-:S02]  /*a7d0*/  SHF.R.U32.HI R99, RZ, 0x10, R63 ;  /* 0x00000010ff637819 */ /* 0x000fc4000001163f */
[----:B------:R-:W-:Y:S01]  /*a7e0*/  FFMA.FTZ R45, R45, R97, R98 ;  /* 0x000000612d2d7223 */ /* 0x000fe20000010062 */
[----:B------:R-:W-:Y:S02]  /*a7f0*/  HADD2.F32 R97, -RZ, R62.H1_H1 ;  /* 0x3000003eff617230 */ /* 0x000fe40000004100 */
[----:B------:R-:W-:Y:S02]  /*a800*/  HADD2.F32 R62, -RZ, R96.H1_H1 ;  /* 0x30000060ff3e7230 */ /* 0x000fe40000004100 */
[----:B------:R-:W-:-:S03]  /*a810*/  HADD2.F32 R96, -RZ, R61.H1_H1 ;  /* 0x3000003dff607230 */ /* 0x000fc60000004100 */
[-C--:B------:R-:W-:Y:S01]  /*a820*/  FMUL.FTZ R98, R97, R62.reuse ;  /* 0x0000003e61627220 */ /* 0x080fe20000410000 */
[----:B------:R-:W-:-:S03]  /*a830*/  FMUL.FTZ R176, R95, R62 ;  /* 0x0000003e5fb07220 */ /* 0x000fc60000410000 */
[-C--:B------:R-:W-:Y:S01]  /*a840*/  FFMA.FTZ R62, R95, R96.reuse, -R98 ;  /* 0x000000605f3e7223 */ /* 0x080fe20000010862 */
[----:B------:R-:W-:Y:S01]  /*a850*/  SHF.R.U32.HI R98, RZ, 0x8, R51 ;  /* 0x00000008ff627819 */ /* 0x000fe20000011633 */
[----:B------:R-:W-:Y:S01]  /*a860*/  FFMA.FTZ R61, R97, R96, R176 ;  /* 0x00000060613d7223 */ /* 0x000fe200000100b0 */
[----:B------:R-:W-:Y:S02]  /*a870*/  SHF.R.U32.HI R96, RZ, 0x8, R63 ;  /* 0x00000008ff607819 */ /* 0x000fe4000001163f */
[----:B------:R-:W-:Y:S01]  /*a880*/  LOP3.LUT R95, R63, 0xff0000ff, RZ, 0xc0, !PT ;  /* 0xff0000ff3f5f7812 */ /* 0x000fe200078ec0ff */
[----:B------:R-:W-:Y:S01]  /*a890*/  IMAD.SHL.U32 R98, R98, 0x100, RZ ;  /* 0x0000010062627824 */ /* 0x000fe200078e00ff */
[----:B------:R-:W-:Y:S01]  /*a8a0*/  LOP3.LUT R63, R51, 0xff0000ff, RZ, 0xc0, !PT ;  /* 0xff0000ff333f7812 */ /* 0x000fe200078ec0ff */
[----:B------:R-:W-:Y:S01]  /*a8b0*/  IMAD.SHL.U32 R96, R96, 0x100, RZ ;  /* 0x0000010060607824 */ /* 0x000fe200078e00ff */
[----:B------:R-:W-:Y:S02]  /*a8c0*/  SHF.R.U32.HI R97, RZ, 0x10, R51 ;  /* 0x00000010ff617819 */ /* 0x000fe40000011633 */
[----:B------:R-:W-:-:S02]  /*a8d0*/  LOP3.LUT R63, R63, 0xff00, R98, 0xf8, !PT ;  /* 0x0000ff003f3f7812 */ /* 0x000fc400078ef862 */
[----:B------:R-:W-:Y:S01]  /*a8e0*/  LOP3.LUT R51, R95, 0xff00, R96, 0xf8, !PT ;  /* 0x0000ff005f337812 */ /* 0x000fe200078ef860 */
[----:B------:R-:W-:Y:S01]  /*a8f0*/  IMAD.U32 R98, R97, 0x10000, RZ ;  /* 0x0001000061627824 */ /* 0x000fe200078e00ff */
[----:B------:R-:W-:Y:S01]  /*a900*/  F2FP.SATFINITE.E4M3.F32.PACK_AB_MERGE_C R48, R62, R48, RZ ;  /* 0x000000303e30723e */ /* 0x000fe200048070ff */
[----:B------:R-:W-:Y:S01]  /*a910*/  IMAD.U32 R96, R99, 0x10000, RZ ;  /* 0x0001000063607824 */ /* 0x000fe200078e00ff */
[----:B------:R-:W-:Y:S02]  /*a920*/  F2FP.F16.E4M3.UNPACK_B R99, R47 ;  /* 0x0000002fff63723e */ /* 0x000fe400020006ff */
[----:B------:R-:W-:Y:S02]  /*a930*/  LOP3.LUT R97, R63, 0xff0000, R98, 0xf8, !PT ;  /* 0x00ff00003f617812 */ /* 0x000fe400078ef862 */
[----:B------:R-:W-:Y:S01]  /*a940*/  MOV R98, R59 ;  /* 0x0000003b00627202 */ /* 0x000fe20000000f00 */
[--C-:B------:R-:W-:Y:S01]  /*a950*/  HADD2.F32 R177, -RZ, R99.reuse.H0_H0 ;  /* 0x20000063ffb17230 */ /* 0x100fe20000004100 */
[----:B------:R-:W-:Y:S01]  /*a960*/  LOP3.LUT R51, R51, 0xff0000, R96, 0xf8, !PT ;  /* 0x00ff000033337812 */ /* 0x000fe200078ef860 */
[----:B------:R-:W-:Y:S01]  /*a970*/  HADD2.F32 R99, -RZ, R99.H1_H1 ;  /* 0x30000063ff637230 */ /* 0x000fe20000004100 */
[----:B------:R-:W-:-:S02]  /*a980*/  F2FP.F16.E4M3.UNPACK_B R175, R98 ;  /* 0x00000062ffaf723e */ /* 0x000fc400020006ff */
[----:B------:R-:W-:Y:S02]  /*a990*/  F2FP.F16.E4M3.UNPACK_B R95, R97 ;  /* 0x00000061ff5f723e */ /* 0x000fe400020006ff */
[----:B------:R-:W-:Y:S01]  /*a9a0*/  F2FP.F16.E4M3.UNPACK_B R59, R51 ;  /* 0x00000033ff3b723e */ /* 0x000fe200020006ff */
[----:B------:R-:W-:Y:S01]  /*a9b0*/  HADD2.F32 R63, -RZ, R175.H0_H0 ;  /* 0x200000afff3f7230 */ /* 0x000fe20000004100 */
[----:B------:R-:W-:Y:S01]  /*a9c0*/  F2FP.F16.E4M3.UNPACK_B R98, R98.H1 ;  /* 0x00000062ff62723e */ /* 0x000fe200030006ff */
[----:B------:R-:W-:Y:S01]  /*a9d0*/  HADD2.F32 R96, -RZ, R95.H0_H0 ;  /* 0x2000005fff607230 */ /* 0x000fe20000004100 */
[----:B------:R-:W-:Y:S01]  /*a9e0*/  F2FP.F16.E4M3.UNPACK_B R97, R97.H1 ;  /* 0x00000061ff61723e */ /* 0x000fe200030006ff */
[----:B------:R-:W-:Y:S01]  /*a9f0*/  HADD2.F32 R176, -RZ, R59.H0_H0 ;  /* 0x2000003bffb07230 */ /* 0x000fe20000004100 */
[----:B------:R-:W-:Y:S01]  /*aa00*/  F2FP.SATFINITE.E4M3.F32.PACK_AB_MERGE_C R61, R61, R45, RZ ;  /* 0x0000002d3d3d723e */ /* 0x000fe200048070ff */
[----:B------:R-:W-:Y:S02]  /*aa10*/  HADD2.F32 R175, -RZ, R175.H1_H1 ;  /* 0x300000afffaf7230 */ /* 0x000fe40000004100 */
[-C--:B------:R-:W-:Y:S01]  /*aa20*/  FMUL.FTZ R178, R63, R96.reuse ;  /* 0x000000603fb27220 */ /* 0x080fe20000410000 */
[----:B------:R-:W-:Y:S01]  /*aa30*/  FMUL.FTZ R180, R177, R96 ;  /* 0x00000060b1b47220 */ /* 0x000fe20000410000 */
[----:B------:R-:W-:-:S02]  /*aa40*/  F2FP.SATFINITE.E4M3.F32.PACK_AB_MERGE_C R45, R57, R60, R48 ;  /* 0x0000003c392d723e */ /* 0x000fc40004807030 */
[-C--:B------:R-:W-:Y:S01]  /*aa50*/  FFMA.FTZ R96, R177, R176.reuse, -R178 ;  /* 0x000000b0b1607223 */ /* 0x080fe200000108b2 */
[----:B------:R-:W-:Y:S02]  /*aa60*/  HADD2.F32 R178, -RZ, R95.H1_H1 ;  /* 0x3000005fffb27230 */ /* 0x000fe40000004100 */
[----:B------:R-:W-:Y:S01]  /*aa70*/  FFMA.FTZ R63, R63, R176, R180 ;  /* 0x000000b03f3f7223 */ /* 0x000fe200000100b4 */
[----:B------:R-:W-:Y:S01]  /*aa80*/  HADD2.F32 R176, -RZ, R59.H1_H1 ;  /* 0x3000003bffb07230 */ /* 0x000fe20000004100 */
[----:B------:R-:W-:Y:S01]  /*aa90*/  F2FP.SATFINITE.E4M3.F32.PACK_AB_MERGE_C R57, R49, R50, R61 ;  /* 0x000000323139723e */ /* 0x000fe2000480703d */
[-C--:B------:R-:W-:Y:S01]  /*aaa0*/  FMUL.FTZ R180, R175, R178.reuse ;  /* 0x000000b2afb47220 */ /* 0x080fe20000410000 */
[----:B------:R-:W-:-:S03]  /*aab0*/  FMUL.FTZ R178, R99, R178 ;  /* 0x000000b263b27220 */ /* 0x000fc60000410000 */
[-C--:B------:R-:W-:Y:S01]  /*aac0*/  FFMA.FTZ R95, R99, R176.reuse, -R180 ;  /* 0x000000b0635f7223 */ /* 0x080fe200000108b4 */
[----:B------:R-:W-:Y:S01]  /*aad0*/  F2FP.F16.E4M3.UNPACK_B R99, R47.H1 ;  /* 0x0000002fff63723e */ /* 0x000fe200030006ff */
[----:B------:R-:W-:Y:S01]  /*aae0*/  FFMA.FTZ R59, R175, R176, R178 ;  /* 0x000000b0af3b7223 */ /* 0x000fe200000100b2 */
[----:B------:R-:W-:Y:S01]  /*aaf0*/  F2FP.F16.E4M3.UNPACK_B R175, R51.H1 ;  /* 0x00000033ffaf723e */ /* 0x000fe200030006ff */
[----:B------:R-:W-:Y:S02]  /*ab00*/  HADD2.F32 R51, -RZ, R98.H0_H0 ;  /* 0x20000062ff337230 */ /* 0x000fe40000004100 */
[----:B------:R-:W-:Y:S02]  /*ab10*/  HADD2.F32 R178, -RZ, R97.H0_H0 ;  /* 0x20000061ffb27230 */ /* 0x000fe40000004100 */
[----:B------:R-:W-:Y:S02]  /*ab20*/  HADD2.F32 R47, -RZ, R99.H0_H0 ;  /* 0x20000063ff2f7230 */ /* 0x000fe40000004100 */
[----:B------:R-:W-:-:S02]  /*ab30*/  HADD2.F32 R176, -RZ, R175.H0_H0 ;  /* 0x200000afffb07230 */ /* 0x000fc40000004100 */
[-C--:B------:R-:W-:Y:S01]  /*ab40*/  FMUL.FTZ R180, R51, R178.reuse ;  /* 0x000000b233b47220 */ /* 0x080fe20000410000 */
[----:B------:R-:W-:Y:S02]  /*ab50*/  HADD2.F32 R97, -RZ, R97.H1_H1 ;  /* 0x30000061ff617230 */ /* 0x000fe40000004100 */
[C---:B------:R-:W-:Y:S01]  /*ab60*/  FMUL.FTZ R178, R47.reuse, R178 ;  /* 0x000000b22fb27220 */ /* 0x040fe20000410000 */
[----:B------:R-:W-:Y:S02]  /*ab70*/  HADD2.F32 R99, -RZ, R99.H1_H1 ;  /* 0x30000063ff637230 */ /* 0x000fe40000004100 */
[-C--:B------:R-:W-:Y:S01]  /*ab80*/  FFMA.FTZ R47, R47, R176.reuse, -R180 ;  /* 0x000000b02f2f7223 */ /* 0x080fe200000108b4 */
[----:B------:R-:W-:Y:S02]  /*ab90*/  HADD2.F32 R175, -RZ, R175.H1_H1 ;  /* 0x300000afffaf7230 */ /* 0x000fe40000004100 */
[----:B------:R-:W-:Y:S01]  /*aba0*/  FFMA.FTZ R51, R51, R176, R178 ;  /* 0x000000b033337223 */ /* 0x000fe200000100b2 */
[----:B------:R-:W-:-:S02]  /*abb0*/  HADD2.F32 R176, -RZ, R98.H1_H1 ;  /* 0x30000062ffb07230 */ /* 0x000fc40000004100 */
[----:B------:R-:W-:-:S03]  /*abc0*/  HADD2.F32 R180, -RZ, R179.H0_H0 ;  /* 0x200000b3ffb47230 */ /* 0x000fc60000004100 */
[-C--:B------:R-:W-:Y:S01]  /*abd0*/  FMUL.FTZ R98, R176, R97.reuse ;  /* 0x00000061b0627220 */ /* 0x080fe20000410000 */
[----:B------:R-:W-:-:S03]  /*abe0*/  FMUL.FTZ R97, R99, R97 ;  /* 0x0000006163617220 */ /* 0x000fc60000410000 */
[-C--:B------:R-:W-:Y:S01]  /*abf0*/  FFMA.FTZ R98, R99, R175.reuse, -R98 ;  /* 0x000000af63627223 */ /* 0x080fe20000010862 */
[----:B------:R-:W-:Y:S01]  /*ac00*/  FFMA.FTZ R97, R176, R175, R97 ;  /* 0x000000afb0617223 */ /* 0x000fe20000010061 */
[----:B------:R-:W-:Y:S01]  /*ac10*/  IMAD.MOV.U32 R99, RZ, RZ, R56 ;  /* 0x000000ffff637224 */ /* 0x000fe200078e0038 */
[-C--:B------:R-:W-:Y:S01]  /*ac20*/  F2FP.F16.E4M3.UNPACK_B R56, R174.reuse.H1 ;  /* 0x000000aeff38723e */ /* 0x080fe200030006ff */
[----:B------:R-:W-:Y:S01]  /*ac30*/  IMAD.MOV.U32 R175, RZ, RZ, R44 ;  /* 0x000000ffffaf7224 */ /* 0x000fe200078e002c */
[----:B------:R-:W-:Y:S02]  /*ac40*/  F2FP.F16.E4M3.UNPACK_B R174, R174 ;  /* 0x000000aeffae723e */ /* 0x000fe400020006ff */
[----:B------:R-:W-:Y:S01]  /*ac50*/  F2FP.F16.E4M3.UNPACK_B R177, R99.H1 ;  /* 0x00000063ffb1723e */ /* 0x000fe200030006ff */
[--C-:B------:R-:W-:Y:S01]  /*ac60*/  HADD2.F32 R181, -RZ, R56.reuse.H0_H0 ;  /* 0x20000038ffb57230 */ /* 0x100fe20000004100 */
[----:B------:R-:W-:Y:S01]  /*ac70*/  F2FP.F16.E4M3.UNPACK_B R178, R175.H1 ;  /* 0x000000afffb2723e */ /* 0x000fe200030006ff */
[----:B------:R-:W-:Y:S01]  /*ac80*/  HADD2.F32 R56, -RZ, R56.H1_H1 ;  /* 0x30000038ff387230 */ /* 0x000fe20000004100 */
[----:B------:R-:W-:Y:S01]  /*ac90*/  F2FP.F16.E4M3.UNPACK_B R99, R99 ;  /* 0x00000063ff63723e */ /* 0x000fe200020006ff */
[----:B------:R-:W-:Y:S01]  /*aca0*/  HADD2.F32 R44, -RZ, R177.H0_H0 ;  /* 0x200000b1ff2c7230 */ /* 0x000fe20000004100 */
[----:B------:R-:W-:Y:S01]  /*acb0*/  F2FP.SATFINITE.E4M3.F32.PACK_AB_MERGE_C R47, R98, R47, RZ ;  /* 0x0000002f622f723e */ /* 0x000fe200048070ff */
[----:B------:R-:W-:-:S02]  /*acc0*/  HADD2.F32 R176, -RZ, R178.H0_H0 ;  /* 0x200000b2ffb07230 */ /* 0x000fc40000004100 */
[----:B------:R-:W-:Y:S02]  /*acd0*/  HADD2.F32 R177, -RZ, R177.H1_H1 ;  /* 0x300000b1ffb17230 */ /* 0x000fe40000004100 */
[-C--:B------:R-:W-:Y:S01]  /*ace0*/  FMUL.FTZ R182, R44, R181.reuse ;  /* 0x000000b52cb67220 */ /* 0x080fe20000410000 */
[----:B------:R-:W-:Y:S01]  /*acf0*/  F2FP.SATFINITE.E4M3.F32.PACK_AB_MERGE_C R47, R95, R96, R47 ;  /* 0x000000605f2f723e */ /* 0x000fe2000480702f */
[C---:B------:R-:W-:Y:S02]  /*ad00*/  FMUL.FTZ R181, R176.reuse, R181 ;  /* 0x000000b5b0b57220 */ /* 0x040fe40000410000 */
[-C--:B------:R-:W-:Y:S02]  /*ad10*/  FFMA.FTZ R176, R176, R180.reuse, -R182 ;  /* 0x000000b4b0b07223 */ /* 0x080fe400000108b6 */
[----:B------:R-:W-:Y:S01]  /*ad20*/  FFMA.FTZ R44, R44, R180, R181 ;  /* 0x000000b42c2c7223 */ /* 0x000fe200000100b5 */
[----:B------:R-:W-:Y:S02]  /*ad30*/  HADD2.F32 R181, -RZ, R178.H1_H1 ;  /* 0x300000b2ffb57230 */ /* 0x000fe40000004100 */
[----:B------:R-:W-:Y:S01]  /*ad40*/  FMUL.FTZ R178, R177, R56 ;  /* 0x00000038b1b27220 */ /* 0x000fe20000410000 */
[----:B------:R-:W-:Y:S01]  /*ad50*/  HADD2.F32 R180, -RZ, R179.H1_H1 ;  /* 0x300000b3ffb47230 */ /* 0x000fe20000004100 */
[----:B------:R-:W-:Y:S01]  /*ad60*/  F2FP.F16.E4M3.UNPACK_B R179, R172 ;  /* 0x000000acffb3723e */ /* 0x000fe200020006ff */
[----:B------:R-:W-:-:S02]  /*ad70*/  HADD2.F32 R172, -RZ, R99.H0_H0 ;  /* 0x20000063ffac7230 */ /* 0x000fc40000004100 */
[C---:B------:R-:W-:Y:S01]  /*ad80*/  FMUL.FTZ R56, R181.reuse, R56 ;  /* 0x00000038b5387220 */ /* 0x040fe20000410000 */
[----:B------:R-:W-:Y:S02]  /*ad90*/  HADD2.F32 R99, -RZ, R99.H1_H1 ;  /* 0x30000063ff637230 */ /* 0x000fe40000004100 */
[-C--:B------:R-:W-:Y:S01]  /*ada0*/  FFMA.FTZ R178, R181, R180.reuse, -R178 ;  /* 0x000000b4b5b27223 */ /* 0x080fe200000108b2 */
[--C-:B------:R-:W-:Y:S02]  /*adb0*/  HADD2.F32 R181, -RZ, R174.reuse.H0_H0 ;  /* 0x200000aeffb57230 */ /* 0x100fe40000004100 */
[----:B------:R-:W-:Y:S01]  /*adc0*/  FFMA.FTZ R56, R177, R180, R56 ;  /* 0x000000b4b1387223 */ /* 0x000fe20000010038 */
[----:B------:R-:W-:Y:S01]  /*add0*/  F2FP.F16.E4M3.UNPACK_B R177, R175 ;  /* 0x000000afffb1723e */ /* 0x000fe200020006ff */
[----:B------:R-:W-:Y:S01]  /*ade0*/  HADD2.F32 R180, -RZ, R179.H0_H0 ;  /* 0x200000b3ffb47230 */ /* 0x000fe20000004100 */
[----:B------:R-:W-:Y:S01]  /*adf0*/  F2FP.SATFINITE.E4M3.F32.PACK_AB_MERGE_C R176, R178, R176, RZ ;  /* 0x000000b0b2b0723e */ /* 0x000fe200048070ff */
[----:B------:R-:W-:Y:S01]  /*ae00*/  FMUL.FTZ R182, R172, R181 ;  /* 0x000000b5acb67220 */ /* 0x000fe20000410000 */
[----:B------:R-:W-:Y:S01]  /*ae10*/  HADD2.F32 R174, -RZ, R174.H1_H1 ;  /* 0x300000aeffae7230 */ /* 0x000fe20000004100 */
[----:B------:R-:W-:Y:S01]  /*ae20*/  F2FP.SATFINITE.E4M3.F32.PACK_AB_MERGE_C R56, R56, R44, RZ ;  /* 0x0000002c3838723e */ /* 0x000fe200048070ff */
[--C-:B------:R-:W-:Y:S01]  /*ae30*/  HADD2.F32 R175, -RZ, R177.reuse.H0_H0 ;  /* 0x200000b1ffaf7230 */ /* 0x100fe20000004100 */
[----:B------:R-:W-:Y:S01]  /*ae40*/  F2FP.SATFINITE.E4M3.F32.PACK_AB_MERGE_C R44, R97, R51, RZ ;  /* 0x00000033612c723e */ /* 0x000fe200048070ff */
[----:B------:R-:W-:-:S03]  /*ae50*/  HADD2.F32 R177, -RZ, R177.H1_H1 ;  /* 0x300000b1ffb17230 */ /* 0x000fc60000004100 */
[C---:B------:R-:W-:Y:S01]  /*ae60*/  FMUL.FTZ R181, R175.reuse, R181 ;  /* 0x000000b5afb57220 */ /* 0x040fe20000410000 */
[----:B------:R-:W-:Y:S01]  /*ae70*/  FFMA.FTZ R175, R175, R180, -R182 ;  /* 0x000000b4afaf7223 */ /* 0x000fe200000108b6 */
[-C--:B------:R-:W-:Y:S01]  /*ae80*/  FMUL.FTZ R182, R99, R174.reuse ;  /* 0x000000ae63b67220 */ /* 0x080fe20000410000 */
[C---:B------:R-:W-:Y:S01]  /*ae90*/  FMUL.FTZ R184, R177.reuse, R174 ;  /* 0x000000aeb1b87220 */ /* 0x040fe20000410000 */
[----:B------:R-:W-:Y:S01]  /*aea0*/  FFMA.FTZ R172, R172, R180, R181 ;  /* 0x000000b4acac7223 */ /* 0x000fe200000100b5 */
[----:B------:R-:W-:Y:S01]  /*aeb0*/  HADD2.F32 R180, -RZ, R179.H1_H1 ;  /* 0x300000b3ffb47230 */ /* 0x000fe20000004100 */
[----:B------:R-:W-:Y:S02]  /*aec0*/  F2FP.F16.E4M3.UNPACK_B R179, R58.H1 ;  /* 0x0000003affb3723e */ /* 0x000fe400030006ff */
[----:B------:R-:W-:Y:S02]  /*aed0*/  F2FP.F16.E4M3.UNPACK_B R181, R171.H1 ;  /* 0x000000abffb5723e */ /* 0x000fe400030006ff */
[-C--:B------:R-:W-:Y:S01]  /*aee0*/  FFMA.FTZ R174, R177, R180.reuse, -R182 ;  /* 0x000000b4b1ae7223 */ /* 0x080fe200000108b6 */
[----:B------:R-:W-:Y:S01]  /*aef0*/  IMAD.MOV.U32 R177, RZ, RZ, R46 ;  /* 0x000000ffffb17224 */ /* 0x000fe200078e002e */
[-C--:B------:R-:W-:Y:S01]  /*af00*/  F2FP.F16.E4M3.UNPACK_B R46, R173.reuse.H1 ;  /* 0x000000adff2e723e */ /* 0x080fe200030006ff */
[----:B------:R-:W-:Y:S01]  /*af10*/  FFMA.FTZ R99, R99, R180, R184 ;  /* 0x000000b463637223 */ /* 0x000fe200000100b8 */
        /* <DEDUP_REMOVED lines=9> */
[----:B------:R-:W-:Y:S01]  /*afb0*/  FMUL.FTZ R184, R180, R185 ;  /* 0x000000b9b4b87220 */ /* 0x000fe20000410000 */
[----:B------:R-:W-:Y:S01]  /*afc0*/  HADD2.F32 R179, -RZ, R179.H1_H1 ;  /* 0x300000b3ffb37230 */ /* 0x000fe20000004100 */
[----:B------:R-:W-:Y:S01]  /*afd0*/  F2FP.F16.E4M3.UNPACK_B R171, R171 ;  /* 0x000000abffab723e */ /* 0x000fe200020006ff */
[----:B------:R-:W-:Y:S02]  /*afe0*/  HADD2.F32 R178, -RZ, R178.H1_H1 ;  /* 0x300000b2ffb27230 */ /* 0x000fe40000004100 */
[C---:B------:R-:W-:Y:S01]  /*aff0*/  FMUL.FTZ R185, R182.reuse, R185 ;  /* 0x000000b9b6b97220 */ /* 0x040fe20000410000 */
[----:B------:R-:W-:Y:S02]  /*b000*/  HADD2.F32 R181, -RZ, R181.H1_H1 ;  /* 0x300000b5ffb57230 */ /* 0x000fe40000004100 */
[----:B------:R-:W-:Y:S01]  /*b010*/  FFMA.FTZ R184, R182, R183, -R184 ;  /* 0x000000b7b6b87223 */ /* 0x000fe200000108b8 */
[----:B------:R-:W-:Y:S01]  /*b020*/  F2FP.SATFINITE.E4M3.F32.PACK_AB_MERGE_C R174, R174, R175, R176 ;  /* 0x000000afaeae723e */ /* 0x000fe200048070b0 */
[----:B------:R-:W-:Y:S01]  /*b030*/  FFMA.FTZ R185, R180, R183, R185 ;  /* 0x000000b7b4b97223 */ /* 0x000fe200000100b9 */
[-C--:B------:R-:W-:Y:S01]  /*b040*/  FMUL.FTZ R180, R179, R46.reuse ;  /* 0x0000002eb3b47220 */ /* 0x080fe20000410000 */
[C---:B------:R-:W-:Y:S01]  /*b050*/  FMUL.FTZ R46, R178.reuse, R46 ;  /* 0x0000002eb22e7220 */ /* 0x040fe20000410000 */
[----:B------:R-:W-:Y:S01]  /*b060*/  HADD2.F32 R183, -RZ, R173.H0_H0 ;  /* 0x200000adffb77230 */ /* 0x000fe20000004100 */
[----:B------:R-:W-:Y:S01]  /*b070*/  F2FP.SATFINITE.E4M3.F32.PACK_AB_MERGE_C R59, R59, R63, R44 ;  /* 0x0000003f3b3b723e */ /* 0x000fe2000480702c */
[-C--:B------:R-:W-:Y:S01]  /*b080*/  FFMA.FTZ R178, R178, R181.reuse, -R180 ;  /* 0x000000b5b2b27223 */ /* 0x080fe200000108b4 */
[----:B------:R-:W-:Y:S01]  /*b090*/  FFMA.FTZ R46, R179, R181, R46 ;  /* 0x000000b5b32e7223 */ /* 0x000fe2000001002e */
[----:B------:R-:W-:Y:S01]  /*b0a0*/  HADD2.F32 R179, -RZ, R58.H0_H0 ;  /* 0x2000003affb37230 */ /* 0x000fe20000004100 */
[----:B------:R-:W-:Y:S01]  /*b0b0*/  F2FP.SATFINITE.E4M3.F32.PACK_AB_MERGE_C R56, R99, R172, R56 ;  /* 0x000000ac6338723e */ /* 0x000fe20004807038 */
[----:B------:R-:W-:Y:S01]  /*b0c0*/  HADD2.F32 R181, -RZ, R177.H0_H0 ;  /* 0x200000b1ffb57230 */ /* 0x000fe20000004100 */
[----:B------:R-:W-:Y:S01]  /*b0d0*/  F2FP.SATFINITE.E4M3.F32.PACK_AB_MERGE_C R178, R178, R184, RZ ;  /* 0x000000b8b2b2723e */ /* 0x000fe200048070ff */
        /* <DEDUP_REMOVED lines=9> */
[----:B------:R-:W-:Y:S01]  /*b170*/  FMUL.FTZ R177, R58, R173 ;  /* 0x000000ad3ab17220 */ /* 0x000fe20000410000 */
[----:B------:R-:W-:Y:S01]  /*b180*/  F2FP.SATFINITE.E4M3.F32.PACK_AB_MERGE_C R185, R46, R185, RZ ;  /* 0x000000b92eb9723e */ /* 0x000fe200048070ff */
[----:B------:R-:W-:Y:S02]  /*b190*/  IMAD.MOV.U32 R44, RZ, RZ, R174 ;  /* 0x000000ffff2c7224 */ /* 0x000fe400078e00ae */
[C---:B------:R-:W-:Y:S01]  /*b1a0*/  FMUL.FTZ R173, R180.reuse, R173 ;  /* 0x000000adb4ad7220 */ /* 0x040fe20000410000 */
[----:B------:R-:W-:-:S03]  /*b1b0*/  FFMA.FTZ R177, R180, R171, -R177 ;  /* 0x000000abb4b17223 */ /* 0x000fc600000108b1 */
[----:B------:R-:W-:Y:S02]  /*b1c0*/  FFMA.FTZ R58, R58, R171, R173 ;  /* 0x000000ab3a3a7223 */ /* 0x000fe400000100ad */
[----:B------:R-:W-:-:S03]  /*b1d0*/  F2FP.SATFINITE.E4M3.F32.PACK_AB_MERGE_C R46, R177, R182, R178 ;  /* 0x000000b6b12e723e */ /* 0x000fc600048070b2 */
[----:B------:R-:W-:-:S07]  /*b1e0*/  F2FP.SATFINITE.E4M3.F32.PACK_AB_MERGE_C R58, R58, R183, R185 ;  /* 0x000000b73a3a723e */ /* 0x000fce00048070b9 */
.L_x_558:
[----:B------:R-:W-:Y:S05]  /*b1f0*/  BSYNC B3 ;  /* 0x0000000000037941 */ /* 0x000fea0003800000 */
.L_x_557:
[----:B------:R-:W-:-:S13]  /*b200*/  ISETP.GE.AND P4, PT, R94, R152, PT ;  /* 0x000000985e00720c */ /* 0x000fda0003f86270 */
[--C-:B------:R-:W-:Y:S02]  /*b210*/  @!P4 SHF.R.S32.HI R49, RZ, 0x1f, R94.reuse ;  /* 0x0000001fff31c819 */ /* 0x100fe4000001145e */
[----:B------:R-:W-:-:S04]  /*b220*/  @!P4 IADD3 R51, P5, P6, R118, R140, R94 ;  /* 0x0000008c7633c210 */ /* 0x000fc80007ebe05e */
[----:B------:R-:W-:Y:S02]  /*b230*/  @!P4 IADD3.X R60, R4, R170, R49, P5, P6 ;  /* 0x000000aa043cc210 */ /* 0x000fe40002fec431 */
[----:B------:R-:W-:-:S05]  /*b240*/  IADD3 R48, P5, R93, R124, RZ ;  /* 0x0000007c5d307210 */ /* 0x000fca0007fbe0ff */
[----:B------:R-:W-:Y:S01]  /*b250*/  IMAD.X R49, R92, 0x1, R125, P5 ;  /* 0x000000015c317824 */ /* 0x000fe200028e067d */
[----:B------:R-:W-:-:S04]  /*b260*/  @!P4 IADD3 R50, P5, R51, R124, RZ ;  /* 0x0000007c3332c210 */ /* 0x000fc80007fbe0ff */
[----:B------:R-:W-:Y:S01]  /*b270*/  @!P4 IADD3.X R51, R60, R125, RZ, P5, !PT ;  /* 0x0000007d3c33c210 */ /* 0x000fe20002ffe4ff */
[----:B0-----:R3:W-:Y:S04]  /*b280*/  STG.E.128 desc[UR54][R48.64], R44 ;  /* 0x0000002c30007986 */ /* 0x0017e8000c101d36 */
[----:B-1----:R3:W-:Y:S04]  /*b290*/  @!P4 STG.E.128 desc[UR54][R50.64], R56 ;  /* 0x000000383200c986 */ /* 0x0027e8000c101d36 */
.L_x_556:
[----:B------:R-:W-:Y:S05]  /*b2a0*/  BSYNC B2 ;  /* 0x0000000000027941 */ /* 0x000fea0003800000 */
.L_x_555:
[----:B------:R-:W-:-:S13]  /*b2b0*/  ISETP.NE.AND P4, PT, R36, RZ, PT ;  /* 0x000000ff2400720c */ /* 0x000fda0003f85270 */
[----:B------:R-:W-:Y:S05]  /*b2c0*/  @!P4 BRA `(.L_x_550) ;  /* 0x0000000c00e0c947 */ /* 0x000fea0003800000 */
[----:B0--3--:R-:W3:Y:S01]  /*b2d0*/  LDL R44, [R1+0x8] ;  /* 0x00000800012c7983 */ /* 0x009ee20000100800 */
[----:B------:R-:W-:Y:S01]  /*b2e0*/  IADD3 R57, P4, P5, R118, R140, R29 ;  /* 0x0000008c76397210 */ /* 0x000fe20007d9e01d */
[----:B------:R-:W-:Y:S03]  /*b2f0*/  BSSY B2, `(.L_x_559) ;  /* 0x00000eb000027945 */ /* 0x000fe60003800000 */
[----:B------:R-:W-:Y:S02]  /*b300*/  IADD3.X R56, R4, R170, R32, P4, P5 ;  /* 0x000000aa04387210 */ /* 0x000fe400027ea420 */
[----:B------:R-:W-:Y:S02]  /*b310*/  ISETP.GE.AND P4, PT, R6, R133, PT ;  /* 0x000000850600720c */ /* 0x000fe40003f86270 */
[----:B---3--:R-:W-:-:S04]  /*b320*/  LOP3.LUT P6, RZ, R44, 0x1, RZ, 0xc0, !PT ;  /* 0x000000012cff7812 */ /* 0x008fc800078cc0ff */
[----:B------:R-:W-:-:S04]  /*b330*/  SEL R44, R121, R158, !P6 ;  /* 0x0000009e792c7207 */ /* 0x000fc80007000000 */
        /* <DEDUP_REMOVED lines=12> */
[----:B------:R-:W-:Y:S02]  /*b400*/  IMAD R47, R17, 0x7800, R44 ;  /* 0x00007800112f7824 */ /* 0x000fe400078e022c */
[C---:B------:R-:W-:Y:S02]  /*b410*/  IMAD.IADD R45, R16.reuse, 0x1, R45 ;  /* 0x00000001102d7824 */ /* 0x040fe400078e022d */
[----:B------:R-:W-:-:S04]  /*b420*/  IMAD.IADD R48, R16, 0x1, R47 ;  /* 0x0000000110307824 */ /* 0x000fc800078e022f */
[----:B------:R-:W0:Y:S04]  /*b430*/  LDS.128 R44, [R45+0x24200] ;  /* 0x024200002d2c7984 */ /* 0x000e280000000c00 */
[----:B------:R-:W1:Y:S01]  /*b440*/  LDS.128 R48, [R48+0x24200] ;  /* 0x0242000030307984 */ /* 0x000e620000000c00 */
[----:B------:R-:W-:Y:S05]  /*b450*/  @P4 BRA `(.L_x_560) ;  /* 0x0000000c00504947 */ /* 0x000fea0003800000 */
[----:B------:R-:W-:Y:S01]  /*b460*/  SHF.R.U32.HI R52, RZ, 0x8, R89 ;  /* 0x00000008ff347819 */ /* 0x000fe20000011659 */
[----:B0-----:R-:W-:Y:S01]  /*b470*/  IMAD.MOV.U32 R58, RZ, RZ, R44 ;  /* 0x000000ffff3a7224 */ /* 0x001fe200078e002c */
[----:B------:R-:W-:Y:S02]  /*b480*/  LOP3.LUT R63, R89, 0xff0000ff, RZ, 0xc0, !PT ;  /* 0xff0000ff593f7812 */ /* 0x000fe400078ec0ff */
[----:B------:R-:W-:Y:S01]  /*b490*/  SHF.R.U32.HI R92, RZ, 0x8, R91 ;  /* 0x00000008ff5c7819 */ /* 0x000fe2000001165b */
[----:B------:R-:W-:Y:S01]  /*b4a0*/  IMAD.SHL.U32 R44, R52, 0x100, RZ ;  /* 0x00000100342c7824 */ /* 0x000fe200078e00ff */
[----:B------:R-:W-:Y:S01]  /*b4b0*/  SHF.R.U32.HI R93, RZ, 0x10, R89 ;  /* 0x00000010ff5d7819 */ /* 0x000fe20000011659 */
[----:B------:R-:W-:Y:S01]  /*b4c0*/  IMAD.MOV.U32 R52, RZ, RZ, R46 ;  /* 0x000000ffff347224 */ /* 0x000fe200078e002e */
[----:B------:R-:W-:Y:S02]  /*b4d0*/  SHF.R.U32.HI R62, RZ, 0x10, R91 ;  /* 0x00000010ff3e7819 */ /* 0x000fe4000001165b */
[----:B------:R-:W-:Y:S01]  /*b4e0*/  LOP3.LUT R63, R63, 0xff00, R44, 0xf8, !PT ;  /* 0x0000ff003f3f7812 */ /* 0x000fe200078ef82c */
[----:B------:R-:W-:Y:S01]  /*b4f0*/  IMAD.SHL.U32 R44, R92, 0x100, RZ ;  /* 0x000001005c2c7824 */ /* 0x000fe200078e00ff */
[----:B------:R-:W-:-:S02]  /*b500*/  LOP3.LUT R89, R91, 0xff0000ff, RZ, 0xc0, !PT ;  /* 0xff0000ff5b597812 */ /* 0x000fc400078ec0ff */
[----:B-1----:R-:W-:Y:S01]  /*b510*/  MOV R60, R48 ;  /* 0x00000030003c7202 */ /* 0x002fe20000000f00 */
[----:B------:R-:W-:Y:S01]  /*b520*/  IMAD.U32 R48, R93, 0x10000, RZ ;  /* 0x000100005d307824 */ /* 0x000fe200078e00ff */
[----:B------:R-:W-:Y:S02]  /*b530*/  SHF.R.U32.HI R90, RZ, 0x8, R53 ;  /* 0x00000008ff5a7819 */ /* 0x000fe40000011635 */
[----:B------:R-:W-:Y:S02]  /*b540*/  SHF.R.U32.HI R88, RZ, 0x8, R55 ;  /* 0x00000008ff587819 */ /* 0x000fe40000011637 */
[----:B------:R-:W-:Y:S01]  /*b550*/  LOP3.LUT R89, R89, 0xff00, R44, 0xf8, !PT ;  /* 0x0000ff0059597812 */ /* 0x000fe200078ef82c */
[----:B------:R-:W-:Y:S01]  /*b560*/  IMAD.U32 R44, R62, 0x10000, RZ ;  /* 0x000100003e2c7824 */ /* 0x000fe200078e00ff */
[----:B------:R-:W-:Y:S01]  /*b570*/  SHF.R.U32.HI R54, RZ, 0x10, R53 ;  /* 0x00000010ff367819 */ /* 0x000fe20000011635 */
[----:B------:R-:W-:Y:S01]  /*b580*/  IMAD.SHL.U32 R46, R90, 0x100, RZ ;  /* 0x000001005a2e7824 */ /* 0x000fe200078e00ff */
[----:B------:R-:W-:Y:S01]  /*b590*/  LOP3.LUT R91, R53, 0xff0000ff, RZ, 0xc0, !PT ;  /* 0xff0000ff355b7812 */ /* 0x000fe200078ec0ff */
[----:B------:R-:W-:Y:S01]  /*b5a0*/  IMAD.MOV.U32 R53, RZ, RZ, R50 ;  /* 0x000000ffff357224 */ /* 0x000fe200078e0032 */
[----:B------:R-:W-:-:S02]  /*b5b0*/  LOP3.LUT R48, R63, 0xff0000, R48, 0xf8, !PT ;  /* 0x00ff00003f307812 */ /* 0x000fc400078ef830 */
[----:B------:R-:W-:Y:S02]  /*b5c0*/  SHF.R.U32.HI R61, RZ, 0x10, R55 ;  /* 0x00000010ff3d7819 */ /* 0x000fe40000011637 */
[----:B------:R-:W-:Y:S02]  /*b5d0*/  F2FP.F16.E4M3.UNPACK_B R90, R166.H1 ;  /* 0x000000a6ff5a723e */ /* 0x000fe400030006ff */
[----:B------:R-:W-:Y:S02]  /*b5e0*/  F2FP.F16.E4M3.UNPACK_B R63, R60.H1 ;  /* 0x0000003cff3f723e */ /* 0x000fe400030006ff */
[----:B------:R-:W-:Y:S02]  /*b5f0*/  LOP3.LUT R55, R55, 0xff0000ff, RZ, 0xc0, !PT ;  /* 0xff0000ff37377812 */ /* 0x000fe400078ec0ff */
[----:B------:R-:W-:Y:S01]  /*b600*/  SHF.L.U32 R50, R88, 0x8, RZ ;  /* 0x0000000858327819 */ /* 0x000fe200000006ff */
[----:B------:R-:W-:Y:S01]  /*b610*/  HADD2.F32 R88, -RZ, R63.H0_H0 ;  /* 0x2000003fff587230 */ /* 0x000fe20000004100 */
[----:B------:R-:W-:-:S02]  /*b620*/  F2FP.F16.E4M3.UNPACK_B R62, R58.H1 ;  /* 0x0000003aff3e723e */ /* 0x000fc400030006ff */
[----:B------:R-:W-:Y:S02]  /*b630*/  LOP3.LUT R44, R89, 0xff0000, R44, 0xf8, !PT ;  /* 0x00ff0000592c7812 */ /* 0x000fe400078ef82c */
[----:B------:R-:W-:Y:S01]  /*b640*/  LOP3.LUT R91, R91, 0xff00, R46, 0xf8, !PT ;  /* 0x0000ff005b5b7812 */ /* 0x000fe200078ef82e */
[----:B------:R-:W-:Y:S01]  /*b650*/  HADD2.F32 R46, -RZ, R90.H0_H0 ;  /* 0x2000005aff2e7230 */ /* 0x000fe20000004100 */
[----:B------:R-:W-:Y:S02]  /*b660*/  F2FP.F16.E4M3.UNPACK_B R89, R168.H1 ;  /* 0x000000a8ff59723e */ /* 0x000fe400030006ff */
[----:B------:R-:W-:Y:S01]  /*b670*/  LOP3.LUT R93, R55, 0xff00, R50, 0xf8, !PT ;  /* 0x0000ff00375d7812 */ /* 0x000fe200078ef832 */
[----:B------:R-:W-:Y:S02]  /*b680*/  HADD2.F32 R55, -RZ, R62.H0_H0 ;  /* 0x2000003eff377230 */ /* 0x000fe40000004100 */
[----:B------:R-:W-:Y:S01]  /*b690*/  FMUL.FTZ R92, R88, R46 ;  /* 0x0000002e585c7220 */ /* 0x000fe20000410000 */
[----:B------:R-:W-:Y:S01]  /*b6a0*/  IMAD.U32 R50, R54, 0x10000, RZ ;  /* 0x0001000036327824 */ /* 0x000fe200078e00ff */
[----:B------:R-:W-:Y:S01]  /*b6b0*/  F2FP.F16.E4M3.UNPACK_B R166, R166 ;  /* 0x000000a6ffa6723e */ /* 0x000fe200020006ff */
[----:B------:R-:W-:-:S02]  /*b6c0*/  IMAD.U32 R54, R61, 0x10000, RZ ;  /* 0x000100003d367824 */ /* 0x000fc400078e00ff */
[----:B------:R-:W-:Y:S01]  /*b6d0*/  FMUL.FTZ R95, R55, R46 ;  /* 0x0000002e375f7220 */ /* 0x000fe20000410000 */
[--C-:B------:R-:W-:Y:S01]  /*b6e0*/  HADD2.F32 R61, -RZ, R89.reuse.H0_H0 ;  /* 0x20000059ff3d7230 */ /* 0x100fe20000004100 */
[----:B------:R-:W-:Y:S01]  /*b6f0*/  LOP3.LUT R50, R91, 0xff0000, R50, 0xf8, !PT ;  /* 0x00ff00005b327812 */ /* 0x000fe200078ef832 */
[----:B------:R-:W-:Y:S01]  /*b700*/  HADD2.F32 R62, -RZ, R62.H1_H1 ;  /* 0x3000003eff3e7230 */ /* 0x000fe20000004100 */
[----:B------:R-:W-:Y:S01]  /*b710*/  LOP3.LUT R46, R93, 0xff0000, R54, 0xf8, !PT ;  /* 0x00ff00005d2e7812 */ /* 0x000fe200078ef836 */
[----:B------:R-:W-:Y:S02]  /*b720*/  HADD2.F32 R91, -RZ, R89.H1_H1 ;  /* 0x30000059ff5b7230 */ /* 0x000fe40000004100 */
[-C--:B------:R-:W-:Y:S01]  /*b730*/  FFMA.FTZ R54, R55, R61.reuse, -R92 ;  /* 0x0000003d37367223 */ /* 0x080fe2000001085c */
[----:B------:R-:W-:Y:S01]  /*b740*/  FFMA.FTZ R55, R88, R61, R95 ;  /* 0x0000003d58377223 */ /* 0x000fe2000001005f */
[----:B------:R-:W-:Y:S01]  /*b750*/  HADD2.F32 R61, -RZ, R90.H1_H1 ;  /* 0x3000005aff3d7230 */ /* 0x000fe20000004100 */
[----:B------:R-:W-:Y:S01]  /*b760*/  F2FP.F16.E4M3.UNPACK_B R88, R60 ;  /* 0x0000003cff58723e */ /* 0x000fe200020006ff */
[----:B------:R-:W-:Y:S01]  /*b770*/  HADD2.F32 R90, -RZ, R63.H1_H1 ;  /* 0x3000003fff5a7230 */ /* 0x000fe20000004100 */
[----:B------:R-:W-:Y:S01]  /*b780*/  F2FP.F16.E4M3.UNPACK_B R63, R58 ;  /* 0x0000003aff3f723e */ /* 0x000fe200020006ff */
[----:B------:R-:W-:-:S02]  /*b790*/  HADD2.F32 R92, -RZ, R166.H0_H0 ;  /* 0x200000a6ff5c7230 */ /* 0x000fc40000004100 */
[-C--:B------:R-:W-:Y:S01]  /*b7a0*/  FMUL.FTZ R95, R62, R61.reuse ;  /* 0x0000003d3e5f7220 */ /* 0x080fe20000410000 */
[----:B------:R-:W-:Y:S01]  /*b7b0*/  F2FP.F16.E4M3.UNPACK_B R168, R168 ;  /* 0x000000a8ffa8723e */ /* 0x000fe200020006ff */
[C---:B------:R-:W-:Y:S01]  /*b7c0*/  FMUL.FTZ R93, R90.reuse, R61 ;  /* 0x0000003d5a5d7220 */ /* 0x040fe20000410000 */
[----:B------:R-:W-:Y:S02]  /*b7d0*/  HADD2.F32 R89, -RZ, R88.H0_H0 ;  /* 0x20000058ff597230 */ /* 0x000fe40000004100 */
[-C--:B------:R-:W-:Y:S01]  /*b7e0*/  FFMA.FTZ R58, R90, R91.reuse, R95 ;  /* 0x0000005b5a3a7223 */ /* 0x080fe2000001005f */
[----:B------:R-:W-:Y:S02]  /*b7f0*/  HADD2.F32 R60, -RZ, R63.H0_H0 ;  /* 0x2000003fff3c7230 */ /* 0x000fe40000004100 */
[----:B------:R-:W-:Y:S01]  /*b800*/  FFMA.FTZ R61, R62, R91, -R93 ;  /* 0x0000005b3e3d7223 */ /* 0x000fe2000001085d */
[----:B------:R-:W-:Y:S02]  /*b810*/  HADD2.F32 R166, -RZ, R166.H1_H1 ;  /* 0x300000a6ffa67230 */ /* 0x000fe40000004100 */
[----:B------:R-:W-:Y:S01]  /*b820*/  FMUL.FTZ R91, R89, R92 ;  /* 0x0000005c595b7220 */ /* 0x000fe20000410000 */
[----:B------:R-:W-:-:S02]  /*b830*/  HADD2.F32 R90, -RZ, R88.H1_H1 ;  /* 0x30000058ff5a7230 */ /* 0x000fc40000004100 */
[----:B------:R-:W-:Y:S01]  /*b840*/  FMUL.FTZ R92, R60, R92 ;  /* 0x0000005c3c5c7220 */ /* 0x000fe20000410000 */
[--C-:B------:R-:W-:Y:S01]  /*b850*/  HADD2.F32 R62, -RZ, R168.reuse.H0_H0 ;  /* 0x200000a8ff3e7230 */ /* 0x100fe20000004100 */
[----:B------:R-:W-:Y:S01]  /*b860*/  F2FP.F16.E4M3.UNPACK_B R93, R167.H1 ;  /* 0x000000a7ff5d723e */ /* 0x000fe200030006ff */
[----:B------:R-:W-:Y:S02]  /*b870*/  HADD2.F32 R63, -RZ, R63.H1_H1 ;  /* 0x3000003fff3f7230 */ /* 0x000fe40000004100 */
[----:B------:R-:W-:Y:S01]  /*b880*/  FMUL.FTZ R88, R90, R166 ;  /* 0x000000a65a587220 */ /* 0x000fe20000410000 */
[----:B------:R-:W-:Y:S02]  /*b890*/  HADD2.F32 R168, -RZ, R168.H1_H1 ;  /* 0x300000a8ffa87230 */ /* 0x000fe40000004100 */
[-C--:B------:R-:W-:Y:S01]  /*b8a0*/  FFMA.FTZ R60, R60, R62.reuse, -R91 ;  /* 0x0000003e3c3c7223 */ /* 0x080fe2000001085b */
[----:B------:R-:W-:Y:S01]  /*b8b0*/  FFMA.FTZ R62, R89, R62, R92 ;  /* 0x0000003e593e7223 */ /* 0x000fe2000001005c */
[----:B------:R-:W-:Y:S01]  /*b8c0*/  F2FP.F16.E4M3.UNPACK_B R91, R53.H1 ;  /* 0x00000035ff5b723e */ /* 0x000fe200030006ff */
[C---:B------:R-:W-:Y:S01]  /*b8d0*/  FMUL.FTZ R95, R63.reuse, R166 ;  /* 0x000000a63f5f7220 */ /* 0x040fe20000410000 */
[----:B------:R-:W-:Y:S01]  /*b8e0*/  FFMA.FTZ R89, R63, R168, -R88 ;  /* 0x000000a83f597223 */ /* 0x000fe20000010858 */
[----:B------:R-:W-:Y:S01]  /*b8f0*/  F2FP.F16.E4M3.UNPACK_B R88, R52.H1 ;  /* 0x00000034ff58723e */ /* 0x000fe200030006ff */
[----:B------:R-:W-:Y:S01]  /*b900*/  HADD2.F32 R97, -RZ, R93.H0_H0 ;  /* 0x2000005dff617230 */ /* 0x000fe20000004100 */
[----:B------:R-:W-:Y:S01]  /*b910*/  F2FP.F16.E4M3.UNPACK_B R94, R169.H1 ;  /* 0x000000a9ff5e723e */ /* 0x000fe200030006ff */
[----:B------:R-:W-:-:S02]  /*b920*/  HADD2.F32 R92, -RZ, R91.H0_H0 ;  /* 0x2000005bff5c7230 */ /* 0x000fc40000004100 */
[----:B------:R-:W-:Y:S01]  /*b930*/  FFMA.FTZ R63, R90, R168, R95 ;  /* 0x000000a85a3f7223 */ /* 0x000fe2000001005f */
[----:B------:R-:W-:Y:S01]  /*b940*/  HADD2.F32 R90, -RZ, R88.H0_H0 ;  /* 0x20000058ff5a7230 */ /* 0x000fe20000004100 */
[----:B------:R-:W-:Y:S01]  /*b950*/  F2FP.F16.E4M3.UNPACK_B R167, R167 ;  /* 0x000000a7ffa7723e */ /* 0x000fe200020006ff */
[----:B------:R-:W-:Y:S02]  /*b960*/  HADD2.F32 R96, -RZ, R93.H1_H1 ;  /* 0x3000005dff607230 */ /* 0x000fe40000004100 */
[-C--:B------:R-:W-:Y:S01]  /*b970*/  FMUL.FTZ R99, R92, R97.reuse ;  /* 0x000000615c637220 */ /* 0x080fe20000410000 */
[----:B------:R-:W-:Y:S02]  /*b980*/  HADD2.F32 R95, -RZ, R94.H0_H0 ;  /* 0x2000005eff5f7230 */ /* 0x000fe40000004100 */
[----:B------:R-:W-:Y:S01]  /*b990*/  FMUL.FTZ R97, R90, R97 ;  /* 0x000000615a617220 */ /* 0x000fe20000410000 */
[----:B------:R-:W-:Y:S01]  /*b9a0*/  HADD2.F32 R93, -RZ, R91.H1_H1 ;  /* 0x3000005bff5d7230 */ /* 0x000fe20000004100 */
[----:B------:R-:W-:Y:S01]  /*b9b0*/  F2FP.F16.E4M3.UNPACK_B R52, R52 ;  /* 0x00000034ff34723e */ /* 0x000fe200020006ff */
[----:B------:R-:W-:-:S02]  /*b9c0*/  HADD2.F32 R91, -RZ, R88.H1_H1 ;  /* 0x30000058ff5b7230 */ /* 0x000fc40000004100 */
[-C--:B------:R-:W-:Y:S01]  /*b9d0*/  FFMA.FTZ R88, R90, R95.reuse, -R99 ;  /* 0x0000005f5a587223 */ /* 0x080fe20000010863 */
[----:B------:R-:W-:Y:S02]  /*b9e0*/  HADD2.F32 R94, -RZ, R94.H1_H1 ;  /* 0x3000005eff5e7230 */ /* 0x000fe40000004100 */
[-C--:B------:R-:W-:Y:S01]  /*b9f0*/  FMUL.FTZ R98, R93, R96.reuse ;  /* 0x000000605d627220 */ /* 0x080fe20000410000 */
[----:B------:R-:W-:Y:S01]  /*ba00*/  FFMA.FTZ R90, R92, R95, R97 ;  /* 0x0000005f5c5a7223 */ /* 0x000fe20000010061 */
[----:B------:R-:W-:Y:S01]  /*ba10*/  FMUL.FTZ R96, R91, R96 ;  /* 0x000000605b607220 */ /* 0x000fe20000410000 */
[----:B------:R-:W-:Y:S01]  /*ba20*/  F2FP.F16.E4M3.UNPACK_B R92, R53 ;  /* 0x00000035ff5c723e */ /* 0x000fe200020006ff */
[----:B------:R-:W-:Y:S01]  /*ba30*/  HADD2.F32 R53, -RZ, R52.H0_H0 ;  /* 0x20000034ff357230 */ /* 0x000fe20000004100 */
[----:B------:R-:W-:Y:S01]  /*ba40*/  F2FP.F16.E4M3.UNPACK_B R169, R169 ;  /* 0x000000a9ffa9723e */ /* 0x000fe200020006ff */
[----:B------:R-:W-:Y:S01]  /*ba50*/  FFMA.FTZ R97, R93, R94, R96 ;  /* 0x0000005e5d617223 */ /* 0x000fe20000010060 */
[----:B------:R-:W-:-:S02]  /*ba60*/  HADD2.F32 R96, -RZ, R167.H0_H0 ;  /* 0x200000a7ff607230 */ /* 0x000fc40000004100 */
[----:B------:R-:W-:Y:S01]  /*ba70*/  FFMA.FTZ R91, R91, R94, -R98 ;  /* 0x0000005e5b5b7223 */ /* 0x000fe20000010862 */
[--C-:B------:R-:W-:Y:S01]  /*ba80*/  HADD2.F32 R93, -RZ, R92.reuse.H0_H0 ;  /* 0x2000005cff5d7230 */ /* 0x100fe20000004100 */
[----:B------:R-:W-:Y:S01]  /*ba90*/  F2FP.SATFINITE.E4M3.F32.PACK_AB_MERGE_C R54, R61, R54, RZ ;  /* 0x000000363d36723e */ /* 0x000fe200048070ff */
[----:B------:R-:W-:Y:S01]  /*baa0*/  HADD2.F32 R167, -RZ, R167.H1_H1 ;  /* 0x300000a7ffa77230 */ /* 0x000fe20000004100 */
[----:B------:R-:W-:Y:S01]  /*bab0*/  F2FP.SATFINITE.E4M3.F32.PACK_AB_MERGE_C R58, R58, R55, RZ ;  /* 0x000000373a3a723e */ /* 0x000fe200048070ff */
[----:B------:R-:W-:Y:S02]  /*bac0*/  HADD2.F32 R92, -RZ, R92.H1_H1 ;  /* 0x3000005cff5c7230 */ /* 0x000fe40000004100 */
[-C--:B------:R-:W-:Y:S01]  /*bad0*/  FMUL.FTZ R98, R93, R96.reuse ;  /* 0x000000605d627220 */ /* 0x080fe20000410000 */
[----:B------:R-:W-:Y:S02]  /*bae0*/  HADD2.F32 R52, -RZ, R52.H1_H1 ;  /* 0x30000034ff347230 */ /* 0x000fe40000004100 */
[----:B------:R-:W-:Y:S01]  /*baf0*/  FMUL.FTZ R96, R53, R96 ;  /* 0x0000006035607220 */ /* 0x000fe20000410000 */
[----:B------:R-:W-:-:S02]  /*bb00*/  HADD2.F32 R94, -RZ, R169.H0_H0 ;  /* 0x200000a9ff5e7230 */ /* 0x000fc40000004100 */
[-C--:B------:R-:W-:Y:S01]  /*bb10*/  FMUL.FTZ R95, R92, R167.reuse ;  /* 0x000000a75c5f7220 */ /* 0x080fe20000410000 */
[----:B------:R-:W-:Y:S02]  /*bb20*/  HADD2.F32 R169, -RZ, R169.H1_H1 ;  /* 0x300000a9ffa97230 */ /* 0x000fe40000004100 */
[C---:B------:R-:W-:Y:S01]  /*bb30*/  FMUL.FTZ R167, R52.reuse, R167 ;  /* 0x000000a734a77220 */ /* 0x040fe20000410000 */
[----:B------:R-:W-:Y:S01]  /*bb40*/  F2FP.SATFINITE.E4M3.F32.PACK_AB_MERGE_C R88, R91, R88, RZ ;  /* 0x000000585b58723e */ /* 0x000fe200048070ff */
[----:B------:R-:W-:Y:S01]  /*bb50*/  FFMA.FTZ R53, R53, R94, -R98 ;  /* 0x0000005e35357223 */ /* 0x000fe20000010862 */
[----:B------:R-:W-:Y:S01]  /*bb60*/  F2FP.SATFINITE.E4M3.F32.PACK_AB_MERGE_C R55, R89, R60, R54 ;  /* 0x0000003c5937723e */ /* 0x000fe20004807036 */
[----:B------:R-:W-:Y:S01]  /*bb70*/  FFMA.FTZ R52, R52, R169, -R95 ;  /* 0x000000a934347223 */ /* 0x000fe2000001085f */
[----:B------:R-:W-:Y:S01]  /*bb80*/  F2FP.F16.E4M3.UNPACK_B R61, R49 ;  /* 0x00000031ff3d723e */ /* 0x000fe200020006ff */
[----:B------:R-:W-:Y:S01]  /*bb90*/  FFMA.FTZ R96, R93, R94, R96 ;  /* 0x0000005e5d607223 */ /* 0x000fe20000010060 */
[----:B------:R-:W-:Y:S01]  /*bba0*/  F2FP.F16.E4M3.UNPACK_B R91, R50 ;  /* 0x00000032ff5b723e */ /* 0x000fe200020006ff */
[----:B------:R-:W-:Y:S01]  /*bbb0*/  FFMA.FTZ R167, R92, R169, R167 ;  /* 0x000000a95ca77223 */ /* 0x000fe200000100a7 */
[----:B------:R-:W-:-:S02]  /*bbc0*/  F2FP.F16.E4M3.UNPACK_B R60, R45 ;  /* 0x0000002dff3c723e */ /* 0x000fc400020006ff */
[----:B------:R-:W-:Y:S02]  /*bbd0*/  F2FP.SATFINITE.E4M3.F32.PACK_AB_MERGE_C R90, R97, R90, RZ ;  /* 0x0000005a615a723e */ /* 0x000fe400048070ff */
[----:B------:R-:W-:Y:S01]  /*bbe0*/  F2FP.SATFINITE.E4M3.F32.PACK_AB_MERGE_C R54, R63, R62, R58 ;  /* 0x0000003e3f36723e */ /* 0x000fe2000480703a */
[----:B------:R-:W-:Y:S01]  /*bbf0*/  HADD2.F32 R63, -RZ, R61.H0_H0 ;  /* 0x2000003dff3f7230 */ /* 0x000fe20000004100 */
[----:B------:R-:W-:Y:S01]  /*bc00*/  F2FP.F16.E4M3.UNPACK_B R89, R48 ;  /* 0x00000030ff59723e */ /* 0x000fe200020006ff */
[----:B------:R-:W-:Y:S01]  /*bc10*/  HADD2.F32 R62, -RZ, R91.H0_H0 ;  /* 0x2000005bff3e7230 */ /* 0x000fe20000004100 */
[----:B------:R-:W-:Y:S01]  /*bc20*/  F2FP.SATFINITE.E4M3.F32.PACK_AB_MERGE_C R53, R52, R53, R88 ;  /* 0x000000353435723e */ /* 0x000fe20004807058 */
[----:B------:R-:W-:Y:S01]  /*bc30*/  HADD2.F32 R58, -RZ, R60.H0_H0 ;  /* 0x2000003cff3a7230 */ /* 0x000fe20000004100 */
[----:B------:R-:W-:Y:S01]  /*bc40*/  F2FP.SATFINITE.E4M3.F32.PACK_AB_MERGE_C R52, R167, R96, R90 ;  /* 0x00000060a734723e */ /* 0x000fe2000480705a */
[----:B------:R-:W-:Y:S02]  /*bc50*/  HADD2.F32 R90, -RZ, R89.H0_H0 ;  /* 0x20000059ff5a7230 */ /* 0x000fe40000004100 */
[----:B------:R-:W-:Y:S01]  /*bc60*/  FMUL.FTZ R93, R63, R62 ;  /* 0x0000003e3f5d7220 */ /* 0x000fe20000410000 */
[----:B------:R-:W-:-:S02]  /*bc70*/  HADD2.F32 R88, -RZ, R61.H1_H1 ;  /* 0x3000003dff587230 */ /* 0x000fc40000004100 */
[C---:B------:R-:W-:Y:S01]  /*bc80*/  FMUL.FTZ R92, R58.reuse, R62 ;  /* 0x0000003e3a5c7220 */ /* 0x040fe20000410000 */
[----:B------:R-:W-:Y:S02]  /*bc90*/  HADD2.F32 R91, -RZ, R91.H1_H1 ;  /* 0x3000005bff5b7230 */ /* 0x000fe40000004100 */
[-C--:B------:R-:W-:Y:S01]  /*bca0*/  FFMA.FTZ R58, R58, R90.reuse, -R93 ;  /* 0x0000005a3a3a7223 */ /* 0x080fe2000001085d */
[----:B------:R-:W-:Y:S02]  /*bcb0*/  HADD2.F32 R62, -RZ, R60.H1_H1 ;  /* 0x3000003cff3e7230 */ /* 0x000fe40000004100 */
[----:B------:R-:W-:Y:S01]  /*bcc0*/  FFMA.FTZ R60, R63, R90, R92 ;  /* 0x0000005a3f3c7223 */ /* 0x000fe2000001005c */
[----:B------:R-:W-:Y:S02]  /*bcd0*/  HADD2.F32 R89, -RZ, R89.H1_H1 ;  /* 0x30000059ff597230 */ /* 0x000fe40000004100 */
[----:B------:R-:W-:Y:S01]  /*bce0*/  FMUL.FTZ R93, R88, R91 ;  /* 0x0000005b585d7220 */ /* 0x000fe20000410000 */
[----:B------:R-:W-:Y:S01]  /*bcf0*/  F2FP.F16.E4M3.UNPACK_B R63, R49.H1 ;  /* 0x00000031ff3f723e */ /* 0x000fe200030006ff */
[----:B------:R-:W-:Y:S01]  /*bd00*/  FMUL.FTZ R91, R62, R91 ;  /* 0x0000005b3e5b7220 */ /* 0x000fe20000410000 */
[----:B------:R-:W-:-:S02]  /*bd10*/  F2FP.F16.E4M3.UNPACK_B R90, R50.H1 ;  /* 0x00000032ff5a723e */ /* 0x000fc400030006ff */
[----:B------:R-:W-:Y:S01]  /*bd20*/  F2FP.F16.E4M3.UNPACK_B R61, R45.H1 ;  /* 0x0000002dff3d723e */ /* 0x000fe200030006ff */
[-C--:B------:R-:W-:Y:S01]  /*bd30*/  FFMA.FTZ R45, R62, R89.reuse, -R93 ;  /* 0x000000593e2d7223 */ /* 0x080fe2000001085d */
[----:B------:R-:W-:Y:S01]  /*bd40*/  FFMA.FTZ R49, R88, R89, R91 ;  /* 0x0000005958317223 */ /* 0x000fe2000001005b */
[----:B------:R-:W-:Y:S01]  /*bd50*/  HADD2.F32 R62, -RZ, R63.H0_H0 ;  /* 0x2000003fff3e7230 */ /* 0x000fe20000004100 */
[----:B------:R-:W-:Y:S01]  /*bd60*/  F2FP.F16.E4M3.UNPACK_B R48, R48.H1 ;  /* 0x00000030ff30723e */ /* 0x000fe200030006ff */
[--C-:B------:R-:W-:Y:S01]  /*bd70*/  HADD2.F32 R91, -RZ, R90.reuse.H0_H0 ;  /* 0x2000005aff5b7230 */ /* 0x100fe20000004100 */
[-C--:B------:R-:W-:Y:S01]  /*bd80*/  F2FP.F16.E4M3.UNPACK_B R97, R46.reuse.H1 ;  /* 0x0000002eff61723e */ /* 0x080fe200030006ff */
[----:B------:R-:W-:Y:S01]  /*bd90*/  HADD2.F32 R50, -RZ, R61.H0_H0 ;  /* 0x2000003dff327230 */ /* 0x000fe20000004100 */
[----:B------:R-:W-:Y:S01]  /*bda0*/  F2FP.F16.E4M3.UNPACK_B R96, R46 ;  /* 0x0000002eff60723e */ /* 0x000fe200020006ff */
[----:B------:R-:W-:Y:S02]  /*bdb0*/  HADD2.F32 R63, -RZ, R63.H1_H1 ;  /* 0x3000003fff3f7230 */ /* 0x000fe40000004100 */
[----:B------:R-:W-:Y:S01]  /*bdc0*/  FMUL.FTZ R93, R62, R91 ;  /* 0x0000005b3e5d7220 */ /* 0x000fe20000410000 */
[----:B------:R-:W-:-:S02]  /*bdd0*/  HADD2.F32 R90, -RZ, R90.H1_H1 ;  /* 0x3000005aff5a7230 */ /* 0x000fc40000004100 */
[----:B------:R-:W-:Y:S01]  /*bde0*/  FMUL.FTZ R91, R50, R91 ;  /* 0x0000005b325b7220 */ /* 0x000fe20000410000 */
[----:B------:R-:W-:Y:S01]  /*bdf0*/  HADD2.F32 R61, -RZ, R61.H1_H1 ;  /* 0x3000003dff3d7230 */ /* 0x000fe20000004100 */
[----:B------:R-:W-:Y:S01]  /*be00*/  F2FP.F16.E4M3.UNPACK_B R94, R44.H1 ;  /* 0x0000002cff5e723e */ /* 0x000fe200030006ff */
[--C-:B------:R-:W-:Y:S02]  /*be10*/  HADD2.F32 R88, -RZ, R48.reuse.H1_H1 ;  /* 0x30000030ff587230 */ /* 0x100fe40000004100 */
[-C--:B------:R-:W-:Y:S01]  /*be20*/  FMUL.FTZ R92, R63, R90.reuse ;  /* 0x0000005a3f5c7220 */ /* 0x080fe20000410000 */
[----:B------:R-:W-:Y:S02]  /*be30*/  HADD2.F32 R89, -RZ, R48.H0_H0 ;  /* 0x20000030ff597230 */ /* 0x000fe40000004100 */
[C---:B------:R-:W-:Y:S01]  /*be40*/  FMUL.FTZ R90, R61.reuse, R90 ;  /* 0x0000005a3d5a7220 */ /* 0x040fe20000410000 */
[----:B------:R-:W-:Y:S02]  /*be50*/  HADD2.F32 R99, -RZ, R97.H0_H0 ;  /* 0x20000061ff637230 */ /* 0x000fe40000004100 */
[----:B------:R-:W-:Y:S01]  /*be60*/  FFMA.FTZ R61, R61, R88, -R92 ;  /* 0x000000583d3d7223 */ /* 0x000fe2000001085c */
[----:B------:R-:W-:-:S02]  /*be70*/  HADD2.F32 R95, -RZ, R94.H0_H0 ;  /* 0x2000005eff5f7230 */ /* 0x000fc40000004100 */
[----:B------:R-:W-:Y:S01]  /*be80*/  FFMA.FTZ R63, R63, R88, R90 ;  /* 0x000000583f3f7223 */ /* 0x000fe2000001005a */
[----:B------:R-:W-:Y:S01]  /*be90*/  F2FP.F16.E4M3.UNPACK_B R90, R51.H1 ;  /* 0x00000033ff5a723e */ /* 0x000fe200030006ff */
[-C--:B------:R-:W-:Y:S01]  /*bea0*/  FFMA.FTZ R48, R50, R89.reuse, -R93 ;  /* 0x0000005932307223 */ /* 0x080fe2000001085d */
[----:B------:R-:W-:Y:S01]  /*beb0*/  FFMA.FTZ R50, R62, R89, R91 ;  /* 0x000000593e327223 */ /* 0x000fe2000001005b */
[----:B------:R-:W-:Y:S01]  /*bec0*/  F2FP.F16.E4M3.UNPACK_B R62, R47 ;  /* 0x0000002fff3e723e */ /* 0x000fe200020006ff */
[----:B------:R-:W-:Y:S01]  /*bed0*/  HADD2.F32 R97, -RZ, R97.H1_H1 ;  /* 0x30000061ff617230 */ /* 0x000fe20000004100 */
[----:B------:R-:W-:Y:S01]  /*bee0*/  F2FP.F16.E4M3.UNPACK_B R89, R51 ;  /* 0x00000033ff59723e */ /* 0x000fe200020006ff */
[--C-:B------:R-:W-:Y:S01]  /*bef0*/  HADD2.F32 R92, -RZ, R90.reuse.H0_H0 ;  /* 0x2000005aff5c7230 */ /* 0x100fe20000004100 */
[----:B------:R-:W-:Y:S01]  /*bf00*/  F2FP.F16.E4M3.UNPACK_B R47, R47.H1 ;  /* 0x0000002fff2f723e */ /* 0x000fe200030006ff */
[----:B------:R-:W-:Y:S01]  /*bf10*/  HADD2.F32 R90, -RZ, R90.H1_H1 ;  /* 0x3000005aff5a7230 */ /* 0x000fe20000004100 */
[----:B------:R-:W-:Y:S01]  /*bf20*/  F2FP.F16.E4M3.UNPACK_B R93, R44 ;  /* 0x0000002cff5d723e */ /* 0x000fe200020006ff */
[----:B------:R-:W-:-:S02]  /*bf30*/  HADD2.F32 R91, -RZ, R89.H0_H0 ;  /* 0x20000059ff5b7230 */ /* 0x000fc40000004100 */
[-C--:B------:R-:W-:Y:S01]  /*bf40*/  FMUL.FTZ R167, R92, R99.reuse ;  /* 0x000000635ca77220 */ /* 0x080fe20000410000 */
[--C-:B------:R-:W-:Y:S01]  /*bf50*/  HADD2.F32 R88, -RZ, R47.reuse.H0_H0 ;  /* 0x2000002fff587230 */ /* 0x100fe20000004100 */
[----:B------:R-:W-:Y:S01]  /*bf60*/  F2FP.SATFINITE.E4M3.F32.PACK_AB_MERGE_C R48, R61, R48, RZ ;  /* 0x000000303d30723e */ /* 0x000fe200048070ff */
[----:B------:R-:W-:Y:S01]  /*bf70*/  HADD2.F32 R44, -RZ, R96.H0_H0 ;  /* 0x20000060ff2c7230 */ /* 0x000fe20000004100 */
[----:B------:R-:W-:Y:S01]  /*bf80*/  F2FP.SATFINITE.E4M3.F32.PACK_AB_MERGE_C R50, R63, R50, RZ ;  /* 0x000000323f32723e */ /* 0x000fe200048070ff */
[----:B------:R-:W-:Y:S02]  /*bf90*/  HADD2.F32 R47, -RZ, R47.H1_H1 ;  /* 0x3000002fff2f7230 */ /* 0x000fe40000004100 */
[----:B------:R-:W-:Y:S01]  /*bfa0*/  FMUL.FTZ R99, R88, R99 ;  /* 0x0000006358637220 */ /* 0x000fe20000410000 */
[----:B------:R-:W-:Y:S02]  /*bfb0*/  HADD2.F32 R51, -RZ, R62.H0_H0 ;  /* 0x2000003eff337230 */ /* 0x000fe40000004100 */
[----:B------:R-:W-:Y:S01]  /*bfc0*/  FMUL.FTZ R98, R91, R44 ;  /* 0x0000002c5b627220 */ /* 0x000fe20000410000 */
[----:B------:R-:W-:-:S02]  /*bfd0*/  HADD2.F32 R46, -RZ, R93.H0_H0 ;  /* 0x2000005dff2e7230 */ /* 0x000fc40000004100 */
[----:B------:R-:W-:Y:S01]  /*bfe0*/  FFMA.FTZ R167, R88, R95, -R167 ;  /* 0x0000005f58a77223 */ /* 0x000fe200000108a7 */
[----:B------:R-:W-:Y:S02]  /*bff0*/  HADD2.F32 R89, -RZ, R89.H1_H1 ;  /* 0x30000059ff597230 */ /* 0x000fe40000004100 */
[-C--:B------:R-:W-:Y:S01]  /*c000*/  FMUL.FTZ R88, R90, R97.reuse ;  /* 0x000000615a587220 */ /* 0x080fe20000410000 */
[----:B------:R-:W-:Y:S02]  /*c010*/  HADD2.F32 R96, -RZ, R96.H1_H1 ;  /* 0x30000060ff607230 */ /* 0x000fe40000004100 */
[----:B------:R-:W-:Y:S01]  /*c020*/  FMUL.FTZ R97, R47, R97 ;  /* 0x000000612f617220 */ /* 0x000fe20000410000 */
[----:B------:R-:W-:Y:S02]  /*c030*/  HADD2.F32 R94, -RZ, R94.H1_H1 ;  /* 0x3000005eff5e7230 */ /* 0x000fe40000004100 */
[----:B------:R-:W-:Y:S01]  /*c040*/  FMUL.FTZ R166, R51, R44 ;  /* 0x0000002c33a67220 */ /* 0x000fe20000410000 */
[----:B------:R-:W-:-:S02]  /*c050*/  HADD2.F32 R62, -RZ, R62.H1_H1 ;  /* 0x3000003eff3e7230 */ /* 0x000fc40000004100 */
[----:B------:R-:W-:Y:S01]  /*c060*/  FFMA.FTZ R44, R51, R46, -R98 ;  /* 0x0000002e332c7223 */ /* 0x000fe20000010862 */
[----:B------:R-:W-:Y:S02]  /*c070*/  HADD2.F32 R93, -RZ, R93.H1_H1 ;  /* 0x3000005dff5d7230 */ /* 0x000fe40000004100 */
[----:B------:R-:W-:Y:S01]  /*c080*/  FMUL.FTZ R51, R89, R96 ;  /* 0x0000006059337220 */ /* 0x000fe20000410000 */
[----:B------:R-:W-:Y:S01]  /*c090*/  FFMA.FTZ R88, R47, R94, -R88 ;  /* 0x0000005e2f587223 */ /* 0x000fe20000010858 */
[----:B------:R-:W-:Y:S01]  /*c0a0*/  FFMA.FTZ R99, R92, R95, R99 ;  /* 0x0000005f5c637223 */ /* 0x000fe20000010063 */
[----:B------:R-:W-:Y:S01]  /*c0b0*/  FMUL.FTZ R96, R62, R96 ;  /* 0x000000603e607220 */ /* 0x000fe20000410000 */
[----:B------:R-:W-:Y:S01]  /*c0c0*/  FFMA.FTZ R90, R90, R94, R97 ;  /* 0x0000005e5a5a7223 */ /* 0x000fe20000010061 */
[-C--:B------:R-:W-:Y:S01]  /*c0d0*/  FFMA.FTZ R51, R62, R93.reuse, -R51 ;  /* 0x0000005d3e337223 */ /* 0x080fe20000010833 */
[----:B------:R-:W-:Y:S01]  /*c0e0*/  FFMA.FTZ R46, R91, R46, R166 ;  /* 0x0000002e5b2e7223 */ /* 0x000fe200000100a6 */
[----:B------:R-:W-:Y:S01]  /*c0f0*/  FFMA.FTZ R89, R89, R93, R96 ;  /* 0x0000005d59597223 */ /* 0x000fe20000010060 */
[----:B------:R-:W-:-:S02]  /*c100*/  F2FP.SATFINITE.E4M3.F32.PACK_AB_MERGE_C R88, R88, R167, RZ ;  /* 0x000000a75858723e */ /* 0x000fc400048070ff */
[----:B------:R-:W-:Y:S02]  /*c110*/  F2FP.SATFINITE.E4M3.F32.PACK_AB_MERGE_C R90, R90, R99, RZ ;  /* 0x000000635a5a723e */ /* 0x000fe400048070ff */
[----:B------:R-:W-:Y:S01]  /*c120*/  F2FP.SATFINITE.E4M3.F32.PACK_AB_MERGE_C R47, R51, R44, R88 ;  /* 0x0000002c332f723e */ /* 0x000fe20004807058 */
[----:B------:R-:W-:Y:S01]  /*c130*/  IMAD.MOV.U32 R44, RZ, RZ, R55 ;  /* 0x000000ffff2c7224 */ /* 0x000fe200078e0037 */
[----:B------:R-:W-:Y:S02]  /*c140*/  F2FP.SATFINITE.E4M3.F32.PACK_AB_MERGE_C R45, R45, R58, R48 ;  /* 0x0000003a2d2d723e */ /* 0x000fe40004807030 */
[----:B------:R-:W-:Y:S01]  /*c150*/  F2FP.SATFINITE.E4M3.F32.PACK_AB_MERGE_C R49, R49, R60, R50 ;  /* 0x0000003c3131723e */ /* 0x000fe20004807032 */
[----:B------:R-:W-:Y:S01]  /*c160*/  IMAD.MOV.U32 R50, RZ, RZ, R52 ;  /* 0x000000ffff327224 */ /* 0x000fe200078e0034 */
[----:B------:R-:W-:Y:S01]  /*c170*/  F2FP.SATFINITE.E4M3.F32.PACK_AB_MERGE_C R51, R89, R46, R90 ;  /* 0x0000002e5933723e */ /* 0x000fe2000480705a */
[----:B------:R-:W-:Y:S01]  /*c180*/  IMAD.MOV.U32 R46, RZ, RZ, R53 ;  /* 0x000000ffff2e7224 */ /* 0x000fe200078e0035 */
[----:B------:R-:W-:-:S07]  /*c190*/  MOV R48, R54 ;  /* 0x0000003600307202 */ /* 0x000fce0000000f00 */
.L_x_560:
[----:B------:R-:W-:Y:S05]  /*c1a0*/  BSYNC B2 ;  /* 0x0000000000027941 */ /* 0x000fea0003800000 */
.L_x_559:
[----:B------:R-:W-:-:S13]  /*c1b0*/  ISETP.GE.AND P4, PT, R59, R152, PT ;  /* 0x000000983b00720c */ /* 0x000fda0003f86270 */
[--C-:B------:R-:W-:Y:S02]  /*c1c0*/  @!P4 SHF.R.S32.HI R53, RZ, 0x1f, R59.reuse ;  /* 0x0000001fff35c819 */ /* 0x100fe4000001143b */
[----:B------:R-:W-:-:S04]  /*c1d0*/  @!P4 IADD3 R55, P5, P6, R118, R140, R59 ;  /* 0x0000008c7637c210 */ /* 0x000fc80007ebe03b */
[----:B------:R-:W-:Y:S02]  /*c1e0*/  @!P4 IADD3.X R170, R4, R170, R53, P5, P6 ;  /* 0x000000aa04aac210 */ /* 0x000fe40002fec435 */
[----:B------:R-:W-:-:S05]  /*c1f0*/  IADD3 R52, P5, R57, R124, RZ ;  /* 0x0000007c39347210 */ /* 0x000fca0007fbe0ff */
[----:B------:R-:W-:Y:S01]  /*c200*/  IMAD.X R53, R56, 0x1, R125, P5 ;  /* 0x0000000138357824 */ /* 0x000fe200028e067d */
[----:B------:R-:W-:-:S04]  /*c210*/  @!P4 IADD3 R54, P5, R55, R124, RZ ;  /* 0x0000007c3736c210 */ /* 0x000fc80007fbe0ff */
[----:B0-----:R4:W-:Y:S01]  /*c220*/  STG.E.128 desc[UR54][R52.64], R44 ;  /* 0x0000002c34007986 */ /* 0x0019e2000c101d36 */
[----:B------:R-:W-:-:S05]  /*c230*/  @!P4 IMAD.X R55, R170, 0x1, R125, P5 ;  /* 0x00000001aa37c824 */ /* 0x000fca00028e067d */
[----:B-1----:R4:W-:Y:S03]  /*c240*/  @!P4 STG.E.128 desc[UR54][R54.64], R48 ;  /* 0x000000303600c986 */ /* 0x0029e6000c101d36 */
.L_x_550:
[----:B------:R-:W-:Y:S05]  /*c250*/  BSYNC B1 ;  /* 0x0000000000017941 */ /* 0x000fea0003800000 */
.L_x_549:
[----:B0--34-:R-:W-:Y:S02]  /*c260*/  VIADD R45, R220, 0x80 ;  /* 0x00000080dc2d7836 */ /* 0x019fe40000000000 */
[-C--:B------:R-:W-:Y:S02]  /*c270*/  IMAD R44, R146, R136.reuse, RZ ;  /* 0x00000088922c7224 */ /* 0x080fe400078e02ff */
[----:B------:R-:W-:-:S04]  /*c280*/  IMAD.WIDE.U32 R138, R45, R136, R138 ;  /* 0x000000882d8a7225 */ /* 0x000fc800078e008a */
[----:B------:R-:W-:Y:S01]  /*c290*/  IMAD R57, R45, R137, R44 ;  /* 0x000000892d397224 */ /* 0x000fe200078e022c */
[----:B------:R-:W-:Y:S06]  /*c2a0*/  @P3 BRA `(.L_x_519) ;  /* 0x00000030009c3947 */ /* 0x000fec0003800000 */
[----:B------:R-:W-:Y:S01]  /*c2b0*/  ISETP.NE.AND P3, PT, R34, RZ, PT ;  /* 0x000000ff2200720c */ /* 0x000fe20003f65270 */
[----:B------:R-:W-:Y:S01]  /*c2c0*/  BSSY B1, `(.L_x_561) ;  /* 0x00000f8000017945 */ /* 0x000fe20003800000 */
[----:B------:R-:W-:-:S11]  /*c2d0*/  IADD3 R57, R139, R57, RZ ;  /* 0x000000398b397210 */ /* 0x000fd60007ffe0ff */
[----:B------:R-:W-:Y:S05]  /*c2e0*/  @!P3 BRA `(.L_x_562) ;  /* 0x0000000c00d4b947 */ /* 0x000fea0003800000 */
[----:B------:R-:W-:Y:S01]  /*c2f0*/  SEL R44, R121, R158, !P0 ;  /* 0x0000009e792c7207 */ /* 0x000fe20004000000 */
        /* <DEDUP_REMOVED lines=13> */
[----:B------:R-:W-:-:S05]  /*c3d0*/  LOP3.LUT R44, R44, R9, RZ, 0x3c, !PT ;  /* 0x000000092c2c7212 */ /* 0x000fca00078e3cff */
        /* <DEDUP_REMOVED lines=10> */
[----:B------:R-:W-:Y:S01]  /*c480*/  SHF.R.U32.HI R88, RZ, 0x10, R77 ;  /* 0x00000010ff587819 */ /* 0x000fe2000001164d */
[----:B-1----:R-:W-:Y:S01]  /*c490*/  IMAD.MOV.U32 R62, RZ, RZ, R48 ;  /* 0x000000ffff3e7224 */ /* 0x002fe200078e0030 */
[----:B------:R-:W-:Y:S01]  /*c4a0*/  SHF.R.U32.HI R66, RZ, 0x8, R65 ;  /* 0x00000008ff427819 */ /* 0x000fe20000011641 */
[----:B------:R-:W-:Y:S01]  /*c4b0*/  IMAD.SHL.U32 R45, R56, 0x100, RZ ;  /* 0x00000100382d7824 */ /* 0x000fe200078e00ff */
[----:B------:R-:W-:Y:S01]  /*c4c0*/  LOP3.LUT R58, R77, 0xff0000ff, RZ, 0xc0, !PT ;  /* 0xff0000ff4d3a7812 */ /* 0x000fe200078ec0ff */
[----:B------:R-:W-:Y:S01]  /*c4d0*/  IMAD.MOV.U32 R56, RZ, RZ, R46 ;  /* 0x000000ffff387224 */ /* 0x000fe200078e002e */
[----:B------:R-:W-:Y:S01]  /*c4e0*/  SHF.R.U32.HI R76, RZ, 0x8, R79 ;  /* 0x00000008ff4c7819 */ /* 0x000fe2000001164f */
[----:B------:R-:W-:Y:S01]  /*c4f0*/  IMAD.U32 R46, R88, 0x10000, RZ ;  /* 0x00010000582e7824 */ /* 0x000fe200078e00ff */
[----:B------:R-:W-:Y:S01]  /*c500*/  SHF.R.U32.HI R64, RZ, 0x8, R67 ;  /* 0x00000008ff407819 */ /* 0x000fe20000011643 */
[----:B------:R-:W-:Y:S01]  /*c510*/  IMAD.SHL.U32 R48, R66, 0x100, RZ ;  /* 0x0000010042307824 */ /* 0x000fe200078e00ff */
[----:B------:R-:W-:-:S02]  /*c520*/  SHF.R.U32.HI R78, RZ, 0x10, R79 ;  /* 0x00000010ff4e7819 */ /* 0x000fc4000001164f */
[----:B------:R-:W-:Y:S01]  /*c530*/  MOV R60, R44 ;  /* 0x0000002c003c7202 */ /* 0x000fe20000000f00 */
[----:B------:R-:W-:Y:S01]  /*c540*/  IMAD.SHL.U32 R44, R76, 0x100, RZ ;  /* 0x000001004c2c7824 */ /* 0x000fe200078e00ff */
[----:B------:R-:W-:Y:S02]  /*c550*/  LOP3.LUT R45, R58, 0xff00, R45, 0xf8, !PT ;  /* 0x0000ff003a2d7812 */ /* 0x000fe400078ef82d */
[----:B------:R-:W-:Y:S02]  /*c560*/  LOP3.LUT R61, R65, 0xff0000ff, RZ, 0xc0, !PT ;  /* 0xff0000ff413d7812 */ /* 0x000fe400078ec0ff */
[----:B------:R-:W-:Y:S02]  /*c570*/  LOP3.LUT R63, R67, 0xff0000ff, RZ, 0xc0, !PT ;  /* 0xff0000ff433f7812 */ /* 0x000fe400078ec0ff */
[----:B------:R-:W-:Y:S02]  /*c580*/  SHF.L.U32 R58, R64, 0x8, RZ ;  /* 0x00000008403a7819 */ /* 0x000fe400000006ff */
[----:B------:R-:W-:-:S02]  /*c590*/  LOP3.LUT R59, R79, 0xff0000ff, RZ, 0xc0, !PT ;  /* 0xff0000ff4f3b7812 */ /* 0x000fc400078ec0ff */
[----:B------:R-:W-:Y:S01]  /*c5a0*/  LOP3.LUT R46, R45, 0xff0000, R46, 0xf8, !PT ;  /* 0x00ff00002d2e7812 */ /* 0x000fe200078ef82e */
[----:B------:R-:W-:Y:S01]  /*c5b0*/  IMAD.U32 R45, R78, 0x10000, RZ ;  /* 0x000100004e2d7824 */ /* 0x000fe200078e00ff */
[----:B------:R-:W-:Y:S02]  /*c5c0*/  LOP3.LUT R48, R61, 0xff00, R48, 0xf8, !PT ;  /* 0x0000ff003d307812 */ /* 0x000fe400078ef830 */
[----:B------:R-:W-:Y:S02]  /*c5d0*/  LOP3.LUT R76, R63, 0xff00, R58, 0xf8, !PT ;  /* 0x0000ff003f4c7812 */ /* 0x000fe400078ef83a */
[----:B------:R-:W-:Y:S02]  /*c5e0*/  LOP3.LUT R44, R59, 0xff00, R44, 0xf8, !PT ;  /* 0x0000ff003b2c7812 */ /* 0x000fe400078ef82c */
[----:B------:R-:W-:Y:S02]  /*c5f0*/  F2FP.F16.E4M3.UNPACK_B R66, R162.H1 ;  /* 0x000000a2ff42723e */ /* 0x000fe400030006ff */
[----:B------:R-:W-:-:S02]  /*c600*/  F2FP.F16.E4M3.UNPACK_B R63, R62.H1 ;  /* 0x0000003eff3f723e */ /* 0x000fc400030006ff */
[----:B------:R-:W-:Y:S02]  /*c610*/  F2FP.F16.E4M3.UNPACK_B R61, R60.H1 ;  /* 0x0000003cff3d723e */ /* 0x000fe400030006ff */
[----:B------:R-:W-:Y:S01]  /*c620*/  SHF.R.U32.HI R65, RZ, 0x10, R65 ;  /* 0x00000010ff417819 */ /* 0x000fe20000011641 */
[----:B------:R-:W-:Y:S01]  /*c630*/  HADD2.F32 R59, -RZ, R63.H0_H0 ;  /* 0x2000003fff3b7230 */ /* 0x000fe20000004100 */
[----:B------:R-:W-:Y:S01]  /*c640*/  LOP3.LUT R44, R44, 0xff0000, R45, 0xf8, !PT ;  /* 0x00ff00002c2c7812 */ /* 0x000fe200078ef82d */
[----:B------:R-:W-:Y:S01]  /*c650*/  HADD2.F32 R45, -RZ, R66.H0_H0 ;  /* 0x20000042ff2d7230 */ /* 0x000fe20000004100 */
[----:B------:R-:W-:Y:S01]  /*c660*/  F2FP.F16.E4M3.UNPACK_B R64, R164.H1 ;  /* 0x000000a4ff40723e */ /* 0x000fe200030006ff */
[----:B------:R-:W-:Y:S01]  /*c670*/  HADD2.F32 R58, -RZ, R61.H0_H0 ;  /* 0x2000003dff3a7230 */ /* 0x000fe20000004100 */
[----:B------:R-:W-:Y:S01]  /*c680*/  SHF.R.U32.HI R77, RZ, 0x10, R67 ;  /* 0x00000010ff4d7819 */ /* 0x000fe20000011643 */
[----:B------:R-:W-:Y:S02]  /*c690*/  IMAD.U32 R67, R65, 0x10000, RZ ;  /* 0x0001000041437824 */ /* 0x000fe400078e00ff */
[----:B------:R-:W-:Y:S01]  /*c6a0*/  FMUL.FTZ R79, R59, R45 ;  /* 0x0000002d3b4f7220 */ /* 0x000fe20000410000 */
[----:B------:R-:W-:-:S02]  /*c6b0*/  HADD2.F32 R65, -RZ, R64.H0_H0 ;  /* 0x20000040ff417230 */ /* 0x000fc40000004100 */
[----:B------:R-:W-:Y:S01]  /*c6c0*/  FMUL.FTZ R78, R58, R45 ;  /* 0x0000002d3a4e7220 */ /* 0x000fe20000410000 */
[----:B------:R-:W-:Y:S01]  /*c6d0*/  IMAD.U32 R77, R77, 0x10000, RZ ;  /* 0x000100004d4d7824 */ /* 0x000fe200078e00ff */
        /* <DEDUP_REMOVED lines=8> */
[----:B------:R-:W-:Y:S01]  /*c760*/  HADD2.F32 R67, -RZ, R64.H1_H1 ;  /* 0x30000040ff437230 */ /* 0x000fe20000004100 */
[----:B------:R-:W-:-:S02]  /*c770*/  F2FP.F16.E4M3.UNPACK_B R64, R60 ;  /* 0x0000003cff40723e */ /* 0x000fc400020006ff */
[----:B------:R-:W-:Y:S01]  /*c780*/  LOP3.LUT R45, R76, 0xff0000, R77, 0xf8, !PT ;  /* 0x00ff00004c2d7812 */ /* 0x000fe200078ef84d */
[CC--:B------:R-:W-:Y:S01]  /*c790*/  FMUL.FTZ R60, R66.reuse, R65.reuse ;  /* 0x00000041423c7220 */ /* 0x0c0fe20000410000 */
[C---:B------:R-:W-:Y:S01]  /*c7a0*/  FMUL.FTZ R77, R61.reuse, R65 ;  /* 0x000000413d4d7220 */ /* 0x040fe20000410000 */
[----:B------:R-:W-:Y:S01]  /*c7b0*/  F2FP.F16.E4M3.UNPACK_B R164, R164 ;  /* 0x000000a4ffa4723e */ /* 0x000fe200020006ff */
[----:B------:R-:W-:Y:S02]  /*c7c0*/  HADD2.F32 R76, -RZ, R162.H0_H0 ;  /* 0x200000a2ff4c7230 */ /* 0x000fe40000004100 */
[-C--:B------:R-:W-:Y:S01]  /*c7d0*/  FFMA.FTZ R61, R61, R67.reuse, -R60 ;  /* 0x000000433d3d7223 */ /* 0x080fe2000001083c */
[----:B------:R-:W-:Y:S02]  /*c7e0*/  HADD2.F32 R65, -RZ, R63.H0_H0 ;  /* 0x2000003fff417230 */ /* 0x000fe40000004100 */
[----:B------:R-:W-:Y:S01]  /*c7f0*/  FFMA.FTZ R60, R66, R67, R77 ;  /* 0x00000043423c7223 */ /* 0x000fe2000001004d */
        /* <DEDUP_REMOVED lines=10> */
[----:B------:R-:W-:Y:S01]  /*c8a0*/  F2FP.F16.E4M3.UNPACK_B R76, R50.H1 ;  /* 0x00000032ff4c723e */ /* 0x000fe200030006ff */
[----:B------:R-:W-:-:S02]  /*c8b0*/  HADD2.F32 R164, -RZ, R164.H1_H1 ;  /* 0x300000a4ffa47230 */ /* 0x000fc40000004100 */
[CC--:B------:R-:W-:Y:S01]  /*c8c0*/  FMUL.FTZ R65, R67.reuse, R162.reuse ;  /* 0x000000a243417220 */ /* 0x0c0fe20000410000 */
[C---:B------:R-:W-:Y:S01]  /*c8d0*/  FMUL.FTZ R162, R64.reuse, R162 ;  /* 0x000000a240a27220 */ /* 0x040fe20000410000 */
[----:B------:R-:W-:Y:S01]  /*c8e0*/  F2FP.F16.E4M3.UNPACK_B R78, R165.H1 ;  /* 0x000000a5ff4e723e */ /* 0x000fe200030006ff */
[----:B------:R-:W-:Y:S01]  /*c8f0*/  HADD2.F32 R90, -RZ, R79.H0_H0 ;  /* 0x2000004fff5a7230 */ /* 0x000fe20000004100 */
[----:B------:R-:W-:Y:S01]  /*c900*/  F2FP.F16.E4M3.UNPACK_B R66, R56.H1 ;  /* 0x00000038ff42723e */ /* 0x000fe200030006ff */
[----:B------:R-:W-:Y:S02]  /*c910*/  HADD2.F32 R77, -RZ, R76.H0_H0 ;  /* 0x2000004cff4d7230 */ /* 0x000fe40000004100 */
[-C--:B------:R-:W-:Y:S01]  /*c920*/  FFMA.FTZ R65, R64, R164.reuse, -R65 ;  /* 0x000000a440417223 */ /* 0x080fe20000010841 */
[----:B------:R-:W-:Y:S01]  /*c930*/  FFMA.FTZ R64, R67, R164, R162 ;  /* 0x000000a443407223 */ /* 0x000fe200000100a2 */
[----:B------:R-:W-:Y:S01]  /*c940*/  HADD2.F32 R88, -RZ, R78.H0_H0 ;  /* 0x2000004eff587230 */ /* 0x000fe20000004100 */
[----:B------:R-:W-:Y:S01]  /*c950*/  F2FP.F16.E4M3.UNPACK_B R163, R163 ;  /* 0x000000a3ffa3723e */ /* 0x000fe200020006ff */
[----:B------:R-:W-:-:S02]  /*c960*/  HADD2.F32 R67, -RZ, R66.H0_H0 ;  /* 0x20000042ff437230 */ /* 0x000fc40000004100 */
[----:B------:R-:W-:Y:S01]  /*c970*/  FMUL.FTZ R92, R77, R90 ;  /* 0x0000005a4d5c7220 */ /* 0x000fe20000410000 */
[----:B------:R-:W-:Y:S01]  /*c980*/  HADD2.F32 R79, -RZ, R79.H1_H1 ;  /* 0x3000004fff4f7230 */ /* 0x000fe20000004100 */
[----:B------:R-:W-:Y:S01]  /*c990*/  F2FP.F16.E4M3.UNPACK_B R56, R56 ;  /* 0x00000038ff38723e */ /* 0x000fe200020006ff */
[----:B------:R-:W-:Y:S02]  /*c9a0*/  HADD2.F32 R76, -RZ, R76.H1_H1 ;  /* 0x3000004cff4c7230 */ /* 0x000fe40000004100 */
[C---:B------:R-:W-:Y:S01]  /*c9b0*/  FMUL.FTZ R90, R67.reuse, R90 ;  /* 0x0000005a435a7220 */ /* 0x040fe20000410000 */
[-C--:B------:R-:W-:Y:S01]  /*c9c0*/  FFMA.FTZ R92, R67, R88.reuse, -R92 ;  /* 0x00000058435c7223 */ /* 0x080fe2000001085c */
[----:B------:R-:W-:Y:S01]  /*c9d0*/  HADD2.F32 R66, -RZ, R66.H1_H1 ;  /* 0x30000042ff427230 */ /* 0x000fe20000004100 */
[----:B------:R-:W-:Y:S01]  /*c9e0*/  F2FP.F16.E4M3.UNPACK_B R165, R165 ;  /* 0x000000a5ffa5723e */ /* 0x000fe200020006ff */
[----:B------:R-:W-:Y:S02]  /*c9f0*/  HADD2.F32 R67, -RZ, R78.H1_H1 ;  /* 0x3000004eff437230 */ /* 0x000fe40000004100 */
[-C--:B------:R-:W-:Y:S01]  /*ca00*/  FMUL.FTZ R89, R76, R79.reuse ;  /* 0x0000004f4c597220 */ /* 0x080fe20000410000 */
[----:B------:R-:W-:Y:S01]  /*ca10*/  FFMA.FTZ R90, R77, R88, R90 ;  /* 0x000000584d5a7223 */ /* 0x000fe2000001005a */
[----:B------:R-:W-:Y:S01]  /*ca20*/  FMUL.FTZ R79, R66, R79 ;  /* 0x0000004f424f7220 */ /* 0x000fe20000410000 */
[----:B------:R-:W-:-:S02]  /*ca30*/  HADD2.F32 R77, -RZ, R163.H0_H0 ;  /* 0x200000a3ff4d7230 */ /* 0x000fc40000004100 */
[-C--:B------:R-:W-:Y:S01]  /*ca40*/  FFMA.FTZ R89, R66, R67.reuse, -R89 ;  /* 0x0000004342597223 */ /* 0x080fe20000010859 */
[----:B------:R-:W-:Y:S01]  /*ca50*/  F2FP.F16.E4M3.UNPACK_B R66, R50 ;  /* 0x00000032ff42723e */ /* 0x000fe200020006ff */
[----:B------:R-:W-:Y:S01]  /*ca60*/  FFMA.FTZ R91, R76, R67, R79 ;  /* 0x000000434c5b7223 */ /* 0x000fe2000001004f */
[----:B------:R-:W-:Y:S01]  /*ca70*/  HADD2.F32 R50, -RZ, R56.H0_H0 ;  /* 0x20000038ff327230 */ /* 0x000fe20000004100 */
[----:B------:R-:W-:Y:S01]  /*ca80*/  F2FP.SATFINITE.E4M3.F32.PACK_AB_MERGE_C R58, R61, R58, RZ ;  /* 0x0000003a3d3a723e */ /* 0x000fe200048070ff */
[----:B------:R-:W-:Y:S01]  /*ca90*/  HADD2.F32 R163, -RZ, R163.H1_H1 ;  /* 0x300000a3ffa37230 */ /* 0x000fe20000004100 */
[----:B------:R-:W-:Y:S01]  /*caa0*/  F2FP.SATFINITE.E4M3.F32.PACK_AB_MERGE_C R60, R60, R59, RZ ;  /* 0x0000003b3c3c723e */ /* 0x000fe200048070ff */
[--C-:B------:R-:W-:Y:S02]  /*cab0*/  HADD2.F32 R67, -RZ, R66.reuse.H0_H0 ;  /* 0x20000042ff437230 */ /* 0x100fe40000004100 */
[----:B------:R-:W-:Y:S01]  /*cac0*/  FMUL.FTZ R78, R50, R77 ;  /* 0x0000004d324e7220 */ /* 0x000fe20000410000 */
[----:B------:R-:W-:Y:S01]  /*cad0*/  HADD2.F32 R66, -RZ, R66.H1_H1 ;  /* 0x30000042ff427230 */ /* 0x000fe20000004100 */
[----:B------:R-:W-:Y:S01]  /*cae0*/  F2FP.SATFINITE.E4M3.F32.PACK_AB_MERGE_C R59, R65, R62, R58 ;  /* 0x0000003e413b723e */ /* 0x000fe2000480703a */
[----:B------:R-:W-:-:S02]  /*caf0*/  HADD2.F32 R56, -RZ, R56.H1_H1 ;  /* 0x30000038ff387230 */ /* 0x000fc40000004100 */
[C---:B------:R-:W-:Y:S01]  /*cb00*/  FMUL.FTZ R79, R67.reuse, R77 ;  /* 0x0000004d434f7220 */ /* 0x040fe20000410000 */
[--C-:B------:R-:W-:Y:S02]  /*cb10*/  HADD2.F32 R76, -RZ, R165.reuse.H0_H0 ;  /* 0x200000a5ff4c7230 */ /* 0x100fe40000004100 */
[-C--:B------:R-:W-:Y:S01]  /*cb20*/  FMUL.FTZ R77, R66, R163.reuse ;  /* 0x000000a3424d7220 */ /* 0x080fe20000410000 */
[----:B------:R-:W-:Y:S02]  /*cb30*/  HADD2.F32 R165, -RZ, R165.H1_H1 ;  /* 0x300000a5ffa57230 */ /* 0x000fe40000004100 */
[----:B------:R-:W-:Y:S01]  /*cb40*/  FMUL.FTZ R163, R56, R163 ;  /* 0x000000a338a37220 */ /* 0x000fe20000410000 */
[----:B------:R-:W-:Y:S01]  /*cb50*/  F2FP.F16.E4M3.UNPACK_B R62, R48 ;  /* 0x00000030ff3e723e */ /* 0x000fe200020006ff */
[----:B------:R-:W-:Y:S01]  /*cb60*/  FFMA.FTZ R79, R50, R76, -R79 ;  /* 0x0000004c324f7223 */ /* 0x000fe2000001084f */
[----:B------:R-:W-:Y:S01]  /*cb70*/  F2FP.F16.E4M3.UNPACK_B R61, R52 ;  /* 0x00000034ff3d723e */ /* 0x000fe200020006ff */
[----:B------:R-:W-:Y:S01]  /*cb80*/  FFMA.FTZ R163, R66, R165, R163 ;  /* 0x000000a542a37223 */ /* 0x000fe200000100a3 */
[----:B------:R-:W-:Y:S01]  /*cb90*/  F2FP.F16.E4M3.UNPACK_B R66, R49 ;  /* 0x00000031ff42723e */ /* 0x000fe200020006ff */
[----:B------:R-:W-:Y:S01]  /*cba0*/  FFMA.FTZ R50, R67, R76, R78 ;  /* 0x0000004c43327223 */ /* 0x000fe2000001004e */
[----:B------:R-:W-:Y:S01]  /*cbb0*/  F2FP.SATFINITE.E4M3.F32.PACK_AB_MERGE_C R58, R64, R63, R60 ;  /* 0x0000003f403a723e */ /* 0x000fe2000480703c */
[----:B------:R-:W-:Y:S01]  /*cbc0*/  HADD2.F32 R67, -RZ, R62.H0_H0 ;  /* 0x2000003eff437230 */ /* 0x000fe20000004100 */
[----:B------:R-:W-:Y:S01]  /*cbd0*/  F2FP.F16.E4M3.UNPACK_B R64, R46 ;  /* 0x0000002eff40723e */ /* 0x000fe200020006ff */
[----:B------:R-:W-:-:S02]  /*cbe0*/  HADD2.F32 R63, -RZ, R66.H0_H0 ;  /* 0x20000042ff3f7230 */ /* 0x000fc40000004100 */
[----:B------:R-:W-:Y:S01]  /*cbf0*/  FFMA.FTZ R56, R56, R165, -R77 ;  /* 0x000000a538387223 */ /* 0x000fe2000001084d */
[--C-:B------:R-:W-:Y:S01]  /*cc00*/  HADD2.F32 R60, -RZ, R61.reuse.H0_H0 ;  /* 0x2000003dff3c7230 */ /* 0x100fe20000004100 */
[----:B------:R-:W-:Y:S01]  /*cc10*/  F2FP.F16.E4M3.UNPACK_B R52, R52.H1 ;  /* 0x00000034ff34723e */ /* 0x000fe200030006ff */
        /* <DEDUP_REMOVED lines=9> */
[----:B------:R-:W-:Y:S01]  /*ccb0*/  FMUL.FTZ R65, R66, R67 ;  /* 0x0000004342417220 */ /* 0x000fe20000410000 */
[----:B------:R-:W-:Y:S01]  /*ccc0*/  F2FP.F16.E4M3.UNPACK_B R64, R49.H1 ;  /* 0x00000031ff40723e */ /* 0x000fe200030006ff */
[C---:B------:R-:W-:Y:S01]  /*ccd0*/  FMUL.FTZ R77, R62.reuse, R67 ;  /* 0x000000433e4d7220 */ /* 0x040fe20000410000 */
[----:B------:R-:W-:Y:S01]  /*cce0*/  F2FP.F16.E4M3.UNPACK_B R67, R48.H1 ;  /* 0x00000030ff43723e */ /* 0x000fe200030006ff */
[-C--:B------:R-:W-:Y:S01]  /*ccf0*/  FFMA.FTZ R49, R62, R63.reuse, -R65 ;  /* 0x0000003f3e317223 */ /* 0x080fe20000010841 */
[----:B------:R-:W-:Y:S02]  /*cd00*/  HADD2.F32 R62, -RZ, R52.H0_H0 ;  /* 0x20000034ff3e7230 */ /* 0x000fe40000004100 */
[----:B------:R-:W-:Y:S01]  /*cd10*/  FFMA.FTZ R48, R66, R63, R77 ;  /* 0x0000003f42307223 */ /* 0x000fe2000001004d */
[--C-:B------:R-:W-:Y:S01]  /*cd20*/  HADD2.F32 R65, -RZ, R64.reuse.H0_H0 ;  /* 0x20000040ff417230 */ /* 0x100fe20000004100 */
[----:B------:R-:W-:Y:S01]  /*cd30*/  F2FP.F16.E4M3.UNPACK_B R46, R46.H1 ;  /* 0x0000002eff2e723e */ /* 0x000fe200030006ff */
[--C-:B------:R-:W-:Y:S01]  /*cd40*/  HADD2.F32 R66, -RZ, R67.reuse.H0_H0 ;  /* 0x20000043ff427230 */ /* 0x100fe20000004100 */
[----:B------:R-:W-:Y:S01]  /*cd50*/  F2FP.SATFINITE.E4M3.F32.PACK_AB_MERGE_C R89, R89, R92, RZ ;  /* 0x0000005c5959723e */ /* 0x000fe200048070ff */
[----:B------:R-:W-:Y:S01]  /*cd60*/  HADD2.F32 R64, -RZ, R64.H1_H1 ;  /* 0x30000040ff407230 */ /* 0x000fe20000004100 */
[----:B------:R-:W-:Y:S01]  /*cd70*/  F2FP.SATFINITE.E4M3.F32.PACK_AB_MERGE_C R90, R91, R90, RZ ;  /* 0x0000005a5b5a723e */ /* 0x000fe200048070ff */
[----:B------:R-:W-:-:S02]  /*cd80*/  HADD2.F32 R67, -RZ, R67.H1_H1 ;  /* 0x30000043ff437230 */ /* 0x000fc40000004100 */
[-C--:B------:R-:W-:Y:S01]  /*cd90*/  FMUL.FTZ R77, R65, R66.reuse ;  /* 0x00000042414d7220 */ /* 0x080fe20000410000 */
[----:B------:R-:W-:Y:S02]  /*cda0*/  HADD2.F32 R63, -RZ, R52.H1_H1 ;  /* 0x30000034ff3f7230 */ /* 0x000fe40000004100 */
[----:B------:R-:W-:Y:S01]  /*cdb0*/  FMUL.FTZ R76, R62, R66 ;  /* 0x000000423e4c7220 */ /* 0x000fe20000410000 */
[--C-:B------:R-:W-:Y:S02]  /*cdc0*/  HADD2.F32 R52, -RZ, R46.reuse.H0_H0 ;  /* 0x2000002eff347230 */ /* 0x100fe40000004100 */
[-C--:B------:R-:W-:Y:S01]  /*cdd0*/  FMUL.FTZ R78, R64, R67.reuse ;  /* 0x00000043404e7220 */ /* 0x080fe20000410000 */
[----:B------:R-:W-:Y:S02]  /*cde0*/  HADD2.F32 R66, -RZ, R46.H1_H1 ;  /* 0x3000002eff427230 */ /* 0x000fe40000004100 */
[----:B------:R-:W-:Y:S01]  /*cdf0*/  FMUL.FTZ R67, R63, R67 ;  /* 0x000000433f437220 */ /* 0x000fe20000410000 */
[----:B------:R-:W-:Y:S01]  /*ce00*/  F2FP.SATFINITE.E4M3.F32.PACK_AB_MERGE_C R56, R56, R79, R89 ;  /* 0x0000004f3838723e */ /* 0x000fe20004807059 */
[-C--:B------:R-:W-:Y:S01]  /*ce10*/  FFMA.FTZ R46, R62, R52.reuse, -R77 ;  /* 0x000000343e2e7223 */ /* 0x080fe2000001084d */
[----:B------:R-:W-:Y:S01]  /*ce20*/  FFMA.FTZ R52, R65, R52, R76 ;  /* 0x0000003441347223 */ /* 0x000fe2000001004c */
[-C--:B------:R-:W-:Y:S01]  /*ce30*/  FFMA.FTZ R91, R63, R66.reuse, -R78 ;  /* 0x000000423f5b7223 */ /* 0x080fe2000001084e */
[----:B------:R-:W-:Y:S01]  /*ce40*/  F2FP.F16.E4M3.UNPACK_B R62, R47 ;  /* 0x0000002fff3e723e */ /* 0x000fe200020006ff */
[----:B------:R-:W-:Y:S01]  /*ce50*/  FFMA.FTZ R93, R64, R66, R67 ;  /* 0x00000042405d7223 */ /* 0x000fe20000010043 */
[----:B------:R-:W-:-:S02]  /*ce60*/  F2FP.F16.E4M3.UNPACK_B R65, R51 ;  /* 0x00000033ff41723e */ /* 0x000fc400020006ff */
[----:B------:R-:W-:Y:S02]  /*ce70*/  F2FP.F16.E4M3.UNPACK_B R78, R45 ;  /* 0x0000002dff4e723e */ /* 0x000fe400020006ff */
[----:B------:R-:W-:Y:S01]  /*ce80*/  F2FP.F16.E4M3.UNPACK_B R64, R51.H1 ;  /* 0x00000033ff40723e */ /* 0x000fe200030006ff */
[----:B------:R-:W-:Y:S01]  /*ce90*/  HADD2.F32 R51, -RZ, R62.H0_H0 ;  /* 0x2000003eff337230 */ /* 0x000fe20000004100 */
[----:B------:R-:W-:Y:S01]  /*cea0*/  F2FP.F16.E4M3.UNPACK_B R79, R45.H1 ;  /* 0x0000002dff4f723e */ /* 0x000fe200030006ff */
[----:B------:R-:W-:Y:S01]  /*ceb0*/  HADD2.F32 R66, -RZ, R65.H0_H0 ;  /* 0x20000041ff427230 */ /* 0x000fe20000004100 */
[----:B------:R-:W-:Y:S01]  /*cec0*/  F2FP.F16.E4M3.UNPACK_B R47, R47.H1 ;  /* 0x0000002fff2f723e */ /* 0x000fe200030006ff */
[----:B------:R-:W-:Y:S01]  /*ced0*/  HADD2.F32 R88, -RZ, R78.H0_H0 ;  /* 0x2000004eff587230 */ /* 0x000fe20000004100 */
[-C--:B------:R-:W-:Y:S01]  /*cee0*/  F2FP.F16.E4M3.UNPACK_B R45, R44.reuse ;  /* 0x0000002cff2d723e */ /* 0x080fe200020006ff */
[----:B------:R-:W-:Y:S01]  /*cef0*/  HADD2.F32 R89, -RZ, R79.H0_H0 ;  /* 0x2000004fff597230 */ /* 0x000fe20000004100 */
[----:B------:R-:W-:Y:S01]  /*cf00*/  F2FP.F16.E4M3.UNPACK_B R67, R44.H1 ;  /* 0x0000002cff43723e */ /* 0x000fe200030006ff */
[----:B------:R-:W-:Y:S01]  /*cf10*/  HADD2.F32 R44, -RZ, R64.H0_H0 ;  /* 0x20000040ff2c7230 */ /* 0x000fe20000004100 */
[----:B------:R-:W-:Y:S01]  /*cf20*/  F2FP.SATFINITE.E4M3.F32.PACK_AB_MERGE_C R50, R163, R50, R90 ;  /* 0x00000032a332723e */ /* 0x000fe2000480705a */
[----:B------:R-:W-:-:S02]  /*cf30*/  HADD2.F32 R63, -RZ, R47.H0_H0 ;  /* 0x2000002fff3f7230 */ /* 0x000fc40000004100 */
[-C--:B------:R-:W-:Y:S01]  /*cf40*/  FMUL.FTZ R90, R66, R88.reuse ;  /* 0x00000058425a7220 */ /* 0x080fe20000410000 */
[----:B------:R-:W-:Y:S01]  /*cf50*/  FMUL.FTZ R95, R51, R88 ;  /* 0x00000058335f7220 */ /* 0x000fe20000410000 */
[----:B------:R-:W-:Y:S02]  /*cf60*/  HADD2.F32 R77, -RZ, R67.H0_H0 ;  /* 0x20000043ff4d7230 */ /* 0x000fe40000004100 */
[CC--:B------:R-:W-:Y:S01]  /*cf70*/  FMUL.FTZ R88, R44.reuse, R89.reuse ;  /* 0x000000592c587220 */ /* 0x0c0fe20000410000 */
[----:B------:R-:W-:Y:S01]  /*cf80*/  FMUL.FTZ R89, R63, R89 ;  /* 0x000000593f597220 */ /* 0x000fe20000410000 */
[----:B------:R-:W-:Y:S01]  /*cf90*/  HADD2.F32 R64, -RZ, R64.H1_H1 ;  /* 0x30000040ff407230 */ /* 0x000fe20000004100 */
[----:B------:R-:W-:Y:S01]  /*cfa0*/  F2FP.SATFINITE.E4M3.F32.PACK_AB_MERGE_C R46, R91, R46, RZ ;  /* 0x0000002e5b2e723e */ /* 0x000fe200048070ff */
[----:B------:R-:W-:Y:S02]  /*cfb0*/  HADD2.F32 R79, -RZ, R79.H1_H1 ;  /* 0x3000004fff4f7230 */ /* 0x000fe40000004100 */
[----:B------:R-:W-:Y:S01]  /*cfc0*/  FFMA.FTZ R89, R44, R77, R89 ;  /* 0x0000004d2c597223 */ /* 0x000fe20000010059 */
[----:B------:R-:W-:-:S02]  /*cfd0*/  HADD2.F32 R47, -RZ, R47.H1_H1 ;  /* 0x3000002fff2f7230 */ /* 0x000fc40000004100 */
[----:B------:R-:W-:Y:S01]  /*cfe0*/  FFMA.FTZ R88, R63, R77, -R88 ;  /* 0x0000004d3f587223 */ /* 0x000fe20000010858 */
[----:B------:R-:W-:Y:S02]  /*cff0*/  HADD2.F32 R76, -RZ, R45.H0_H0 ;  /* 0x2000002dff4c7230 */ /* 0x000fe40000004100 */
[-C--:B------:R-:W-:Y:S01]  /*d000*/  FMUL.FTZ R44, R64, R79.reuse ;  /* 0x0000004f402c7220 */ /* 0x080fe20000410000 */
[----:B------:R-:W-:Y:S02]  /*d010*/  HADD2.F32 R65, -RZ, R65.H1_H1 ;  /* 0x30000041ff417230 */ /* 0x000fe40000004100 */
[----:B------:R-:W-:Y:S01]  /*d020*/  FMUL.FTZ R79, R47, R79 ;  /* 0x0000004f2f4f7220 */ /* 0x000fe20000410000 */
[----:B------:R-:W-:Y:S02]  /*d030*/  HADD2.F32 R78, -RZ, R78.H1_H1 ;  /* 0x3000004eff4e7230 */ /* 0x000fe40000004100 */
[----:B------:R-:W-:Y:S01]  /*d040*/  FFMA.FTZ R90, R51, R76, -R90 ;  /* 0x0000004c335a7223 */ /* 0x000fe2000001085a */
[----:B------:R-:W-:-:S02]  /*d050*/  HADD2.F32 R67, -RZ, R67.H1_H1 ;  /* 0x30000043ff437230 */ /* 0x000fc40000004100 */
[----:B------:R-:W-:Y:S01]  /*d060*/  FFMA.FTZ R95, R66, R76, R95 ;  /* 0x0000004c425f7223 */ /* 0x000fe2000001005f */
[----:B------:R-:W-:Y:S02]  /*d070*/  HADD2.F32 R62, -RZ, R62.H1_H1 ;  /* 0x3000003eff3e7230 */ /* 0x000fe40000004100 */
[-C--:B------:R-:W-:Y:S01]  /*d080*/  FMUL.FTZ R51, R65, R78.reuse ;  /* 0x0000004e41337220 */ /* 0x080fe20000410000 */
[----:B------:R-:W-:Y:S02]  /*d090*/  HADD2.F32 R45, -RZ, R45.H1_H1 ;  /* 0x3000002dff2d7230 */ /* 0x000fe40000004100 */
[-C--:B------:R-:W-:Y:S01]  /*d0a0*/  FFMA.FTZ R47, R47, R67.reuse, -R44 ;  /* 0x000000432f2f7223 */ /* 0x080fe2000001082c */
[----:B------:R-:W-:Y:S01]  /*d0b0*/  FFMA.FTZ R64, R64, R67, R79 ;  /* 0x0000004340407223 */ /* 0x000fe2000001004f */
[C---:B------:R-:W-:Y:S01]  /*d0c0*/  FMUL.FTZ R78, R62.reuse, R78 ;  /* 0x0000004e3e4e7220 */ /* 0x040fe20000410000 */
[----:B------:R-:W-:Y:S01]  /*d0d0*/  F2FP.SATFINITE.E4M3.F32.PACK_AB_MERGE_C R52, R93, R52, RZ ;  /* 0x000000345d34723e */ /* 0x000fe200048070ff */
[-C--:B------:R-:W-:Y:S01]  /*d0e0*/  FFMA.FTZ R51, R62, R45.reuse, -R51 ;  /* 0x0000002d3e337223 */ /* 0x080fe20000010833 */
[----:B------:R-:W-:Y:S01]  /*d0f0*/  F2FP.SATFINITE.E4M3.F32.PACK_AB_MERGE_C R47, R47, R88, RZ ;  /* 0x000000582f2f723e */ /* 0x000fe200048070ff */
[----:B------:R-:W-:Y:S01]  /*d100*/  FFMA.FTZ R78, R65, R45, R78 ;  /* 0x0000002d414e7223 */ /* 0x000fe2000001004e */
[----:B------:R-:W-:Y:S01]  /*d110*/  F2FP.SATFINITE.E4M3.F32.PACK_AB_MERGE_C R64, R64, R89, RZ ;  /* 0x000000594040723e */ /* 0x000fe200048070ff */
[----:B------:R-:W-:Y:S01]  /*d120*/  IMAD.MOV.U32 R44, RZ, RZ, R59 ;  /* 0x000000ffff2c7224 */ /* 0x000fe200078e003b */
[----:B------:R-:W-:Y:S01]  /*d130*/  F2FP.SATFINITE.E4M3.F32.PACK_AB_MERGE_C R45, R49, R60, R46 ;  /* 0x0000003c312d723e */ /* 0x000fe2000480702e */
[----:B------:R-:W-:Y:S01]  /*d140*/  IMAD.MOV.U32 R46, RZ, RZ, R56 ;  /* 0x000000ffff2e7224 */ /* 0x000fe200078e0038 */
[----:B------:R-:W-:-:S02]  /*d150*/  F2FP.SATFINITE.E4M3.F32.PACK_AB_MERGE_C R47, R51, R90, R47 ;  /* 0x0000005a332f723e */ /* 0x000fc4000480702f */
[----:B------:R-:W-:Y:S02]  /*d160*/  F2FP.SATFINITE.E4M3.F32.PACK_AB_MERGE_C R49, R48, R61, R52 ;  /* 0x0000003d3031723e */ /* 0x000fe40004807034 */
[----:B------:R-:W-:Y:S02]  /*d170*/  F2FP.SATFINITE.E4M3.F32.PACK_AB_MERGE_C R51, R78, R95, R64 ;  /* 0x0000005f4e33723e */ /* 0x000fe40004807040 */
[----:B------:R-:W-:-:S07]  /*d180*/  MOV R48, R58 ;  /* 0x0000003a00307202 */ /* 0x000fce0000000f00 */
.L_x_564:
[----:B------:R-:W-:Y:S05]  /*d190*/  BSYNC B2 ;  /* 0x0000000000027941 */ /* 0x000fea0003800000 */
.L_x_563:
        /* <DEDUP_REMOVED lines=10> */
.L_x_562:
[----:B------:R-:W-:Y:S05]  /*d240*/  BSYNC B1 ;  /* 0x0000000000017941 */ /* 0x000fea0003800000 */
.L_x_561:
        /* <DEDUP_REMOVED lines=26> */
[----:B------:R-:W-:Y:S01]  /*d3f0*/  SHF.R.U32.HI R56, RZ, 0x8, R81 ;  /* 0x00000008ff387819 */ /* 0x000fe20000011651 */
[----:B0-----:R-:W-:Y:S01]  /*d400*/  IMAD.MOV.U32 R60, RZ, RZ, R44 ;  /* 0x000000ffff3c7224 */ /* 0x001fe200078e002c */
[----:B------:R-:W-:Y:S01]  /*d410*/  SHF.R.U32.HI R65, RZ, 0x8, R69 ;  /* 0x00000008ff417819 */ /* 0x000fe20000011645 */
[----:B------:R-:W-:Y:S01]  /*d420*/  IMAD.MOV.U32 R52, RZ, RZ, R45 ;  /* 0x000000ffff347224 */ /* 0x000fe200078e002d */
[----:B------:R-:W-:Y:S01]  /*d430*/  LOP3.LUT R59, R81, 0xff0000ff, RZ, 0xc0, !PT ;  /* 0xff0000ff513b7812 */ /* 0x000fe200078ec0ff */
[----:B------:R-:W-:Y:S01]  /*d440*/  IMAD.SHL.U32 R44, R56, 0x100, RZ ;  /* 0x00000100382c7824 */ /* 0x000fe200078e00ff */
[----:B------:R-:W-:Y:S01]  /*d450*/  SHF.R.U32.HI R66, RZ, 0x8, R83 ;  /* 0x00000008ff427819 */ /* 0x000fe20000011653 */
[----:B-1----:R-:W-:Y:S01]  /*d460*/  IMAD.MOV.U32 R62, RZ, RZ, R48 ;  /* 0x000000ffff3e7224 */ /* 0x002fe200078e0030 */
[----:B------:R-:W-:Y:S01]  /*d470*/  SHF.R.U32.HI R64, RZ, 0x8, R71 ;  /* 0x00000008ff407819 */ /* 0x000fe20000011647 */
[----:B------:R-:W-:Y:S01]  /*d480*/  IMAD.SHL.U32 R45, R65, 0x100, RZ ;  /* 0x00000100412d7824 */ /* 0x000fe200078e00ff */
[----:B------:R-:W-:-:S02]  /*d490*/  SHF.R.U32.HI R67, RZ, 0x10, R81 ;  /* 0x00000010ff437819 */ /* 0x000fc40000011651 */
[----:B------:R-:W-:Y:S01]  /*d4a0*/  LOP3.LUT R59, R59, 0xff00, R44, 0xf8, !PT ;  /* 0x0000ff003b3b7812 */ /* 0x000fe200078ef82c */
[----:B------:R-:W-:Y:S01]  /*d4b0*/  IMAD.SHL.U32 R44, R66, 0x100, RZ ;  /* 0x00000100422c7824 */ /* 0x000fe200078e00ff */
[----:B------:R-:W-:Y:S01]  /*d4c0*/  SHF.R.U32.HI R76, RZ, 0x10, R83 ;  /* 0x00000010ff4c7819 */ /* 0x000fe20000011653 */
[----:B------:R-:W-:Y:S01]  /*d4d0*/  IMAD.SHL.U32 R48, R64, 0x100, RZ ;  /* 0x0000010040307824 */ /* 0x000fe200078e00ff */
[----:B------:R-:W-:Y:S02]  /*d4e0*/  LOP3.LUT R58, R69, 0xff0000ff, RZ, 0xc0, !PT ;  /* 0xff0000ff453a7812 */ /* 0x000fe400078ec0ff */
[----:B------:R-:W-:Y:S02]  /*d4f0*/  LOP3.LUT R61, R83, 0xff0000ff, RZ, 0xc0, !PT ;  /* 0xff0000ff533d7812 */ /* 0x000fe400078ec0ff */
[----:B------:R-:W-:Y:S02]  /*d500*/  LOP3.LUT R63, R71, 0xff0000ff, RZ, 0xc0, !PT ;  /* 0xff0000ff473f7812 */ /* 0x000fe400078ec0ff */
[----:B------:R-:W-:Y:S01]  /*d510*/  MOV R56, R46 ;  /* 0x0000002e00387202 */ /* 0x000fe20000000f00 */
[----:B------:R-:W-:Y:S01]  /*d520*/  IMAD.U32 R46, R67, 0x10000, RZ ;  /* 0x00010000432e7824 */ /* 0x000fe200078e00ff */
[----:B------:R-:W-:-:S02]  /*d530*/  SHF.R.U32.HI R70, RZ, 0x10, R69 ;  /* 0x00000010ff467819 */ /* 0x000fc40000011645 */
[----:B------:R-:W-:Y:S01]  /*d540*/  LOP3.LUT R67, R58, 0xff00, R45, 0xf8, !PT ;  /* 0x0000ff003a437812 */ /* 0x000fe200078ef82d */
[----:B------:R-:W-:Y:S01]  /*d550*/  IMAD.U32 R45, R76, 0x10000, RZ ;  /* 0x000100004c2d7824 */ /* 0x000fe200078e00ff */
[----:B------:R-:W-:Y:S02]  /*d560*/  LOP3.LUT R44, R61, 0xff00, R44, 0xf8, !PT ;  /* 0x0000ff003d2c7812 */ /* 0x000fe400078ef82c */
[----:B------:R-:W-:Y:S02]  /*d570*/  LOP3.LUT R69, R63, 0xff00, R48, 0xf8, !PT ;  /* 0x0000ff003f457812 */ /* 0x000fe400078ef830 */
[----:B------:R-:W-:Y:S02]  /*d580*/  F2FP.F16.E4M3.UNPACK_B R66, R154.H1 ;  /* 0x0000009aff42723e */ /* 0x000fe400030006ff */
[----:B------:R-:W-:Y:S02]  /*d590*/  F2FP.F16.E4M3.UNPACK_B R63, R62.H1 ;  /* 0x0000003eff3f723e */ /* 0x000fe400030006ff */
[----:B------:R-:W-:-:S02]  /*d5a0*/  F2FP.F16.E4M3.UNPACK_B R61, R60.H1 ;  /* 0x0000003cff3d723e */ /* 0x000fc400030006ff */
[----:B------:R-:W-:Y:S01]  /*d5b0*/  LOP3.LUT R46, R59, 0xff0000, R46, 0xf8, !PT ;  /* 0x00ff00003b2e7812 */ /* 0x000fe200078ef82e */
[----:B------:R-:W-:Y:S01]  /*d5c0*/  HADD2.F32 R59, -RZ, R63.H0_H0 ;  /* 0x2000003fff3b7230 */ /* 0x000fe20000004100 */
[----:B------:R-:W-:Y:S01]  /*d5d0*/  LOP3.LUT R45, R44, 0xff0000, R45, 0xf8, !PT ;  /* 0x00ff00002c2d7812 */ /* 0x000fe200078ef82d */
[----:B------:R-:W-:Y:S01]  /*d5e0*/  HADD2.F32 R44, -RZ, R66.H0_H0 ;  /* 0x20000042ff2c7230 */ /* 0x000fe20000004100 */
[----:B------:R-:W-:Y:S01]  /*d5f0*/  F2FP.F16.E4M3.UNPACK_B R64, R156.H1 ;  /* 0x0000009cff40723e */ /* 0x000fe200030006ff */
[--C-:B------:R-:W-:Y:S01]  /*d600*/  HADD2.F32 R58, -RZ, R61.reuse.H0_H0 ;  /* 0x2000003dff3a7230 */ /* 0x100fe20000004100 */
[----:B------:R-:W-:Y:S01]  /*d610*/  SHF.R.U32.HI R68, RZ, 0x10, R71 ;  /* 0x00000010ff447819 */ /* 0x000fe20000011647 */
[----:B------:R-:W-:Y:S01]  /*d620*/  HADD2.F32 R61, -RZ, R61.H1_H1 ;  /* 0x3000003dff3d7230 */ /* 0x000fe20000004100 */
[----:B------:R-:W-:Y:S01]  /*d630*/  SHF.L.U32 R48, R70, 0x10, RZ ;  /* 0x0000001046307819 */ /* 0x000fe200000006ff */
[----:B------:R-:W-:Y:S02]  /*d640*/  HADD2.F32 R65, -RZ, R64.H0_H0 ;  /* 0x20000040ff417230 */ /* 0x000fe40000004100 */
[-C--:B------:R-:W-:Y:S01]  /*d650*/  FMUL.FTZ R71, R59, R44.reuse ;  /* 0x0000002c3b477220 */ /* 0x080fe20000410000 */
[----:B------:R-:W-:Y:S01]  /*d660*/  FMUL.FTZ R70, R58, R44 ;  /* 0x0000002c3a467220 */ /* 0x000fe20000410000 */
[----:B------:R-:W-:Y:S01]  /*d670*/  IMAD.U32 R68, R68, 0x10000, RZ ;  /* 0x0001000044447824 */ /* 0x000fe200078e00ff */
[----:B------:R-:W-:Y:S01]  /*d680*/  LOP3.LUT R48, R67, 0xff0000, R48, 0xf8, !PT ;  /* 0x00ff000043307812 */ /* 0x000fe200078ef830 */
        /* <DEDUP_REMOVED lines=26> */
[----:B------:R-:W-:-:S02]  /*d830*/  HADD2.F32 R65, -RZ, R156.H1_H1 ;  /* 0x3000009cff417230 */ /* 0x000fc40000004100 */
[-C--:B------:R-:W-:Y:S01]  /*d840*/  FMUL.FTZ R71, R66, R69.reuse ;  /* 0x0000004542477220 */ /* 0x080fe20000410000 */
[----:B------:R-:W-:Y:S01]  /*d850*/  F2FP.F16.E4M3.UNPACK_B R67, R50.H1 ;  /* 0x00000032ff43723e */ /* 0x000fe200030006ff */
[C---:B------:R-:W-:Y:S01]  /*d860*/  FMUL.FTZ R79, R64.reuse, R69 ;  /* 0x00000045404f7220 */ /* 0x040fe20000410000 */
[----:B------:R-:W-:Y:S01]  /*d870*/  F2FP.F16.E4M3.UNPACK_B R69, R157.H1 ;  /* 0x0000009dff45723e */ /* 0x000fe200030006ff */
[-C--:B------:R-:W-:Y:S01]  /*d880*/  FFMA.FTZ R77, R64, R65.reuse, -R71 ;  /* 0x00000041404d7223 */ /* 0x080fe20000010847 */
[-C--:B------:R-:W-:Y:S01]  /*d890*/  F2FP.F16.E4M3.UNPACK_B R64, R56.reuse.H1 ;  /* 0x00000038ff40723e */ /* 0x080fe200030006ff */
[----:B------:R-:W-:Y:S02]  /*d8a0*/  HADD2.F32 R71, -RZ, R70.H0_H0 ;  /* 0x20000046ff477230 */ /* 0x000fe40000004100 */
[----:B------:R-:W-:Y:S01]  /*d8b0*/  FFMA.FTZ R76, R66, R65, R79 ;  /* 0x00000041424c7223 */ /* 0x000fe2000001004f */
[----:B------:R-:W-:Y:S01]  /*d8c0*/  HADD2.F32 R68, -RZ, R67.H0_H0 ;  /* 0x20000043ff447230 */ /* 0x000fe20000004100 */
[----:B------:R-:W-:Y:S01]  /*d8d0*/  F2FP.F16.E4M3.UNPACK_B R155, R155 ;  /* 0x0000009bff9b723e */ /* 0x000fe200020006ff */
[----:B------:R-:W-:Y:S01]  /*d8e0*/  HADD2.F32 R65, -RZ, R64.H0_H0 ;  /* 0x20000040ff417230 */ /* 0x000fe20000004100 */
[----:B------:R-:W-:Y:S01]  /*d8f0*/  F2FP.F16.E4M3.UNPACK_B R56, R56 ;  /* 0x00000038ff38723e */ /* 0x000fe200020006ff */
[----:B------:R-:W-:-:S02]  /*d900*/  HADD2.F32 R66, -RZ, R69.H0_H0 ;  /* 0x20000045ff427230 */ /* 0x000fc40000004100 */
[CC--:B------:R-:W-:Y:S01]  /*d910*/  FMUL.FTZ R78, R68.reuse, R71.reuse ;  /* 0x00000047444e7220 */ /* 0x0c0fe20000410000 */
[----:B------:R-:W-:Y:S02]  /*d920*/  HADD2.F32 R70, -RZ, R70.H1_H1 ;  /* 0x30000046ff467230 */ /* 0x000fe40000004100 */
[C---:B------:R-:W-:Y:S01]  /*d930*/  FMUL.FTZ R71, R65.reuse, R71 ;  /* 0x0000004741477220 */ /* 0x040fe20000410000 */
[----:B------:R-:W-:Y:S02]  /*d940*/  HADD2.F32 R67, -RZ, R67.H1_H1 ;  /* 0x30000043ff437230 */ /* 0x000fe40000004100 */
[----:B------:R-:W-:Y:S01]  /*d950*/  FFMA.FTZ R78, R65, R66, -R78 ;  /* 0x00000042414e7223 */ /* 0x000fe2000001084e */
[----:B------:R-:W-:Y:S01]  /*d960*/  HADD2.F32 R64, -RZ, R64.H1_H1 ;  /* 0x30000040ff407230 */ /* 0x000fe20000004100 */
[----:B------:R-:W-:Y:S01]  /*d970*/  F2FP.F16.E4M3.UNPACK_B R157, R157 ;  /* 0x0000009dff9d723e */ /* 0x000fe200020006ff */
[----:B------:R-:W-:Y:S02]  /*d980*/  HADD2.F32 R69, -RZ, R69.H1_H1 ;  /* 0x30000045ff457230 */ /* 0x000fe40000004100 */
[----:B------:R-:W-:Y:S01]  /*d990*/  FMUL.FTZ R65, R67, R70 ;  /* 0x0000004643417220 */ /* 0x000fe20000410000 */
[----:B------:R-:W-:Y:S01]  /*d9a0*/  FFMA.FTZ R71, R68, R66, R71 ;  /* 0x0000004244477223 */ /* 0x000fe20000010047 */
[----:B------:R-:W-:Y:S01]  /*d9b0*/  FMUL.FTZ R70, R64, R70 ;  /* 0x0000004640467220 */ /* 0x000fe20000410000 */
[----:B------:R-:W-:-:S02]  /*d9c0*/  HADD2.F32 R66, -RZ, R157.H0_H0 ;  /* 0x2000009dff427230 */ /* 0x000fc40000004100 */
[-C--:B------:R-:W-:Y:S01]  /*d9d0*/  FFMA.FTZ R79, R64, R69.reuse, -R65 ;  /* 0x00000045404f7223 */ /* 0x080fe20000010841 */
[----:B------:R-:W-:Y:S01]  /*d9e0*/  F2FP.F16.E4M3.UNPACK_B R64, R50 ;  /* 0x00000032ff40723e */ /* 0x000fe200020006ff */
[----:B------:R-:W-:Y:S01]  /*d9f0*/  FFMA.FTZ R70, R67, R69, R70 ;  /* 0x0000004543467223 */ /* 0x000fe20000010046 */
[--C-:B------:R-:W-:Y:S01]  /*da00*/  HADD2.F32 R67, -RZ, R155.reuse.H0_H0 ;  /* 0x2000009bff437230 */ /* 0x100fe20000004100 */
[----:B------:R-:W-:Y:S01]  /*da10*/  F2FP.SATFINITE.E4M3.F32.PACK_AB_MERGE_C R58, R61, R58, RZ ;  /* 0x0000003a3d3a723e */ /* 0x000fe200048070ff */
[----:B------:R-:W-:Y:S01]  /*da20*/  HADD2.F32 R50, -RZ, R56.H0_H0 ;  /* 0x20000038ff327230 */ /* 0x000fe20000004100 */
[----:B------:R-:W-:Y:S01]  /*da30*/  F2FP.SATFINITE.E4M3.F32.PACK_AB_MERGE_C R60, R60, R59, RZ ;  /* 0x0000003b3c3c723e */ /* 0x000fe200048070ff */
[--C-:B------:R-:W-:Y:S01]  /*da40*/  HADD2.F32 R65, -RZ, R64.reuse.H0_H0 ;  /* 0x20000040ff417230 */ /* 0x100fe20000004100 */
[----:B------:R-:W-:Y:S01]  /*da50*/  F2FP.SATFINITE.E4M3.F32.PACK_AB_MERGE_C R59, R77, R62, R58 ;  /* 0x0000003e4d3b723e */ /* 0x000fe2000480703a */
[----:B------:R-:W-:Y:S02]  /*da60*/  HADD2.F32 R155, -RZ, R155.H1_H1 ;  /* 0x3000009bff9b7230 */ /* 0x000fe40000004100 */
[----:B------:R-:W-:Y:S01]  /*da70*/  FMUL.FTZ R68, R50, R67 ;  /* 0x0000004332447220 */ /* 0x000fe20000410000 */
[----:B------:R-:W-:-:S02]  /*da80*/  HADD2.F32 R64, -RZ, R64.H1_H1 ;  /* 0x30000040ff407230 */ /* 0x000fc40000004100 */
[C---:B------:R-:W-:Y:S01]  /*da90*/  FMUL.FTZ R69, R65.reuse, R67 ;  /* 0x0000004341457220 */ /* 0x040fe20000410000 */
[----:B------:R-:W-:Y:S01]  /*daa0*/  HADD2.F32 R56, -RZ, R56.H1_H1 ;  /* 0x30000038ff387230 */ /* 0x000fe20000004100 */
[----:B------:R-:W-:Y:S01]  /*dab0*/  F2FP.F16.E4M3.UNPACK_B R62, R48 ;  /* 0x00000030ff3e723e */ /* 0x000fe200020006ff */
[----:B------:R-:W-:Y:S02]  /*dac0*/  HADD2.F32 R157, -RZ, R157.H1_H1 ;  /* 0x3000009dff9d7230 */ /* 0x000fe40000004100 */
[-C--:B------:R-:W-:Y:S01]  /*dad0*/  FMUL.FTZ R67, R64, R155.reuse ;  /* 0x0000009b40437220 */ /* 0x080fe20000410000 */
[----:B------:R-:W-:Y:S01]  /*dae0*/  F2FP.F16.E4M3.UNPACK_B R61, R52 ;  /* 0x00000034ff3d723e */ /* 0x000fe200020006ff */
[----:B------:R-:W-:Y:S01]  /*daf0*/  FMUL.FTZ R155, R56, R155 ;  /* 0x0000009b389b7220 */ /* 0x000fe20000410000 */
[-C--:B------:R-:W-:Y:S01]  /*db00*/  FFMA.FTZ R69, R50, R66.reuse, -R69 ;  /* 0x0000004232457223 */ /* 0x080fe20000010845 */
[----:B------:R-:W-:Y:S01]  /*db10*/  FFMA.FTZ R50, R65, R66, R68 ;  /* 0x0000004241327223 */ /* 0x000fe20000010044 */
[-C--:B------:R-:W-:Y:S01]  /*db20*/  FFMA.FTZ R56, R56, R157.reuse, -R67 ;  /* 0x0000009d38387223 */ /* 0x080fe20000010843 */
[----:B------:R-:W-:Y:S01]  /*db30*/  FFMA.FTZ R155, R64, R157, R155 ;  /* 0x0000009d409b7223 */ /* 0x000fe2000001009b */
[----:B------:R-:W-:Y:S01]  /*db40*/  F2FP.F16.E4M3.UNPACK_B R64, R49 ;  /* 0x00000031ff40723e */ /* 0x000fe200020006ff */
[----:B------:R-:W-:Y:S01]  /*db50*/  HADD2.F32 R67, -RZ, R62.H0_H0 ;  /* 0x2000003eff437230 */ /* 0x000fe20000004100 */
[----:B------:R-:W-:Y:S01]  /*db60*/  F2FP.SATFINITE.E4M3.F32.PACK_AB_MERGE_C R58, R76, R63, R60 ;  /* 0x0000003f4c3a723e */ /* 0x000fe2000480703c */
[----:B------:R-:W-:Y:S01]  /*db70*/  HADD2.F32 R60, -RZ, R61.H0_H0 ;  /* 0x2000003dff3c7230 */ /* 0x000fe20000004100 */
[----:B------:R-:W-:Y:S01]  /*db80*/  F2FP.SATFINITE.E4M3.F32.PACK_AB_MERGE_C R78, R79, R78, RZ ;  /* 0x0000004e4f4e723e */ /* 0x000fe200048070ff */
[--C-:B------:R-:W-:Y:S01]  /*db90*/  HADD2.F32 R63, -RZ, R64.reuse.H0_H0 ;  /* 0x20000040ff3f7230 */ /* 0x100fe20000004100 */
[----:B------:R-:W-:Y:S01]  /*dba0*/  F2FP.F16.E4M3.UNPACK_B R65, R46 ;  /* 0x0000002eff41723e */ /* 0x000fe200020006ff */
[----:B------:R-:W-:Y:S01]  /*dbb0*/  HADD2.F32 R64, -RZ, R64.H1_H1 ;  /* 0x30000040ff407230 */ /* 0x000fe20000004100 */
[----:B------:R-:W-:Y:S01]  /*dbc0*/  F2FP.SATFINITE.E4M3.F32.PACK_AB_MERGE_C R56, R56, R69, R78 ;  /* 0x000000453838723e */ /* 0x000fe2000480704e */
[-C--:B------:R-:W-:Y:S01]  /*dbd0*/  FMUL.FTZ R68, R60, R67.reuse ;  /* 0x000000433c447220 */ /* 0x080fe20000410000 */
[----:B------:R-:W-:Y:S01]  /*dbe0*/  FMUL.FTZ R69, R63, R67 ;  /* 0x000000433f457220 */ /* 0x000fe20000410000 */
[----:B------:R-:W-:Y:S01]  /*dbf0*/  HADD2.F32 R66, -RZ, R65.H0_H0 ;  /* 0x20000041ff427230 */ /* 0x000fe20000004100 */
[----:B------:R-:W-:Y:S01]  /*dc00*/  F2FP.F16.E4M3.UNPACK_B R52, R52.H1 ;  /* 0x00000034ff34723e */ /* 0x000fe200030006ff */
[----:B------:R-:W-:Y:S01]  /*dc10*/  HADD2.F32 R67, -RZ, R62.H1_H1 ;  /* 0x3000003eff437230 */ /* 0x000fe20000004100 */
[----:B------:R-:W-:Y:S01]  /*dc20*/  F2FP.F16.E4M3.UNPACK_B R46, R46.H1 ;  /* 0x0000002eff2e723e */ /* 0x000fe200030006ff */
[----:B------:R-:W-:-:S02]  /*dc30*/  HADD2.F32 R62, -RZ, R61.H1_H1 ;  /* 0x3000003dff3e7230 */ /* 0x000fc40000004100 */
[-C--:B------:R-:W-:Y:S01]  /*dc40*/  FFMA.FTZ R60, R60, R66.reuse, -R69 ;  /* 0x000000423c3c7223 */ /* 0x080fe20000010845 */
[----:B------:R-:W-:Y:S01]  /*dc50*/  FFMA.FTZ R61, R63, R66, R68 ;  /* 0x000000423f3d7223 */ /* 0x000fe20000010044 */
[----:B------:R-:W-:Y:S02]  /*dc60*/  HADD2.F32 R65, -RZ, R65.H1_H1 ;  /* 0x30000041ff417230 */ /* 0x000fe40000004100 */
[-C--:B------:R-:W-:Y:S01]  /*dc70*/  FMUL.FTZ R69, R64, R67.reuse ;  /* 0x0000004340457220 */ /* 0x080fe20000410000 */
[----:B------:R-:W-:Y:S01]  /*dc80*/  FMUL.FTZ R67, R62, R67 ;  /* 0x000000433e437220 */ /* 0x000fe20000410000 */
[----:B------:R-:W-:Y:S02]  /*dc90*/  F2FP.F16.E4M3.UNPACK_B R63, R49.H1 ;  /* 0x00000031ff3f723e */ /* 0x000fe400030006ff */
[----:B------:R-:W-:Y:S01]  /*dca0*/  F2FP.F16.E4M3.UNPACK_B R66, R48.H1 ;  /* 0x00000030ff42723e */ /* 0x000fe200030006ff */
[-C--:B------:R-:W-:Y:S01]  /*dcb0*/  FFMA.FTZ R48, R64, R65.reuse, R67 ;  /* 0x0000004140307223 */ /* 0x080fe20000010043 */
[----:B------:R-:W-:Y:S01]  /*dcc0*/  FFMA.FTZ R49, R62, R65, -R69 ;  /* 0x000000413e317223 */ /* 0x000fe20000010845 */
[----:B------:R-:W-:Y:S01]  /*dcd0*/  HADD2.F32 R64, -RZ, R63.H0_H0 ;  /* 0x2000003fff407230 */ /* 0x000fe20000004100 */
[----:B------:R-:W-:Y:S01]  /*dce0*/  F2FP.SATFINITE.E4M3.F32.PACK_AB_MERGE_C R70, R70, R71, RZ ;  /* 0x000000474646723e */ /* 0x000fe200048070ff */
[----:B------:R-:W-:-:S02]  /*dcf0*/  HADD2.F32 R62, -RZ, R52.H0_H0 ;  /* 0x20000034ff3e7230 */ /* 0x000fc40000004100 */
[----:B------:R-:W-:Y:S01]  /*dd00*/  HADD2.F32 R63, -RZ, R63.H1_H1 ;  /* 0x3000003fff3f7230 */ /* 0x000fe20000004100 */
[----:B------:R-:W-:Y:S01]  /*dd10*/  F2FP.SATFINITE.E4M3.F32.PACK_AB_MERGE_C R50, R155, R50, R70 ;  /* 0x000000329b32723e */ /* 0x000fe20004807046 */
[--C-:B------:R-:W-:Y:S02]  /*dd20*/  HADD2.F32 R68, -RZ, R66.reuse.H1_H1 ;  /* 0x30000042ff447230 */ /* 0x100fe40000004100 */
[----:B------:R-:W-:Y:S02]  /*dd30*/  HADD2.F32 R67, -RZ, R66.H0_H0 ;  /* 0x20000042ff437230 */ /* 0x000fe40000004100 */
[----:B------:R-:W-:Y:S02]  /*dd40*/  HADD2.F32 R52, -RZ, R52.H1_H1 ;  /* 0x30000034ff347230 */ /* 0x000fe40000004100 */
[----:B------:R-:W-:Y:S01]  /*dd50*/  FMUL.FTZ R71, R63, R68 ;  /* 0x000000443f477220 */ /* 0x000fe20000410000 */
[--C-:B------:R-:W-:Y:S02]  /*dd60*/  HADD2.F32 R65, -RZ, R46.reuse.H0_H0 ;  /* 0x2000002eff417230 */ /* 0x100fe40000004100 */
[----:B------:R-:W-:Y:S01]  /*dd70*/  FMUL.FTZ R69, R64, R67 ;  /* 0x0000004340457220 */ /* 0x000fe20000410000 */
[----:B------:R-:W-:-:S02]  /*dd80*/  HADD2.F32 R66, -RZ, R46.H1_H1 ;  /* 0x3000002eff427230 */ /* 0x000fc40000004100 */
[----:B------:R-:W-:Y:S01]  /*dd90*/  FMUL.FTZ R68, R52, R68 ;  /* 0x0000004434447220 */ /* 0x000fe20000410000 */
[C---:B------:R-:W-:Y:S01]  /*dda0*/  FMUL.FTZ R67, R62.reuse, R67 ;  /* 0x000000433e437220 */ /* 0x040fe20000410000 */
[----:B------:R-:W-:Y:S01]  /*ddb0*/  FFMA.FTZ R76, R62, R65, -R69 ;  /* 0x000000413e4c7223 */ /* 0x000fe20000010845 */
[----:B------:R-:W-:Y:S01]  /*ddc0*/  F2FP.F16.E4M3.UNPACK_B R69, R44.H1 ;  /* 0x0000002cff45723e */ /* 0x000fe200030006ff */
[-C--:B------:R-:W-:Y:S01]  /*ddd0*/  FFMA.FTZ R78, R63, R66.reuse, R68 ;  /* 0x000000423f4e7223 */ /* 0x080fe20000010044 */
[----:B------:R-:W-:Y:S01]  /*dde0*/  F2FP.F16.E4M3.UNPACK_B R63, R51.H1 ;  /* 0x00000033ff3f723e */ /* 0x000fe200030006ff */
[----:B------:R-:W-:Y:S01]  /*ddf0*/  FFMA.FTZ R77, R64, R65, R67 ;  /* 0x00000041404d7223 */ /* 0x000fe20000010043 */
[----:B------:R-:W-:Y:S01]  /*de00*/  F2FP.F16.E4M3.UNPACK_B R46, R47 ;  /* 0x0000002fff2e723e */ /* 0x000fe200020006ff */
[----:B------:R-:W-:Y:S01]  /*de10*/  FFMA.FTZ R79, R52, R66, -R71 ;  /* 0x00000042344f7223 */ /* 0x000fe20000010847 */
[----:B------:R-:W-:Y:S01]  /*de20*/  F2FP.F16.E4M3.UNPACK_B R65, R45 ;  /* 0x0000002dff41723e */ /* 0x000fe200020006ff */
[----:B------:R-:W-:Y:S01]  /*de30*/  HADD2.F32 R71, -RZ, R69.H0_H0 ;  /* 0x20000045ff477230 */ /* 0x000fe20000004100 */
[----:B------:R-:W-:Y:S01]  /*de40*/  F2FP.F16.E4M3.UNPACK_B R62, R51 ;  /* 0x00000033ff3e723e */ /* 0x000fe200020006ff */
[----:B------:R-:W-:Y:S01]  /*de50*/  HADD2.F32 R51, -RZ, R46.H0_H0 ;  /* 0x2000002eff337230 */ /* 0x000fe20000004100 */
[----:B------:R-:W-:Y:S01]  /*de60*/  F2FP.F16.E4M3.UNPACK_B R47, R47.H1 ;  /* 0x0000002fff2f723e */ /* 0x000fe200030006ff */
[----:B------:R-:W-:Y:S01]  /*de70*/  HADD2.F32 R66, -RZ, R65.H0_H0 ;  /* 0x20000041ff427230 */ /* 0x000fe20000004100 */
[----:B------:R-:W-:Y:S01]  /*de80*/  F2FP.F16.E4M3.UNPACK_B R68, R44 ;  /* 0x0000002cff44723e */ /* 0x000fe200020006ff */
[----:B------:R-:W-:Y:S01]  /*de90*/  HADD2.F32 R44, -RZ, R63.H0_H0 ;  /* 0x2000003fff2c7230 */ /* 0x000fe20000004100 */
[----:B------:R-:W-:Y:S01]  /*dea0*/  F2FP.F16.E4M3.UNPACK_B R45, R45.H1 ;  /* 0x0000002dff2d723e */ /* 0x000fe200030006ff */
[----:B------:R-:W-:Y:S01]  /*deb0*/  HADD2.F32 R64, -RZ, R62.H0_H0 ;  /* 0x2000003eff407230 */ /* 0x000fe20000004100 */
[----:B------:R-:W-:Y:S01]  /*dec0*/  F2FP.SATFINITE.E4M3.F32.PACK_AB_MERGE_C R76, R79, R76, RZ ;  /* 0x0000004c4f4c723e */ /* 0x000fe200048070ff */
[----:B------:R-:W-:-:S02]  /*ded0*/  HADD2.F32 R52, -RZ, R47.H0_H0 ;  /* 0x2000002fff347230 */ /* 0x000fc40000004100 */
[----:B------:R-:W-:Y:S01]  /*dee0*/  FMUL.FTZ R83, R44, R71 ;  /* 0x000000472c537220 */ /* 0x000fe20000410000 */
[----:B------:R-:W-:Y:S01]  /*def0*/  HADD2.F32 R70, -RZ, R68.H0_H0 ;  /* 0x20000044ff467230 */ /* 0x000fe20000004100 */
[----:B------:R-:W-:Y:S01]  /*df00*/  F2FP.SATFINITE.E4M3.F32.PACK_AB_MERGE_C R77, R78, R77, RZ ;  /* 0x0000004d4e4d723e */ /* 0x000fe200048070ff */
[----:B------:R-:W-:Y:S02]  /*df10*/  HADD2.F32 R67, -RZ, R45.H0_H0 ;  /* 0x2000002dff437230 */ /* 0x000fe40000004100 */
[----:B------:R-:W-:Y:S01]  /*df20*/  FMUL.FTZ R71, R52, R71 ;  /* 0x0000004734477220 */ /* 0x000fe20000410000 */
[----:B------:R-:W-:Y:S02]  /*df30*/  HADD2.F32 R63, -RZ, R63.H1_H1 ;  /* 0x3000003fff3f7230 */ /* 0x000fe40000004100 */
[-C--:B------:R-:W-:Y:S01]  /*df40*/  FMUL.FTZ R80, R64, R70.reuse ;  /* 0x0000004640507220 */ /* 0x080fe20000410000 */
[----:B------:R-:W-:Y:S01]  /*df50*/  FMUL.FTZ R81, R51, R70 ;  /* 0x0000004633517220 */ /* 0x000fe20000410000 */
[----:B------:R-:W-:Y:S01]  /*df60*/  FFMA.FTZ R83, R52, R67, -R83 ;  /* 0x0000004334537223 */ /* 0x000fe20000010853 */
[----:B------:R-:W-:-:S02]  /*df70*/  HADD2.F32 R52, -RZ, R69.H1_H1 ;  /* 0x30000045ff347230 */ /* 0x000fc40000004100 */
[-C--:B------:R-:W-:Y:S01]  /*df80*/  FFMA.FTZ R80, R51, R66.reuse, -R80 ;  /* 0x0000004233507223 */ /* 0x080fe20000010850 */
[----:B------:R-:W-:Y:S02]  /*df90*/  HADD2.F32 R47, -RZ, R47.H1_H1 ;  /* 0x3000002fff2f7230 */ /* 0x000fe40000004100 */
[----:B------:R-:W-:Y:S01]  /*dfa0*/  FFMA.FTZ R71, R44, R67, R71 ;  /* 0x000000432c477223 */ /* 0x000fe20000010047 */
[----:B------:R-:W-:Y:S01]  /*dfb0*/  FFMA.FTZ R81, R64, R66, R81 ;  /* 0x0000004240517223 */ /* 0x000fe20000010051 */
[----:B------:R-:W-:Y:S02]  /*dfc0*/  HADD2.F32 R62, -RZ, R62.H1_H1 ;  /* 0x3000003eff3e7230 */ /* 0x000fe40000004100 */
[-C--:B------:R-:W-:Y:S01]  /*dfd0*/  FMUL.FTZ R64, R63, R52.reuse ;  /* 0x000000343f407220 */ /* 0x080fe20000410000 */
[----:B------:R-:W-:Y:S02]  /*dfe0*/  HADD2.F32 R51, -RZ, R68.H1_H1 ;  /* 0x30000044ff337230 */ /* 0x000fe40000004100 */
[----:B------:R-:W-:Y:S01]  /*dff0*/  FMUL.FTZ R52, R47, R52 ;  /* 0x000000342f347220 */ /* 0x000fe20000410000 */
[----:B------:R-:W-:Y:S01]  /*e000*/  HADD2.F32 R44, -RZ, R45.H1_H1 ;  /* 0x3000002dff2c7230 */ /* 0x000fe20000004100 */
[----:B------:R-:W-:Y:S01]  /*e010*/  F2FP.SATFINITE.E4M3.F32.PACK_AB_MERGE_C R60, R49, R60, R76 ;  /* 0x0000003c313c723e */ /* 0x000fe2000480704c */
[----:B------:R-:W-:-:S02]  /*e020*/  HADD2.F32 R46, -RZ, R46.H1_H1 ;  /* 0x3000002eff2e7230 */ /* 0x000fc40000004100 */
[-C--:B------:R-:W-:Y:S01]  /*e030*/  FMUL.FTZ R45, R62, R51.reuse ;  /* 0x000000333e2d7220 */ /* 0x080fe20000410000 */
[----:B------:R-:W-:Y:S02]  /*e040*/  HADD2.F32 R65, -RZ, R65.H1_H1 ;  /* 0x30000041ff417230 */ /* 0x000fe40000004100 */
[-C--:B------:R-:W-:Y:S01]  /*e050*/  FFMA.FTZ R64, R47, R44.reuse, -R64 ;  /* 0x0000002c2f407223 */ /* 0x080fe20000010840 */
[----:B------:R-:W-:Y:S01]  /*e060*/  FFMA.FTZ R52, R63, R44, R52 ;  /* 0x0000002c3f347223 */ /* 0x000fe20000010034 */
[----:B------:R-:W-:Y:S01]  /*e070*/  FMUL.FTZ R51, R46, R51 ;  /* 0x000000332e337220 */ /* 0x000fe20000410000 */
[----:B------:R-:W-:Y:S01]  /*e080*/  F2FP.SATFINITE.E4M3.F32.PACK_AB_MERGE_C R49, R48, R61, R77 ;  /* 0x0000003d3031723e */ /* 0x000fe2000480704d */
[----:B------:R-:W-:Y:S01]  /*e090*/  FFMA.FTZ R45, R46, R65, -R45 ;  /* 0x000000412e2d7223 */ /* 0x000fe2000001082d */
[----:B------:R-:W-:Y:S01]  /*e0a0*/  F2FP.SATFINITE.E4M3.F32.PACK_AB_MERGE_C R64, R64, R83, RZ ;  /* 0x000000534040723e */ /* 0x000fe200048070ff */
[----:B------:R-:W-:Y:S01]  /*e0b0*/  FFMA.FTZ R62, R62, R65, R51 ;  /* 0x000000413e3e7223 */ /* 0x000fe20000010033 */
[----:B------:R-:W-:Y:S01]  /*e0c0*/  F2FP.SATFINITE.E4M3.F32.PACK_AB_MERGE_C R52, R52, R71, RZ ;  /* 0x000000473434723e */ /* 0x000fe200048070ff */
[----:B------:R-:W-:Y:S01]  /*e0d0*/  IMAD.MOV.U32 R44, RZ, RZ, R59 ;  /* 0x000000ffff2c7224 */ /* 0x000fe200078e003b */
[----:B------:R-:W-:Y:S01]  /*e0e0*/  F2FP.SATFINITE.E4M3.F32.PACK_AB_MERGE_C R47, R45, R80, R64 ;  /* 0x000000502d2f723e */ /* 0x000fe20004807040 */
[----:B------:R-:W-:Y:S01]  /*e0f0*/  IMAD.MOV.U32 R45, RZ, RZ, R60 ;  /* 0x000000ffff2d7224 */ /* 0x000fe200078e003c */
[----:B------:R-:W-:Y:S01]  /*e100*/  F2FP.SATFINITE.E4M3.F32.PACK_AB_MERGE_C R51, R62, R81, R52 ;  /* 0x000000513e33723e */ /* 0x000fe20004807034 */
[----:B------:R-:W-:-:S02]  /*e110*/  IMAD.MOV.U32 R48, RZ, RZ, R58 ;  /* 0x000000ffff307224 */ /* 0x000fc400078e003a */
[----:B------:R-:W-:-:S07]  /*e120*/  IMAD.MOV.U32 R46, RZ, RZ, R56 ;  /* 0x000000ffff2e7224 */ /* 0x000fce00078e0038 */
.L_x_568:
[----:B------:R-:W-:Y:S05]  /*e130*/  BSYNC B2 ;  /* 0x0000000000027941 */ /* 0x000fea0003800000 */
.L_x_567:
[----:B------:R-:W-:-:S13]  /*e140*/  ISETP.GE.AND P3, PT, R55, R152, PT ;  /* 0x000000983700720c */ /* 0x000fda0003f66270 */
[--C-:B------:R-:W-:Y:S02]  /*e150*/  @!P3 SHF.R.S32.HI R56, RZ, 0x1f, R55.reuse ;  /* 0x0000001fff38b819 */ /* 0x100fe40000011437 */
[----:B------:R-:W-:-:S04]  /*e160*/  @!P3 IADD3 R55, P4, P5, R118, R138, R55 ;  /* 0x0000008a7637b210 */ /* 0x000fc80007d9e037 */
[----:B------:R-:W-:Y:S02]  /*e170*/  @!P3 IADD3.X R56, R4, R57, R56, P4, P5 ;  /* 0x000000390438b210 */ /* 0x000fe400027ea438 */
[----:B------:R-:W-:-:S04]  /*e180*/  IADD3 R52, P4, R53, R124, RZ ;  /* 0x0000007c35347210 */ /* 0x000fc80007f9e0ff */
[----:B------:R-:W-:Y:S02]  /*e190*/  IADD3.X R53, R54, R125, RZ, P4, !PT ;  /* 0x0000007d36357210 */ /* 0x000fe400027fe4ff */
[----:B------:R-:W-:-:S03]  /*e1a0*/  @!P3 IADD3 R54, P4, R55, R124, RZ ;  /* 0x0000007c3736b210 */ /* 0x000fc60007f9e0ff */
[----:B0-----:R3:W-:Y:S02]  /*e1b0*/  STG.E.128 desc[UR54][R52.64], R44 ;  /* 0x0000002c34007986 */ /* 0x0017e4000c101d36 */
[----:B------:R-:W-:-:S05]  /*e1c0*/  @!P3 IMAD.X R55, R56, 0x1, R125, P4 ;  /* 0x000000013837b824 */ /* 0x000fca00020e067d */
[----:B-1----:R3:W-:Y:S03]  /*e1d0*/  @!P3 STG.E.128 desc[UR54][R54.64], R48 ;  /* 0x000000303600b986 */ /* 0x0027e6000c101d36 */
.L_x_566:
[----:B------:R-:W-:Y:S05]  /*e1e0*/  BSYNC B1 ;  /* 0x0000000000017941 */ /* 0x000fea0003800000 */
.L_x_565:
[----:B------:R-:W-:-:S13]  /*e1f0*/  ISETP.NE.AND P3, PT, R36, RZ, PT ;  /* 0x000000ff2400720c */ /* 0x000fda0003f65270 */
[----:B------:R-:W-:Y:S05]  /*e200*/  @!P3 BRA `(.L_x_519) ;  /* 0x0000001000c4b947 */ /* 0x000fea0003800000 */
[----:B0--3--:R-:W3:Y:S01]  /*e210*/  LDL R44, [R1+0x8] ;  /* 0x00000800012c7983 */ /* 0x009ee20000100800 */
[----:B------:R-:W-:Y:S01]  /*e220*/  IADD3 R53, P3, P4, R118, R138, R29 ;  /* 0x0000008a76357210 */ /* 0x000fe20007c7e01d */
[----:B------:R-:W-:Y:S01]  /*e230*/  BSSY B1, `(.L_x_569) ;  /* 0x00000ed000017945 */ /* 0x000fe20003800000 */
[----:B---3--:R-:W-:Y:S02]  /*e240*/  LOP3.LUT P5, RZ, R44, 0x1, RZ, 0xc0, !PT ;  /* 0x000000012cff7812 */ /* 0x008fe400078ac0ff */
[----:B------:R-:W-:Y:S02]  /*e250*/  IADD3.X R44, R4, R57, R32, P3, P4 ;  /* 0x00000039042c7210 */ /* 0x000fe40001fe8420 */
[----:B------:R-:W-:Y:S02]  /*e260*/  SEL R158, R121, R158, !P5 ;  /* 0x0000009e799e7207 */ /* 0x000fe40006800000 */
[----:B------:R-:W-:Y:S02]  /*e270*/  IADD3 R52, P3, R53, R124, RZ ;  /* 0x0000007c35347210 */ /* 0x000fe40007f7e0ff */
[----:B------:R-:W-:-:S03]  /*e280*/  SHF.R.S32.HI R45, RZ, 0x1f, R158 ;  /* 0x0000001fff2d7819 */ /* 0x000fc6000001149e */
[----:B------:R-:W-:Y:S01]  /*e290*/  IMAD.X R53, R44, 0x1, R125, P3 ;  /* 0x000000012c357824 */ /* 0x000fe200018e067d */
[----:B------:R-:W-:Y:S02]  /*e2a0*/  LEA.HI R45, R45, R158, RZ, 0x5 ;  /* 0x0000009e2d2d7211 */ /* 0x000fe400078f28ff */
[----:B------:R-:W-:Y:S02]  /*e2b0*/  ISETP.GE.AND P3, PT, R6, R133, PT ;  /* 0x000000850600720c */ /* 0x000fe40003f66270 */
        /* <DEDUP_REMOVED lines=11> */
[----:B------:R-:W-:-:S03]  /*e370*/  IMAD.IADD R45, R16, 0x1, R45 ;  /* 0x00000001102d7824 */ /* 0x000fc600078e022d */
[----:B------:R-:W-:-:S03]  /*e380*/  IADD3 R48, R16, R47, RZ ;  /* 0x0000002f10307210 */ /* 0x000fc60007ffe0ff */
[----:B------:R-:W0:Y:S04]  /*e390*/  LDS.128 R44, [R45+0x24200] ;  /* 0x024200002d2c7984 */ /* 0x000e280000000c00 */
[----:B------:R-:W1:Y:S01]  /*e3a0*/  LDS.128 R48, [R48+0x24200] ;  /* 0x0242000030307984 */ /* 0x000e620000000c00 */
[----:B------:R-:W-:Y:S05]  /*e3b0*/  @P3 BRA `(.L_x_570) ;  /* 0x0000000c00503947 */ /* 0x000fea0003800000 */
[--C-:B------:R-:W-:Y:S01]  /*e3c0*/  SHF.R.U32.HI R59, RZ, 0x8, R85.reuse ;  /* 0x00000008ff3b7819 */ /* 0x100fe20000011655 */
[----:B-1----:R-:W-:Y:S01]  /*e3d0*/  IMAD.MOV.U32 R63, RZ, RZ, R48 ;  /* 0x000000ffff3f7224 */ /* 0x002fe200078e0030 */
[----:B------:R-:W-:Y:S01]  /*e3e0*/  LOP3.LUT R58, R85, 0xff0000ff, RZ, 0xc0, !PT ;  /* 0xff0000ff553a7812 */ /* 0x000fe200078ec0ff */
[----:B0-----:R-:W-:Y:S01]  /*e3f0*/  IMAD.MOV.U32 R60, RZ, RZ, R44 ;  /* 0x000000ffff3c7224 */ /* 0x001fe200078e002c */
[----:B------:R-:W-:Y:S01]  /*e400*/  SHF.R.U32.HI R70, RZ, 0x10, R85 ;  /* 0x00000010ff467819 */ /* 0x000fe20000011655 */
[----:B------:R-:W-:Y:S01]  /*e410*/  IMAD.SHL.U32 R59, R59, 0x100, RZ ;  /* 0x000001003b3b7824 */ /* 0x000fe200078e00ff */
[----:B------:R-:W-:Y:S01]  /*e420*/  SHF.R.U32.HI R67, RZ, 0x8, R75 ;  /* 0x00000008ff437819 */ /* 0x000fe2000001164b */
[----:B------:R-:W-:Y:S01]  /*e430*/  IMAD.MOV.U32 R56, RZ, RZ, R50 ;  /* 0x000000ffff387224 */ /* 0x000fe200078e0032 */
[----:B------:R-:W-:Y:S01]  /*e440*/  SHF.R.U32.HI R66, RZ, 0x8, R87 ;  /* 0x00000008ff427819 */ /* 0x000fe20000011657 */
[----:B------:R-:W-:Y:S01]  /*e450*/  IMAD.MOV.U32 R54, RZ, RZ, R46 ;  /* 0x000000ffff367224 */ /* 0x000fe200078e002e */
[----:B------:R-:W-:Y:S01]  /*e460*/  LOP3.LUT R48, R58, 0xff00, R59, 0xf8, !PT ;  /* 0x0000ff003a307812 */ /* 0x000fe200078ef83b */
[----:B------:R-:W-:Y:S01]  /*e470*/  IMAD.U32 R59, R70, 0x10000, RZ ;  /* 0x00010000463b7824 */ /* 0x000fe200078e00ff */
[----:B------:R-:W-:Y:S01]  /*e480*/  SHF.R.U32.HI R65, RZ, 0x8, R73 ;  /* 0x00000008ff417819 */ /* 0x000fe20000011649 */
[----:B------:R-:W-:Y:S01]  /*e490*/  IMAD.SHL.U32 R67, R67, 0x100, RZ ;  /* 0x0000010043437824 */ /* 0x000fe200078e00ff */
[----:B------:R-:W-:-:S02]  /*e4a0*/  SHF.R.U32.HI R68, RZ, 0x10, R87 ;  /* 0x00000010ff447819 */ /* 0x000fc40000011657 */
[----:B------:R-:W-:Y:S01]  /*e4b0*/  LOP3.LUT R61, R87, 0xff0000ff, RZ, 0xc0, !PT ;  /* 0xff0000ff573d7812 */ /* 0x000fe200078ec0ff */
[----:B------:R-:W-:Y:S01]  /*e4c0*/  IMAD.SHL.U32 R65, R65, 0x100, RZ ;  /* 0x0000010041417824 */ /* 0x000fe200078e00ff */
[----:B------:R-:W-:Y:S02]  /*e4d0*/  LOP3.LUT R64, R75, 0xff0000ff, RZ, 0xc0, !PT ;  /* 0xff0000ff4b407812 */ /* 0x000fe400078ec0ff */
[----:B------:R-:W-:Y:S02]  /*e4e0*/  SHF.L.U32 R44, R66, 0x8, RZ ;  /* 0x00000008422c7819 */ /* 0x000fe400000006ff */
[----:B------:R-:W-:Y:S01]  /*e4f0*/  LOP3.LUT R48, R48, 0xff0000, R59, 0xf8, !PT ;  /* 0x00ff000030307812 */ /* 0x000fe200078ef83b */
[----:B------:R-:W-:Y:S01]  /*e500*/  IMAD.U32 R59, R68, 0x10000, RZ ;  /* 0x00010000443b7824 */ /* 0x000fe200078e00ff */
[----:B------:R-:W-:Y:S02]  /*e510*/  LOP3.LUT R62, R73, 0xff0000ff, RZ, 0xc0, !PT ;  /* 0xff0000ff493e7812 */ /* 0x000fe400078ec0ff */
[----:B------:R-:W-:-:S02]  /*e520*/  LOP3.LUT R44, R61, 0xff00, R44, 0xf8, !PT ;  /* 0x0000ff003d2c7812 */ /* 0x000fc400078ef82c */
[----:B------:R-:W-:Y:S02]  /*e530*/  LOP3.LUT R66, R64, 0xff00, R67, 0xf8, !PT ;  /* 0x0000ff0040427812 */ /* 0x000fe400078ef843 */
[----:B------:R-:W-:Y:S02]  /*e540*/  F2FP.F16.E4M3.UNPACK_B R67, R148.H1 ;  /* 0x00000094ff43723e */ /* 0x000fe400030006ff */
[----:B------:R-:W-:Y:S02]  /*e550*/  F2FP.F16.E4M3.UNPACK_B R64, R63.H1 ;  /* 0x0000003fff40723e */ /* 0x000fe400030006ff */
[----:B------:R-:W-:Y:S01]  /*e560*/  F2FP.F16.E4M3.UNPACK_B R61, R60.H1 ;  /* 0x0000003cff3d723e */ /* 0x000fe200030006ff */
[----:B------:R-:W-:Y:S01]  /*e570*/  HADD2.F32 R46, -RZ, R67.H0_H0 ;  /* 0x20000043ff2e7230 */ /* 0x000fe20000004100 */
[----:B------:R-:W-:Y:S02]  /*e580*/  LOP3.LUT R50, R62, 0xff00, R65, 0xf8, !PT ;  /* 0x0000ff003e327812 */ /* 0x000fe400078ef841 */
[----:B------:R-:W-:Y:S01]  /*e590*/  LOP3.LUT R44, R44, 0xff0000, R59, 0xf8, !PT ;  /* 0x00ff00002c2c7812 */ /* 0x000fe200078ef83b */
[----:B------:R-:W-:Y:S01]  /*e5a0*/  HADD2.F32 R59, -RZ, R64.H0_H0 ;  /* 0x20000040ff3b7230 */ /* 0x000fe20000004100 */
[----:B------:R-:W-:Y:S01]  /*e5b0*/  F2FP.F16.E4M3.UNPACK_B R62, R150.H1 ;  /* 0x00000096ff3e723e */ /* 0x000fe200030006ff */
[----:B------:R-:W-:Y:S01]  /*e5c0*/  HADD2.F32 R58, -RZ, R61.H0_H0 ;  /* 0x2000003dff3a7230 */ /* 0x000fe20000004100 */
[----:B------:R-:W-:-:S02]  /*e5d0*/  SHF.R.U32.HI R71, RZ, 0x10, R75 ;  /* 0x00000010ff477819 */ /* 0x000fc4000001164b */
[----:B------:R-:W-:Y:S01]  /*e5e0*/  SHF.R.U32.HI R69, RZ, 0x10, R73 ;  /* 0x00000010ff457819 */ /* 0x000fe20000011649 */
[--C-:B------:R-:W-:Y:S01]  /*e5f0*/  HADD2.F32 R65, -RZ, R62.reuse.H0_H0 ;  /* 0x2000003eff417230 */ /* 0x100fe20000004100 */
[----:B------:R-:W-:Y:S01]  /*e600*/  SHF.L.U32 R71, R71, 0x10, RZ ;  /* 0x0000001047477819 */ /* 0x000fe200000006ff */
        /* <DEDUP_REMOVED lines=11> */
[----:B------:R-:W-:Y:S01]  /*e6c0*/  F2FP.F16.E4M3.UNPACK_B R60, R60 ;  /* 0x0000003cff3c723e */ /* 0x000fe200020006ff */
[----:B------:R-:W-:Y:S01]  /*e6d0*/  HADD2.F32 R62, -RZ, R61.H1_H1 ;  /* 0x3000003dff3e7230 */ /* 0x000fe20000004100 */
[----:B------:R-:W-:Y:S01]  /*e6e0*/  LOP3.LUT R50, R50, 0xff0000, R69, 0xf8, !PT ;  /* 0x00ff000032327812 */ /* 0x000fe200078ef845 */
[----:B------:R-:W-:-:S02]  /*e6f0*/  HADD2.F32 R67, -RZ, R148.H0_H0 ;  /* 0x20000094ff437230 */ /* 0x000fc40000004100 */
[C---:B------:R-:W-:Y:S01]  /*e700*/  FMUL.FTZ R69, R65.reuse, R68 ;  /* 0x0000004441457220 */ /* 0x040fe20000410000 */
[----:B------:R-:W-:Y:S01]  /*e710*/  F2FP.F16.E4M3.UNPACK_B R150, R150 ;  /* 0x00000096ff96723e */ /* 0x000fe200020006ff */
[C---:B------:R-:W-:Y:S01]  /*e720*/  FMUL.FTZ R68, R62.reuse, R68 ;  /* 0x000000443e447220 */ /* 0x040fe20000410000 */
[----:B------:R-:W-:Y:S02]  /*e730*/  HADD2.F32 R64, -RZ, R63.H0_H0 ;  /* 0x2000003fff407230 */ /* 0x000fe40000004100 */
[-C--:B------:R-:W-:Y:S01]  /*e740*/  FFMA.FTZ R73, R62, R66.reuse, -R69 ;  /* 0x000000423e497223 */ /* 0x080fe20000010845 */
[----:B------:R-:W-:Y:S02]  /*e750*/  HADD2.F32 R61, -RZ, R60.H0_H0 ;  /* 0x2000003cff3d7230 */ /* 0x000fe40000004100 */
[----:B------:R-:W-:Y:S01]  /*e760*/  FFMA.FTZ R70, R65, R66, R68 ;  /* 0x0000004241467223 */ /* 0x000fe20000010044 */
        /* <DEDUP_REMOVED lines=9> */
[-C--:B------:R-:W-:Y:S01]  /*e800*/  FMUL.FTZ R65, R63, R148.reuse ;  /* 0x000000943f417220 */ /* 0x080fe20000410000 */
[----:B------:R-:W-:Y:S01]  /*e810*/  F2FP.F16.E4M3.UNPACK_B R61, R149.H1 ;  /* 0x00000095ff3d723e */ /* 0x000fe200030006ff */
[C---:B------:R-:W-:Y:S01]  /*e820*/  FMUL.FTZ R148, R60.reuse, R148 ;  /* 0x000000943c947220 */ /* 0x040fe20000410000 */
[----:B------:R-:W-:Y:S01]  /*e830*/  F2FP.F16.E4M3.UNPACK_B R62, R56.H1 ;  /* 0x00000038ff3e723e */ /* 0x000fe200030006ff */
[----:B------:R-:W-:Y:S01]  /*e840*/  FFMA.FTZ R71, R60, R150, -R65 ;  /* 0x000000963c477223 */ /* 0x000fe20000010841 */
[----:B------:R-:W-:Y:S01]  /*e850*/  F2FP.F16.E4M3.UNPACK_B R65, R151.H1 ;  /* 0x00000097ff41723e */ /* 0x000fe200030006ff */
[----:B------:R-:W-:Y:S01]  /*e860*/  HADD2.F32 R66, -RZ, R61.H0_H0 ;  /* 0x2000003dff427230 */ /* 0x000fe20000004100 */
[----:B------:R-:W-:Y:S01]  /*e870*/  F2FP.F16.E4M3.UNPACK_B R60, R54.H1 ;  /* 0x00000036ff3c723e */ /* 0x000fe200030006ff */
[----:B------:R-:W-:-:S02]  /*e880*/  HADD2.F32 R64, -RZ, R62.H0_H0 ;  /* 0x2000003eff407230 */ /* 0x000fc40000004100 */
[----:B------:R-:W-:Y:S01]  /*e890*/  FFMA.FTZ R148, R63, R150, R148 ;  /* 0x000000963f947223 */ /* 0x000fe20000010094 */
[----:B------:R-:W-:Y:S01]  /*e8a0*/  HADD2.F32 R67, -RZ, R61.H1_H1 ;  /* 0x3000003dff437230 */ /* 0x000fe20000004100 */
[----:B------:R-:W-:Y:S01]  /*e8b0*/  F2FP.F16.E4M3.UNPACK_B R149, R149 ;  /* 0x00000095ff95723e */ /* 0x000fe200020006ff */
[----:B------:R-:W-:Y:S02]  /*e8c0*/  HADD2.F32 R61, -RZ, R60.H0_H0 ;  /* 0x2000003cff3d7230 */ /* 0x000fe40000004100 */
[----:B------:R-:W-:Y:S01]  /*e8d0*/  FMUL.FTZ R72, R64, R66 ;  /* 0x0000004240487220 */ /* 0x000fe20000410000 */
[----:B------:R-:W-:Y:S01]  /*e8e0*/  HADD2.F32 R63, -RZ, R65.H0_H0 ;  /* 0x20000041ff3f7230 */ /* 0x000fe20000004100 */
[----:B------:R-:W-:Y:S01]  /*e8f0*/  F2FP.F16.E4M3.UNPACK_B R54, R54 ;  /* 0x00000036ff36723e */ /* 0x000fe200020006ff */
[----:B------:R-:W-:Y:S02]  /*e900*/  HADD2.F32 R62, -RZ, R62.H1_H1 ;  /* 0x3000003eff3e7230 */ /* 0x000fe40000004100 */
[----:B------:R-:W-:Y:S01]  /*e910*/  FMUL.FTZ R75, R61, R66 ;  /* 0x000000423d4b7220 */ /* 0x000fe20000410000 */
[----:B------:R-:W-:-:S02]  /*e920*/  HADD2.F32 R60, -RZ, R60.H1_H1 ;  /* 0x3000003cff3c7230 */ /* 0x000fc40000004100 */
[----:B------:R-:W-:Y:S01]  /*e930*/  FFMA.FTZ R72, R61, R63, -R72 ;  /* 0x0000003f3d487223 */ /* 0x000fe20000010848 */
[----:B------:R-:W-:Y:S02]  /*e940*/  HADD2.F32 R65, -RZ, R65.H1_H1 ;  /* 0x30000041ff417230 */ /* 0x000fe40000004100 */
[----:B------:R-:W-:Y:S01]  /*e950*/  FMUL.FTZ R61, R62, R67 ;  /* 0x000000433e3d7220 */ /* 0x000fe20000410000 */
[----:B------:R-:W-:Y:S01]  /*e960*/  FFMA.FTZ R66, R64, R63, R75 ;  /* 0x0000003f40427223 */ /* 0x000fe2000001004b */
[C---:B------:R-:W-:Y:S01]  /*e970*/  FMUL.FTZ R77, R60.reuse, R67 ;  /* 0x000000433c4d7220 */ /* 0x040fe20000410000 */
[----:B------:R-:W-:Y:S01]  /*e980*/  F2FP.F16.E4M3.UNPACK_B R151, R151 ;  /* 0x00000097ff97723e */ /* 0x000fe200020006ff */
[-C--:B------:R-:W-:Y:S01]  /*e990*/  FFMA.FTZ R67, R60, R65.reuse, -R61 ;  /* 0x000000413c437223 */ /* 0x080fe2000001083d */
[----:B------:R-:W-:Y:S01]  /*e9a0*/  F2FP.F16.E4M3.UNPACK_B R60, R56 ;  /* 0x00000038ff3c723e */ /* 0x000fe200020006ff */
[--C-:B------:R-:W-:Y:S02]  /*e9b0*/  HADD2.F32 R63, -RZ, R149.reuse.H0_H0 ;  /* 0x20000095ff3f7230 */ /* 0x100fe40000004100 */
[----:B------:R-:W-:Y:S01]  /*e9c0*/  FFMA.FTZ R77, R62, R65, R77 ;  /* 0x000000413e4d7223 */ /* 0x000fe2000001004d */
[----:B------:R-:W-:Y:S01]  /*e9d0*/  HADD2.F32 R56, -RZ, R54.H0_H0 ;  /* 0x20000036ff387230 */ /* 0x000fe20000004100 */
[----:B------:R-:W-:Y:S01]  /*e9e0*/  F2FP.SATFINITE.E4M3.F32.PACK_AB_MERGE_C R72, R67, R72, RZ ;  /* 0x000000484348723e */ /* 0x000fe200048070ff */
[----:B------:R-:W-:Y:S01]  /*e9f0*/  HADD2.F32 R61, -RZ, R60.H0_H0 ;  /* 0x2000003cff3d7230 */ /* 0x000fe20000004100 */
[----:B------:R-:W-:Y:S01]  /*ea00*/  F2FP.SATFINITE.E4M3.F32.PACK_AB_MERGE_C R58, R73, R58, RZ ;  /* 0x0000003a493a723e */ /* 0x000fe200048070ff */
[----:B------:R-:W-:-:S02]  /*ea10*/  HADD2.F32 R149, -RZ, R149.H1_H1 ;  /* 0x30000095ff957230 */ /* 0x000fc40000004100 */
[-C--:B------:R-:W-:Y:S01]  /*ea20*/  FMUL.FTZ R64, R56, R63.reuse ;  /* 0x0000003f38407220 */ /* 0x080fe20000410000 */
[----:B------:R-:W-:Y:S02]  /*ea30*/  HADD2.F32 R60, -RZ, R60.H1_H1 ;  /* 0x3000003cff3c7230 */ /* 0x000fe40000004100 */
[C---:B------:R-:W-:Y:S01]  /*ea40*/  FMUL.FTZ R65, R61.reuse, R63 ;  /* 0x0000003f3d417220 */ /* 0x040fe20000410000 */
[--C-:B------:R-:W-:Y:S01]  /*ea50*/  HADD2.F32 R62, -RZ, R151.reuse.H0_H0 ;  /* 0x20000097ff3e7230 */ /* 0x100fe20000004100 */
[----:B------:R-:W-:Y:S01]  /*ea60*/  F2FP.F16.E4M3.UNPACK_B R67, R50 ;  /* 0x00000032ff43723e */ /* 0x000fe200020006ff */
[----:B------:R-:W-:Y:S02]  /*ea70*/  HADD2.F32 R54, -RZ, R54.H1_H1 ;  /* 0x30000036ff367230 */ /* 0x000fe40000004100 */
[-C--:B------:R-:W-:Y:S01]  /*ea80*/  FMUL.FTZ R63, R60, R149.reuse ;  /* 0x000000953c3f7220 */ /* 0x080fe20000410000 */
[----:B------:R-:W-:Y:S02]  /*ea90*/  HADD2.F32 R151, -RZ, R151.H1_H1 ;  /* 0x30000097ff977230 */ /* 0x000fe40000004100 */
[-C--:B------:R-:W-:Y:S01]  /*eaa0*/  FFMA.FTZ R56, R56, R62.reuse, -R65 ;  /* 0x0000003e38387223 */ /* 0x080fe20000010841 */
[----:B------:R-:W-:Y:S01]  /*eab0*/  FFMA.FTZ R64, R61, R62, R64 ;  /* 0x0000003e3d407223 */ /* 0x000fe20000010040 */
[C---:B------:R-:W-:Y:S01]  /*eac0*/  FMUL.FTZ R149, R54.reuse, R149 ;  /* 0x0000009536957220 */ /* 0x040fe20000410000 */
[----:B------:R-:W-:Y:S01]  /*ead0*/  F2FP.F16.E4M3.UNPACK_B R62, R49 ;  /* 0x00000031ff3e723e */ /* 0x000fe200020006ff */
[----:B------:R-:W-:Y:S01]  /*eae0*/  FFMA.FTZ R75, R54, R151, -R63 ;  /* 0x00000097364b7223 */ /* 0x000fe2000001083f */
[----:B------:R-:W-:Y:S01]  /*eaf0*/  F2FP.SATFINITE.E4M3.F32.PACK_AB_MERGE_C R70, R70, R59, RZ ;  /* 0x0000003b4646723e */ /* 0x000fe200048070ff */
[----:B------:R-:W-:Y:S01]  /*eb00*/  FFMA.FTZ R149, R60, R151, R149 ;  /* 0x000000973c957223 */ /* 0x000fe20000010095 */
[----:B------:R-:W-:Y:S01]  /*eb10*/  F2FP.F16.E4M3.UNPACK_B R61, R45 ;  /* 0x0000002dff3d723e */ /* 0x000fe200020006ff */
[--C-:B------:R-:W-:Y:S01]  /*eb20*/  HADD2.F32 R63, -RZ, R62.reuse.H0_H0 ;  /* 0x2000003eff3f7230 */ /* 0x100fe20000004100 */
[----:B------:R-:W-:Y:S01]  /*eb30*/  F2FP.SATFINITE.E4M3.F32.PACK_AB_MERGE_C R59, R71, R68, R58 ;  /* 0x00000044473b723e */ /* 0x000fe2000480703a */
[----:B------:R-:W-:Y:S01]  /*eb40*/  HADD2.F32 R68, -RZ, R67.H0_H0 ;  /* 0x20000043ff447230 */ /* 0x000fe20000004100 */
[----:B------:R-:W-:Y:S01]  /*eb50*/  F2FP.F16.E4M3.UNPACK_B R65, R48 ;  /* 0x00000030ff41723e */ /* 0x000fe200020006ff */
[----:B------:R-:W-:Y:S01]  /*eb60*/  HADD2.F32 R60, -RZ, R61.H0_H0 ;  /* 0x2000003dff3c7230 */ /* 0x000fe20000004100 */
[----:B------:R-:W-:Y:S01]  /*eb70*/  F2FP.SATFINITE.E4M3.F32.PACK_AB_MERGE_C R54, R77, R66, RZ ;  /* 0x000000424d36723e */ /* 0x000fe200048070ff */
[----:B------:R-:W-:Y:S01]  /*eb80*/  HADD2.F32 R67, -RZ, R67.H1_H1 ;  /* 0x30000043ff437230 */ /* 0x000fe20000004100 */
[----:B------:R-:W-:Y:S01]  /*eb90*/  F2FP.SATFINITE.E4M3.F32.PACK_AB_MERGE_C R58, R148, R69, R70 ;  /* 0x00000045943a723e */ /* 0x000fe20004807046 */
[----:B------:R-:W-:Y:S01]  /*eba0*/  HADD2.F32 R66, -RZ, R65.H0_H0 ;  /* 0x20000041ff427230 */ /* 0x000fe20000004100 */
[----:B------:R-:W-:Y:S01]  /*ebb0*/  F2FP.SATFINITE.E4M3.F32.PACK_AB_MERGE_C R54, R149, R64, R54 ;  /* 0x000000409536723e */ /* 0x000fe20004807036 */
[----:B------:R-:W-:Y:S01]  /*ebc0*/  FMUL.FTZ R69, R63, R68 ;  /* 0x000000443f457220 */ /* 0x000fe20000410000 */
[----:B------:R-:W-:-:S02]  /*ebd0*/  HADD2.F32 R64, -RZ, R62.H1_H1 ;  /* 0x3000003eff407230 */ /* 0x000fc40000004100 */
[C---:B------:R-:W-:Y:S01]  /*ebe0*/  FMUL.FTZ R68, R60.reuse, R68 ;  /* 0x000000443c447220 */ /* 0x040fe20000410000 */
[----:B------:R-:W-:Y:S02]  /*ebf0*/  HADD2.F32 R62, -RZ, R61.H1_H1 ;  /* 0x3000003dff3e7230 */ /* 0x000fe40000004100 */
[-C--:B------:R-:W-:Y:S01]  /*ec00*/  FFMA.FTZ R60, R60, R66.reuse, -R69 ;  /* 0x000000423c3c7223 */ /* 0x080fe20000010845 */
[----:B------:R-:W-:Y:S02]  /*ec10*/  HADD2.F32 R65, -RZ, R65.H1_H1 ;  /* 0x30000041ff417230 */ /* 0x000fe40000004100 */
[-C--:B------:R-:W-:Y:S01]  /*ec20*/  FMUL.FTZ R69, R64, R67.reuse ;  /* 0x0000004340457220 */ /* 0x080fe20000410000 */
[----:B------:R-:W-:Y:S01]  /*ec30*/  FFMA.FTZ R61, R63, R66, R68 ;  /* 0x000000423f3d7223 */ /* 0x000fe20000010044 */
[C---:B------:R-:W-:Y:S01]  /*ec40*/  FMUL.FTZ R67, R62.reuse, R67 ;  /* 0x000000433e437220 */ /* 0x040fe20000410000 */
[----:B------:R-:W-:Y:S01]  /*ec50*/  F2FP.F16.E4M3.UNPACK_B R45, R45.H1 ;  /* 0x0000002dff2d723e */ /* 0x000fe200030006ff */
[----:B------:R-:W-:Y:S01]  /*ec60*/  FFMA.FTZ R71, R62, R65, -R69 ;  /* 0x000000413e477223 */ /* 0x000fe20000010845 */
[----:B------:R-:W-:Y:S01]  /*ec70*/  F2FP.F16.E4M3.UNPACK_B R63, R49.H1 ;  /* 0x00000031ff3f723e */ /* 0x000fe200030006ff */
[----:B------:R-:W-:Y:S01]  /*ec80*/  FFMA.FTZ R70, R64, R65, R67 ;  /* 0x0000004140467223 */ /* 0x000fe20000010043 */
[----:B------:R-:W-:Y:S01]  /*ec90*/  F2FP.F16.E4M3.UNPACK_B R62, R50.H1 ;  /* 0x00000032ff3e723e */ /* 0x000fe200030006ff */
[----:B------:R-:W-:Y:S01]  /*eca0*/  HADD2.F32 R49, -RZ, R45.H0_H0 ;  /* 0x2000002dff317230 */ /* 0x000fe20000004100 */
[----:B------:R-:W-:Y:S01]  /*ecb0*/  F2FP.F16.E4M3.UNPACK_B R48, R48.H1 ;  /* 0x00000030ff30723e */ /* 0x000fe200030006ff */
[--C-:B------:R-:W-:Y:S01]  /*ecc0*/  HADD2.F32 R50, -RZ, R63.reuse.H0_H0 ;  /* 0x2000003fff327230 */ /* 0x100fe20000004100 */
[----:B------:R-:W-:Y:S01]  /*ecd0*/  F2FP.SATFINITE.E4M3.F32.PACK_AB_MERGE_C R56, R75, R56, R72 ;  /* 0x000000384b38723e */ /* 0x000fe20004807048 */
[----:B------:R-:W-:Y:S01]  /*ece0*/  HADD2.F32 R64, -RZ, R62.H0_H0 ;  /* 0x2000003eff407230 */ /* 0x000fe20000004100 */
[----:B------:R-:W-:Y:S01]  /*ecf0*/  F2FP.F16.E4M3.UNPACK_B R67, R46.H1 ;  /* 0x0000002eff43723e */ /* 0x000fe200030006ff */
[----:B------:R-:W-:-:S02]  /*ed00*/  HADD2.F32 R63, -RZ, R63.H1_H1 ;  /* 0x3000003fff3f7230 */ /* 0x000fc40000004100 */
[----:B------:R-:W-:Y:S02]  /*ed10*/  HADD2.F32 R66, -RZ, R62.H1_H1 ;  /* 0x3000003eff427230 */ /* 0x000fe40000004100 */
[CC--:B------:R-:W-:Y:S01]  /*ed20*/  FMUL.FTZ R68, R50.reuse, R64.reuse ;  /* 0x0000004032447220 */ /* 0x0c0fe20000410000 */
[----:B------:R-:W-:Y:S02]  /*ed30*/  HADD2.F32 R45, -RZ, R45.H1_H1 ;  /* 0x3000002dff2d7230 */ /* 0x000fe40000004100 */
[----:B------:R-:W-:Y:S01]  /*ed40*/  FMUL.FTZ R65, R49, R64 ;  /* 0x0000004031417220 */ /* 0x000fe20000410000 */
[--C-:B------:R-:W-:Y:S02]  /*ed50*/  HADD2.F32 R62, -RZ, R48.reuse.H0_H0 ;  /* 0x20000030ff3e7230 */ /* 0x100fe40000004100 */
[-C--:B------:R-:W-:Y:S01]  /*ed60*/  FMUL.FTZ R64, R63, R66.reuse ;  /* 0x000000423f407220 */ /* 0x080fe20000410000 */
[----:B------:R-:W-:Y:S02]  /*ed70*/  HADD2.F32 R48, -RZ, R48.H1_H1 ;  /* 0x30000030ff307230 */ /* 0x000fe40000004100 */
[----:B------:R-:W-:Y:S01]  /*ed80*/  FMUL.FTZ R66, R45, R66 ;  /* 0x000000422d427220 */ /* 0x000fe20000410000 */
[----:B------:R-:W-:Y:S01]  /*ed90*/  FFMA.FTZ R73, R50, R62, R65 ;  /* 0x0000003e32497223 */ /* 0x000fe20000010041 */
[----:B------:R-:W-:-:S02]  /*eda0*/  F2FP.F16.E4M3.UNPACK_B R50, R51 ;  /* 0x00000033ff32723e */ /* 0x000fc400020006ff */
[----:B------:R-:W-:Y:S01]  /*edb0*/  FFMA.FTZ R74, R63, R48, R66 ;  /* 0x000000303f4a7223 */ /* 0x000fe20000010042 */
[----:B------:R-:W-:Y:S01]  /*edc0*/  F2FP.F16.E4M3.UNPACK_B R66, R46 ;  /* 0x0000002eff42723e */ /* 0x000fe200020006ff */
[----:B------:R-:W-:Y:S01]  /*edd0*/  FFMA.FTZ R75, R45, R48, -R64 ;  /* 0x000000302d4b7223 */ /* 0x000fe20000010840 */
[-C--:B------:R-:W-:Y:S01]  /*ede0*/  F2FP.F16.E4M3.UNPACK_B R45, R47.reuse ;  /* 0x0000002fff2d723e */ /* 0x080fe200020006ff */
[----:B------:R-:W-:Y:S01]  /*edf0*/  FFMA.FTZ R72, R49, R62, -R68 ;  /* 0x0000003e31487223 */ /* 0x000fe20000010844 */
[----:B------:R-:W-:Y:S01]  /*ee00*/  F2FP.F16.E4M3.UNPACK_B R47, R47.H1 ;  /* 0x0000002fff2f723e */ /* 0x000fe200030006ff */
[----:B------:R-:W-:Y:S01]  /*ee10*/  HADD2.F32 R62, -RZ, R50.H0_H0 ;  /* 0x20000032ff3e7230 */ /* 0x000fe20000004100 */
[-C--:B------:R-:W-:Y:S01]  /*ee20*/  F2FP.F16.E4M3.UNPACK_B R46, R44.reuse ;  /* 0x0000002cff2e723e */ /* 0x080fe200020006ff */
[----:B------:R-:W-:Y:S01]  /*ee30*/  HADD2.F32 R69, -RZ, R66.H0_H0 ;  /* 0x20000042ff457230 */ /* 0x000fe20000004100 */
[----:B------:R-:W-:Y:S01]  /*ee40*/  F2FP.F16.E4M3.UNPACK_B R51, R51.H1 ;  /* 0x00000033ff33723e */ /* 0x000fe200030006ff */
[----:B------:R-:W-:Y:S01]  /*ee50*/  HADD2.F32 R48, -RZ, R45.H0_H0 ;  /* 0x2000002dff307230 */ /* 0x000fe20000004100 */
[----:B------:R-:W-:Y:S01]  /*ee60*/  F2FP.F16.E4M3.UNPACK_B R63, R44.H1 ;  /* 0x0000002cff3f723e */ /* 0x000fe200030006ff */
[----:B------:R-:W-:-:S02]  /*ee70*/  HADD2.F32 R49, -RZ, R47.H0_H0 ;  /* 0x2000002fff317230 */ /* 0x000fc40000004100 */
[-C--:B------:R-:W-:Y:S01]  /*ee80*/  FMUL.FTZ R77, R62, R69.reuse ;  /* 0x000000453e4d7220 */ /* 0x080fe20000410000 */
[----:B------:R-:W-:Y:S02]  /*ee90*/  HADD2.F32 R68, -RZ, R67.H0_H0 ;  /* 0x20000043ff447230 */ /* 0x000fe40000004100 */
[C---:B------:R-:W-:Y:S01]  /*eea0*/  FMUL.FTZ R69, R48.reuse, R69 ;  /* 0x0000004530457220 */ /* 0x040fe20000410000 */
[----:B------:R-:W-:Y:S01]  /*eeb0*/  HADD2.F32 R65, -RZ, R46.H0_H0 ;  /* 0x2000002eff417230 */ /* 0x000fe20000004100 */
[----:B------:R-:W-:Y:S01]  /*eec0*/  F2FP.SATFINITE.E4M3.F32.PACK_AB_MERGE_C R72, R75, R72, RZ ;  /* 0x000000484b48723e */ /* 0x000fe200048070ff */
[----:B------:R-:W-:Y:S02]  /*eed0*/  HADD2.F32 R44, -RZ, R51.H0_H0 ;  /* 0x20000033ff2c7230 */ /* 0x000fe40000004100 */
[----:B------:R-:W-:Y:S01]  /*eee0*/  FMUL.FTZ R79, R49, R68 ;  /* 0x00000044314f7220 */ /* 0x000fe20000410000 */
[----:B------:R-:W-:Y:S02]  /*eef0*/  HADD2.F32 R64, -RZ, R63.H0_H0 ;  /* 0x2000003fff407230 */ /* 0x000fe40000004100 */
[----:B------:R-:W-:Y:S01]  /*ef00*/  FFMA.FTZ R77, R48, R65, -R77 ;  /* 0x00000041304d7223 */ /* 0x000fe2000001084d */
[----:B------:R-:W-:-:S02]  /*ef10*/  HADD2.F32 R51, -RZ, R51.H1_H1 ;  /* 0x30000033ff337230 */ /* 0x000fc40000004100 */
[C---:B------:R-:W-:Y:S01]  /*ef20*/  FMUL.FTZ R76, R44.reuse, R68 ;  /* 0x000000442c4c7220 */ /* 0x040fe20000410000 */
[----:B------:R-:W-:Y:S02]  /*ef30*/  HADD2.F32 R48, -RZ, R67.H1_H1 ;  /* 0x30000043ff307230 */ /* 0x000fe40000004100 */
[-C--:B------:R-:W-:Y:S01]  /*ef40*/  FFMA.FTZ R79, R44, R64.reuse, R79 ;  /* 0x000000402c4f7223 */ /* 0x080fe2000001004f */
[----:B------:R-:W-:Y:S02]  /*ef50*/  HADD2.F32 R47, -RZ, R47.H1_H1 ;  /* 0x3000002fff2f7230 */ /* 0x000fe40000004100 */
[----:B------:R-:W-:Y:S01]  /*ef60*/  FFMA.FTZ R69, R62, R65, R69 ;  /* 0x000000413e457223 */ /* 0x000fe20000010045 */
[----:B------:R-:W-:Y:S02]  /*ef70*/  HADD2.F32 R50, -RZ, R50.H1_H1 ;  /* 0x30000032ff327230 */ /* 0x000fe40000004100 */
[----:B------:R-:W-:Y:S01]  /*ef80*/  FFMA.FTZ R76, R49, R64, -R76 ;  /* 0x00000040314c7223 */ /* 0x000fe2000001084c */
[----:B------:R-:W-:-:S02]  /*ef90*/  HADD2.F32 R66, -RZ, R66.H1_H1 ;  /* 0x30000042ff427230 */ /* 0x000fc40000004100 */
[-C--:B------:R-:W-:Y:S01]  /*efa0*/  FMUL.FTZ R62, R51, R48.reuse ;  /* 0x00000030333e7220 */ /* 0x080fe20000410000 */
[----:B------:R-:W-:Y:S02]  /*efb0*/  HADD2.F32 R45, -RZ, R45.H1_H1 ;  /* 0x3000002dff2d7230 */ /* 0x000fe40000004100 */
[----:B------:R-:W-:Y:S01]  /*efc0*/  FMUL.FTZ R64, R47, R48 ;  /* 0x000000302f407220 */ /* 0x000fe20000410000 */
[----:B------:R-:W-:Y:S02]  /*efd0*/  HADD2.F32 R44, -RZ, R63.H1_H1 ;  /* 0x3000003fff2c7230 */ /* 0x000fe40000004100 */
[-C--:B------:R-:W-:Y:S01]  /*efe0*/  FMUL.FTZ R48, R50, R66.reuse ;  /* 0x0000004232307220 */ /* 0x080fe20000410000 */
[----:B------:R-:W-:Y:S02]  /*eff0*/  HADD2.F32 R46, -RZ, R46.H1_H1 ;  /* 0x3000002eff2e7230 */ /* 0x000fe40000004100 */
[----:B------:R-:W-:Y:S01]  /*f000*/  FMUL.FTZ R49, R45, R66 ;  /* 0x000000422d317220 */ /* 0x000fe20000410000 */
[----:B------:R-:W-:Y:S01]  /*f010*/  F2FP.SATFINITE.E4M3.F32.PACK_AB_MERGE_C R73, R74, R73, RZ ;  /* 0x000000494a49723e */ /* 0x000fe200048070ff */
[-C--:B------:R-:W-:Y:S01]  /*f020*/  FFMA.FTZ R47, R47, R44.reuse, -R62 ;  /* 0x0000002c2f2f7223 */ /* 0x080fe2000001083e */
[----:B------:R-:W-:Y:S01]  /*f030*/  FFMA.FTZ R64, R51, R44, R64 ;  /* 0x0000002c33407223 */ /* 0x000fe20000010040 */
[-C--:B------:R-:W-:Y:S01]  /*f040*/  FFMA.FTZ R48, R45, R46.reuse, -R48 ;  /* 0x0000002e2d307223 */ /* 0x080fe20000010830 */
[----:B------:R-:W-:Y:S01]  /*f050*/  FFMA.FTZ R46, R50, R46, R49 ;  /* 0x0000002e322e7223 */ /* 0x000fe20000010031 */
[----:B------:R-:W-:Y:S01]  /*f060*/  F2FP.SATFINITE.E4M3.F32.PACK_AB_MERGE_C R45, R71, R60, R72 ;  /* 0x0000003c472d723e */ /* 0x000fe20004807048 */
[----:B------:R-:W-:Y:S01]  /*f070*/  IMAD.MOV.U32 R44, RZ, RZ, R59 ;  /* 0x000000ffff2c7224 */ /* 0x000fe200078e003b */
[----:B------:R-:W-:Y:S01]  /*f080*/  F2FP.SATFINITE.E4M3.F32.PACK_AB_MERGE_C R47, R47, R76, RZ ;  /* 0x0000004c2f2f723e */ /* 0x000fe200048070ff */
[----:B------:R-:W-:Y:S01]  /*f090*/  IMAD.MOV.U32 R50, RZ, RZ, R54 ;  /* 0x000000ffff327224 */ /* 0x000fe200078e0036 */
[----:B------:R-:W-:-:S02]  /*f0a0*/  F2FP.SATFINITE.E4M3.F32.PACK_AB_MERGE_C R64, R64, R79, RZ ;  /* 0x0000004f4040723e */ /* 0x000fc400048070ff */
[----:B------:R-:W-:Y:S01]  /*f0b0*/  F2FP.SATFINITE.E4M3.F32.PACK_AB_MERGE_C R47, R48, R77, R47 ;  /* 0x0000004d302f723e */ /* 0x000fe2000480702f */
[----:B------:R-:W-:Y:S01]  /*f0c0*/  IMAD.MOV.U32 R48, RZ, RZ, R58 ;  /* 0x000000ffff307224 */ /* 0x000fe200078e003a */
[----:B------:R-:W-:Y:S01]  /*f0d0*/  F2FP.SATFINITE.E4M3.F32.PACK_AB_MERGE_C R51, R46, R69, R64 ;  /* 0x000000452e33723e */ /* 0x000fe20004807040 */
[----:B------:R-:W-:Y:S01]  /*f0e0*/  IMAD.MOV.U32 R46, RZ, RZ, R56 ;  /* 0x000000ffff2e7224 */ /* 0x000fe200078e0038 */
[----:B------:R-:W-:-:S07]  /*f0f0*/  F2FP.SATFINITE.E4M3.F32.PACK_AB_MERGE_C R49, R70, R61, R73 ;  /* 0x0000003d4631723e */ /* 0x000fce0004807049 */
.L_x_570:
[----:B------:R-:W-:Y:S05]  /*f100*/  BSYNC B1 ;  /* 0x0000000000017941 */ /* 0x000fea0003800000 */
.L_x_569:
[----:B0-----:R4:W-:Y:S01]  /*f110*/  STG.E.128 desc[UR54][R52.64], R44 ;  /* 0x0000002c34007986 */ /* 0x0019e2000c101d36 */
[----:B------:R-:W-:-:S13]  /*f120*/  ISETP.GE.AND P3, PT, R55, R152, PT ;  /* 0x000000983700720c */ /* 0x000fda0003f66270 */
[----:B------:R-:W-:Y:S05]  /*f130*/  @P3 BRA `(.L_x_519) ;  /* 0x0000000000f83947 */ /* 0x000fea0003800000 */
[--C-:B----4-:R-:W-:Y:S02]  /*f140*/  SHF.R.S32.HI R44, RZ, 0x1f, R55.reuse ;  /* 0x0000001fff2c7819 */ /* 0x110fe40000011437 */
[----:B------:R-:W-:-:S04]  /*f150*/  IADD3 R55, P3, P4, R118, R138, R55 ;  /* 0x0000008a76377210 */ /* 0x000fc80007c7e037 */
[----:B------:R-:W-:Y:S02]  /*f160*/  IADD3.X R44, R4, R57, R44, P3, P4 ;  /* 0x00000039042c7210 */ /* 0x000fe40001fe842c */
[----:B------:R-:W-:-:S05]  /*f170*/  IADD3 R124, P3, R55, R124, RZ ;  /* 0x0000007c377c7210 */ /* 0x000fca0007f7e0ff */
[----:B------:R-:W-:-:S05]  /*f180*/  IMAD.X R125, R44, 0x1, R125, P3 ;  /* 0x000000012c7d7824 */ /* 0x000fca00018e067d */
[----:B-1----:R0:W-:Y:S01]  /*f190*/  STG.E.128 desc[UR54][R124.64], R48 ;  /* 0x000000307c007986 */ /* 0x0021e2000c101d36 */
[----:B------:R-:W-:Y:S05]  /*f1a0*/  BRA `(.L_x_519) ;  /* 0x0000000000dc7947 */ /* 0x000fea0003800000 */
.L_x_486:
[----:B------:R-:W-:-:S06]  /*f1b0*/  UISETP.NE.AND UP0, UPT, UR53, 0x3, UPT ;  /* 0x000000033500788c */ /* 0x000fcc000bf05270 */
[----:B------:R-:W-:-:S13]  /*f1c0*/  PLOP3.LUT P2, PT, PT, PT, UP0, 0x80, 0x0 ;  /* 0x000000000000781c */ /* 0x000fda0003f4f008 */
[----:B------:R-:W-:Y:S05]  /*f1d0*/  @!P2 BRA `(.L_x_571) ;  /* 0x000000000004a947 */ /* 0x000fea0003800000 */
[----:B------:R-:W-:Y:S01]  /*f1e0*/  BPT.TRAP 0x1 ;  /* 0x000000040000795c */ /* 0x000fe20000300000 */
.L_x_571:
[----:B------:R-:W-:Y:S01]  /*f1f0*/  LEA R43, R17, R16, 0x3 ;  /* 0x00000010112b7211 */ /* 0x000fe200078e18ff */
[----:B------:R-:W-:Y:S01]  /*f200*/  IMAD R42, R24, -0xa0, R2 ;  /* 0xffffff60182a7824 */ /* 0x000fe200078e0202 */
[----:B------:R-:W-:Y:S01]  /*f210*/  SHF.L.U32 R100, R221, 0x1f, RZ ;  /* 0x0000001fdd647819 */ /* 0x000fe200000006ff */
[----:B------:R-:W-:Y:S03]  /*f220*/  BSSY B1, `(.L_x_572) ;  /* 0x0000004000017945 */ /* 0x000fe60003800000 */
[----:B------:R-:W0:Y:S01]  /*f230*/  SYNCS.PHASECHK.TRANS64.TRYWAIT P3, [R43+URZ+0x33490], R100 ;  /* 0x033490642b0075a7 */ /* 0x000e22000806017f */
[----:B------:R-:W-:Y:S01]  /*f240*/  VIMNMX R42, R42, 0xa0, PT ;  /* 0x000000a02a2a7848 */ /* 0x000fe20003fe0100 */
[----:B0-----:R-:W-:Y:S06]  /*f250*/  @!P3 BRA `(.L_x_573) ;  /* 0x000001a00084b947 */ /* 0x001fec0003800000 */
.L_x_810:
[----:B------:R-:W-:Y:S05]  /*f260*/  BSYNC B1 ;  /* 0x0000000000017941 */ /* 0x000fea0003800000 */
.L_x_572:
[----:B------:R-:W-:Y:S01]  /*f270*/  ISETP.GE.AND P3, PT, R220, R42, PT ;  /* 0x0000002adc00720c */ /* 0x000fe20003f66270 */
[----:B------:R-:W-:-:S12]  /*f280*/  BSSY B1, `(.L_x_574) ;  /* 0x0000014000017945 */ /* 0x000fd80003800000 */
[----:B------:R-:W-:Y:S05]  /*f290*/  @P3 BRA `(.L_x_575) ;  /* 0x0000000000483947 */ /* 0x000fea0003800000 */
[----:B------:R-:W-:-:S13]  /*f2a0*/  ISETP.NE.AND P3, PT, R34, RZ, PT ;  /* 0x000000ff2200720c */ /* 0x000fda0003f65270 */
[----:B------:R-:W1:Y:S04]  /*f2b0*/  @P3 LDS.128 R44, [R40+0x24200] ;  /* 0x02420000282c3984 */ /* 0x000e680000000c00 */
[----:B-1----:R-:W-:Y:S01]  /*f2c0*/  @P3 STG.E.128 desc[UR54][R50.64], R44 ;  /* 0x0000002c32003986 */ /* 0x002fe2000c101d36 */
        /* <DEDUP_REMOVED lines=14> */
[----:B-1----:R1:W-:Y:S02]  /*f3b0*/  @P3 STG.E.128 desc[UR54][R50.64+0xa0], R44 ;  /* 0x0000a02c32003986 */ /* 0x0023e4000c101d36 */
.L_x_575:
[----:B------:R-:W-:Y:S05]  /*f3c0*/  BSYNC B1 ;  /* 0x0000000000017941 */ /* 0x000fea0003800000 */
.L_x_574:
[----:B-1----:R-:W-:-:S05]  /*f3d0*/  VIADD R44, R220, 0x80 ;  /* 0x00000080dc2c7836 */ /* 0x002fca0000000000 */
[----:B------:R-:W-:-:S13]  /*f3e0*/  ISETP.GE.AND P3, PT, R44, R42, PT ;  /* 0x0000002a2c00720c */ /* 0x000fda0003f66270 */
        /* <DEDUP_REMOVED lines=19> */
.L_x_519:
[----:B------:R-:W-:Y:S05]  /*f520*/  BSYNC B0 ;  /* 0x0000000000007941 */ /* 0x000fea0003800000 */
.L_x_485:
[----:B01234-:R-:W0:Y:S01]  /*f530*/  S2R R44, SR_TID.X ;  /* 0x00000000002c7919 */ /* 0x01fe220000002100 */
[----:B------:R-:W-:Y:S01]  /*f540*/  @!PT LDS RZ, [RZ] ;  /* 0x00000000fffff984 */ /* 0x000fe20000000800 */
[----:B------:R-:W-:Y:S01]  /*f550*/  @!PT LDS RZ, [RZ] ;  /* 0x00000000fffff984 */ /* 0x000fe20000000800 */
[----:B------:R-:W-:Y:S01]  /*f560*/  @!PT LDS RZ, [RZ] ;  /* 0x00000000fffff984 */ /* 0x000fe20000000800 */
[----:B------:R-:W-:Y:S01]  /*f570*/  @!PT LDS RZ, [RZ] ;  /* 0x00000000fffff984 */ /* 0x000fe20000000800 */
[----:B------:R1:W-:Y:S06]  /*f580*/  MEMBAR.ALL.CTA ;  /* 0x0000000000007992 */ /* 0x0003ec0000008000 */
[----:B-1----:R-:W1:Y:S01]  /*f590*/  FENCE.VIEW.ASYNC.S ;  /* 0x00000000000073c6 */ /* 0x002e620000000000 */
[----:B------:R-:W-:Y:S05]  /*f5a0*/  WARPSYNC.ALL ;  /* 0x0000000000007948 */ /* 0x000fea0003800000 */
[----:B------:R-:W-:Y:S01]  /*f5b0*/  BSSY B0, `(.L_x_576) ;  /* 0x0000009000007945 */ /* 0x000fe20003800000 */
[----:B0-----:R-:W-:Y:S01]  /*f5c0*/  LOP3.LUT R44, R44, 0x7f, RZ, 0xc0, !PT ;  /* 0x0000007f2c2c7812 */ /* 0x001fe200078ec0ff */
[----:B-1----:R0:W-:Y:S03]  /*f5d0*/  BAR.SYNC.DEFER_BLOCKING R160, 0x80 ;  /* 0x000200a00000751d */ /* 0x0021e60000010000 */
[----:B------:R-:W-:-:S13]  /*f5e0*/  ISETP.NE.AND P3, PT, R44, RZ, PT ;  /* 0x000000ff2c00720c */ /* 0x000fda0003f65270 */
[----:B------:R-:W-:-:S05]  /*f5f0*/  @!P3 VIADD R44, R43, 0x334a0 ;  /* 0x000334a02b2cb836 */ /* 0x000fca0000000000 */
[----:B------:R-:W-:-:S04]  /*f600*/  @!P3 PRMT R44, RZ, 0x654, R44 ;  /* 0x00000654ff2cb816 */ /* 0x000fc8000000002c */
[----:B------:R0:W-:Y:S01]  /*f610*/  @!P3 SYNCS.ARRIVE.TRANS64.RED.A1T0 RZ, [R44+URZ], RZ ;  /* 0x000000ff2cffb9a7 */ /* 0x0001e2000810043f */
[----:B------:R-:W-:Y:S05]  /*f620*/  @!P2 BRA `(.L_x_577) ;  /* 0x000000000004a947 */ /* 0x000fea0003800000 */
[----:B------:R-:W-:Y:S01]  /*f630*/  BPT.TRAP 0x1 ;  /* 0x000000040000795c */ /* 0x000fe20000300000 */
.L_x_577:
[----:B------:R-:W-:Y:S05]  /*f640*/  BSYNC B0 ;  /* 0x0000000000007941 */ /* 0x000fea0003800000 */
.L_x_576:
[----:B------:R-:W1:Y:S01]  /*f650*/  SYNCS.PHASECHK.TRANS64.TRYWAIT P2, [R43+URZ+0x334b0], R100 ;  /* 0x0334b0642b0075a7 */ /* 0x000e62000804017f */
[----:B------:R-:W-:Y:S01]  /*f660*/  ULDC UR37, c[0x0][0x2f4] ;  /* 0x0000bd0000257ab9 */ /* 0x000fe20000000800 */
[----:B------:R-:W-:Y:S01]  /*f670*/  ULDC.64 UR40, c[0x0][0x328] ;  /* 0x0000ca0000287ab9 */ /* 0x000fe20000000a00 */
[----:B------:R-:W-:Y:S01]  /*f680*/  ULDC.64 UR38, c[0x0][0x318] ;  /* 0x0000c60000267ab9 */ /* 0x000fe20000000a00 */
[----:B------:R-:W-:Y:S01]  /*f690*/  BSSY B0, `(.L_x_578) ;  /* 0x0000003000007945 */ /* 0x000fe20003800000 */
[----:B------:R-:W-:-:S03]  /*f6a0*/  IMAD.WIDE R48, R24, 0xa0, R122 ;  /* 0x000000a018307825 */ /* 0x000fc600078e027a */
[----:B-1----:R-:W-:Y:S05]  /*f6b0*/  @!P2 BRA `(.L_x_579) ;  /* 0x0000019c0080a947 */ /* 0x002fea0003800000 */
.L_x_811:
[----:B------:R-:W-:Y:S05]  /*f6c0*/  BSYNC B0 ;  /* 0x0000000000007941 */ /* 0x000fea0003800000 */
.L_x_578:
[----:B------:R-:W-:Y:S01]  /*f6d0*/  ISETP.GE.AND P2, PT, R220, R42, PT ;  /* 0x0000002adc00720c */ /* 0x000fe20003f46270 */
[----:B------:R-:W-:-:S12]  /*f6e0*/  BSSY B0, `(.L_x_580) ;  /* 0x000001b000007945 */ /* 0x000fd80003800000 */
[----:B------:R-:W-:Y:S05]  /*f6f0*/  @P2 BRA `(.L_x_581) ;  /* 0x0000000000642947 */ /* 0x000fea0003800000 */
[----:B0-----:R-:W-:Y:S02]  /*f700*/  IMAD.MOV.U32 R44, RZ, RZ, R116 ;  /* 0x000000ffff2c7224 */ /* 0x001fe400078e0074 */
[----:B------:R-:W-:Y:S02]  /*f710*/  IMAD.MOV.U32 R45, RZ, RZ, R33 ;  /* 0x000000ffff2d7224 */ /* 0x000fe400078e0021 */
[----:B------:R-:W-:Y:S02]  /*f720*/  IMAD R47, R49, UR40, RZ ;  /* 0x00000028312f7c24 */ /* 0x000fe4000f8e02ff */
[----:B------:R-:W-:-:S04]  /*f730*/  IMAD.WIDE.U32 R44, R48, UR40, R44 ;  /* 0x00000028302c7c25 */ /* 0x000fc8000f8e002c */
[----:B------:R-:W-:Y:S01]  /*f740*/  IMAD R47, R48, UR41, R47 ;  /* 0x00000029302f7c24 */ /* 0x000fe2000f8e022f */
[----:B------:R-:W-:-:S04]  /*f750*/  IADD3 R50, P2, R44, UR38, RZ ;  /* 0x000000262c327c10 */ /* 0x000fc8000ff5e0ff */
[----:B------:R-:W-:Y:S02]  /*f760*/  IADD3.X R51, R45, UR39, R47, P2, !PT ;  /* 0x000000272d337c10 */ /* 0x000fe400097fe42f */
[----:B------:R-:W-:-:S13]  /*f770*/  ISETP.GE.AND P2, PT, R18, UR37, PT ;  /* 0x0000002512007c0c */ /* 0x000fda000bf46270 */
[----:B------:R-:W0:Y:S04]  /*f780*/  @!P2 LDS.128 R44, [R40+0xf200] ;  /* 0x00f20000282ca984 */ /* 0x000e280000000c00 */
[----:B0-----:R-:W-:Y:S01]  /*f790*/  @!P2 STG.E.128 desc[UR54][R50.64], R44 ;  /* 0x0000002c3200a986 */ /* 0x001fe2000c101d36 */
        /* <DEDUP_REMOVED lines=14> */
[----:B0-----:R2:W-:Y:S02]  /*f880*/  @!P2 STG.E.128 desc[UR54][R50.64+0xa0], R44 ;  /* 0x0000a02c3200a986 */ /* 0x0015e4000c101d36 */
.L_x_581:
[----:B------:R-:W-:Y:S05]  /*f890*/  BSYNC B0 ;  /* 0x0000000000007941 */ /* 0x000fea0003800000 */
.L_x_580:
[----:B0-2---:R-:W-:Y:S01]  /*f8a0*/  VIADD R44, R220, 0x80 ;  /* 0x00000080dc2c7836 */ /* 0x005fe20000000000 */
[----:B------:R-:W-:Y:S04]  /*f8b0*/  BSSY B0, `(.L_x_582) ;  /* 0x000001e000007945 */ /* 0x000fe80003800000 */
[----:B------:R-:W-:-:S13]  /*f8c0*/  ISETP.GE.AND P2, PT, R44, R42, PT ;  /* 0x0000002a2c00720c */ /* 0x000fda0003f46270 */
[----:B------:R-:W-:Y:S05]  /*f8d0*/  @P2 BRA `(.L_x_583) ;  /* 0x00000000006c2947 */ /* 0x000fea0003800000 */
[----:B------:R-:W-:Y:S01]  /*f8e0*/  IADD3 R47, P2, R48, 0x80, RZ ;  /* 0x00000080302f7810 */ /* 0x000fe20007f5e0ff */
[----:B------:R-:W-:Y:S02]  /*f8f0*/  IMAD.MOV.U32 R44, RZ, RZ, R116 ;  /* 0x000000ffff2c7224 */ /* 0x000fe400078e0074 */
[----:B------:R-:W-:Y:S01]  /*f900*/  IMAD.MOV.U32 R45, RZ, RZ, R33 ;  /* 0x000000ffff2d7224 */ /* 0x000fe200078e0021 */
[----:B------:R-:W-:Y:S01]  /*f910*/  IADD3.X R48, RZ, R49, RZ, P2, !PT ;  /* 0x00000031ff307210 */ /* 0x000fe200017fe4ff */
[----:B------:R-:W-:-:S04]  /*f920*/  IMAD.WIDE.U32 R44, R47, UR40, R44 ;  /* 0x000000282f2c7c25 */ /* 0x000fc8000f8e002c */
[----:B------:R-:W-:-:S04]  /*f930*/  IMAD R48, R48, UR40, RZ ;  /* 0x0000002830307c24 */ /* 0x000fc8000f8e02ff */
        /* <DEDUP_REMOVED lines=21> */
.L_x_583:
[----:B------:R-:W-:Y:S05]  /*fa90*/  BSYNC B0 ;  /* 0x0000000000007941 */ /* 0x000fea0003800000 */
.L_x_582:
[----:B------:R-:W2:Y:S01]  /*faa0*/  LDL R40, [R1+0x8] ;  /* 0x0000080001287983 */ /* 0x000ea20000100800 */
[----:B------:R-:W-:Y:S02]  /*fab0*/  VIADD R17, R17, 0x1 ;  /* 0x0000000111117836 */ /* 0x000fe40000000000 */
[----:B-1----:R-:W-:Y:S01]  /*fac0*/  @!P3 VIADD R43, R43, 0x334c0 ;  /* 0x000334c02b2bb836 */ /* 0x002fe20000000000 */
[----:B------:R-:W-:Y:S01]  /*fad0*/  @!PT LDS RZ, [RZ] ;  /* 0x00000000fffff984 */ /* 0x000fe20000000800 */
[----:B------:R-:W-:Y:S01]  /*fae0*/  @!PT LDS RZ, [RZ] ;  /* 0x00000000fffff984 */ /* 0x000fe20000000800 */
[----:B------:R-:W-:Y:S01]  /*faf0*/  @!PT LDS RZ, [RZ] ;  /* 0x00000000fffff984 */ /* 0x000fe20000000800 */
[----:B------:R-:W-:Y:S01]  /*fb00*/  @!PT LDS RZ, [RZ] ;  /* 0x00000000fffff984 */ /* 0x000fe20000000800 */
[----:B------:R1:W-:Y:S06]  /*fb10*/  MEMBAR.ALL.CTA ;  /* 0x0000000000007992 */ /* 0x0003ec0000008000 */
[----:B-1----:R-:W1:Y:S02]  /*fb20*/  FENCE.VIEW.ASYNC.S ;  /* 0x00000000000073c6 */ /* 0x002e640000000000 */
[----:B-1----:R1:W-:Y:S01]  /*fb30*/  BAR.SYNC.DEFER_BLOCKING R160, 0x80 ;  /* 0x000200a00000751d */ /* 0x0023e20000010000 */
[----:B------:R-:W-:-:S02]  /*fb40*/  ISETP.NE.AND P2, PT, R17, 0x2, PT ;  /* 0x000000021100780c */ /* 0x000fc40003f45270 */
[----:B------:R-:W-:Y:S02]  /*fb50*/  @!P3 PRMT R43, RZ, 0x654, R43 ;  /* 0x00000654ff2bb816 */ /* 0x000fe4000000002b */
[----:B------:R-:W-:Y:S02]  /*fb60*/  SEL R17, R17, RZ, P2 ;  /* 0x000000ff11117207 */ /* 0x000fe40001000000 */
[----:B------:R1:W-:Y:S01]  /*fb70*/  @!P3 SYNCS.ARRIVE.TRANS64.RED.A1T0 RZ, [R43+URZ], RZ ;  /* 0x000000ff2bffb9a7 */ /* 0x0003e2000810043f */
[----:B--2---:R-:W-:Y:S02]  /*fb80*/  LOP3.LUT P4, RZ, R40, 0x2, RZ, 0xc0, !PT ;  /* 0x0000000228ff7812 */ /* 0x004fe4000788c0ff */
[----:B------:R-:W-:-:S04]  /*fb90*/  SEL R40, RZ, 0x1, P2 ;  /* 0x00000001ff287807 */ /* 0x000fc80001000000 */
[----:B------:R-:W-:-:S07]  /*fba0*/  LOP3.LUT R221, R221, R40, RZ, 0x3c, !PT ;  /* 0x00000028dddd7212 */ /* 0x000fce00078e3cff */
[----:B-1----:R-:W-:Y:S05]  /*fbb0*/  @P4 BRA `(.L_x_584) ;  /* 0xffffff2c008c4947 */ /* 0x002fea000383ffff */
[----:B------:R-:W1:Y:S01]  /*fbc0*/  S2R R41, SR_TID.X ;  /* 0x0000000000297919 */ /* 0x000e620000002100 */
[----:B------:R-:W-:Y:S02]  /*fbd0*/  PLOP3.LUT P0, PT, PT, PT, PT, 0x8, 0x0 ;  /* 0x000000000000781c */ /* 0x000fe40003f0e170 */
[----:B-1----:R-:W-:-:S04]  /*fbe0*/  SHF.R.U32.HI R41, RZ, 0x7, R41 ;  /* 0x00000007ff297819 */ /* 0x002fc80000011629 */
[----:B------:R-:W-:-:S13]  /*fbf0*/  ISETP.NE.AND P4, PT, R41, 0x1, PT ;  /* 0x000000012900780c */ /* 0x000fda0003f85270 */
[----:B------:R-:W-:Y:S06]  /*fc00*/  @!P4 BAR.ARV 0x9, 0x100 ;  /* 0x024400000000cb1d */ /* 0x000fec0000002000 */
.L_x_480:
[----:B------:R-:W-:Y:S05]  /*fc10*/  @P0 BRA `(.L_x_585) ;  /* 0x00000000000c0947 */ /* 0x000fea0003800000 */
[----:B------:R-:W1:Y:S01]  /*fc20*/  FENCE.VIEW.ASYNC.G ;  /* 0x00000000000073c6 */ /* 0x000e620000000100 */
[----:B------:R-:W-:Y:S05]  /*fc30*/  WARPSYNC.ALL ;  /* 0x0000000000007948 */ /* 0x000fea0003800000 */
[----:B-1----:R-:W-:Y:S06]  /*fc40*/  BAR.ARV 0xc, 0x180 ;  /* 0x0306000000007b1d */ /* 0x002fec0000002000 */
.L_x_585:
[----:B------:R-:W2:Y:S01]  /*fc50*/  LDL R0, [R1+0x2c] ;  /* 0x00002c0001007983 */ /* 0x000ea20000100800 */
[----:B------:R-:W-:Y:S01]  /*fc60*/  ULDC.64 UR6, c[0x0][0x998] ;  /* 0x0002660000067ab9 */ /* 0x000fe20000000a00 */
[----:B------:R-:W-:Y:S02]  /*fc70*/  ULDC.64 UR4, c[0x0][0x990] ;  /* 0x0002640000047ab9 */ /* 0x000fe40000000a00 */
[----:B------:R-:W3:Y:S04]  /*fc80*/  LDL R3, [R1] ;  /* 0x0000000001037983 */ /* 0x000ee80000100800 */
[----:B------:R-:W4:Y:S01]  /*fc90*/  LDL R14, [R1+0x18] ;  /* 0x00001800010e7983 */ /* 0x000f220000100800 */
[----:B------:R-:W-:Y:S02]  /*fca0*/  ISETP.NE.U32.AND P1, PT, RZ, UR6, PT ;  /* 0x00000006ff007c0c */ /* 0x000fe4000bf25070 */
[----:B------:R-:W-:-:S02]  /*fcb0*/  ISETP.NE.U32.AND P0, PT, RZ, UR4, PT ;  /* 0x00000004ff007c0c */ /* 0x000fc4000bf05070 */
[----:B------:R-:W-:Y:S02]  /*fcc0*/  ISETP.NE.AND.EX P1, PT, RZ, UR7, PT, P1 ;  /* 0x00000007ff007c0c */ /* 0x000fe4000bf25310 */
[----:B------:R-:W-:-:S11]  /*fcd0*/  ISETP.NE.AND.EX P0, PT, RZ, UR5, PT, P0 ;  /* 0x00000005ff007c0c */ /* 0x000fd6000bf05300 */
[----:B------:R-:W2:Y:S08]  /*fce0*/  @P1 LDC.64 R8, c[0x0][0x9b8] ;  /* 0x00026e00ff081b82 */ /* 0x000eb00000000a00 */
[----:B------:R-:W1:Y:S08]  /*fcf0*/  @P0 LDC.64 R6, c[0x0][0x9a8] ;  /* 0x00026a00ff060b82 */ /* 0x000e700000000a00 */
[----:B------:R-:W0:Y:S08]  /*fd00*/  @P1 LDC.64 R10, c[0x0][0x9c0] ;  /* 0x00027000ff0a1b82 */ /* 0x000e300000000a00 */
[----:B------:R-:W0:Y:S01]  /*fd10*/  @P0 LDC.64 R12, c[0x0][0x9b0] ;  /* 0x00026c00ff0c0b82 */ /* 0x000e220000000a00 */
[----:B--2---:R-:W-:-:S02]  /*fd20*/  @P1 IMAD R2, R0, R8, RZ ;  /* 0x0000000800021224 */ /* 0x004fc400078e02ff */
[----:B-1----:R-:W-:Y:S02]  /*fd30*/  @P0 IMAD R0, R0, R6, RZ ;  /* 0x0000000600000224 */ /* 0x002fe400078e02ff */
[C---:B---3--:R-:W-:Y:S02]  /*fd40*/  @P1 IMAD R9, R3.reuse, R9, R2 ;  /* 0x0000000903091224 */ /* 0x048fe400078e0202 */
[----:B------:R-:W-:Y:S01]  /*fd50*/  @P1 IMAD.WIDE.U32 R4, R3, R8, RZ ;  /* 0x0000000803041225 */ /* 0x000fe200078e00ff */
[----:B----4-:R-:W-:-:S03]  /*fd60*/  @P1 SHF.R.S32.HI R15, RZ, 0x1f, R14 ;  /* 0x0000001fff0f1819 */ /* 0x010fc6000001140e */
[C---:B------:R-:W-:Y:S02]  /*fd70*/  @P0 IMAD R7, R3.reuse, R7, R0 ;  /* 0x0000000703070224 */ /* 0x040fe400078e0200 */
[----:B------:R-:W-:-:S04]  /*fd80*/  @P0 IMAD.WIDE.U32 R2, R3, R6, RZ ;  /* 0x0000000603020225 */ /* 0x000fc800078e00ff */
[----:B------:R-:W-:Y:S01]  /*fd90*/  @P1 IMAD.IADD R5, R5, 0x1, R9 ;  /* 0x0000000105051824 */ /* 0x000fe200078e0209 */
[----:B------:R-:W-:Y:S01]  /*fda0*/  @P0 SHF.R.S32.HI R9, RZ, 0x1f, R14 ;  /* 0x0000001fff090819 */ /* 0x000fe2000001140e */
[----:B0-----:R-:W-:Y:S01]  /*fdb0*/  @P1 IMAD R6, R15, R10, RZ ;  /* 0x0000000a0f061224 */ /* 0x001fe200078e02ff */
[----:B------:R-:W-:-:S03]  /*fdc0*/  @P0 IADD3 R3, R3, R7, RZ ;  /* 0x0000000703030210 */ /* 0x000fc60007ffe0ff */
[----:B------:R-:W-:Y:S02]  /*fdd0*/  @P0 IMAD R0, R9, R12, RZ ;  /* 0x0000000c09000224 */ /* 0x000fe400078e02ff */
[C---:B------:R-:W-:Y:S02]  /*fde0*/  @P1 IMAD R11, R14.reuse, R11, R6 ;  /* 0x0000000b0e0b1224 */ /* 0x040fe400078e0206 */
[----:B------:R-:W-:-:S04]  /*fdf0*/  @P1 IMAD.WIDE.U32 R6, R14, R10, R4 ;  /* 0x0000000a0e061225 */ /* 0x000fc800078e0004 */
[----:B------:R-:W-:Y:S01]  /*fe00*/  @P0 IMAD R9, R14, R13, R0 ;  /* 0x0000000d0e090224 */ /* 0x000fe200078e0200 */
[----:B------:R-:W-:Y:S01]  /*fe10*/  @P1 LEA R8, P3, R6, UR6, 0x2 ;  /* 0x0000000606081c11 */ /* 0x000fe2000f8610ff */
[----:B------:R-:W-:-:S04]  /*fe20*/  @P0 IMAD.WIDE.U32 R2, R14, R12, R2 ;  /* 0x0000000c0e020225 */ /* 0x000fc800078e0002 */
[----:B------:R-:W-:Y:S01]  /*fe30*/  @P1 IMAD.IADD R5, R7, 0x1, R11 ;  /* 0x0000000107051824 */ /* 0x000fe200078e020b */
[----:B------:R-:W-:Y:S01]  /*fe40*/  @P0 LEA R4, P2, R2, UR4, 0x2 ;  /* 0x0000000402040c11 */ /* 0x000fe2000f8410ff */
[----:B------:R-:W-:Y:S01]  /*fe50*/  @P0 IMAD.IADD R3, R3, 0x1, R9 ;  /* 0x0000000103030824 */ /* 0x000fe200078e0209 */
[----:B------:R-:W-:Y:S01]  /*fe60*/  ULDC UR4, c[0x0][0x988] ;  /* 0x0002620000047ab9 */ /* 0x000fe20000000800 */
[----:B------:R-:W-:Y:S01]  /*fe70*/  IMAD.MOV.U32 R0, RZ, RZ, 0x3f800000 ;  /* 0x3f800000ff007424 */ /* 0x000fe200078e00ff */
[----:B------:R-:W-:Y:S02]  /*fe80*/  @P1 LEA.HI.X R9, R6, UR7, R5, 0x2, P3 ;  /* 0x0000000706091c11 */ /* 0x000fe400098f1405 */
[----:B------:R-:W-:Y:S01]  /*fe90*/  @P0 LEA.HI.X R5, R2, UR5, R3, 0x2, P2 ;  /* 0x0000000502050c11 */ /* 0x000fe200090f1403 */
[----:B------:R-:W-:Y:S02]  /*fea0*/  IMAD.MOV.U32 R3, RZ, RZ, 0x3f800000 ;  /* 0x3f800000ff037424 */ /* 0x000fe400078e00ff */
[----:B------:R0:W2:Y:S04]  /*feb0*/  @P1 LDG.E R0, desc[UR54][R8.64] ;  /* 0x0000003608001981 */ /* 0x0000a8000c1e1900 */
[----:B------:R1:W2:Y:S01]  /*fec0*/  @P0 LDG.E R3, desc[UR54][R4.64] ;  /* 0x0000003604030981 */ /* 0x0002a2000c1e1900 */
[----:B------:R-:W-:-:S02]  /*fed0*/  ISETP.GE.AND P1, PT, R159, 0x1, PT ;  /* 0x000000019f00780c */ /* 0x000fc40003f26270 */
[----:B------:R-:W-:Y:S02]  /*fee0*/  CS2R R120, SRZ ;  /* 0x0000000000787805 */ /* 0x000fe4000001ff00 */
[----:B------:R-:W-:Y:S01]  /*fef0*/  PLOP3.LUT P0, PT, PT, PT, PT, 0x80, 0x0 ;  /* 0x000000000000781c */ /* 0x000fe20003f0f070 */
[----:B------:R-:W-:Y:S01]  /*ff00*/  IMAD.MOV.U32 R95, RZ, RZ, RZ ;  /* 0x000000ffff5f7224 */ /* 0x000fe200078e00ff */
[----:B------:R-:W-:Y:S02]  /*ff10*/  CS2R R26, SRZ ;  /* 0x00000000001a7805 */ /* 0x000fe4000001ff00 */
[----:B------:R-:W-:Y:S02]  /*ff20*/  CS2R R76, SRZ ;  /* 0x00000000004c7805 */ /* 0x000fe4000001ff00 */
[----:B------:R-:W-:Y:S02]  /*ff30*/  CS2R R44, SRZ ;  /* 0x00000000002c7805 */ /* 0x000fe4000001ff00 */
[----:B------:R-:W-:-:S02]  /*ff40*/  CS2R R84, SRZ ;  /* 0x0000000000547805 */ /* 0x000fc4000001ff00 */
[----:B------:R-:W-:Y:S02]  /*ff50*/  CS2R R80, SRZ ;  /* 0x0000000000507805 */ /* 0x000fe4000001ff00 */
[----:B------:R-:W-:Y:S02]  /*ff60*/  CS2R R72, SRZ ;  /* 0x0000000000487805 */ /* 0x000fe4000001ff00 */
[----:B------:R-:W-:Y:S02]  /*ff70*/  MOV R91, RZ ;  /* 0x000000ff005b7202 */ /* 0x000fe40000000f00 */
[----:B------:R-:W-:Y:S02]  /*ff80*/  CS2R R30, SRZ ;  /* 0x00000000001e7805 */ /* 0x000fe4000001ff00 */
[----:B------:R-:W-:Y:S01]  /*ff90*/  CS2R R40, SRZ ;  /* 0x0000000000287805 */ /* 0x000fe2000001ff00 */
[----:B------:R-:W-:Y:S01]  /*ffa0*/  IMAD.MOV.U32 R82, RZ, RZ, RZ ;  /* 0x000000ffff527224 */ /* 0x000fe200078e00ff */
[----:B------:R-:W-:-:S02]  /*ffb0*/  CS2R R68, SRZ ;  /* 0x0000000000447805 */ /* 0x000fc4000001ff00 */
[----:B------:R-:W-:Y:S01]  /*ffc0*/  CS2R R54, SRZ ;  /* 0x0000000000367805 */ /* 0x000fe2000001ff00 */
[----:B------:R-:W-:Y:S01]  /*ffd0*/  IMAD.MOV.U32 R67, RZ, RZ, RZ ;  /* 0x000000ffff437224 */ /* 0x000fe200078e00ff */
[----:B------:R-:W-:Y:S01]  /*ffe0*/  CS2R R64, SRZ ;  /* 0x0000000000407805 */ /* 0x000fe2000001ff00 */
[----:B------:R-:W-:Y:S01]  /*fff0*/  IMAD.MOV.U32 R42, RZ, RZ, RZ ;  /* 0x000000ffff2a7224 */ /* 0x000fe200078e00ff */
[----:B------:R-:W-:Y:S01]  /*10000*/  CS2R R60, SRZ ;  /* 0x00000000003c7805 */ /* 0x000fe2000001ff00 */
[----:B------:R-:W-:Y:S01]  /*10010*/  IMAD.MOV.U32 R71, RZ, RZ, RZ ;  /* 0x000000ffff477224 */ /* 0x000fe200078e00ff */
        /* <DEDUP_REMOVED lines=9> */
[----:B------:R-:W-:Y:S01]  /*100b0*/  IMAD.MOV.U32 R63, RZ, RZ, RZ ;  /* 0x000000ffff3f7224 */ /* 0x000fe200078e00ff */
[----:B------:R-:W-:-:S02]  /*100c0*/  CS2R R38, SRZ ;  /* 0x0000000000267805 */ /* 0x000fc4000001ff00 */
[----:B------:R-:W-:Y:S02]  /*100d0*/  CS2R R52, SRZ ;  /* 0x0000000000347805 */ /* 0x000fe4000001ff00 */
[----:B------:R-:W-:Y:S02]  /*100e0*/  CS2R R92, SRZ ;  /* 0x00000000005c7805 */ /* 0x000fe4000001ff00 */
[----:B0-----:R-:W-:Y:S02]  /*100f0*/  CS2R R8, SRZ ;  /* 0x0000000000087805 */ /* 0x001fe4000001ff00 */
[----:B------:R-:W-:Y:S02]  /*10100*/  CS2R R20, SRZ ;  /* 0x0000000000147805 */ /* 0x000fe4000001ff00 */
[----:B------:R-:W-:Y:S02]  /*10110*/  CS2R R50, SRZ ;  /* 0x0000000000327805 */ /* 0x000fe4000001ff00 */
[----:B------:R-:W-:-:S02]  /*10120*/  CS2R R48, SRZ ;  /* 0x0000000000307805 */ /* 0x000fc4000001ff00 */
[----:B------:R-:W-:Y:S02]  /*10130*/  MOV R34, RZ ;  /* 0x000000ff00227202 */ /* 0x000fe40000000f00 */
        /* <DEDUP_REMOVED lines=12> */
[----:B------:R-:W-:Y:S01]  /*10200*/  CS2R R112, SRZ ;  /* 0x0000000000707805 */ /* 0x000fe2000001ff00 */
[----:B------:R-:W-:Y:S01]  /*10210*/  IMAD.MOV.U32 R116, RZ, RZ, RZ ;  /* 0x000000ffff747224 */ /* 0x000fe200078e00ff */
[----:B------:R-:W-:Y:S02]  /*10220*/  CS2R R122, SRZ ;  /* 0x00000000007a7805 */ /* 0x000fe4000001ff00 */
[----:B-1----:R-:W-:Y:S01]  /*10230*/  CS2R R4, SRZ ;  /* 0x0000000000047805 */ /* 0x002fe2000001ff00 */
[----:B------:R-:W-:Y:S02]  /*10240*/  IMAD.MOV.U32 R130, RZ, RZ, RZ ;  /* 0x000000ffff827224 */ /* 0x000fe400078e00ff */
[----:B--2---:R-:W-:-:S04]  /*10250*/  FMUL.FTZ R0, R3, R0 ;  /* 0x0000000003007220 */ /* 0x004fc80000410000 */
[----:B------:R-:W-:Y:S01]  /*10260*/  FMUL.FTZ R2, R0, UR4 ;  /* 0x0000000400027c20 */ /* 0x000fe20008410000 */
[----:B------:R-:W-:Y:S06]  /*10270*/  @!P1 BRA `(.L_x_586) ;  /* 0x000000e800f89947 */ /* 0x000fec0003800000 */
[----:B------:R-:W-:-:S03]  /*10280*/  UMOV UR4, 0xffffffff ;  /* 0xffffffff00047882 */ /* 0x000fc60000000000 */
[----:B------:R-:W-:Y:S05]  /*10290*/  BRA.DIV UR4, `(.L_x_587) ;  /* 0x00000192049c7947 */ /* 0x000fea000b800000 */
[----:B------:R-:W0:Y:S02]  /*102a0*/  S2R R0, SR_TID.X ;  /* 0x0000000000007919 */ /* 0x000e240000002100 */
[----:B0-----:R-:W-:-:S05]  /*102b0*/  VIADD R3, R0, 0xffffff80 ;  /* 0xffffff8000037836 */ /* 0x001fca0000000000 */
[----:B------:R-:W-:-:S04]  /*102c0*/  SHF.R.S32.HI R0, RZ, 0x1f, R3 ;  /* 0x0000001fff007819 */ /* 0x000fc80000011403 */
[----:B------:R-:W-:-:S04]  /*102d0*/  LEA.HI R0, R0, R3, RZ, 0x7 ;  /* 0x0000000300007211 */ /* 0x000fc800078f38ff */
[----:B------:R-:W-:-:S05]  /*102e0*/  SHF.R.S32.HI R0, RZ, 0x7, R0 ;  /* 0x00000007ff007819 */ /* 0x000fca0000011400 */
[----:B------:R0:W1:Y:S02]  /*102f0*/  SHFL.IDX PT, R233, R0, RZ, 0x1f ;  /* 0x00001fff00e97589 */ /* 0x00006400000e0000 */
.L_x_814:
[----:B01----:R-:W-:Y:S01]  /*10300*/  LEA.HI R0, R233, R233, RZ, 0x1 ;  /* 0x000000e9e9007211 */ /* 0x003fe200078f08ff */
[----:B------:R-:W-:-:S03]  /*10310*/  ULOP3.LUT UP0, URZ, UR52, 0x9f, URZ, 0xc0, !UPT ;  /* 0x0000009f343f7892 */ /* 0x000fc6000f80c03f */
[----:B------:R-:W-:-:S03]  /*10320*/  LOP3.LUT R0, R0, 0x3e, RZ, 0xc0, !PT ;  /* 0x0000003e00007812 */ /* 0x000fc600078ec0ff */
[----:B------:R-:W-:Y:S02]  /*10330*/  PLOP3.LUT P0, PT, PT, PT, UP0, 0x80, 0x0 ;  /* 0x000000000000781c */ /* 0x000fe40003f0f008 */
[----:B------:R-:W-:-:S05]  /*10340*/  IMAD.IADD R0, R233, 0x1, -R0 ;  /* 0x00000001e9007824 */ /* 0x000fca00078e0a00 */
[----:B------:R-:W-:-:S04]  /*10350*/  LEA R0, R0, UR52, 0xc ;  /* 0x0000003400007c11 */ /* 0x000fc8000f8e60ff */
[----:B------:R-:W-:-:S04]  /*10360*/  SHF.R.U32.HI R0, RZ, 0x4, R0 ;  /* 0x00000004ff007819 */ /* 0x000fc80000011600 */
[----:B------:R-:W-:Y:S01]  /*10370*/  LOP3.LUT R44, R0, 0x3fff, RZ, 0xc0, !PT ;  /* 0x00003fff002c7812 */ /* 0x000fe200078ec0ff */
[----:B------:R-:W-:Y:S06]  /*10380*/  @!P0 BRA `(.L_x_588) ;  /* 0x0000000000408947 */ /* 0x000fec0003800000 */
[----:B------:R-:W-:Y:S01]  /*10390*/  MOV R0, 0x0 ;  /* 0x0000000000007802 */ /* 0x000fe20000000f00 */
[----:B------:R-:W-:Y:S01]  /*103a0*/  ULDC.64 UR4, c[0x4][0x98] ;  /* 0x0100260000047ab9 */ /* 0x000fe20000000a00 */
[----:B------:R-:W-:Y:S01]  /*103b0*/  ULDC.64 UR6, c[0x4][0xa0] ;  /* 0x0100280000067ab9 */ /* 0x000fe20000000a00 */
[----:B------:R-:W-:Y:S01]  /*103c0*/  IMAD.U32 R4, RZ, RZ, UR4 ;  /* 0x00000004ff047e24 */ /* 0x000fe2000f8e00ff */
[----:B------:R0:W1:Y:S01]  /*103d0*/  LDC.64 R14, c[0x4][R0] ;  /* 0x01000000000e7b82 */ /* 0x0000620000000a00 */
[----:B------:R-:W-:Y:S01]  /*103e0*/  MOV R5, UR5 ;  /* 0x0000000500057c02 */ /* 0x000fe20008000f00 */
[----:B------:R-:W-:Y:S01]  /*103f0*/  ULDC.64 UR4, c[0x4][0x30] ;  /* 0x01000c0000047ab9 */ /* 0x000fe20000000a00 */
[----:B------:R-:W-:Y:S01]  /*10400*/  IMAD.U32 R6, RZ, RZ, UR6 ;  /* 0x00000006ff067e24 */ /* 0x000fe2000f8e00ff */
[----:B------:R-:W-:Y:S01]  /*10410*/  MOV R12, 0x1 ;  /* 0x00000001000c7802 */ /* 0x000fe20000000f00 */
[----:B------:R-:W-:Y:S02]  /*10420*/  IMAD.U32 R7, RZ, RZ, UR7 ;  /* 0x00000007ff077e24 */ /* 0x000fe4000f8e00ff */
[----:B------:R-:W-:-:S02]  /*10430*/  IMAD.U32 R10, RZ, RZ, UR4 ;  /* 0x00000004ff0a7e24 */ /* 0x000fc4000f8e00ff */
[----:B------:R-:W-:Y:S02]  /*10440*/  IMAD.U32 R11, RZ, RZ, UR5 ;  /* 0x00000005ff0b7e24 */ /* 0x000fe4000f8e00ff */
[----:B------:R-:W-:Y:S02]  /*10450*/  IMAD.MOV.U32 R8, RZ, RZ, 0x70 ;  /* 0x00000070ff087424 */ /* 0x000fe400078e00ff */
[----:B0-----:R-:W-:-:S07]  /*10460*/  IMAD.MOV.U32 R13, RZ, RZ, RZ ;  /* 0x000000ffff0d7224 */ /* 0x001fce00078e00ff */
[----:B------:R-:W-:-:S07]  /*10470*/  LEPC R20, `(.L_x_588) ;  /* 0x000000001014794e */ /* 0x000fce0000000000 */
[----:B-1---5:R-:W-:Y:S05]  /*10480*/  CALL.ABS.NOINC R14 ;  /* 0x000000000e007343 */ /* 0x022fea0003c00000 */
.L_x_588:
[----:B------:R-:W-:Y:S02]  /*10490*/  ULDC UR4, c[0x0][0x3f4] ;  /* 0x0000fd0000047ab9 */ /* 0x000fe40000000800 */
[----:B------:R-:W-:-:S13]  /*104a0*/  ISETP.LT.AND P0, PT, RZ, UR4, PT ;  /* 0x00000004ff007c0c */ /* 0x000fda000bf01270 */
[----:B------:R-:W-:Y:S05]  /*104b0*/  @P0 BRA `(.L_x_589) ;  /* 0x0000000000400947 */ /* 0x000fea0003800000 */
[----:B------:R-:W-:-:S04]  /*104c0*/  ULEA.HI UR4, UR43, UR43, URZ, 0x1 ;  /* 0x0000002b2b047291 */ /* 0x000fc8000f8f083f */
[----:B------:R-:W-:-:S04]  /*104d0*/  ULOP3.LUT UR4, UR4, 0xfffffffe, URZ, 0xc0, !UPT ;  /* 0xfffffffe04047892 */ /* 0x000fc8000f8ec03f */
[----:B------:R-:W-:-:S06]  /*104e0*/  UIADD3 UR4, UR43, -UR4, URZ ;  /* 0x800000042b047290 */ /* 0x000fcc000fffe03f */
[----:B------:R-:W-:-:S05]  /*104f0*/  IMAD.U32 R3, RZ, RZ, UR4 ;  /* 0x00000004ff037e24 */ /* 0x000fca000f8e00ff */
[----:B------:R-:W-:-:S04]  /*10500*/  SHF.L.U32 R3, R3, 0x1f, RZ ;  /* 0x0000001f03037819 */ /* 0x000fc800000006ff */
[----:B------:R0:W1:Y:S03]  /*10510*/  SYNCS.PHASECHK.TRANS64.TRYWAIT P0, [R16+URZ+0x33400], R3 ;  /* 0x03340003100075a7 */ /* 0x000066000800017f */
[----:B-1----:R-:W-:Y:S05]  /*10520*/  @!P0 NANOSLEEP.SYNCS 0x989680 ;  /* 0x009896800000895d */ /* 0x002fea0003900000 */
[----:B------:R-:W1:Y:S01]  /*10530*/  @!P0 SYNCS.PHASECHK.TRANS64 P0, [R16+URZ+0x33400], R3 ;  /* 0x03340003100085a7 */ /* 0x000e62000800007f */
[----:B------:R-:W-:Y:S04]  /*10540*/  BSSY B0, `(.L_x_590) ;  /* 0x0000006000007945 */ /* 0x000fe80003800000 */
[----:B-1----:R-:W-:Y:S05]  /*10550*/  @P0 BRA `(.L_x_591) ;  /* 0x0000000000100947 */ /* 0x002fea0003800000 */
.L_x_592:
[----:B-1----:R1:W2:Y:S02]  /*10560*/  SYNCS.PHASECHK.TRANS64.TRYWAIT P0, [R16+URZ+0x33400], R3 ;  /* 0x03340003100075a7 */ /* 0x0022a4000800017f */
[----:B--2---:R-:W-:Y:S05]  /*10570*/  @!P0 NANOSLEEP.SYNCS 0x989680 ;  /* 0x009896800000895d */ /* 0x004fea0003900000 */
[----:B------:R-:W2:Y:S02]  /*10580*/  @!P0 SYNCS.PHASECHK.TRANS64 P0, [R16+URZ+0x33400], R3 ;  /* 0x03340003100085a7 */ /* 0x000ea4000800007f */
[----:B--2---:R-:W-:Y:S05]  /*10590*/  @!P0 BRA `(.L_x_592) ;  /* 0xfffffffc00f08947 */ /* 0x004fea000383ffff */
.L_x_591:
[----:B------:R-:W-:Y:S05]  /*105a0*/  BSYNC B0 ;  /* 0x0000000000007941 */ /* 0x000fea0003800000 */
.L_x_590:
[----:B------:R-:W-:Y:S05]  /*105b0*/  BRA `(.L_x_593) ;  /* 0x0000006c003c7947 */ /* 0x000fea0003800000 */
.L_x_589:
[----:B------:R-:W0:Y:S01]  /*105c0*/  LDC.64 R24, c[0x0][0x3e8] ;  /* 0x0000fa00ff187b82 */ /* 0x000e220000000a00 */
[----:B------:R-:W-:Y:S01]  /*105d0*/  ULOP3.LUT UP0, URZ, UR52, 0x1bf, URZ, 0xc0, !UPT ;  /* 0x000001bf343f7892 */ /* 0x000fe2000f80c03f */
[----:B-----5:R-:W-:Y:S01]  /*105e0*/  SHF.R.S32.HI R0, RZ, 0x1f, R145 ;  /* 0x0000001fff007819 */ /* 0x020fe20000011491 */
[----:B------:R-:W-:Y:S01]  /*105f0*/  ULDC.64 UR4, c[0x0][0x3f8] ;  /* 0x0000fe0000047ab9 */ /* 0x000fe20000000a00 */
[----:B------:R-:W-:-:S03]  /*10600*/  ULDC.64 UR6, c[0x0][0x408] ;  /* 0x0001020000067ab9 */ /* 0x000fc60000000a00 */
[----:B------:R-:W-:Y:S01]  /*10610*/  PLOP3.LUT P0, PT, PT, PT, UP0, 0x80, 0x0 ;  /* 0x000000000000781c */ /* 0x000fe20003f0f008 */
[----:B------:R-:W1:Y:S01]  /*10620*/  LDC.64 R28, c[0x0][0x400] ;  /* 0x00010000ff1c7b82 */ /* 0x000e620000000a00 */
[C---:B------:R-:W-:Y:S02]  /*10630*/  IMAD R4, R0.reuse, UR4, RZ ;  /* 0x0000000400047c24 */ /* 0x040fe4000f8e02ff */
[----:B------:R-:W-:Y:S02]  /*10640*/  IMAD R0, R0, UR6, RZ ;  /* 0x0000000600007c24 */ /* 0x000fe4000f8e02ff */
[C---:B------:R-:W-:Y:S02]  /*10650*/  IMAD R3, R145.reuse, UR5, R4 ;  /* 0x0000000591037c24 */ /* 0x040fe4000f8e0204 */
[C---:B------:R-:W-:Y:S02]  /*10660*/  IMAD R27, R145.reuse, UR7, R0 ;  /* 0x00000007911b7c24 */ /* 0x040fe4000f8e0200 */
[----:B0-----:R-:W-:-:S04]  /*10670*/  IMAD.WIDE.U32 R24, R145, UR4, R24 ;  /* 0x0000000491187c25 */ /* 0x001fc8000f8e0018 */
[----:B------:R-:W-:Y:S02]  /*10680*/  IMAD.IADD R26, R3, 0x1, R25 ;  /* 0x00000001031a7824 */ /* 0x000fe400078e0219 */
[----:B-1----:R-:W-:-:S04]  /*10690*/  IMAD.WIDE.U32 R28, R145, UR6, R28 ;  /* 0x00000006911c7c25 */ /* 0x002fc8000f8e001c */
[----:B------:R-:W-:Y:S01]  /*106a0*/  IMAD.IADD R27, R27, 0x1, R29 ;  /* 0x000000011b1b7824 */ /* 0x000fe200078e021d */
        /* <DEDUP_REMOVED lines=16> */
[----:B-1----:R-:W-:Y:S05]  /*107b0*/  CALL.ABS.NOINC R14 ;  /* 0x000000000e007343 */ /* 0x002fea0003c00000 */
.L_x_594:
[----:B------:R-:W2:Y:S01]  /*107c0*/  LDL R45, [R1+0x14] ;  /* 0x00001400012d7983 */ /* 0x000ea20000100800 */
[----:B------:R-:W-:Y:S01]  /*107d0*/  ULDC.U8 UR4, c[0x0][0x410] ;  /* 0x0001040000047ab9 */ /* 0x000fe20000000000 */
[----:B------:R-:W-:Y:S01]  /*107e0*/  BSSY B0, `(.L_x_595) ;  /* 0x00006a4000007945 */ /* 0x000fe20003800000 */
[----:B------:R-:W-:Y:S01]  /*107f0*/  ISETP.NE.AND P0, PT, RZ, UR4, PT ;  /* 0x00000004ff007c0c */ /* 0x000fe2000bf05270 */
[----:B--2---:R-:W-:-:S12]  /*10800*/  IMAD R10, R45, 0x80, R220 ;  /* 0x000000802d0a7824 */ /* 0x004fd800078e02dc */
[----:B------:R-:W-:Y:S05]  /*10810*/  @!P0 BRA `(.L_x_596) ;  /* 0x0000003400388947 */ /* 0x000fea0003800000 */
[----:B------:R-:W-:-:S03]  /*10820*/  UMOV UR4, 0xffffffff ;  /* 0xffffffff00047882 */ /* 0x000fc60000000000 */
[----:B------:R-:W-:Y:S05]  /*10830*/  BRA.DIV UR4, `(.L_x_597) ;  /* 0x0000018e04747947 */ /* 0x000fea000b800000 */
[----:B------:R0:W1:Y:S04]  /*10840*/  SHFL.IDX PT, R3, R24, RZ, 0x1e1f ;  /* 0x001e1fff18037589 */ /* 0x00006800000e0000 */
[----:B------:R0:W2:Y:S04]  /*10850*/  SHFL.IDX PT, R14, R28, RZ, 0x1e1f ;  /* 0x001e1fff1c0e7589 */ /* 0x0000a800000e0000 */
[----:B------:R0:W3:Y:S04]  /*10860*/  SHFL.IDX PT, R0, R26, RZ, 0x1e1f ;  /* 0x001e1fff1a007589 */ /* 0x0000e800000e0000 */
[----:B------:R0:W4:Y:S02]  /*10870*/  SHFL.IDX PT, R4, R27, RZ, 0x1e1f ;  /* 0x001e1fff1b047589 */ /* 0x00012400000e0000 */
.L_x_820:
[----:B------:R-:W-:Y:S01]  /*10880*/  ULDC UR4, c[0x0][0x448] ;  /* 0x0001120000047ab9 */ /* 0x000fe20000000800 */
[----:B------:R-:W-:Y:S01]  /*10890*/  BSSY B1, `(.L_x_598) ;  /* 0x000004d000017945 */ /* 0x000fe20003800000 */
[----:B------:R-:W-:Y:S01]  /*108a0*/  IMAD R153, R153, UR4, RZ ;  /* 0x0000000499997c24 */ /* 0x000fe2000f8e02ff */
[----:B------:R-:W-:Y:S02]  /*108b0*/  CS2R R8, SRZ ;  /* 0x0000000000087805 */ /* 0x000fe4000001ff00 */
[----:B------:R-:W-:Y:S02]  /*108c0*/  CS2R R12, SRZ ;  /* 0x00000000000c7805 */ /* 0x000fe4000001ff00 */
[----:B0-----:R-:W-:Y:S02]  /*108d0*/  CS2R R24, SRZ ;  /* 0x0000000000187805 */ /* 0x001fe4000001ff00 */
[----:B------:R-:W-:Y:S02]  /*108e0*/  CS2R R28, SRZ ;  /* 0x00000000001c7805 */ /* 0x000fe4000001ff00 */
[----:B------:R-:W-:-:S02]  /*108f0*/  ISETP.GE.AND P0, PT, R10, R153, PT ;  /* 0x000000990a00720c */ /* 0x000fc40003f06270 */
        /* <DEDUP_REMOVED lines=8> */
[----:B------:R-:W-:Y:S06]  /*10980*/  @P0 BRA `(.L_x_599) ;  /* 0x0000000000f40947 */ /* 0x000fec0003800000 */
[----:B------:R-:W4:Y:S01]  /*10990*/  LDL R42, [R1+0x5c] ;  /* 0x00005c00012a7983 */ /* 0x000f220000100800 */
[----:B------:R-:W-:-:S03]  /*109a0*/  ULDC UR4, c[0x0][0x3f4] ;  /* 0x0000fd0000047ab9 */ /* 0x000fc60000000800 */
[----:B------:R-:W4:Y:S04]  /*109b0*/  LDL R15, [R1+0x58] ;  /* 0x00005800010f7983 */ /* 0x000f280000100800 */
[----:B------:R-:W4:Y:S04]  /*109c0*/  LDL R51, [R1+0x54] ;  /* 0x0000540001337983 */ /* 0x000f280000100800 */
[----:B------:R-:W4:Y:S01]  /*109d0*/  LDL R50, [R1+0x50] ;  /* 0x0000500001327983 */ /* 0x000f220000100800 */
[----:B------:R-:W-:Y:S02]  /*109e0*/  ISETP.GE.AND P5, PT, R222, UR4, PT ;  /* 0x00000004de007c0c */ /* 0x000fe4000bfa6270 */
[----:B------:R-:W-:-:S02]  /*109f0*/  CS2R R32, SRZ ;  /* 0x0000000000207805 */ /* 0x000fc4000001ff00 */
[----:B------:R-:W-:Y:S02]  /*10a00*/  ISETP.GE.AND P2, PT, R22, UR4, PT ;  /* 0x0000000416007c0c */ /* 0x000fe4000bf46270 */
[----:B------:R-:W-:Y:S02]  /*10a10*/  CS2R R34, SRZ ;  /* 0x0000000000227805 */ /* 0x000fe4000001ff00 */
[----:B------:R-:W-:Y:S02]  /*10a20*/  ISETP.GE.AND P3, PT, R223, UR4, PT ;  /* 0x00000004df007c0c */ /* 0x000fe4000bf66270 */
[----:B------:R-:W-:Y:S02]  /*10a30*/  CS2R R36, SRZ ;  /* 0x0000000000247805 */ /* 0x000fe4000001ff00 */
[----:B------:R-:W-:Y:S02]  /*10a40*/  SHF.R.S32.HI R7, RZ, 0x1f, R222 ;  /* 0x0000001fff077819 */ /* 0x000fe400000114de */
[----:B-1----:R-:W-:-:S02]  /*10a50*/  @!P5 IADD3 R10, P1, R222, R3, RZ ;  /* 0x00000003de0ad210 */ /* 0x002fc40007f3e0ff */
[-C--:B--2---:R-:W-:Y:S02]  /*10a60*/  @!P5 IADD3 R12, P4, R222, R14.reuse, RZ ;  /* 0x0000000ede0cd210 */ /* 0x084fe40007f9e0ff */
[----:B------:R-:W-:Y:S01]  /*10a70*/  @!P2 SHF.R.S32.HI R5, RZ, 0x1f, R22 ;  /* 0x0000001fff05a819 */ /* 0x000fe20000011416 */
[--C-:B---3--:R-:W-:Y:S01]  /*10a80*/  @!P5 IMAD.X R11, R0, 0x1, R7.reuse, P1 ;  /* 0x00000001000bd824 */ /* 0x108fe200008e0607 */
[----:B------:R-:W-:Y:S01]  /*10a90*/  @!P2 IADD3 R6, P0, R22, R3, RZ ;  /* 0x000000031606a210 */ /* 0x000fe20007f1e0ff */
[----:B----4-:R-:W-:Y:S01]  /*10aa0*/  @!P5 IMAD.X R13, R4, 0x1, R7, P4 ;  /* 0x00000001040dd824 */ /* 0x010fe200020e0607 */
[----:B------:R-:W-:Y:S02]  /*10ab0*/  ISETP.GE.AND P1, PT, R225, UR4, PT ;  /* 0x00000004e1007c0c */ /* 0x000fe4000bf26270 */
[----:B------:R-:W5:Y:S01]  /*10ac0*/  @!P5 LD.E.64 R32, desc[UR54][R10.64] ;  /* 0x000000360a20d980 */ /* 0x000f62000c101b00 */
[----:B------:R-:W-:Y:S01]  /*10ad0*/  @!P2 IMAD.X R7, R0, 0x1, R5, P0 ;  /* 0x000000010007a824 */ /* 0x000fe200000e0605 */
[----:B------:R-:W-:-:S02]  /*10ae0*/  @!P2 IADD3 R8, P0, R22, R14, RZ ;  /* 0x0000000e1608a210 */ /* 0x000fc40007f1e0ff */
[----:B------:R0:W5:Y:S01]  /*10af0*/  @!P5 LD.E.64 R34, desc[UR54][R12.64] ;  /* 0x000000360c22d980 */ /* 0x000162000c101b00 */
[C---:B------:R-:W-:Y:S02]  /*10b00*/  @!P3 IADD3 R20, P4, R223.reuse, R3, RZ ;  /* 0x00000003df14b210 */ /* 0x040fe40007f9e0ff */
[----:B------:R-:W-:Y:S02]  /*10b10*/  @!P3 IADD3 R40, P5, R223, R14, RZ ;  /* 0x0000000edf28b210 */ /* 0x000fe40007fbe0ff */
[----:B------:R-:W-:Y:S02]  /*10b20*/  CS2R R38, SRZ ;  /* 0x0000000000267805 */ /* 0x000fe4000001ff00 */
[----:B------:R-:W-:Y:S02]  /*10b30*/  CS2R R28, SRZ ;  /* 0x00000000001c7805 */ /* 0x000fe4000001ff00 */
[----:B------:R-:W-:Y:S02]  /*10b40*/  @!P2 IADD3.X R9, R4, R5, RZ, P0, !PT ;  /* 0x000000050409a210 */ /* 0x000fe400007fe4ff */
[----:B------:R-:W-:Y:S01]  /*10b50*/  CS2R R30, SRZ ;  /* 0x00000000001e7805 */ /* 0x000fe2000001ff00 */
[----:B------:R-:W5:Y:S01]  /*10b60*/  @!P2 LD.E.64 R36, desc[UR54][R6.64] ;  /* 0x000000360624a980 */ /* 0x000f62000c101b00 */
[----:B------:R-:W-:-:S03]  /*10b70*/  ISETP.GE.AND P0, PT, R224, UR4, PT ;  /* 0x00000004e0007c0c */ /* 0x000fc6000bf06270 */
[----:B------:R1:W5:Y:S01]  /*10b80*/  @!P2 LD.E.64 R38, desc[UR54][R8.64] ;  /* 0x000000360826a980 */ /* 0x000362000c101b00 */
[----:B------:R-:W-:Y:S02]  /*10b90*/  ISETP.GE.AND P2, PT, R226, UR4, PT ;  /* 0x00000004e2007c0c */ /* 0x000fe4000bf46270 */
[----:B------:R-:W-:Y:S02]  /*10ba0*/  CS2R R24, SRZ ;  /* 0x0000000000187805 */ /* 0x000fe4000001ff00 */
[----:B------:R-:W-:Y:S02]  /*10bb0*/  CS2R R26, SRZ ;  /* 0x00000000001a7805 */ /* 0x000fe4000001ff00 */
[----:B0-----:R-:W-:Y:S02]  /*10bc0*/  CS2R R12, SRZ ;  /* 0x00000000000c7805 */ /* 0x001fe4000001ff00 */
[----:B------:R-:W-:Y:S02]  /*10bd0*/  CS2R R10, SRZ ;  /* 0x00000000000a7805 */ /* 0x000fe4000001ff00 */
[----:B-1----:R-:W-:Y:S01]  /*10be0*/  CS2R R8, SRZ ;  /* 0x0000000000087805 */ /* 0x002fe2000001ff00 */
[----:B------:R-:W-:-:S02]  /*10bf0*/  @!P3 IMAD.X R21, R0, 0x1, R42, P4 ;  /* 0x000000010015b824 */ /* 0x000fc400020e062a */
[C---:B------:R-:W-:Y:S01]  /*10c00*/  @!P3 IMAD.X R41, R4.reuse, 0x1, R42, P5 ;  /* 0x000000010429b824 */ /* 0x040fe200028e062a */
[C---:B------:R-:W-:Y:S02]  /*10c10*/  @!P1 IADD3 R42, P4, R225.reuse, R14, RZ ;  /* 0x0000000ee12a9210 */ /* 0x040fe40007f9e0ff */
[----:B------:R-:W5:Y:S04]  /*10c20*/  @!P3 LD.E.64 R28, desc[UR54][R20.64] ;  /* 0x00000036141cb980 */ /* 0x000f68000c101b00 */
[----:B------:R0:W5:Y:S01]  /*10c30*/  @!P3 LD.E.64 R30, desc[UR54][R40.64] ;  /* 0x00000036281eb980 */ /* 0x000162000c101b00 */
[----:B------:R-:W-:Y:S01]  /*10c40*/  @!P1 IADD3 R6, P3, R225, R3, RZ ;  /* 0x00000003e1069210 */ /* 0x000fe20007f7e0ff */
[----:B------:R-:W-:-:S04]  /*10c50*/  @!P1 IMAD.X R43, R4, 0x1, R15, P4 ;  /* 0x00000001042b9824 */ /* 0x000fc800020e060f */
[----:B------:R-:W-:Y:S01]  /*10c60*/  @!P1 IMAD.X R7, R0, 0x1, R15, P3 ;  /* 0x0000000100079824 */ /* 0x000fe200018e060f */
[----:B------:R1:W5:Y:S01]  /*10c70*/  @!P1 LD.E.64 R26, desc[UR54][R42.64] ;  /* 0x000000362a1a9980 */ /* 0x000362000c101b00 */
[----:B------:R-:W-:-:S03]  /*10c80*/  @!P0 IADD3 R46, P5, R224, R3, RZ ;  /* 0x00000003e02e8210 */ /* 0x000fc60007fbe0ff */
[----:B------:R1:W5:Y:S01]  /*10c90*/  @!P1 LD.E.64 R24, desc[UR54][R6.64] ;  /* 0x0000003606189980 */ /* 0x000362000c101b00 */
[-C--:B0-----:R-:W-:Y:S02]  /*10ca0*/  @!P0 IADD3 R40, P1, R224, R14.reuse, RZ ;  /* 0x0000000ee0288210 */ /* 0x081fe40007f3e0ff */
[C---:B------:R-:W-:Y:S02]  /*10cb0*/  @!P2 IADD3 R48, P3, R226.reuse, R3, RZ ;  /* 0x00000003e230a210 */ /* 0x040fe40007f7e0ff */
[----:B------:R-:W-:Y:S02]  /*10cc0*/  @!P2 IADD3 R14, P4, R226, R14, RZ ;  /* 0x0000000ee20ea210 */ /* 0x000fe40007f9e0ff */
[----:B------:R-:W-:Y:S01]  /*10cd0*/  CS2R R20, SRZ ;  /* 0x0000000000147805 */ /* 0x000fe2000001ff00 */
[----:B------:R-:W-:Y:S01]  /*10ce0*/  @!P0 IMAD.X R47, R0, 0x1, R51, P5 ;  /* 0x00000001002f8824 */ /* 0x000fe200028e0633 */
[----:B------:R-:W-:Y:S01]  /*10cf0*/  @!P0 IADD3.X R41, R4, R51, RZ, P1, !PT ;  /* 0x0000003304298210 */ /* 0x000fe20000ffe4ff */
[----:B------:R-:W-:-:S02]  /*10d00*/  @!P2 IMAD.X R49, R0, 0x1, R50, P3 ;  /* 0x000000010031a824 */ /* 0x000fc400018e0632 */
[----:B------:R-:W-:Y:S01]  /*10d10*/  @!P2 IMAD.X R15, R4, 0x1, R50, P4 ;  /* 0x00000001040fa824 */ /* 0x000fe200020e0632 */
[----:B------:R1:W5:Y:S04]  /*10d20*/  @!P0 LD.E.64 R12, desc[UR54][R46.64] ;  /* 0x000000362e0c8980 */ /* 0x000368000c101b00 */
[----:B------:R1:W5:Y:S04]  /*10d30*/  @!P0 LD.E.64 R20, desc[UR54][R40.64] ;  /* 0x0000003628148980 */ /* 0x000368000c101b00 */
[----:B------:R1:W5:Y:S04]  /*10d40*/  @!P2 LD.E.64 R8, desc[UR54][R48.64] ;  /* 0x000000363008a980 */ /* 0x000368000c101b00 */
[----:B------:R1:W5:Y:S02]  /*10d50*/  @!P2 LD.E.64 R10, desc[UR54][R14.64] ;  /* 0x000000360e0aa980 */ /* 0x000364000c101b00 */
.L_x_599:
[----:B------:R-:W-:Y:S05]  /*10d60*/  BSYNC B1 ;  /* 0x0000000000017941 */ /* 0x000fea0003800000 */
.L_x_598:
[----:B------:R-:W-:Y:S01]  /*10d70*/  ULEA.HI UR4, UR43, UR43, URZ, 0x1 ;  /* 0x0000002b2b047291 */ /* 0x000fe2000f8f083f */
[----:B---3--:R-:W-:Y:S01]  /*10d80*/  IMAD R0, R45, -0x80, R153 ;  /* 0xffffff802d007824 */ /* 0x008fe200078e0299 */
[----:B------:R-:W-:Y:S02]  /*10d90*/  BSSY B1, `(.L_x_600) ;  /* 0x0000009000017945 */ /* 0x000fe40003800000 */
[----:B------:R-:W-:Y:S02]  /*10da0*/  ULOP3.LUT UR4, UR4, 0xfffffffe, URZ, 0xc0, !UPT ;  /* 0xfffffffe04047892 */ /* 0x000fe4000f8ec03f */
[----:B-1----:R-:W-:Y:S02]  /*10db0*/  VIMNMX R3, R0, 0x80, PT ;  /* 0x0000008000037848 */ /* 0x002fe40003fe0100 */
[----:B------:R-:W-:Y:S02]  /*10dc0*/  UIADD3 UR4, UR43, -UR4, URZ ;  /* 0x800000042b047290 */ /* 0x000fe4000fffe03f */
[----:B------:R-:W-:-:S04]  /*10dd0*/  ISETP.GE.AND P1, PT, R220, R3, PT ;  /* 0x00000003dc00720c */ /* 0x000fc80003f26270 */
[----:B------:R-:W-:-:S05]  /*10de0*/  IMAD.U32 R5, RZ, RZ, UR4 ;  /* 0x00000004ff057e24 */ /* 0x000fca000f8e00ff */
[----:B------:R-:W-:-:S04]  /*10df0*/  SHF.L.U32 R5, R5, 0x1f, RZ ;  /* 0x0000001f05057819 */ /* 0x000fc800000006ff */
[----:B------:R-:W0:Y:S02]  /*10e00*/  SYNCS.PHASECHK.TRANS64.TRYWAIT P0, [R16+URZ+0x33400], R5 ;  /* 0x03340005100075a7 */ /* 0x000e24000800017f */
[----:B0-----:R-:W-:Y:S05]  /*10e10*/  @!P0 BRA `(.L_x_601) ;  /* 0x00000188006c8947 */ /* 0x001fea0003800000 */
.L_x_821:
[----:B------:R-:W-:Y:S05]  /*10e20*/  BSYNC B1 ;  /* 0x0000000000017941 */ /* 0x000fea0003800000 */
.L_x_600:
[----:B------:R-:W-:Y:S05]  /*10e30*/  @P1 BRA `(.L_x_602) ;  /* 0x0000006000f81947 */ /* 0x000fea0003800000 */
[----:B0-----:R-:W0:Y:S01]  /*10e40*/  LDC R5, c[0x0][0x3f4] ;  /* 0x0000fd00ff057b82 */ /* 0x001e220000000800 */
[----:B------:R-:W-:Y:S01]  /*10e50*/  IMAD.IADD R3, R16, 0x1, R235 ;  /* 0x0000000110037824 */ /* 0x000fe200078e02eb */
[----:B------:R-:W-:Y:S01]  /*10e60*/  BSSY B1, `(.L_x_603) ;  /* 0x0000080000017945 */ /* 0x000fe20003800000 */
[----:B------:R-:W-:Y:S02]  /*10e70*/  LOP3.LUT P5, RZ, R236, 0x2, RZ, 0xc0, !PT ;  /* 0x00000002ecff7812 */ /* 0x000fe400078ac0ff */
[----:B------:R-:W-:Y:S01]  /*10e80*/  VIADD R0, R3, 0x20 ;  /* 0x0000002003007836 */ /* 0x000fe20000000000 */
[-C--:B0-----:R-:W-:Y:S02]  /*10e90*/  ISETP.GE.AND P6, PT, R22, R5.reuse, PT ;  /* 0x000000051600720c */ /* 0x081fe40003fc6270 */
[-C--:B------:R-:W-:Y:S02]  /*10ea0*/  ISETP.GE.AND P0, PT, R222, R5.reuse, PT ;  /* 0x00000005de00720c */ /* 0x080fe40003f06270 */
[----:B------:R-:W-:-:S02]  /*10eb0*/  ISETP.GE.AND P1, PT, R223, R5, PT ;  /* 0x00000005df00720c */ /* 0x000fc40003f26270 */
[-C--:B------:R-:W-:Y:S02]  /*10ec0*/  ISETP.GE.AND P2, PT, R225, R5.reuse, PT ;  /* 0x00000005e100720c */ /* 0x080fe40003f46270 */
[-C--:B------:R-:W-:Y:S02]  /*10ed0*/  ISETP.GE.AND P3, PT, R224, R5.reuse, PT ;  /* 0x00000005e000720c */ /* 0x080fe40003f66270 */
[----:B------:R-:W-:-:S03]  /*10ee0*/  ISETP.GE.AND P4, PT, R226, R5, PT ;  /* 0x00000005e200720c */ /* 0x000fc60003f86270 */
[----:B------:R-:W-:Y:S10]  /*10ef0*/  @P6 BRA `(.L_x_604) ;  /* 0x0000000400d86947 */ /* 0x000ff40003800000 */
[----:B----4-:R-:W0:Y:S01]  /*10f00*/  LDS.128 R4, [R3+0x1e200] ;  /* 0x01e2000003047984 */ /* 0x010e220000000c00 */
[----:B-----5:R-:W-:Y:S02]  /*10f10*/  SHF.R.U32.HI R41, RZ, 0x8, R37 ;  /* 0x00000008ff297819 */ /* 0x020fe40000011625 */
[----:B------:R-:W-:Y:S02]  /*10f20*/  LOP3.LUT R40, R37, 0xff, RZ, 0xc0, !PT ;  /* 0x000000ff25287812 */ /* 0x000fe400078ec0ff */
[----:B------:R-:W-:Y:S02]  /*10f30*/  LOP3.LUT R41, R41, 0xff, RZ, 0xc0, !PT ;  /* 0x000000ff29297812 */ /* 0x000fe400078ec0ff */
[----:B------:R-:W-:Y:S02]  /*10f40*/  SHF.R.U32.HI R45, RZ, 0x8, R39 ;  /* 0x00000008ff2d7819 */ /* 0x000fe40000011627 */
[----:B------:R-:W-:Y:S02]  /*10f50*/  PRMT R40, R41, 0x7604, R40 ;  /* 0x0000760429287816 */ /* 0x000fe40000000028 */
[----:B------:R-:W-:-:S02]  /*10f60*/  LOP3.LUT R42, R39, 0xff, RZ, 0xc0, !PT ;  /* 0x000000ff272a7812 */ /* 0x000fc400078ec0ff */
[----:B------:R-:W-:Y:S02]  /*10f70*/  LOP3.LUT R45, R45, 0xff, RZ, 0xc0, !PT ;  /* 0x000000ff2d2d7812 */ /* 0x000fe400078ec0ff */
[----:B------:R-:W-:Y:S02]  /*10f80*/  SHF.R.U32.HI R46, RZ, 0x10, R39 ;  /* 0x00000010ff2e7819 */ /* 0x000fe40000011627 */
[----:B------:R-:W-:Y:S02]  /*10f90*/  SHF.R.U32.HI R41, RZ, 0x8, R38 ;  /* 0x00000008ff297819 */ /* 0x000fe40000011626 */
[----:B------:R-:W-:Y:S02]  /*10fa0*/  SHF.R.U32.HI R47, RZ, 0x10, R37 ;  /* 0x00000010ff2f7819 */ /* 0x000fe40000011625 */
[----:B------:R-:W-:Y:S02]  /*10fb0*/  SHF.R.U32.HI R15, RZ, 0x8, R36 ;  /* 0x00000008ff0f7819 */ /* 0x000fe40000011624 */
[----:B------:R-:W-:Y:S01]  /*10fc0*/  PRMT R42, R45, 0x7604, R42 ;  /* 0x000076042d2a7816 */ /* 0x000fe2000000002a */
[----:B------:R-:W-:Y:S01]  /*10fd0*/  IMAD.U32 R45, R46, 0x10000, RZ ;  /* 0x000100002e2d7824 */ /* 0x000fe200078e00ff */
[----:B------:R-:W-:-:S02]  /*10fe0*/  LOP3.LUT R43, R41, 0xff, RZ, 0xc0, !PT ;  /* 0x000000ff292b7812 */ /* 0x000fc400078ec0ff */
[----:B------:R-:W-:Y:S02]  /*10ff0*/  SHF.L.U32 R41, R47, 0x10, RZ ;  /* 0x000000102f297819 */ /* 0x000fe400000006ff */
[----:B--2---:R-:W-:Y:S02]  /*11000*/  LOP3.LUT R14, R36, 0xff, RZ, 0xc0, !PT ;  /* 0x000000ff240e7812 */ /* 0x004fe400078ec0ff */
[----:B------:R-:W-:Y:S02]  /*11010*/  LOP3.LUT R15, R15, 0xff, RZ, 0xc0, !PT ;  /* 0x000000ff0f0f7812 */ /* 0x000fe400078ec0ff */
[----:B------:R-:W-:Y:S02]  /*11020*/  LOP3.LUT R41, R40, 0xff0000, R41, 0xf8, !PT ;  /* 0x00ff000028297812 */ /* 0x000fe400078ef829 */
[----:B------:R-:W-:Y:S02]  /*11030*/  LOP3.LUT R45, R42, 0xff0000, R45, 0xf8, !PT ;  /* 0x00ff00002a2d7812 */ /* 0x000fe400078ef82d */
[----:B------:R-:W-:-:S02]  /*11040*/  PRMT R15, R15, 0x7604, R14 ;  /* 0x000076040f0f7816 */ /* 0x000fc4000000000e */
[----:B------:R-:W-:Y:S02]  /*11050*/  LOP3.LUT R14, R38, 0xff, RZ, 0xc0, !PT ;  /* 0x000000ff260e7812 */ /* 0x000fe400078ec0ff */
[----:B------:R-:W-:Y:S02]  /*11060*/  LOP3.LUT R45, R45, 0xff000000, R39, 0xf8, !PT ;  /* 0xff0000002d2d7812 */ /* 0x000fe400078ef827 */
[----:B------:R-:W-:Y:S02]  /*11070*/  LOP3.LUT R41, R41, 0xff000000, R37, 0xf8, !PT ;  /* 0xff00000029297812 */ /* 0x000fe400078ef825 */
[----:B------:R-:W-:Y:S02]  /*11080*/  PRMT R43, R43, 0x7604, R14 ;  /* 0x000076042b2b7816 */ /* 0x000fe4000000000e */
[----:B0-----:R-:W-:Y:S02]  /*11090*/  F2FP.F16.E4M3.UNPACK_B R14, R6.H1 ;  /* 0x00000006ff0e723e */ /* 0x001fe400030006ff */
[----:B------:R-:W-:-:S02]  /*110a0*/  F2FP.F16.E4M3.UNPACK_B R46, R45 ;  /* 0x0000002dff2e723e */ /* 0x000fc400020006ff */
[----:B------:R-:W-:Y:S01]  /*110b0*/  F2FP.F16.E4M3.UNPACK_B R39, R41 ;  /* 0x00000029ff27723e */ /* 0x000fe200020006ff */
[--C-:B------:R-:W-:Y:S01]  /*110c0*/  HADD2.F32 R37, -RZ, R14.reuse.H0_H0 ;  /* 0x2000000eff257230 */ /* 0x100fe20000004100 */
[----:B------:R-:W-:Y:S01]  /*110d0*/  LOP3.LUT R15, R15, 0xff0000, R36, 0xf8, !PT ;  /* 0x00ff00000f0f7812 */ /* 0x000fe200078ef824 */
[----:B------:R-:W-:Y:S01]  /*110e0*/  HADD2.F32 R14, -RZ, R14.H1_H1 ;  /* 0x3000000eff0e7230 */ /* 0x000fe20000004100 */
[----:B------:R-:W-:Y:S01]  /*110f0*/  LOP3.LUT R43, R43, 0xff0000, R38, 0xf8, !PT ;  /* 0x00ff00002b2b7812 */ /* 0x000fe200078ef826 */
[--C-:B------:R-:W-:Y:S01]  /*11100*/  HADD2.F32 R47, -RZ, R46.reuse.H1_H1 ;  /* 0x3000002eff2f7230 */ /* 0x100fe20000004100 */
[----:B------:R-:W-:Y:S01]  /*11110*/  LOP3.LUT R40, R15, 0xff000000, R36, 0xf8, !PT ;  /* 0xff0000000f287812 */ /* 0x000fe200078ef824 */
[--C-:B------:R-:W-:Y:S01]  /*11120*/  HADD2.F32 R42, -RZ, R39.reuse.H1_H1 ;  /* 0x30000027ff2a7230 */ /* 0x100fe20000004100 */
[----:B------:R-:W-:Y:S01]  /*11130*/  F2FP.F16.E4M3.UNPACK_B R36, R6 ;  /* 0x00000006ff24723e */ /* 0x000fe200020006ff */
[----:B------:R-:W-:Y:S02]  /*11140*/  HADD2.F32 R46, -RZ, R46.H0_H0 ;  /* 0x2000002eff2e7230 */ /* 0x000fe40000004100 */
[C---:B------:R-:W-:Y:S01]  /*11150*/  FMUL.FTZ R48, R14.reuse, R47 ;  /* 0x0000002f0e307220 */ /* 0x040fe20000410000 */
[-C--:B------:R-:W-:Y:S01]  /*11160*/  F2FP.F16.E4M3.UNPACK_B R15, R5.reuse.H1 ;  /* 0x00000005ff0f723e */ /* 0x080fe200030006ff */
[-C--:B------:R-:W-:Y:S01]  /*11170*/  FMUL.FTZ R52, R14, R42.reuse ;  /* 0x0000002a0e347220 */ /* 0x080fe20000410000 */
[----:B------:R-:W-:Y:S01]  /*11180*/  F2FP.F16.E4M3.UNPACK_B R14, R5 ;  /* 0x00000005ff0e723e */ /* 0x000fe200020006ff */
[--C-:B------:R-:W-:Y:S01]  /*11190*/  HADD2.F32 R5, -RZ, R36.reuse.H1_H1 ;  /* 0x30000024ff057230 */ /* 0x100fe20000004100 */
[----:B------:R-:W-:Y:S01]  /*111a0*/  LOP3.LUT R43, R43, 0xff000000, R38, 0xf8, !PT ;  /* 0xff0000002b2b7812 */ /* 0x000fe200078ef826 */
[C---:B------:R-:W-:Y:S01]  /*111b0*/  FFMA.FTZ R50, R37.reuse, R42, -R48 ;  /* 0x0000002a25327223 */ /* 0x040fe20000010830 */
[----:B------:R-:W-:Y:S01]  /*111c0*/  FFMA.FTZ R51, R37, R47, R52 ;  /* 0x0000002f25337223 */ /* 0x000fe20000010034 */
[----:B------:R-:W-:Y:S01]  /*111d0*/  HADD2.F32 R39, -RZ, R39.H0_H0 ;  /* 0x20000027ff277230 */ /* 0x000fe20000004100 */
[----:B------:R-:W-:Y:S01]  /*111e0*/  F2FP.F16.E4M3.UNPACK_B R38, R7 ;  /* 0x00000007ff26723e */ /* 0x000fe200020006ff */
[----:B------:R-:W-:Y:S01]  /*111f0*/  HADD2.F32 R36, -RZ, R36.H0_H0 ;  /* 0x20000024ff247230 */ /* 0x000fe20000004100 */
[----:B------:R-:W-:Y:S01]  /*11200*/  F2FP.F16.E4M3.UNPACK_B R45, R45.H1 ;  /* 0x0000002dff2d723e */ /* 0x000fe200030006ff */
[C---:B------:R-:W-:Y:S01]  /*11210*/  FMUL.FTZ R37, R5.reuse, R46 ;  /* 0x0000002e05257220 */ /* 0x040fe20000410000 */
[----:B------:R-:W-:Y:S01]  /*11220*/  F2FP.F16.E4M3.UNPACK_B R41, R41.H1 ;  /* 0x00000029ff29723e */ /* 0x000fe200030006ff */
[----:B------:R-:W-:Y:S01]  /*11230*/  FMUL.FTZ R49, R5, R39 ;  /* 0x0000002705317220 */ /* 0x000fe20000410000 */
[----:B------:R-:W-:Y:S01]  /*11240*/  F2FP.F16.E4M3.UNPACK_B R7, R7.H1 ;  /* 0x00000007ff07723e */ /* 0x000fe200030006ff */
[----:B------:R-:W-:Y:S01]  /*11250*/  FFMA.FTZ R47, R36, R39, -R37 ;  /* 0x00000027242f7223 */ /* 0x000fe20000010825 */
[----:B------:R-:W-:-:S02]  /*11260*/  HADD2.F32 R5, -RZ, R38.H1_H1 ;  /* 0x30000026ff057230 */ /* 0x000fc40000004100 */
[----:B------:R-:W-:Y:S01]  /*11270*/  FFMA.FTZ R48, R36, R46, R49 ;  /* 0x0000002e24307223 */ /* 0x000fe20000010031 */
[----:B------:R-:W-:Y:S01]  /*11280*/  HADD2.F32 R42, -RZ, R45.H0_H0 ;  /* 0x2000002dff2a7230 */ /* 0x000fe20000004100 */
[-C--:B------:R-:W-:Y:S01]  /*11290*/  F2FP.F16.E4M3.UNPACK_B R6, R4.reuse ;  /* 0x00000004ff06723e */ /* 0x080fe200020006ff */
[----:B------:R-:W-:Y:S01]  /*112a0*/  HADD2.F32 R37, -RZ, R41.H0_H0 ;  /* 0x20000029ff257230 */ /* 0x000fe20000004100 */
[----:B------:R-:W-:Y:S01]  /*112b0*/  F2FP.F16.E4M3.UNPACK_B R4, R4.H1 ;  /* 0x00000004ff04723e */ /* 0x000fe200030006ff */
[----:B------:R-:W-:Y:S02]  /*112c0*/  HADD2.F32 R38, -RZ, R38.H0_H0 ;  /* 0x20000026ff267230 */ /* 0x000fe40000004100 */
[C---:B------:R-:W-:Y:S01]  /*112d0*/  FMUL.FTZ R39, R5.reuse, R42 ;  /* 0x0000002a05277220 */ /* 0x040fe20000410000 */
[----:B------:R-:W-:Y:S02]  /*112e0*/  HADD2.F32 R45, -RZ, R45.H1_H1 ;  /* 0x3000002dff2d7230 */ /* 0x000fe40000004100 */
[----:B------:R-:W-:Y:S01]  /*112f0*/  FMUL.FTZ R53, R5, R37 ;  /* 0x0000002505357220 */ /* 0x000fe20000410000 */
[----:B------:R-:W-:-:S02]  /*11300*/  HADD2.F32 R36, -RZ, R7.H1_H1 ;  /* 0x30000007ff247230 */ /* 0x000fc40000004100 */
[C---:B------:R-:W-:Y:S01]  /*11310*/  FFMA.FTZ R49, R38.reuse, R37, -R39 ;  /* 0x0000002526317223 */ /* 0x040fe20000010827 */
[----:B------:R-:W-:Y:S02]  /*11320*/  HADD2.F32 R41, -RZ, R41.H1_H1 ;  /* 0x30000029ff297230 */ /* 0x000fe40000004100 */
[----:B------:R-:W-:Y:S01]  /*11330*/  FFMA.FTZ R52, R38, R42, R53 ;  /* 0x0000002a26347223 */ /* 0x000fe20000010035 */
[----:B------:R-:W-:Y:S02]  /*11340*/  HADD2.F32 R5, -RZ, R7.H0_H0 ;  /* 0x20000007ff057230 */ /* 0x000fe40000004100 */
[C---:B------:R-:W-:Y:S01]  /*11350*/  FMUL.FTZ R46, R36.reuse, R45 ;  /* 0x0000002d242e7220 */ /* 0x040fe20000410000 */
[----:B------:R-:W-:Y:S01]  /*11360*/  F2FP.F16.E4M3.UNPACK_B R37, R43 ;  /* 0x0000002bff25723e */ /* 0x000fe200020006ff */
[-C--:B------:R-:W-:Y:S01]  /*11370*/  FMUL.FTZ R38, R36, R41.reuse ;  /* 0x0000002924267220 */ /* 0x080fe20000410000 */
[----:B------:R-:W-:Y:S01]  /*11380*/  F2FP.F16.E4M3.UNPACK_B R36, R40 ;  /* 0x00000028ff24723e */ /* 0x000fe200020006ff */
[----:B------:R-:W-:Y:S01]  /*11390*/  FFMA.FTZ R53, R5, R41, -R46 ;  /* 0x0000002905357223 */ /* 0x000fe2000001082e */
[----:B------:R-:W-:-:S02]  /*113a0*/  HADD2.F32 R7, -RZ, R4.H1_H1 ;  /* 0x30000004ff077230 */ /* 0x000fc40000004100 */
[----:B------:R-:W-:Y:S01]  /*113b0*/  FFMA.FTZ R54, R5, R45, R38 ;  /* 0x0000002d05367223 */ /* 0x000fe20000010026 */
[--C-:B------:R-:W-:Y:S01]  /*113c0*/  HADD2.F32 R42, -RZ, R37.reuse.H1_H1 ;  /* 0x30000025ff2a7230 */ /* 0x100fe20000004100 */
[----:B------:R-:W-:Y:S01]  /*113d0*/  F2FP.F16.E4M3.UNPACK_B R40, R40.H1 ;  /* 0x00000028ff28723e */ /* 0x000fe200030006ff */
[----:B------:R-:W-:Y:S01]  /*113e0*/  HADD2.F32 R38, -RZ, R36.H1_H1 ;  /* 0x30000024ff267230 */ /* 0x000fe20000004100 */
[----:B------:R-:W-:Y:S01]  /*113f0*/  F2FP.F16.E4M3.UNPACK_B R43, R43.H1 ;  /* 0x0000002bff2b723e */ /* 0x000fe200030006ff */
[----:B------:R-:W-:Y:S02]  /*11400*/  HADD2.F32 R5, -RZ, R4.H0_H0 ;  /* 0x20000004ff057230 */ /* 0x000fe40000004100 */
[----:B------:R-:W-:Y:S01]  /*11410*/  FMUL.FTZ R46, R7, R42 ;  /* 0x0000002a072e7220 */ /* 0x000fe20000410000 */
[----:B------:R-:W-:Y:S02]  /*11420*/  HADD2.F32 R39, -RZ, R37.H0_H0 ;  /* 0x20000025ff277230 */ /* 0x000fe40000004100 */
[----:B------:R-:W-:-:S02]  /*11430*/  HADD2.F32 R4, -RZ, R6.H1_H1 ;  /* 0x30000006ff047230 */ /* 0x000fc40000004100 */
[-C--:B------:R-:W-:Y:S01]  /*11440*/  FFMA.FTZ R46, R5, R38.reuse, -R46 ;  /* 0x00000026052e7223 */ /* 0x080fe2000001082e */
[----:B------:R-:W-:Y:S02]  /*11450*/  HADD2.F32 R37, -RZ, R36.H0_H0 ;  /* 0x20000024ff257230 */ /* 0x000fe40000004100 */
[----:B------:R-:W-:Y:S01]  /*11460*/  FMUL.FTZ R36, R7, R38 ;  /* 0x0000002607247220 */ /* 0x000fe20000410000 */
[----:B------:R-:W-:Y:S02]  /*11470*/  HADD2.F32 R6, -RZ, R6.H0_H0 ;  /* 0x20000006ff067230 */ /* 0x000fe40000004100 */
[C---:B------:R-:W-:Y:S01]  /*11480*/  FMUL.FTZ R7, R4.reuse, R39 ;  /* 0x0000002704077220 */ /* 0x040fe20000410000 */
[-C--:B------:R-:W-:Y:S01]  /*11490*/  FMUL.FTZ R4, R4, R37.reuse ;  /* 0x0000002504047220 */ /* 0x080fe20000410000 */
[----:B------:R-:W-:Y:S02]  /*114a0*/  FFMA.FTZ R41, R5, R42, R36 ;  /* 0x0000002a05297223 */ /* 0x000fe40000010024 */
[----:B------:R-:W-:Y:S01]  /*114b0*/  FFMA.FTZ R37, R6, R37, -R7 ;  /* 0x0000002506257223 */ /* 0x000fe20000010807 */
[----:B------:R-:W-:-:S02]  /*114c0*/  HADD2.F32 R5, -RZ, R15.H1_H1 ;  /* 0x3000000fff057230 */ /* 0x000fc40000004100 */
[----:B------:R-:W-:Y:S01]  /*114d0*/  FFMA.FTZ R38, R6, R39, R4 ;  /* 0x0000002706267223 */ /* 0x000fe20000010004 */
[----:B------:R-:W-:Y:S02]  /*114e0*/  HADD2.F32 R6, -RZ, R40.H1_H1 ;  /* 0x30000028ff067230 */ /* 0x000fe40000004100 */
[--C-:B------:R-:W-:Y:S02]  /*114f0*/  HADD2.F32 R36, -RZ, R43.reuse.H1_H1 ;  /* 0x3000002bff247230 */ /* 0x100fe40000004100 */
[----:B------:R-:W-:Y:S02]  /*11500*/  HADD2.F32 R43, -RZ, R43.H0_H0 ;  /* 0x2000002bff2b7230 */ /* 0x000fe40000004100 */
[----:B------:R-:W-:Y:S01]  /*11510*/  FMUL.FTZ R39, R5, R6 ;  /* 0x0000000605277220 */ /* 0x000fe20000410000 */
[----:B------:R-:W-:Y:S02]  /*11520*/  HADD2.F32 R4, -RZ, R14.H1_H1 ;  /* 0x3000000eff047230 */ /* 0x000fe40000004100 */
[----:B------:R-:W-:-:S02]  /*11530*/  HADD2.F32 R7, -RZ, R40.H0_H0 ;  /* 0x20000028ff077230 */ /* 0x000fc40000004100 */
[----:B------:R-:W-:Y:S01]  /*11540*/  FMUL.FTZ R40, R5, R36 ;  /* 0x0000002405287220 */ /* 0x000fe20000410000 */
[----:B------:R-:W-:Y:S02]  /*11550*/  HADD2.F32 R15, -RZ, R15.H0_H0 ;  /* 0x2000000fff0f7230 */ /* 0x000fe40000004100 */
[C---:B------:R-:W-:Y:S01]  /*11560*/  FMUL.FTZ R5, R4.reuse, R43 ;  /* 0x0000002b04057220 */ /* 0x040fe20000410000 */
[----:B------:R-:W-:Y:S02]  /*11570*/  HADD2.F32 R14, -RZ, R14.H0_H0 ;  /* 0x2000000eff0e7230 */ /* 0x000fe40000004100 */
[-C--:B------:R-:W-:Y:S01]  /*11580*/  FMUL.FTZ R4, R4, R7.reuse ;  /* 0x0000000704047220 */ /* 0x080fe20000410000 */
[C---:B------:R-:W-:Y:S01]  /*11590*/  FFMA.FTZ R40, R15.reuse, R6, -R40 ;  /* 0x000000060f287223 */ /* 0x040fe20000010828 */
[----:B------:R-:W-:Y:S01]  /*115a0*/  FFMA.FTZ R39, R15, R36, R39 ;  /* 0x000000240f277223 */ /* 0x000fe20000010027 */
[C---:B------:R-:W-:Y:S01]  /*115b0*/  FFMA.FTZ R5, R14.reuse, R7, -R5 ;  /* 0x000000070e057223 */ /* 0x040fe20000010805 */
[----:B------:R-:W-:Y:S01]  /*115c0*/  FFMA.FTZ R14, R14, R43, R4 ;  /* 0x0000002b0e0e7223 */ /* 0x000fe20000010004 */
[----:B------:R-:W-:-:S02]  /*115d0*/  F2FP.SATFINITE.E4M3.F32.PACK_AB_MERGE_C R6, R51, R50, RZ ;  /* 0x000000323306723e */ /* 0x000fc400048070ff */
[----:B------:R-:W-:Y:S02]  /*115e0*/  F2FP.SATFINITE.E4M3.F32.PACK_AB_MERGE_C R7, R54, R53, RZ ;  /* 0x000000353607723e */ /* 0x000fe400048070ff */
[----:B------:R-:W-:Y:S02]  /*115f0*/  F2FP.SATFINITE.E4M3.F32.PACK_AB_MERGE_C R4, R41, R46, RZ ;  /* 0x0000002e2904723e */ /* 0x000fe400048070ff */
[----:B------:R-:W-:Y:S02]  /*11600*/  F2FP.SATFINITE.E4M3.F32.PACK_AB_MERGE_C R39, R39, R40, RZ ;  /* 0x000000282727723e */ /* 0x000fe400048070ff */
[----:B------:R-:W-:Y:S02]  /*11610*/  F2FP.SATFINITE.E4M3.F32.PACK_AB_MERGE_C R6, R48, R47, R6 ;  /* 0x0000002f3006723e */ /* 0x000fe40004807006 */
[----:B------:R-:W-:Y:S02]  /*11620*/  F2FP.SATFINITE.E4M3.F32.PACK_AB_MERGE_C R7, R52, R49, R7 ;  /* 0x000000313407723e */ /* 0x000fe40004807007 */
[----:B------:R-:W-:-:S02]  /*11630*/  F2FP.SATFINITE.E4M3.F32.PACK_AB_MERGE_C R4, R38, R37, R4 ;  /* 0x000000252604723e */ /* 0x000fc40004807004 */
[----:B------:R-:W-:-:S05]  /*11640*/  F2FP.SATFINITE.E4M3.F32.PACK_AB_MERGE_C R5, R14, R5, R39 ;  /* 0x000000050e05723e */ /* 0x000fca0004807027 */
[----:B------:R0:W-:Y:S02]  /*11650*/  STS.128 [R3+0x1e200], R4 ;  /* 0x01e2000403007388 */ /* 0x0001e40000000c00 */
.L_x_604:
[----:B------:R-:W-:Y:S05]  /*11660*/  BSYNC B1 ;  /* 0x0000000000017941 */ /* 0x000fea0003800000 */
.L_x_603:
[----:B------:R-:W-:Y:S01]  /*11670*/  BSSY B1, `(.L_x_605) ;  /* 0x000007d000017945 */ /* 0x000fe20003800000 */
[----:B------:R-:W-:-:S03]  /*11680*/  @P5 VIADD R0, R3, 0xffffffe0 ;  /* 0xffffffe003005836 */ /* 0x000fc60000000000 */
[----:B------:R-:W-:Y:S05]  /*11690*/  @P0 BRA `(.L_x_606) ;  /* 0x0000000400e80947 */ /* 0x000fea0003800000 */
[----:B0---4-:R-:W0:Y:S01]  /*116a0*/  LDS.128 R4, [R0+0x1e200] ;  /* 0x01e2000000047984 */ /* 0x011e220000000c00 */
[----:B-----5:R-:W-:Y:S02]  /*116b0*/  SHF.R.U32.HI R36, RZ, 0x8, R33 ;  /* 0x00000008ff247819 */ /* 0x020fe40000011621 */
[----:B------:R-:W-:Y:S02]  /*116c0*/  SHF.R.U32.HI R40, RZ, 0x8, R35 ;  /* 0x00000008ff287819 */ /* 0x000fe40000011623 */
[----:B------:R-:W-:Y:S02]  /*116d0*/  LOP3.LUT R37, R33, 0xff, RZ, 0xc0, !PT ;  /* 0x000000ff21257812 */ /* 0x000fe400078ec0ff */
[----:B------:R-:W-:Y:S02]  /*116e0*/  LOP3.LUT R41, R35, 0xff, RZ, 0xc0, !PT ;  /* 0x000000ff23297812 */ /* 0x000fe400078ec0ff */
[----:B------:R-:W-:Y:S02]  /*116f0*/  LOP3.LUT R36, R36, 0xff, RZ, 0xc0, !PT ;  /* 0x000000ff24247812 */ /* 0x000fe400078ec0ff */
[----:B------:R-:W-:-:S02]  /*11700*/  LOP3.LUT R40, R40, 0xff, RZ, 0xc0, !PT ;  /* 0x000000ff28287812 */ /* 0x000fc400078ec0ff */
[----:B--2---:R-:W-:Y:S02]  /*11710*/  SHF.R.U32.HI R14, RZ, 0x8, R32 ;  /* 0x00000008ff0e7819 */ /* 0x004fe40000011620 */
[----:B------:R-:W-:Y:S02]  /*11720*/  PRMT R37, R36, 0x7604, R37 ;  /* 0x0000760424257816 */ /* 0x000fe40000000025 */
[----:B------:R-:W-:Y:S02]  /*11730*/  PRMT R41, R40, 0x7604, R41 ;  /* 0x0000760428297816 */ /* 0x000fe40000000029 */
[----:B------:R-:W-:Y:S02]  /*11740*/  SHF.R.U32.HI R36, RZ, 0x10, R33 ;  /* 0x00000010ff247819 */ /* 0x000fe40000011621 */
[----:B------:R-:W-:Y:S02]  /*11750*/  SHF.R.U32.HI R40, RZ, 0x10, R35 ;  /* 0x00000010ff287819 */ /* 0x000fe40000011623 */
[----:B------:R-:W-:-:S02]  /*11760*/  LOP3.LUT R15, R32, 0xff, RZ, 0xc0, !PT ;  /* 0x000000ff200f7812 */ /* 0x000fc400078ec0ff */
[----:B------:R-:W-:Y:S02]  /*11770*/  LOP3.LUT R14, R14, 0xff, RZ, 0xc0, !PT ;  /* 0x000000ff0e0e7812 */ /* 0x000fe400078ec0ff */
[----:B------:R-:W-:Y:S02]  /*11780*/  SHF.R.U32.HI R38, RZ, 0x8, R34 ;  /* 0x00000008ff267819 */ /* 0x000fe40000011622 */
[----:B------:R-:W-:Y:S02]  /*11790*/  LOP3.LUT R36, R36, 0xff, RZ, 0xc0, !PT ;  /* 0x000000ff24247812 */ /* 0x000fe400078ec0ff */
[----:B------:R-:W-:Y:S02]  /*117a0*/  LOP3.LUT R40, R40, 0xff, RZ, 0xc0, !PT ;  /* 0x000000ff28287812 */ /* 0x000fe400078ec0ff */
[----:B------:R-:W-:Y:S02]  /*117b0*/  PRMT R15, R14, 0x7604, R15 ;  /* 0x000076040e0f7816 */ /* 0x000fe4000000000f */
[----:B------:R-:W-:-:S02]  /*117c0*/  SHF.R.U32.HI R14, RZ, 0x10, R32 ;  /* 0x00000010ff0e7819 */ /* 0x000fc40000011620 */
[----:B------:R-:W-:Y:S02]  /*117d0*/  LOP3.LUT R39, R34, 0xff, RZ, 0xc0, !PT ;  /* 0x000000ff22277812 */ /* 0x000fe400078ec0ff */
[----:B------:R-:W-:Y:S02]  /*117e0*/  LOP3.LUT R38, R38, 0xff, RZ, 0xc0, !PT ;  /* 0x000000ff26267812 */ /* 0x000fe400078ec0ff */
[----:B------:R-:W-:Y:S02]  /*117f0*/  PRMT R37, R36, 0x7054, R37 ;  /* 0x0000705424257816 */ /* 0x000fe40000000025 */
[----:B------:R-:W-:Y:S02]  /*11800*/  PRMT R41, R40, 0x7054, R41 ;  /* 0x0000705428297816 */ /* 0x000fe40000000029 */
[----:B------:R-:W-:Y:S02]  /*11810*/  LOP3.LUT R14, R14, 0xff, RZ, 0xc0, !PT ;  /* 0x000000ff0e0e7812 */ /* 0x000fe400078ec0ff */
[----:B------:R-:W-:-:S02]  /*11820*/  PRMT R39, R38, 0x7604, R39 ;  /* 0x0000760426277816 */ /* 0x000fc40000000027 */
[----:B------:R-:W-:Y:S02]  /*11830*/  SHF.R.U32.HI R38, RZ, 0x10, R34 ;  /* 0x00000010ff267819 */ /* 0x000fe40000011622 */
[----:B------:R-:W-:Y:S02]  /*11840*/  LOP3.LUT R41, R41, 0xff000000, R35, 0xf8, !PT ;  /* 0xff00000029297812 */ /* 0x000fe400078ef823 */
[----:B------:R-:W-:Y:S02]  /*11850*/  LOP3.LUT R37, R37, 0xff000000, R33, 0xf8, !PT ;  /* 0xff00000025257812 */ /* 0x000fe400078ef821 */
[----:B------:R-:W-:Y:S02]  /*11860*/  PRMT R15, R14, 0x7054, R15 ;  /* 0x000070540e0f7816 */ /* 0x000fe4000000000f */
[----:B0-----:R-:W-:Y:S02]  /*11870*/  F2FP.F16.E4M3.UNPACK_B R14, R6.H1 ;  /* 0x00000006ff0e723e */ /* 0x001fe400030006ff */
[----:B------:R-:W-:-:S02]  /*11880*/  LOP3.LUT R38, R38, 0xff, RZ, 0xc0, !PT ;  /* 0x000000ff26267812 */ /* 0x000fc400078ec0ff */
[----:B------:R-:W-:Y:S01]  /*11890*/  F2FP.F16.E4M3.UNPACK_B R40, R41 ;  /* 0x00000029ff28723e */ /* 0x000fe200020006ff */
[--C-:B------:R-:W-:Y:S01]  /*118a0*/  HADD2.F32 R33, -RZ, R14.reuse.H0_H0 ;  /* 0x2000000eff217230 */ /* 0x100fe20000004100 */
[----:B------:R-:W-:Y:S01]  /*118b0*/  F2FP.F16.E4M3.UNPACK_B R35, R37 ;  /* 0x00000025ff23723e */ /* 0x000fe200020006ff */
[----:B------:R-:W-:Y:S01]  /*118c0*/  HADD2.F32 R14, -RZ, R14.H1_H1 ;  /* 0x3000000eff0e7230 */ /* 0x000fe20000004100 */
[----:B------:R-:W-:Y:S01]  /*118d0*/  PRMT R39, R38, 0x7054, R39 ;  /* 0x0000705426277816 */ /* 0x000fe20000000027 */
        /* <DEDUP_REMOVED lines=86> */
.L_x_606:
[----:B------:R-:W-:Y:S05]  /*11e40*/  BSYNC B1 ;  /* 0x0000000000017941 */ /* 0x000fea0003800000 */
.L_x_605:
[----:B------:R-:W-:Y:S04]  /*11e50*/  BSSY B1, `(.L_x_607) ;  /* 0x0000078000017945 */ /* 0x000fe80003800000 */
[----:B------:R-:W-:Y:S05]  /*11e60*/  @P1 BRA `(.L_x_608) ;  /* 0x0000000400d81947 */ /* 0x000fea0003800000 */
[----:B01--4-:R-:W0:Y:S01]  /*11e70*/  LDS.128 R4, [R3+0x20200] ;  /* 0x0202000003047984 */ /* 0x013e220000000c00 */
[----:B-----5:R-:W-:Y:S02]  /*11e80*/  SHF.R.U32.HI R33, RZ, 0x8, R29 ;  /* 0x00000008ff217819 */ /* 0x020fe4000001161d */
[----:B------:R-:W-:Y:S02]  /*11e90*/  LOP3.LUT R32, R29, 0xff, RZ, 0xc0, !PT ;  /* 0x000000ff1d207812 */ /* 0x000fe400078ec0ff */
[----:B------:R-:W-:Y:S02]  /*11ea0*/  LOP3.LUT R33, R33, 0xff, RZ, 0xc0, !PT ;  /* 0x000000ff21217812 */ /* 0x000fe400078ec0ff */
[----:B------:R-:W-:Y:S02]  /*11eb0*/  SHF.R.U32.HI R37, RZ, 0x8, R31 ;  /* 0x00000008ff257819 */ /* 0x000fe4000001161f */
[----:B------:R-:W-:Y:S02]  /*11ec0*/  PRMT R32, R33, 0x7604, R32 ;  /* 0x0000760421207816 */ /* 0x000fe40000000020 */
[----:B------:R-:W-:-:S02]  /*11ed0*/  SHF.R.U32.HI R38, RZ, 0x10, R29 ;  /* 0x00000010ff267819 */ /* 0x000fc4000001161d */
[----:B------:R-:W-:Y:S02]  /*11ee0*/  SHF.R.U32.HI R33, RZ, 0x8, R30 ;  /* 0x00000008ff217819 */ /* 0x000fe4000001161e */
[----:B------:R-:W-:Y:S02]  /*11ef0*/  LOP3.LUT R34, R31, 0xff, RZ, 0xc0, !PT ;  /* 0x000000ff1f227812 */ /* 0x000fe400078ec0ff */
[----:B------:R-:W-:Y:S02]  /*11f00*/  LOP3.LUT R37, R37, 0xff, RZ, 0xc0, !PT ;  /* 0x000000ff25257812 */ /* 0x000fe400078ec0ff */
[----:B------:R-:W-:Y:S02]  /*11f10*/  SHF.R.U32.HI R36, RZ, 0x10, R31 ;  /* 0x00000010ff247819 */ /* 0x000fe4000001161f */
[----:B------:R-:W-:Y:S02]  /*11f20*/  SHF.R.U32.HI R15, RZ, 0x8, R28 ;  /* 0x00000008ff0f7819 */ /* 0x000fe4000001161c */
[----:B------:R-:W-:Y:S01]  /*11f30*/  LOP3.LUT R35, R33, 0xff, RZ, 0xc0, !PT ;  /* 0x000000ff21237812 */ /* 0x000fe200078ec0ff */
[----:B------:R-:W-:Y:S01]  /*11f40*/  IMAD.U32 R33, R38, 0x10000, RZ ;  /* 0x0001000026217824 */ /* 0x000fe200078e00ff */
[----:B------:R-:W-:Y:S01]  /*11f50*/  PRMT R34, R37, 0x7604, R34 ;  /* 0x0000760425227816 */ /* 0x000fe20000000022 */
[----:B------:R-:W-:Y:S01]  /*11f60*/  IMAD.U32 R37, R36, 0x10000, RZ ;  /* 0x0001000024257824 */ /* 0x000fe200078e00ff */
[----:B--2---:R-:W-:-:S02]  /*11f70*/  LOP3.LUT R14, R28, 0xff, RZ, 0xc0, !PT ;  /* 0x000000ff1c0e7812 */ /* 0x004fc400078ec0ff */
[----:B------:R-:W-:Y:S02]  /*11f80*/  LOP3.LUT R15, R15, 0xff, RZ, 0xc0, !PT ;  /* 0x000000ff0f0f7812 */ /* 0x000fe400078ec0ff */
[----:B------:R-:W-:Y:S02]  /*11f90*/  LOP3.LUT R33, R32, 0xff0000, R33, 0xf8, !PT ;  /* 0x00ff000020217812 */ /* 0x000fe400078ef821 */
[----:B------:R-:W-:Y:S02]  /*11fa0*/  LOP3.LUT R37, R34, 0xff0000, R37, 0xf8, !PT ;  /* 0x00ff000022257812 */ /* 0x000fe400078ef825 */
[----:B------:R-:W-:Y:S02]  /*11fb0*/  PRMT R15, R15, 0x7604, R14 ;  /* 0x000076040f0f7816 */ /* 0x000fe4000000000e */
[----:B------:R-:W-:Y:S02]  /*11fc0*/  LOP3.LUT R14, R30, 0xff, RZ, 0xc0, !PT ;  /* 0x000000ff1e0e7812 */ /* 0x000fe400078ec0ff */
[----:B------:R-:W-:-:S02]  /*11fd0*/  LOP3.LUT R37, R37, 0xff000000, R31, 0xf8, !PT ;  /* 0xff00000025257812 */ /* 0x000fc400078ef81f */
[----:B------:R-:W-:Y:S02]  /*11fe0*/  LOP3.LUT R33, R33, 0xff000000, R29, 0xf8, !PT ;  /* 0xff00000021217812 */ /* 0x000fe400078ef81d */
[----:B------:R-:W-:Y:S02]  /*11ff0*/  PRMT R35, R35, 0x7604, R14 ;  /* 0x0000760423237816 */ /* 0x000fe4000000000e */
[-C--:B0-----:R-:W-:Y:S02]  /*12000*/  F2FP.F16.E4M3.UNPACK_B R14, R6.reuse.H1 ;  /* 0x00000006ff0e723e */ /* 0x081fe400030006ff */
[----:B------:R-:W-:Y:S02]  /*12010*/  F2FP.F16.E4M3.UNPACK_B R36, R37 ;  /* 0x00000025ff24723e */ /* 0x000fe400020006ff */
[----:B------:R-:W-:Y:S01]  /*12020*/  F2FP.F16.E4M3.UNPACK_B R31, R33 ;  /* 0x00000021ff1f723e */ /* 0x000fe200020006ff */
[--C-:B------:R-:W-:Y:S01]  /*12030*/  HADD2.F32 R29, -RZ, R14.reuse.H0_H0 ;  /* 0x2000000eff1d7230 */ /* 0x100fe20000004100 */
[----:B------:R-:W-:Y:S01]  /*12040*/  LOP3.LUT R15, R15, 0xff0000, R28, 0xf8, !PT ;  /* 0x00ff00000f0f7812 */ /* 0x000fe200078ef81c */
[----:B------:R-:W-:Y:S01]  /*12050*/  HADD2.F32 R14, -RZ, R14.H1_H1 ;  /* 0x3000000eff0e7230 */ /* 0x000fe20000004100 */
[----:B------:R-:W-:Y:S01]  /*12060*/  LOP3.LUT R35, R35, 0xff0000, R30, 0xf8, !PT ;  /* 0x00ff000023237812 */ /* 0x000fe200078ef81e */
[--C-:B------:R-:W-:Y:S01]  /*12070*/  HADD2.F32 R38, -RZ, R36.reuse.H1_H1 ;  /* 0x30000024ff267230 */ /* 0x100fe20000004100 */
[----:B------:R-:W-:Y:S01]  /*12080*/  LOP3.LUT R32, R15, 0xff000000, R28, 0xf8, !PT ;  /* 0xff0000000f207812 */ /* 0x000fe200078ef81c */
[----:B------:R-:W-:Y:S01]  /*12090*/  HADD2.F32 R34, -RZ, R31.H1_H1 ;  /* 0x3000001fff227230 */ /* 0x000fe20000004100 */
[----:B------:R-:W-:Y:S01]  /*120a0*/  F2FP.F16.E4M3.UNPACK_B R28, R6 ;  /* 0x00000006ff1c723e */ /* 0x000fe200020006ff */
[----:B------:R-:W-:-:S02]  /*120b0*/  HADD2.F32 R36, -RZ, R36.H0_H0 ;  /* 0x20000024ff247230 */ /* 0x000fc40000004100 */
        /* <DEDUP_REMOVED lines=81> */
.L_x_608:
[----:B------:R-:W-:Y:S05]  /*125d0*/  BSYNC B1 ;  /* 0x0000000000017941 */ /* 0x000fea0003800000 */
.L_x_607:
[----:B------:R-:W-:Y:S04]  /*125e0*/  BSSY B1, `(.L_x_609) ;  /* 0x000007c000017945 */ /* 0x000fe80003800000 */
[----:B------:R-:W-:Y:S05]  /*125f0*/  @P2 BRA `(.L_x_610) ;  /* 0x0000000400e82947 */ /* 0x000fea0003800000 */
[----:B01-34-:R-:W0:Y:S01]  /*12600*/  LDS.128 R4, [R0+0x20200] ;  /* 0x0202000000047984 */ /* 0x01be220000000c00 */
        /* <DEDUP_REMOVED lines=121> */
.L_x_610:
[----:B------:R-:W-:Y:S05]  /*12da0*/  BSYNC B1 ;  /* 0x0000000000017941 */ /* 0x000fea0003800000 */
.L_x_609:
[----:B------:R-:W-:Y:S04]  /*12db0*/  BSSY B1, `(.L_x_611) ;  /* 0x0000078000017945 */ /* 0x000fe80003800000 */
[----:B------:R-:W-:Y:S05]  /*12dc0*/  @P3 BRA `(.L_x_612) ;  /* 0x0000000400d83947 */ /* 0x000fea0003800000 */
[----:B01-34-:R-:W0:Y:S01]  /*12dd0*/  LDS.128 R4, [R3+0x22200] ;  /* 0x0222000003047984 */ /* 0x01be220000000c00 */
        /* <DEDUP_REMOVED lines=13> */
[----:B------:R-:W-:-:S02]  /*12eb0*/  PRMT R26, R29, 0x7604, R26 ;  /* 0x000076041d1a7816 */ /* 0x000fc4000000001a */
        /* <DEDUP_REMOVED lines=10> */
[----:B------:R-:W-:Y:S02]  /*12f60*/  LOP3.LUT R15, R15, 0xff0000, R12, 0xf8, !PT ;  /* 0x00ff00000f0f7812 */ /* 0x000fe400078ef80c */
[----:B0-----:R-:W-:-:S02]  /*12f70*/  F2FP.F16.E4M3.UNPACK_B R14, R6.H1 ;  /* 0x00000006ff0e723e */ /* 0x001fc400030006ff */
[----:B------:R-:W-:Y:S02]  /*12f80*/  F2FP.F16.E4M3.UNPACK_B R28, R29 ;  /* 0x0000001dff1c723e */ /* 0x000fe400020006ff */
[----:B------:R-:W-:Y:S02]  /*12f90*/  F2FP.F16.E4M3.UNPACK_B R21, R25 ;  /* 0x00000019ff15723e */ /* 0x000fe400020006ff */
[----:B------:R-:W-:Y:S01]  /*12fa0*/  LOP3.LUT R24, R15, 0xff000000, R12, 0xf8, !PT ;  /* 0xff0000000f187812 */ /* 0x000fe200078ef80c */
[----:B------:R-:W-:Y:S01]  /*12fb0*/  HADD2.F32 R12, -RZ, R14.H1_H1 ;  /* 0x3000000eff0c7230 */ /* 0x000fe20000004100 */
[----:B------:R-:W-:Y:S01]  /*12fc0*/  F2FP.F16.E4M3.UNPACK_B R13, R5.H1 ;  /* 0x00000005ff0d723e */ /* 0x000fe200030006ff */
[----:B------:R-:W-:Y:S01]  /*12fd0*/  HADD2.F32 R30, -RZ, R28.H1_H1 ;  /* 0x3000001cff1e7230 */ /* 0x000fe20000004100 */
[--C-:B------:R-:W-:Y:S01]  /*12fe0*/  LOP3.LUT R27, R27, 0xff0000, R20.reuse, 0xf8, !PT ;  /* 0x00ff00001b1b7812 */ /* 0x100fe200078ef814 */
[----:B------:R-:W-:Y:S01]  /*12ff0*/  HADD2.F32 R26, -RZ, R21.H1_H1 ;  /* 0x30000015ff1a7230 */ /* 0x000fe20000004100 */
[----:B------:R-:W-:Y:S01]  /*13000*/  F2FP.F16.E4M3.UNPACK_B R29, R29.H1 ;  /* 0x0000001dff1d723e */ /* 0x000fe200030006ff */
[----:B------:R-:W-:Y:S01]  /*13010*/  HADD2.F32 R15, -RZ, R14.H0_H0 ;  /* 0x2000000eff0f7230 */ /* 0x000fe20000004100 */
[----:B------:R-:W-:Y:S01]  /*13020*/  F2FP.F16.E4M3.UNPACK_B R14, R6 ;  /* 0x00000006ff0e723e */ /* 0x000fe200020006ff */
[C---:B------:R-:W-:Y:S01]  /*13030*/  FMUL.FTZ R32, R12.reuse, R30 ;  /* 0x0000001e0c207220 */ /* 0x040fe20000410000 */
[----:B------:R-:W-:Y:S01]  /*13040*/  FMUL.FTZ R31, R12, R26 ;  /* 0x0000001a0c1f7220 */ /* 0x000fe20000410000 */
[----:B------:R-:W-:Y:S01]  /*13050*/  F2FP.F16.E4M3.UNPACK_B R12, R5 ;  /* 0x00000005ff0c723e */ /* 0x000fe200020006ff */
[----:B------:R-:W-:Y:S01]  /*13060*/  HADD2.F32 R28, -RZ, R28.H0_H0 ;  /* 0x2000001cff1c7230 */ /* 0x000fe20000004100 */
[----:B------:R-:W-:Y:S01]  /*13070*/  LOP3.LUT R27, R27, 0xff000000, R20, 0xf8, !PT ;  /* 0xff0000001b1b7812 */ /* 0x000fe200078ef814 */
[----:B------:R-:W-:-:S02]  /*13080*/  HADD2.F32 R5, -RZ, R14.H1_H1 ;  /* 0x3000000eff057230 */ /* 0x000fc40000004100 */
[C---:B------:R-:W-:Y:S01]  /*13090*/  FFMA.FTZ R32, R15.reuse, R26, -R32 ;  /* 0x0000001a0f207223 */ /* 0x040fe20000010820 */
[----:B------:R-:W-:Y:S01]  /*130a0*/  FFMA.FTZ R33, R15, R30, R31 ;  /* 0x0000001e0f217223 */ /* 0x000fe2000001001f */
[----:B------:R-:W-:Y:S01]  /*130b0*/  HADD2.F32 R21, -RZ, R21.H0_H0 ;  /* 0x20000015ff157230 */ /* 0x000fe20000004100 */
[----:B------:R-:W-:Y:S01]  /*130c0*/  F2FP.F16.E4M3.UNPACK_B R20, R7 ;  /* 0x00000007ff14723e */ /* 0x000fe200020006ff */
[----:B------:R-:W-:Y:S01]  /*130d0*/  HADD2.F32 R14, -RZ, R14.H0_H0 ;  /* 0x2000000eff0e7230 */ /* 0x000fe20000004100 */
[----:B------:R-:W-:Y:S01]  /*130e0*/  F2FP.F16.E4M3.UNPACK_B R25, R25.H1 ;  /* 0x00000019ff19723e */ /* 0x000fe200030006ff */
[C---:B------:R-:W-:Y:S01]  /*130f0*/  FMUL.FTZ R15, R5.reuse, R28 ;  /* 0x0000001c050f7220 */ /* 0x040fe20000410000 */
[----:B------:R-:W-:Y:S01]  /*13100*/  FMUL.FTZ R31, R5, R21 ;  /* 0x00000015051f7220 */ /* 0x000fe20000410000 */
[----:B------:R-:W-:Y:S01]  /*13110*/  F2FP.F16.E4M3.UNPACK_B R7, R7.H1 ;  /* 0x00000007ff07723e */ /* 0x000fe200030006ff */
[----:B------:R-:W-:Y:S02]  /*13120*/  HADD2.F32 R5, -RZ, R20.H1_H1 ;  /* 0x30000014ff057230 */ /* 0x000fe40000004100 */
[----:B------:R-:W-:Y:S01]  /*13130*/  FFMA.FTZ R30, R14, R21, -R15 ;  /* 0x000000150e1e7223 */ /* 0x000fe2000001080f */
[----:B------:R-:W-:-:S02]  /*13140*/  HADD2.F32 R26, -RZ, R29.H0_H0 ;  /* 0x2000001dff1a7230 */ /* 0x000fc40000004100 */
[----:B------:R-:W-:Y:S01]  /*13150*/  FFMA.FTZ R31, R14, R28, R31 ;  /* 0x0000001c0e1f7223 */ /* 0x000fe2000001001f */
[----:B------:R-:W-:Y:S01]  /*13160*/  HADD2.F32 R15, -RZ, R25.H0_H0 ;  /* 0x20000019ff0f7230 */ /* 0x000fe20000004100 */
[----:B------:R-:W-:Y:S01]  /*13170*/  F2FP.F16.E4M3.UNPACK_B R6, R4 ;  /* 0x00000004ff06723e */ /* 0x000fe200020006ff */
[----:B------:R-:W-:Y:S02]  /*13180*/  HADD2.F32 R20, -RZ, R20.H0_H0 ;  /* 0x20000014ff147230 */ /* 0x000fe40000004100 */
[C---:B------:R-:W-:Y:S01]  /*13190*/  FMUL.FTZ R21, R5.reuse, R26 ;  /* 0x0000001a05157220 */ /* 0x040fe20000410000 */
[----:B------:R-:W-:Y:S02]  /*131a0*/  HADD2.F32 R29, -RZ, R29.H1_H1 ;  /* 0x3000001dff1d7230 */ /* 0x000fe40000004100 */
[-C--:B------:R-:W-:Y:S01]  /*131b0*/  FMUL.FTZ R35, R5, R15.reuse ;  /* 0x0000000f05237220 */ /* 0x080fe20000410000 */
[----:B------:R-:W-:Y:S02]  /*131c0*/  HADD2.F32 R14, -RZ, R7.H1_H1 ;  /* 0x30000007ff0e7230 */ /* 0x000fe40000004100 */
[----:B------:R-:W-:Y:S01]  /*131d0*/  FFMA.FTZ R34, R20, R15, -R21 ;  /* 0x0000000f14227223 */ /* 0x000fe20000010815 */
[----:B------:R-:W-:-:S02]  /*131e0*/  HADD2.F32 R25, -RZ, R25.H1_H1 ;  /* 0x30000019ff197230 */ /* 0x000fc40000004100 */
[----:B------:R-:W-:Y:S01]  /*131f0*/  FFMA.FTZ R35, R20, R26, R35 ;  /* 0x0000001a14237223 */ /* 0x000fe20000010023 */
[----:B------:R-:W-:Y:S02]  /*13200*/  HADD2.F32 R5, -RZ, R7.H0_H0 ;  /* 0x20000007ff057230 */ /* 0x000fe40000004100 */
[C---:B------:R-:W-:Y:S01]  /*13210*/  FMUL.FTZ R28, R14.reuse, R29 ;  /* 0x0000001d0e1c7220 */ /* 0x040fe20000410000 */
[----:B------:R-:W-:Y:S01]  /*13220*/  F2FP.F16.E4M3.UNPACK_B R4, R4.H1 ;  /* 0x00000004ff04723e */ /* 0x000fe200030006ff */
[----:B------:R-:W-:Y:S01]  /*13230*/  FMUL.FTZ R20, R14, R25 ;  /* 0x000000190e147220 */ /* 0x000fe20000410000 */
[----:B------:R-:W-:Y:S01]  /*13240*/  F2FP.F16.E4M3.UNPACK_B R15, R27 ;  /* 0x0000001bff0f723e */ /* 0x000fe200020006ff */
[C---:B------:R-:W-:Y:S01]  /*13250*/  FFMA.FTZ R36, R5.reuse, R25, -R28 ;  /* 0x0000001905247223 */ /* 0x040fe2000001081c */
[-C--:B------:R-:W-:Y:S01]  /*13260*/  F2FP.F16.E4M3.UNPACK_B R14, R24.reuse ;  /* 0x00000018ff0e723e */ /* 0x080fe200020006ff */
[----:B------:R-:W-:Y:S01]  /*13270*/  FFMA.FTZ R29, R5, R29, R20 ;  /* 0x0000001d051d7223 */ /* 0x000fe20000010014 */
[----:B------:R-:W-:Y:S01]  /*13280*/  HADD2.F32 R7, -RZ, R4.H1_H1 ;  /* 0x30000004ff077230 */ /* 0x000fe20000004100 */
[----:B------:R-:W-:Y:S01]  /*13290*/  F2FP.F16.E4M3.UNPACK_B R24, R24.H1 ;  /* 0x00000018ff18723e */ /* 0x000fe200030006ff */
[----:B------:R-:W-:Y:S01]  /*132a0*/  HADD2.F32 R26, -RZ, R15.H1_H1 ;  /* 0x3000000fff1a7230 */ /* 0x000fe20000004100 */
[----:B------:R-:W-:Y:S01]  /*132b0*/  F2FP.F16.E4M3.UNPACK_B R27, R27.H1 ;  /* 0x0000001bff1b723e */ /* 0x000fe200030006ff */
[----:B------:R-:W-:-:S02]  /*132c0*/  HADD2.F32 R20, -RZ, R14.H1_H1 ;  /* 0x3000000eff147230 */ /* 0x000fc40000004100 */
[----:B------:R-:W-:Y:S02]  /*132d0*/  HADD2.F32 R5, -RZ, R4.H0_H0 ;  /* 0x20000004ff057230 */ /* 0x000fe40000004100 */
[----:B------:R-:W-:Y:S01]  /*132e0*/  FMUL.FTZ R28, R7, R26 ;  /* 0x0000001a071c7220 */ /* 0x000fe20000410000 */
[----:B------:R-:W-:Y:S02]  /*132f0*/  HADD2.F32 R21, -RZ, R15.H0_H0 ;  /* 0x2000000fff157230 */ /* 0x000fe40000004100 */
[----:B------:R-:W-:Y:S02]  /*13300*/  HADD2.F32 R4, -RZ, R6.H1_H1 ;  /* 0x30000006ff047230 */ /* 0x000fe40000004100 */
[-C--:B------:R-:W-:Y:S01]  /*13310*/  FFMA.FTZ R28, R5, R20.reuse, -R28 ;  /* 0x00000014051c7223 */ /* 0x080fe2000001081c */
[----:B------:R-:W-:Y:S02]  /*13320*/  HADD2.F32 R15, -RZ, R14.H0_H0 ;  /* 0x2000000eff0f7230 */ /* 0x000fe40000004100 */
[----:B------:R-:W-:Y:S01]  /*13330*/  FMUL.FTZ R14, R7, R20 ;  /* 0x00000014070e7220 */ /* 0x000fe20000410000 */
[----:B------:R-:W-:-:S02]  /*13340*/  HADD2.F32 R6, -RZ, R6.H0_H0 ;  /* 0x20000006ff067230 */ /* 0x000fc40000004100 */
[C---:B------:R-:W-:Y:S01]  /*13350*/  FMUL.FTZ R7, R4.reuse, R21 ;  /* 0x0000001504077220 */ /* 0x040fe20000410000 */
[-C--:B------:R-:W-:Y:S01]  /*13360*/  FMUL.FTZ R4, R4, R15.reuse ;  /* 0x0000000f04047220 */ /* 0x080fe20000410000 */
[----:B------:R-:W-:Y:S02]  /*13370*/  FFMA.FTZ R25, R5, R26, R14 ;  /* 0x0000001a05197223 */ /* 0x000fe4000001000e */
[C---:B------:R-:W-:Y:S01]  /*13380*/  FFMA.FTZ R15, R6.reuse, R15, -R7 ;  /* 0x0000000f060f7223 */ /* 0x040fe20000010807 */
[----:B------:R-:W-:Y:S02]  /*13390*/  HADD2.F32 R5, -RZ, R13.H1_H1 ;  /* 0x3000000dff057230 */ /* 0x000fe40000004100 */
[----:B------:R-:W-:Y:S01]  /*133a0*/  FFMA.FTZ R20, R6, R21, R4 ;  /* 0x0000001506147223 */ /* 0x000fe20000010004 */
[----:B------:R-:W-:Y:S02]  /*133b0*/  HADD2.F32 R6, -RZ, R24.H1_H1 ;  /* 0x30000018ff067230 */ /* 0x000fe40000004100 */
[----:B------:R-:W-:-:S02]  /*133c0*/  HADD2.F32 R14, -RZ, R27.H1_H1 ;  /* 0x3000001bff0e7230 */ /* 0x000fc40000004100 */
[----:B------:R-:W-:Y:S02]  /*133d0*/  HADD2.F32 R27, -RZ, R27.H0_H0 ;  /* 0x2000001bff1b7230 */ /* 0x000fe40000004100 */
[C---:B------:R-:W-:Y:S01]  /*133e0*/  FMUL.FTZ R21, R5.reuse, R6 ;  /* 0x0000000605157220 */ /* 0x040fe20000410000 */
[----:B------:R-:W-:Y:S02]  /*133f0*/  HADD2.F32 R4, -RZ, R12.H1_H1 ;  /* 0x3000000cff047230 */ /* 0x000fe40000004100 */
[----:B------:R-:W-:Y:S02]  /*13400*/  HADD2.F32 R7, -RZ, R24.H0_H0 ;  /* 0x20000018ff077230 */ /* 0x000fe40000004100 */
[----:B------:R-:W-:Y:S01]  /*13410*/  FMUL.FTZ R24, R5, R14 ;  /* 0x0000000e05187220 */ /* 0x000fe20000410000 */
[----:B------:R-:W-:Y:S02]  /*13420*/  HADD2.F32 R13, -RZ, R13.H0_H0 ;  /* 0x2000000dff0d7230 */ /* 0x000fe40000004100 */
[----:B------:R-:W-:Y:S01]  /*13430*/  FMUL.FTZ R5, R4, R27 ;  /* 0x0000001b04057220 */ /* 0x000fe20000410000 */
[----:B------:R-:W-:-:S02]  /*13440*/  HADD2.F32 R12, -RZ, R12.H0_H0 ;  /* 0x2000000cff0c7230 */ /* 0x000fc40000004100 */
[-C--:B------:R-:W-:Y:S01]  /*13450*/  FMUL.FTZ R4, R4, R7.reuse ;  /* 0x0000000704047220 */ /* 0x080fe20000410000 */
[C---:B------:R-:W-:Y:S01]  /*13460*/  FFMA.FTZ R24, R13.reuse, R6, -R24 ;  /* 0x000000060d187223 */ /* 0x040fe20000010818 */
[----:B------:R-:W-:Y:S01]  /*13470*/  FFMA.FTZ R21, R13, R14, R21 ;  /* 0x0000000e0d157223 */ /* 0x000fe20000010015 */
[C---:B------:R-:W-:Y:S01]  /*13480*/  FFMA.FTZ R5, R12.reuse, R7, -R5 ;  /* 0x000000070c057223 */ /* 0x040fe20000010805 */
[----:B------:R-:W-:Y:S01]  /*13490*/  FFMA.FTZ R12, R12, R27, R4 ;  /* 0x0000001b0c0c7223 */ /* 0x000fe20000010004 */
[----:B------:R-:W-:Y:S02]  /*134a0*/  F2FP.SATFINITE.E4M3.F32.PACK_AB_MERGE_C R6, R33, R32, RZ ;  /* 0x000000202106723e */ /* 0x000fe400048070ff */
[----:B------:R-:W-:Y:S02]  /*134b0*/  F2FP.SATFINITE.E4M3.F32.PACK_AB_MERGE_C R7, R29, R36, RZ ;  /* 0x000000241d07723e */ /* 0x000fe400048070ff */
[----:B------:R-:W-:Y:S02]  /*134c0*/  F2FP.SATFINITE.E4M3.F32.PACK_AB_MERGE_C R4, R25, R28, RZ ;  /* 0x0000001c1904723e */ /* 0x000fe400048070ff */
[----:B------:R-:W-:-:S02]  /*134d0*/  F2FP.SATFINITE.E4M3.F32.PACK_AB_MERGE_C R21, R21, R24, RZ ;  /* 0x000000181515723e */ /* 0x000fc400048070ff */
[----:B------:R-:W-:Y:S02]  /*134e0*/  F2FP.SATFINITE.E4M3.F32.PACK_AB_MERGE_C R6, R31, R30, R6 ;  /* 0x0000001e1f06723e */ /* 0x000fe40004807006 */
[----:B------:R-:W-:Y:S02]  /*134f0*/  F2FP.SATFINITE.E4M3.F32.PACK_AB_MERGE_C R7, R35, R34, R7 ;  /* 0x000000222307723e */ /* 0x000fe40004807007 */
[----:B------:R-:W-:Y:S02]  /*13500*/  F2FP.SATFINITE.E4M3.F32.PACK_AB_MERGE_C R4, R20, R15, R4 ;  /* 0x0000000f1404723e */ /* 0x000fe40004807004 */
[----:B------:R-:W-:-:S05]  /*13510*/  F2FP.SATFINITE.E4M3.F32.PACK_AB_MERGE_C R5, R12, R5, R21 ;  /* 0x000000050c05723e */ /* 0x000fca0004807015 */
[----:B------:R0:W-:Y:S02]  /*13520*/  STS.128 [R3+0x22200], R4 ;  /* 0x0222000403007388 */ /* 0x0001e40000000c00 */
.L_x_612:
[----:B------:R-:W-:Y:S05]  /*13530*/  BSYNC B1 ;  /* 0x0000000000017941 */ /* 0x000fea0003800000 */
.L_x_611:
[----:B------:R-:W-:Y:S05]  /*13540*/  @P4 BRA `(.L_x_602) ;  /* 0x0000003c00344947 */ /* 0x000fea0003800000 */
[----:B01-34-:R-:W0:Y:S01]  /*13550*/  LDS.128 R4, [R0+0x22200] ;  /* 0x0222000000047984 */ /* 0x01be220000000c00 */
[----:B-----5:R-:W-:Y:S02]  /*13560*/  SHF.R.U32.HI R13, RZ, 0x8, R9 ;  /* 0x00000008ff0d7819 */ /* 0x020fe40000011609 */
[----:B------:R-:W-:Y:S02]  /*13570*/  SHF.R.U32.HI R24, RZ, 0x8, R11 ;  /* 0x00000008ff187819 */ /* 0x000fe4000001160b */
[----:B------:R-:W-:Y:S02]  /*13580*/  SHF.R.U32.HI R15, RZ, 0x8, R10 ;  /* 0x00000008ff0f7819 */ /* 0x000fe4000001160a */
[----:B--2---:R-:W-:Y:S02]  /*13590*/  LOP3.LUT R14, R9, 0xff, RZ, 0xc0, !PT ;  /* 0x000000ff090e7812 */ /* 0x004fe400078ec0ff */
[----:B------:R-:W-:Y:S02]  /*135a0*/  LOP3.LUT R25, R11, 0xff, RZ, 0xc0, !PT ;  /* 0x000000ff0b197812 */ /* 0x000fe400078ec0ff */
[----:B------:R-:W-:-:S02]  /*135b0*/  LOP3.LUT R13, R13, 0xff, RZ, 0xc0, !PT ;  /* 0x000000ff0d0d7812 */ /* 0x000fc400078ec0ff */
[----:B------:R-:W-:Y:S02]  /*135c0*/  LOP3.LUT R24, R24, 0xff, RZ, 0xc0, !PT ;  /* 0x000000ff18187812 */ /* 0x000fe400078ec0ff */
[----:B------:R-:W-:Y:S02]  /*135d0*/  SHF.R.U32.HI R3, RZ, 0x8, R8 ;  /* 0x00000008ff037819 */ /* 0x000fe40000011608 */
[----:B------:R-:W-:Y:S02]  /*135e0*/  LOP3.LUT R20, R15, 0xff, RZ, 0xc0, !PT ;  /* 0x000000ff0f147812 */ /* 0x000fe400078ec0ff */
[----:B------:R-:W-:Y:S02]  /*135f0*/  PRMT R15, R13, 0x7604, R14 ;  /* 0x000076040d0f7816 */ /* 0x000fe4000000000e */
[----:B------:R-:W-:Y:S02]  /*13600*/  PRMT R25, R24, 0x7604, R25 ;  /* 0x0000760418197816 */ /* 0x000fe40000000019 */
[----:B------:R-:W-:-:S02]  /*13610*/  SHF.R.U32.HI R14, RZ, 0x10, R9 ;  /* 0x00000010ff0e7819 */ /* 0x000fc40000011609 */
[----:B------:R-:W-:Y:S02]  /*13620*/  SHF.R.U32.HI R24, RZ, 0x10, R11 ;  /* 0x00000010ff187819 */ /* 0x000fe4000001160b */
[----:B------:R-:W-:Y:S02]  /*13630*/  LOP3.LUT R12, R8, 0xff, RZ, 0xc0, !PT ;  /* 0x000000ff080c7812 */ /* 0x000fe400078ec0ff */
[----:B------:R-:W-:Y:S02]  /*13640*/  LOP3.LUT R3, R3, 0xff, RZ, 0xc0, !PT ;  /* 0x000000ff03037812 */ /* 0x000fe400078ec0ff */
[----:B------:R-:W-:Y:S02]  /*13650*/  LOP3.LUT R14, R14, 0xff, RZ, 0xc0, !PT ;  /* 0x000000ff0e0e7812 */ /* 0x000fe400078ec0ff */
[----:B------:R-:W-:Y:S02]  /*13660*/  LOP3.LUT R24, R24, 0xff, RZ, 0xc0, !PT ;  /* 0x000000ff18187812 */ /* 0x000fe400078ec0ff */
[----:B------:R-:W-:-:S02]  /*13670*/  LOP3.LUT R21, R10, 0xff, RZ, 0xc0, !PT ;  /* 0x000000ff0a157812 */ /* 0x000fc400078ec0ff */
[----:B------:R-:W-:Y:S02]  /*13680*/  PRMT R12, R3, 0x7604, R12 ;  /* 0x00007604030c7816 */ /* 0x000fe4000000000c */
[----:B------:R-:W-:Y:S02]  /*13690*/  SHF.R.U32.HI R3, RZ, 0x10, R8 ;  /* 0x00000010ff037819 */ /* 0x000fe40000011608 */
[----:B------:R-:W-:Y:S02]  /*136a0*/  SHF.R.U32.HI R13, RZ, 0x10, R10 ;  /* 0x00000010ff0d7819 */ /* 0x000fe4000001160a */
[----:B------:R-:W-:Y:S02]  /*136b0*/  PRMT R15, R14, 0x7054, R15 ;  /* 0x000070540e0f7816 */ /* 0x000fe4000000000f */
[----:B------:R-:W-:Y:S02]  /*136c0*/  PRMT R25, R24, 0x7054, R25 ;  /* 0x0000705418197816 */ /* 0x000fe40000000019 */
[----:B------:R-:W-:-:S02]  /*136d0*/  PRMT R21, R20, 0x7604, R21 ;  /* 0x0000760414157816 */ /* 0x000fc40000000015 */
[----:B------:R-:W-:Y:S02]  /*136e0*/  LOP3.LUT R3, R3, 0xff, RZ, 0xc0, !PT ;  /* 0x000000ff03037812 */ /* 0x000fe400078ec0ff */
[----:B------:R-:W-:Y:S02]  /*136f0*/  LOP3.LUT R20, R13, 0xff, RZ, 0xc0, !PT ;  /* 0x000000ff0d147812 */ /* 0x000fe400078ec0ff */
[----:B------:R-:W-:Y:S02]  /*13700*/  LOP3.LUT R25, R25, 0xff000000, R11, 0xf8, !PT ;  /* 0xff00000019197812 */ /* 0x000fe400078ef80b */
[----:B------:R-:W-:Y:S02]  /*13710*/  LOP3.LUT R15, R15, 0xff000000, R9, 0xf8, !PT ;  /* 0xff0000000f0f7812 */ /* 0x000fe400078ef809 */
[----:B------:R-:W-:Y:S02]  /*13720*/  PRMT R13, R3, 0x7054, R12 ;  /* 0x00007054030d7816 */ /* 0x000fe4000000000c */
[----:B------:R-:W-:-:S02]  /*13730*/  PRMT R21, R20, 0x7054, R21 ;  /* 0x0000705414157816 */ /* 0x000fc40000000015 */
[-C--:B0-----:R-:W-:Y:S02]  /*13740*/  F2FP.F16.E4M3.UNPACK_B R3, R6.reuse.H1 ;  /* 0x00000006ff03723e */ /* 0x081fe400030006ff */
[----:B------:R-:W-:Y:S02]  /*13750*/  F2FP.F16.E4M3.UNPACK_B R20, R25 ;  /* 0x00000019ff14723e */ /* 0x000fe400020006ff */
[----:B------:R-:W-:Y:S01]  /*13760*/  F2FP.F16.E4M3.UNPACK_B R12, R15 ;  /* 0x0000000fff0c723e */ /* 0x000fe200020006ff */
[--C-:B------:R-:W-:Y:S01]  /*13770*/  HADD2.F32 R9, -RZ, R3.reuse.H0_H0 ;  /* 0x20000003ff097230 */ /* 0x100fe20000004100 */
[----:B------:R-:W-:Y:S01]  /*13780*/  LOP3.LUT R13, R13, 0xff000000, R8, 0xf8, !PT ;  /* 0xff0000000d0d7812 */ /* 0x000fe200078ef808 */
[----:B------:R-:W-:Y:S01]  /*13790*/  HADD2.F32 R8, -RZ, R3.H1_H1 ;  /* 0x30000003ff087230 */ /* 0x000fe20000004100 */
[----:B------:R-:W-:Y:S01]  /*137a0*/  F2FP.F16.E4M3.UNPACK_B R6, R6 ;  /* 0x00000006ff06723e */ /* 0x000fe200020006ff */
[----:B------:R-:W-:Y:S01]  /*137b0*/  HADD2.F32 R24, -RZ, R20.H1_H1 ;  /* 0x30000014ff187230 */ /* 0x000fe20000004100 */
[----:B------:R-:W-:Y:S01]  /*137c0*/  LOP3.LUT R21, R21, 0xff000000, R10, 0xf8, !PT ;  /* 0xff00000015157812 */ /* 0x000fe200078ef80a */
[----:B------:R-:W-:Y:S01]  /*137d0*/  HADD2.F32 R14, -RZ, R12.H1_H1 ;  /* 0x3000000cff0e7230 */ /* 0x000fe20000004100 */
[-C--:B------:R-:W-:Y:S01]  /*137e0*/  F2FP.F16.E4M3.UNPACK_B R10, R7.reuse ;  /* 0x00000007ff0a723e */ /* 0x080fe200020006ff */
[----:B------:R-:W-:Y:S01]  /*137f0*/  HADD2.F32 R20, -RZ, R20.H0_H0 ;  /* 0x20000014ff147230 */ /* 0x000fe20000004100 */
[----:B------:R-:W-:Y:S01]  /*13800*/  F2FP.F16.E4M3.UNPACK_B R11, R7.H1 ;  /* 0x00000007ff0b723e */ /* 0x000fe200030006ff */
[C---:B------:R-:W-:Y:S01]  /*13810*/  FMUL.FTZ R26, R8.reuse, R24 ;  /* 0x00000018081a7220 */ /* 0x040fe20000410000 */
[----:B------:R-:W-:Y:S01]  /*13820*/  FMUL.FTZ R27, R8, R14 ;  /* 0x0000000e081b7220 */ /* 0x000fe20000410000 */
[-C--:B------:R-:W-:Y:S01]  /*13830*/  F2FP.F16.E4M3.UNPACK_B R7, R5.reuse ;  /* 0x00000005ff07723e */ /* 0x080fe200020006ff */
[----:B------:R-:W-:Y:S01]  /*13840*/  HADD2.F32 R12, -RZ, R12.H0_H0 ;  /* 0x2000000cff0c7230 */ /* 0x000fe20000004100 */
[----:B------:R-:W-:Y:S01]  /*13850*/  F2FP.F16.E4M3.UNPACK_B R8, R5.H1 ;  /* 0x00000005ff08723e */ /* 0x000fe200030006ff */
[----:B------:R-:W-:-:S02]  /*13860*/  HADD2.F32 R5, -RZ, R6.H1_H1 ;  /* 0x30000006ff057230 */ /* 0x000fc40000004100 */
[C---:B------:R-:W-:Y:S01]  /*13870*/  FFMA.FTZ R26, R9.reuse, R14, -R26 ;  /* 0x0000000e091a7223 */ /* 0x040fe2000001081a */
[----:B------:R-:W-:Y:S01]  /*13880*/  FFMA.FTZ R29, R9, R24, R27 ;  /* 0x00000018091d7223 */ /* 0x000fe2000001001b */
[----:B------:R-:W-:Y:S01]  /*13890*/  HADD2.F32 R6, -RZ, R6.H0_H0 ;  /* 0x20000006ff067230 */ /* 0x000fe20000004100 */
[----:B------:R-:W-:Y:S01]  /*138a0*/  F2FP.F16.E4M3.UNPACK_B R25, R25.H1 ;  /* 0x00000019ff19723e */ /* 0x000fe200030006ff */
[C---:B------:R-:W-:Y:S01]  /*138b0*/  FMUL.FTZ R9, R5.reuse, R20 ;  /* 0x0000001405097220 */ /* 0x040fe20000410000 */
[----:B------:R-:W-:Y:S01]  /*138c0*/  F2FP.F16.E4M3.UNPACK_B R15, R15.H1 ;  /* 0x0000000fff0f723e */ /* 0x000fe200030006ff */
[-C--:B------:R-:W-:Y:S01]  /*138d0*/  FMUL.FTZ R27, R5, R12.reuse ;  /* 0x0000000c051b7220 */ /* 0x080fe20000410000 */
        /* <DEDUP_REMOVED lines=16> */
[----:B------:R-:W-:Y:S01]  /*139e0*/  F2FP.F16.E4M3.UNPACK_B R5, R21 ;  /* 0x00000015ff05723e */ /* 0x000fe200020006ff */
[-C--:B------:R-:W-:Y:S01]  /*139f0*/  FMUL.FTZ R10, R6, R15.reuse ;  /* 0x0000000f060a7220 */ /* 0x080fe20000410000 */
[----:B------:R-:W-:Y:S01]  /*13a00*/  F2FP.F16.E4M3.UNPACK_B R4, R4.H1 ;  /* 0x00000004ff04723e */ /* 0x000fe200030006ff */
[C---:B------:R-:W-:Y:S01]  /*13a10*/  FFMA.FTZ R30, R11.reuse, R15, -R12 ;  /* 0x0000000f0b1e7223 */ /* 0x040fe2000001080c */
[----:B------:R-:W-:Y:S01]  /*13a20*/  F2FP.F16.E4M3.UNPACK_B R9, R13 ;  /* 0x0000000dff09723e */ /* 0x000fe200020006ff */
[----:B------:R-:W-:Y:S01]  /*13a30*/  FFMA.FTZ R25, R11, R25, R10 ;  /* 0x000000190b197223 */ /* 0x000fe2000001000a */
[--C-:B------:R-:W-:Y:S01]  /*13a40*/  HADD2.F32 R12, -RZ, R5.reuse.H1_H1 ;  /* 0x30000005ff0c7230 */ /* 0x100fe20000004100 */
[----:B------:R-:W-:Y:S01]  /*13a50*/  F2FP.F16.E4M3.UNPACK_B R13, R13.H1 ;  /* 0x0000000dff0d723e */ /* 0x000fe200030006ff */
[----:B------:R-:W-:Y:S01]  /*13a60*/  HADD2.F32 R11, -RZ, R5.H0_H0 ;  /* 0x20000005ff0b7230 */ /* 0x000fe20000004100 */
[----:B------:R-:W-:Y:S01]  /*13a70*/  F2FP.F16.E4M3.UNPACK_B R21, R21.H1 ;  /* 0x00000015ff15723e */ /* 0x000fe200030006ff */
[----:B------:R-:W-:-:S02]  /*13a80*/  HADD2.F32 R6, -RZ, R4.H1_H1 ;  /* 0x30000004ff067230 */ /* 0x000fc40000004100 */
[----:B------:R-:W-:Y:S02]  /*13a90*/  HADD2.F32 R10, -RZ, R9.H1_H1 ;  /* 0x30000009ff0a7230 */ /* 0x000fe40000004100 */
[----:B------:R-:W-:Y:S02]  /*13aa0*/  HADD2.F32 R5, -RZ, R4.H0_H0 ;  /* 0x20000004ff057230 */ /* 0x000fe40000004100 */
[C---:B------:R-:W-:Y:S01]  /*13ab0*/  FMUL.FTZ R14, R6.reuse, R12 ;  /* 0x0000000c060e7220 */ /* 0x040fe20000410000 */
[----:B------:R-:W-:Y:S02]  /*13ac0*/  HADD2.F32 R4, -RZ, R3.H1_H1 ;  /* 0x30000003ff047230 */ /* 0x000fe40000004100 */
[-C--:B------:R-:W-:Y:S01]  /*13ad0*/  FMUL.FTZ R20, R6, R10.reuse ;  /* 0x0000000a06147220 */ /* 0x080fe20000410000 */
[----:B------:R-:W-:Y:S02]  /*13ae0*/  HADD2.F32 R9, -RZ, R9.H0_H0 ;  /* 0x20000009ff097230 */ /* 0x000fe40000004100 */
[----:B------:R-:W-:Y:S01]  /*13af0*/  FFMA.FTZ R14, R5, R10, -R14 ;  /* 0x0000000a050e7223 */ /* 0x000fe2000001080e */
[----:B------:R-:W-:-:S02]  /*13b00*/  HADD2.F32 R3, -RZ, R3.H0_H0 ;  /* 0x20000003ff037230 */ /* 0x000fc40000004100 */
[C---:B------:R-:W-:Y:S01]  /*13b10*/  FMUL.FTZ R6, R4.reuse, R11 ;  /* 0x0000000b04067220 */ /* 0x040fe20000410000 */
[----:B------:R-:W-:Y:S01]  /*13b20*/  FFMA.FTZ R15, R5, R12, R20 ;  /* 0x0000000c050f7223 */ /* 0x000fe20000010014 */
[-C--:B------:R-:W-:Y:S01]  /*13b30*/  FMUL.FTZ R4, R4, R9.reuse ;  /* 0x0000000904047220 */ /* 0x080fe20000410000 */
[----:B------:R-:W-:Y:S02]  /*13b40*/  HADD2.F32 R5, -RZ, R13.H1_H1 ;  /* 0x3000000dff057230 */ /* 0x000fe40000004100 */
[C---:B------:R-:W-:Y:S01]  /*13b50*/  FFMA.FTZ R12, R3.reuse, R9, -R6 ;  /* 0x00000009030c7223 */ /* 0x040fe20000010806 */
[--C-:B------:R-:W-:Y:S02]  /*13b60*/  HADD2.F32 R9, -RZ, R21.reuse.H1_H1 ;  /* 0x30000015ff097230 */ /* 0x100fe40000004100 */
[----:B------:R-:W-:Y:S01]  /*13b70*/  FFMA.FTZ R11, R3, R11, R4 ;  /* 0x0000000b030b7223 */ /* 0x000fe20000010004 */
[----:B------:R-:W-:Y:S02]  /*13b80*/  HADD2.F32 R4, -RZ, R8.H1_H1 ;  /* 0x30000008ff047230 */ /* 0x000fe40000004100 */
[----:B------:R-:W-:-:S02]  /*13b90*/  HADD2.F32 R10, -RZ, R21.H0_H0 ;  /* 0x20000015ff0a7230 */ /* 0x000fc40000004100 */
[----:B------:R-:W-:Y:S02]  /*13ba0*/  HADD2.F32 R3, -RZ, R7.H1_H1 ;  /* 0x30000007ff037230 */ /* 0x000fe40000004100 */
[C---:B------:R-:W-:Y:S01]  /*13bb0*/  FMUL.FTZ R20, R4.reuse, R5 ;  /* 0x0000000504147220 */ /* 0x040fe20000410000 */
[----:B------:R-:W-:Y:S02]  /*13bc0*/  HADD2.F32 R6, -RZ, R13.H0_H0 ;  /* 0x2000000dff067230 */ /* 0x000fe40000004100 */
        /* <DEDUP_REMOVED lines=17> */
[----:B------:R0:W-:Y:S01]  /*13ce0*/  STS.128 [R0+0x22200], R4 ;  /* 0x0222000400007388 */ /* 0x0001e20000000c00 */
[----:B------:R-:W-:Y:S05]  /*13cf0*/  BRA `(.L_x_602) ;  /* 0x0000003400487947 */ /* 0x000fea0003800000 */
.L_x_596:
[----:B------:R-:W-:-:S03]  /*13d00*/  UMOV UR4, 0xffffffff ;  /* 0xffffffff00047882 */ /* 0x000fc60000000000 */
[----:B------:R-:W-:Y:S05]  /*13d10*/  BRA.DIV UR4, `(.L_x_613) ;  /* 0x0000015a04c07947 */ /* 0x000fea000b800000 */
[----:B------:R0:W1:Y:S04]  /*13d20*/  SHFL.IDX PT, R3, R24, RZ, 0x1e1f ;  /* 0x001e1fff18037589 */ /* 0x00006800000e0000 */
[----:B------:R0:W2:Y:S04]  /*13d30*/  SHFL.IDX PT, R21, R28, RZ, 0x1e1f ;  /* 0x001e1fff1c157589 */ /* 0x0000a800000e0000 */
[----:B------:R0:W3:Y:S04]  /*13d40*/  SHFL.IDX PT, R0, R26, RZ, 0x1e1f ;  /* 0x001e1fff1a007589 */ /* 0x0000e800000e0000 */
[----:B------:R0:W4:Y:S02]  /*13d50*/  SHFL.IDX PT, R20, R27, RZ, 0x1e1f ;  /* 0x001e1fff1b147589 */ /* 0x00012400000e0000 */
.L_x_827:
[----:B------:R-:W-:Y:S01]  /*13d60*/  ULDC UR4, c[0x0][0x448] ;  /* 0x0001120000047ab9 */ /* 0x000fe20000000800 */
[----:B------:R-:W-:Y:S01]  /*13d70*/  BSSY B1, `(.L_x_614) ;  /* 0x000003b000017945 */ /* 0x000fe20003800000 */
[----:B------:R-:W-:Y:S01]  /*13d80*/  IMAD R153, R153, UR4, RZ ;  /* 0x0000000499997c24 */ /* 0x000fe2000f8e02ff */
[----:B------:R-:W-:Y:S02]  /*13d90*/  CS2R R4, SRZ ;  /* 0x0000000000047805 */ /* 0x000fe4000001ff00 */
[----:B------:R-:W-:Y:S02]  /*13da0*/  CS2R R6, SRZ ;  /* 0x0000000000067805 */ /* 0x000fe4000001ff00 */
[----:B------:R-:W-:Y:S02]  /*13db0*/  CS2R R8, SRZ ;  /* 0x0000000000087805 */ /* 0x000fe4000001ff00 */
[----:B------:R-:W-:Y:S02]  /*13dc0*/  CS2R R12, SRZ ;  /* 0x00000000000c7805 */ /* 0x000fe4000001ff00 */
[----:B------:R-:W-:-:S02]  /*13dd0*/  ISETP.GE.AND P0, PT, R10, R153, PT ;  /* 0x000000990a00720c */ /* 0x000fc40003f06270 */
[----:B------:R-:W-:Y:S02]  /*13de0*/  CS2R R10, SRZ ;  /* 0x00000000000a7805 */ /* 0x000fe4000001ff00 */
[----:B------:R-:W-:Y:S02]  /*13df0*/  CS2R R14, SRZ ;  /* 0x00000000000e7805 */ /* 0x000fe4000001ff00 */
[----:B0-----:R-:W-:Y:S02]  /*13e00*/  CS2R R24, SRZ ;  /* 0x0000000000187805 */ /* 0x001fe4000001ff00 */
[----:B------:R-:W-:Y:S02]  /*13e10*/  CS2R R26, SRZ ;  /* 0x00000000001a7805 */ /* 0x000fe4000001ff00 */
[----:B------:R-:W-:Y:S02]  /*13e20*/  CS2R R28, SRZ ;  /* 0x00000000001c7805 */ /* 0x000fe4000001ff00 */
[----:B------:R-:W-:-:S02]  /*13e30*/  CS2R R30, SRZ ;  /* 0x00000000001e7805 */ /* 0x000fc4000001ff00 */
[----:B------:R-:W-:Y:S02]  /*13e40*/  CS2R R32, SRZ ;  /* 0x0000000000207805 */ /* 0x000fe4000001ff00 */
[----:B------:R-:W-:Y:S01]  /*13e50*/  CS2R R34, SRZ ;  /* 0x0000000000227805 */ /* 0x000fe2000001ff00 */
[----:B------:R-:W-:Y:S06]  /*13e60*/  @P0 BRA `(.L_x_615) ;  /* 0x0000000000ac0947 */ /* 0x000fec0003800000 */
[----:B------:R-:W4:Y:S04]  /*13e70*/  LDL R41, [R1+0x40] ;  /* 0x0000400001297983 */ /* 0x000f280000100800 */
[----:B------:R-:W4:Y:S01]  /*13e80*/  LDL R40, [R1+0x48] ;  /* 0x0000480001287983 */ /* 0x000f220000100800 */
[C---:B------:R-:W-:Y:S01]  /*13e90*/  VIADD R4, R18.reuse, 0x20 ;  /* 0x0000002012047836 */ /* 0x040fe20000000000 */
[----:B------:R-:W-:Y:S01]  /*13ea0*/  ULDC UR4, c[0x0][0x3f4] ;  /* 0x0000fd0000047ab9 */ /* 0x000fe20000000800 */
[C---:B------:R-:W-:Y:S01]  /*13eb0*/  VIADD R5, R18.reuse, 0x40 ;  /* 0x0000004012057836 */ /* 0x040fe20000000000 */
[----:B------:R-:W-:Y:S02]  /*13ec0*/  ISETP.GE.AND P2, PT, R18, UR4, PT ;  /* 0x0000000412007c0c */ /* 0x000fe4000bf46270 */
[----:B------:R-:W-:-:S02]  /*13ed0*/  CS2R R24, SRZ ;  /* 0x0000000000187805 */ /* 0x000fc4000001ff00 */
[----:B------:R-:W-:Y:S02]  /*13ee0*/  ISETP.GE.AND P1, PT, R4, UR4, PT ;  /* 0x0000000404007c0c */ /* 0x000fe4000bf26270 */
[----:B------:R-:W-:Y:S02]  /*13ef0*/  CS2R R26, SRZ ;  /* 0x00000000001a7805 */ /* 0x000fe4000001ff00 */
[----:B------:R-:W-:Y:S02]  /*13f00*/  ISETP.GE.AND P0, PT, R5, UR4, PT ;  /* 0x0000000405007c0c */ /* 0x000fe4000bf06270 */
[----:B------:R-:W-:Y:S02]  /*13f10*/  CS2R R6, SRZ ;  /* 0x0000000000067805 */ /* 0x000fe4000001ff00 */
[----:B------:R-:W-:Y:S02]  /*13f20*/  CS2R R28, SRZ ;  /* 0x00000000001c7805 */ /* 0x000fe4000001ff00 */
[----:B------:R-:W-:-:S02]  /*13f30*/  CS2R R30, SRZ ;  /* 0x00000000001e7805 */ /* 0x000fc4000001ff00 */
[----:B------:R-:W-:Y:S02]  /*13f40*/  @!P2 SHF.R.S32.HI R5, RZ, 0x1f, R18 ;  /* 0x0000001fff05a819 */ /* 0x000fe40000011412 */
[C---:B-1----:R-:W-:Y:S02]  /*13f50*/  @!P2 IADD3 R36, P3, R18.reuse, R3, RZ ;  /* 0x000000031224a210 */ /* 0x042fe40007f7e0ff */
[----:B--2---:R-:W-:-:S03]  /*13f60*/  @!P2 IADD3 R38, P4, R18, R21, RZ ;  /* 0x000000151226a210 */ /* 0x004fc60007f9e0ff */
[----:B---3--:R-:W-:Y:S01]  /*13f70*/  @!P2 IMAD.X R37, R0, 0x1, R5, P3 ;  /* 0x000000010025a824 */ /* 0x008fe200018e0605 */
[----:B----4-:R-:W-:Y:S02]  /*13f80*/  @!P2 IADD3.X R39, R20, R5, RZ, P4, !PT ;  /* 0x000000051427a210 */ /* 0x010fe400027fe4ff */
[----:B------:R-:W-:Y:S02]  /*13f90*/  CS2R R8, SRZ ;  /* 0x0000000000087805 */ /* 0x000fe4000001ff00 */
[----:B------:R-:W-:Y:S02]  /*13fa0*/  CS2R R10, SRZ ;  /* 0x00000000000a7805 */ /* 0x000fe4000001ff00 */
[----:B------:R-:W-:Y:S02]  /*13fb0*/  CS2R R32, SRZ ;  /* 0x0000000000207805 */ /* 0x000fe4000001ff00 */
[----:B------:R-:W-:Y:S02]  /*13fc0*/  CS2R R34, SRZ ;  /* 0x0000000000227805 */ /* 0x000fe4000001ff00 */
[----:B------:R-:W-:-:S02]  /*13fd0*/  CS2R R12, SRZ ;  /* 0x00000000000c7805 */ /* 0x000fc4000001ff00 */
[----:B------:R-:W-:Y:S01]  /*13fe0*/  CS2R R14, SRZ ;  /* 0x00000000000e7805 */ /* 0x000fe2000001ff00 */
[----:B------:R0:W5:Y:S01]  /*13ff0*/  @!P2 LD.E.128 R24, desc[UR54][R36.64] ;  /* 0x000000362418a980 */ /* 0x000162000c101d00 */
[----:B------:R-:W-:Y:S02]  /*14000*/  @!P1 IMAD.SHL.U32 R42, R41, 0x10, RZ ;  /* 0x00000010292a9824 */ /* 0x000fe400078e00ff */
[----:B------:R-:W-:-:S03]  /*14010*/  @!P0 IMAD.SHL.U32 R48, R40, 0x10, RZ ;  /* 0x0000001028308824 */ /* 0x000fc600078e00ff */
[----:B------:R-:W-:Y:S02]  /*14020*/  @!P1 SHF.R.S32.HI R5, RZ, 0x1f, R42 ;  /* 0x0000001fff059819 */ /* 0x000fe4000001142a */
[-C--:B------:R-:W-:Y:S02]  /*14030*/  @!P1 IADD3 R40, P5, R3, R42.reuse, RZ ;  /* 0x0000002a03289210 */ /* 0x080fe40007fbe0ff */
[----:B------:R-:W-:Y:S02]  /*14040*/  @!P1 IADD3 R42, P4, R21, R42, RZ ;  /* 0x0000002a152a9210 */ /* 0x000fe40007f9e0ff */
[-C--:B------:R-:W-:Y:S01]  /*14050*/  @!P0 IADD3 R46, P3, R3, R48.reuse, RZ ;  /* 0x00000030032e8210 */ /* 0x080fe20007f7e0ff */
[--C-:B------:R-:W-:Y:S01]  /*14060*/  @!P1 IMAD.X R41, R0, 0x1, R5.reuse, P5 ;  /* 0x0000000100299824 */ /* 0x100fe200028e0605 */
[----:B------:R-:W-:Y:S01]  /*14070*/  @!P0 SHF.R.S32.HI R3, RZ, 0x1f, R48 ;  /* 0x0000001fff038819 */ /* 0x000fe20000011430 */
[----:B------:R-:W-:Y:S01]  /*14080*/  @!P1 IMAD.X R43, R20, 0x1, R5, P4 ;  /* 0x00000001142b9824 */ /* 0x000fe200020e0605 */
[----:B------:R-:W-:-:S02]  /*14090*/  @!P0 IADD3 R48, P5, R21, R48, RZ ;  /* 0x0000003015308210 */ /* 0x000fc40007fbe0ff */
[----:B------:R-:W-:Y:S01]  /*140a0*/  CS2R R4, SRZ ;  /* 0x0000000000047805 */ /* 0x000fe2000001ff00 */
[----:B------:R0:W5:Y:S01]  /*140b0*/  @!P1 LD.E.128 R28, desc[UR54][R40.64] ;  /* 0x00000036281c9980 */ /* 0x000162000c101d00 */
[--C-:B------:R-:W-:Y:S02]  /*140c0*/  @!P0 IMAD.X R47, R0, 0x1, R3.reuse, P3 ;  /* 0x00000001002f8824 */ /* 0x100fe400018e0603 */
[----:B------:R-:W-:Y:S01]  /*140d0*/  @!P0 IMAD.X R49, R20, 0x1, R3, P5 ;  /* 0x0000000114318824 */ /* 0x000fe200028e0603 */
[----:B------:R0:W5:Y:S04]  /*140e0*/  @!P1 LD.E.128 R8, desc[UR54][R42.64] ;  /* 0x000000362a089980 */ /* 0x000168000c101d00 */
[----:B------:R0:W5:Y:S04]  /*140f0*/  @!P2 LD.E.128 R4, desc[UR54][R38.64] ;  /* 0x000000362604a980 */ /* 0x000168000c101d00 */
[----:B------:R0:W5:Y:S04]  /*14100*/  @!P0 LD.E.128 R32, desc[UR54][R46.64] ;  /* 0x000000362e208980 */ /* 0x000168000c101d00 */
[----:B------:R0:W5:Y:S02]  /*14110*/  @!P0 LD.E.128 R12, desc[UR54][R48.64] ;  /* 0x00000036300c8980 */ /* 0x000164000c101d00 */
.L_x_615:
[----:B------:R-:W-:Y:S05]  /*14120*/  BSYNC B1 ;  /* 0x0000000000017941 */ /* 0x000fea0003800000 */
.L_x_614:
[----:B---3--:R-:W3:Y:S01]  /*14130*/  LDL.LU R0, [R1+0x14] ;  /* 0x0000140001007983 */ /* 0x008ee20000300800 */
[----:B------:R-:W-:Y:S01]  /*14140*/  ULEA.HI UR4, UR43, UR43, URZ, 0x1 ;  /* 0x0000002b2b047291 */ /* 0x000fe2000f8f083f */
[----:B------:R-:W-:Y:S03]  /*14150*/  BSSY B1, `(.L_x_616) ;  /* 0x000000a000017945 */ /* 0x000fe60003800000 */
[----:B------:R-:W-:-:S04]  /*14160*/  ULOP3.LUT UR4, UR4, 0xfffffffe, URZ, 0xc0, !UPT ;  /* 0xfffffffe04047892 */ /* 0x000fc8000f8ec03f */
[----:B------:R-:W-:-:S06]  /*14170*/  UIADD3 UR4, UR43, -UR4, URZ ;  /* 0x800000042b047290 */ /* 0x000fcc000fffe03f */
[----:B--2---:R-:W-:-:S05]  /*14180*/  IMAD.U32 R21, RZ, RZ, UR4 ;  /* 0x00000004ff157e24 */ /* 0x004fca000f8e00ff */
[----:B------:R-:W-:-:S04]  /*14190*/  SHF.L.U32 R21, R21, 0x1f, RZ ;  /* 0x0000001f15157819 */ /* 0x000fc800000006ff */
[----:B------:R-:W2:Y:S01]  /*141a0*/  SYNCS.PHASECHK.TRANS64.TRYWAIT P0, [R16+URZ+0x33400], R21 ;  /* 0x03340015100075a7 */ /* 0x000ea2000800017f */
[----:B---3--:R-:W-:-:S05]  /*141b0*/  IMAD R0, R0, -0x80, R153 ;  /* 0xffffff8000007824 */ /* 0x008fca00078e0299 */
[----:B-1----:R-:W-:-:S04]  /*141c0*/  VIMNMX R3, R0, 0x80, PT ;  /* 0x0000008000037848 */ /* 0x002fc80003fe0100 */
[----:B------:R-:W-:Y:S01]  /*141d0*/  ISETP.GE.AND P1, PT, R220, R3, PT ;  /* 0x00000003dc00720c */ /* 0x000fe20003f26270 */
[----:B--2---:R-:W-:-:S12]  /*141e0*/  @!P0 BRA `(.L_x_617) ;  /* 0x0000015800008947 */ /* 0x004fd80003800000 */
.L_x_828:
[----:B------:R-:W-:Y:S05]  /*141f0*/  BSYNC B1 ;  /* 0x0000000000017941 */ /* 0x000fea0003800000 */
.L_x_616:
[----:B------:R-:W-:Y:S05]  /*14200*/  @P1 BRA `(.L_x_602) ;  /* 0x0000003000041947 */ /* 0x000fea0003800000 */
[----:B------:R-:W2:Y:S01]  /*14210*/  LDC R3, c[0x0][0x3f4] ;  /* 0x0000fd00ff037b82 */ /* 0x000ea20000000800 */
[C---:B----4-:R-:W-:Y:S01]  /*14220*/  VIADD R20, R18.reuse, 0x40 ;  /* 0x0000004012147836 */ /* 0x050fe20000000000 */
[C---:B------:R-:W-:Y:S01]  /*14230*/  IADD3 R0, R18.reuse, 0x20, RZ ;  /* 0x0000002012007810 */ /* 0x040fe20007ffe0ff */
[----:B------:R-:W-:Y:S01]  /*14240*/  BSSY B1, `(.L_x_618) ;  /* 0x0000101000017945 */ /* 0x000fe20003800000 */
[-C--:B--2---:R-:W-:Y:S02]  /*14250*/  ISETP.GE.AND P0, PT, R18, R3.reuse, PT ;  /* 0x000000031200720c */ /* 0x084fe40003f06270 */
[-C--:B------:R-:W-:Y:S02]  /*14260*/  ISETP.GE.AND P1, PT, R0, R3.reuse, PT ;  /* 0x000000030000720c */ /* 0x080fe40003f26270 */
[----:B------:R-:W-:-:S09]  /*14270*/  ISETP.GE.AND P2, PT, R20, R3, PT ;  /* 0x000000031400720c */ /* 0x000fd20003f46270 */
[----:B------:R-:W-:Y:S05]  /*14280*/  @P0 BRA `(.L_x_619) ;  /* 0x0000000c00f00947 */ /* 0x000fea0003800000 */
[----:B------:R-:W2:Y:S01]  /*14290*/  LDL R68, [R1+0x68] ;  /* 0x0000680001447983 */ /* 0x000ea20000100800 */
[----:B0-----:R-:W0:Y:S01]  /*142a0*/  S2R R36, SR_TID.X ;  /* 0x0000000000247919 */ /* 0x001e220000002100 */
[----:B-----5:R-:W-:Y:S02]  /*142b0*/  SHF.R.U32.HI R0, RZ, 0x8, R24 ;  /* 0x00000008ff007819 */ /* 0x020fe40000011618 */
[----:B------:R-:W-:Y:S02]  /*142c0*/  LOP3.LUT R20, R24, 0xff, RZ, 0xc0, !PT ;  /* 0x000000ff18147812 */ /* 0x000fe400078ec0ff */
[----:B-1----:R-:W-:-:S04]  /*142d0*/  LOP3.LUT R21, R0, 0xff, RZ, 0xc0, !PT ;  /* 0x000000ff00157812 */ /* 0x002fc800078ec0ff */
[----:B------:R-:W-:Y:S01]  /*142e0*/  PRMT R45, R21, 0x7604, R20 ;  /* 0x00007604152d7816 */ /* 0x000fe20000000014 */
[----:B0-----:R-:W-:-:S05]  /*142f0*/  VIADD R38, R36, 0xffffff80 ;  /* 0xffffff8024267836 */ /* 0x001fca0000000000 */
[----:B------:R-:W-:-:S04]  /*14300*/  LEA.HI R40, R38, R38, RZ, 0x1 ;  /* 0x0000002626287211 */ /* 0x000fc800078f08ff */
[----:B------:R-:W-:-:S05]  /*14310*/  LOP3.LUT R40, R40, 0xfffffffe, RZ, 0xc0, !PT ;  /* 0xfffffffe28287812 */ /* 0x000fca00078ec0ff */
[----:B------:R-:W-:-:S05]  /*14320*/  IMAD.IADD R40, R38, 0x1, -R40 ;  /* 0x0000000126287824 */ /* 0x000fca00078e0a28 */
[----:B------:R-:W-:-:S04]  /*14330*/  LEA.HI R0, R3, R40, RZ, 0x1c ;  /* 0x0000002803007211 */ /* 0x000fc800078fe0ff */
[----:B------:R-:W-:-:S04]  /*14340*/  SHF.R.S32.HI R21, RZ, 0x1f, R0 ;  /* 0x0000001fff157819 */ /* 0x000fc80000011400 */
[----:B------:R-:W-:Y:S01]  /*14350*/  LEA.HI R20, R21, R0, RZ, 0x2 ;  /* 0x0000000015147211 */ /* 0x000fe200078f10ff */
[----:B------:R-:W-:Y:S01]  /*14360*/  IMAD.SHL.U32 R0, R0, 0x10, RZ ;  /* 0x0000001000007824 */ /* 0x000fe200078e00ff */
[----:B------:R-:W-:-:S03]  /*14370*/  SHF.R.U32.HI R37, RZ, 0x8, R25 ;  /* 0x00000008ff257819 */ /* 0x000fc60000011619 */
[----:B------:R-:W-:Y:S01]  /*14380*/  IMAD.SHL.U32 R20, R20, 0x800, RZ ;  /* 0x0000080014147824 */ /* 0x000fe200078e00ff */
[----:B------:R-:W-:Y:S02]  /*14390*/  LOP3.LUT R21, R227, 0x30, R0, 0xf8, !PT ;  /* 0x00000030e3157812 */ /* 0x000fe400078ef800 */
[----:B------:R-:W-:Y:S02]  /*143a0*/  SHF.R.U32.HI R39, RZ, 0x8, R26 ;  /* 0x00000008ff277819 */ /* 0x000fe4000001161a */
[----:B------:R-:W-:Y:S02]  /*143b0*/  LOP3.LUT R21, R21, R228, RZ, 0x3c, !PT ;  /* 0x000000e415157212 */ /* 0x000fe400078e3cff */
[----:B------:R-:W-:Y:S02]  /*143c0*/  LOP3.LUT R20, R20, 0xffffe000, RZ, 0xc0, !PT ;  /* 0xffffe00014147812 */ /* 0x000fe400078ec0ff */
[----:B------:R-:W-:Y:S02]  /*143d0*/  LOP3.LUT R36, R25, 0xff, RZ, 0xc0, !PT ;  /* 0x000000ff19247812 */ /* 0x000fe400078ec0ff */
[----:B------:R-:W-:-:S02]  /*143e0*/  LOP3.LUT R38, R26, 0xff, RZ, 0xc0, !PT ;  /* 0x000000ff1a267812 */ /* 0x000fc400078ec0ff */
[----:B------:R-:W-:Y:S02]  /*143f0*/  LOP3.LUT R37, R37, 0xff, RZ, 0xc0, !PT ;  /* 0x000000ff25257812 */ /* 0x000fe400078ec0ff */
[----:B------:R-:W-:Y:S02]  /*14400*/  LOP3.LUT R39, R39, 0xff, RZ, 0xc0, !PT ;  /* 0x000000ff27277812 */ /* 0x000fe400078ec0ff */
[----:B------:R-:W-:Y:S02]  /*14410*/  IADD3 R21, R21, R229, R20 ;  /* 0x000000e515157210 */ /* 0x000fe40007ffe014 */
[----:B------:R-:W-:Y:S02]  /*14420*/  PRMT R46, R37, 0x7604, R36 ;  /* 0x00007604252e7816 */ /* 0x000fe40000000024 */
[----:B------:R-:W-:Y:S02]  /*14430*/  PRMT R47, R39, 0x7604, R38 ;  /* 0x00007604272f7816 */ /* 0x000fe40000000026 */
[----:B------:R-:W-:-:S02]  /*14440*/  SHF.R.U32.HI R37, RZ, 0x8, R27 ;  /* 0x00000008ff257819 */ /* 0x000fc4000001161b */
[----:B------:R-:W-:Y:S02]  /*14450*/  SHF.R.U32.HI R39, RZ, 0x8, R4 ;  /* 0x00000008ff277819 */ /* 0x000fe40000011604 */
[----:B------:R-:W-:Y:S02]  /*14460*/  SHF.R.U32.HI R40, RZ, 0x8, R5 ;  /* 0x00000008ff287819 */ /* 0x000fe40000011605 */
[----:B------:R-:W-:Y:S02]  /*14470*/  IADD3 R0, R16, R21, RZ ;  /* 0x0000001510007210 */ /* 0x000fe40007ffe0ff */
[----:B------:R-:W-:Y:S02]  /*14480*/  LOP3.LUT R36, R27, 0xff, RZ, 0xc0, !PT ;  /* 0x000000ff1b247812 */ /* 0x000fe400078ec0ff */
[----:B------:R-:W-:Y:S02]  /*14490*/  LOP3.LUT R38, R4, 0xff, RZ, 0xc0, !PT ;  /* 0x000000ff04267812 */ /* 0x000fe400078ec0ff */
[----:B------:R-:W-:-:S02]  /*144a0*/  LOP3.LUT R37, R37, 0xff, RZ, 0xc0, !PT ;  /* 0x000000ff25257812 */ /* 0x000fc400078ec0ff */
[----:B------:R-:W-:Y:S02]  /*144b0*/  LOP3.LUT R39, R39, 0xff, RZ, 0xc0, !PT ;  /* 0x000000ff27277812 */ /* 0x000fe400078ec0ff */
[----:B------:R-:W-:Y:S02]  /*144c0*/  LOP3.LUT R21, R40, 0xff, RZ, 0xc0, !PT ;  /* 0x000000ff28157812 */ /* 0x000fe400078ec0ff */
[----:B------:R-:W0:Y:S01]  /*144d0*/  LDS.128 R40, [R0+0x1e200] ;  /* 0x01e2000000287984 */ /* 0x000e220000000c00 */
[----:B------:R-:W-:Y:S02]  /*144e0*/  PRMT R48, R37, 0x7604, R36 ;  /* 0x0000760425307816 */ /* 0x000fe40000000024 */
[----:B------:R-:W-:Y:S02]  /*144f0*/  PRMT R53, R39, 0x7604, R38 ;  /* 0x0000760427357816 */ /* 0x000fe40000000026 */
[----:B------:R-:W-:Y:S02]  /*14500*/  SHF.R.U32.HI R50, RZ, 0x8, R6 ;  /* 0x00000008ff327819 */ /* 0x000fe40000011606 */
[----:B------:R-:W-:-:S02]  /*14510*/  LOP3.LUT R20, R5, 0xff, RZ, 0xc0, !PT ;  /* 0x000000ff05147812 */ /* 0x000fc400078ec0ff */
[----:B------:R-:W-:Y:S02]  /*14520*/  LOP3.LUT R49, R6, 0xff, RZ, 0xc0, !PT ;  /* 0x000000ff06317812 */ /* 0x000fe400078ec0ff */
[----:B------:R-:W-:Y:S02]  /*14530*/  LOP3.LUT R50, R50, 0xff, RZ, 0xc0, !PT ;  /* 0x000000ff32327812 */ /* 0x000fe400078ec0ff */
[----:B------:R-:W-:Y:S02]  /*14540*/  PRMT R20, R21, 0x7604, R20 ;  /* 0x0000760415147816 */ /* 0x000fe40000000014 */
[----:B------:R-:W-:Y:S02]  /*14550*/  SHF.R.U32.HI R55, RZ, 0x10, R5 ;  /* 0x00000010ff377819 */ /* 0x000fe40000011605 */
[----:B------:R-:W-:Y:S02]  /*14560*/  SHF.R.U32.HI R21, RZ, 0x10, R25 ;  /* 0x00000010ff157819 */ /* 0x000fe40000011619 */
[----:B------:R-:W-:-:S02]  /*14570*/  PRMT R57, R50, 0x7604, R49 ;  /* 0x0000760432397816 */ /* 0x000fc40000000031 */
[----:B------:R-:W-:Y:S01]  /*14580*/  SHF.R.U32.HI R49, RZ, 0x10, R27 ;  /* 0x00000010ff317819 */ /* 0x000fe2000001161b */
[----:B------:R-:W-:Y:S01]  /*14590*/  IMAD.U32 R55, R55, 0x10000, RZ ;  /* 0x0001000037377824 */ /* 0x000fe200078e00ff */
[----:B------:R-:W-:Y:S01]  /*145a0*/  SHF.R.U32.HI R52, RZ, 0x8, R7 ;  /* 0x00000008ff347819 */ /* 0x000fe20000011607 */
[----:B------:R-:W-:Y:S01]  /*145b0*/  IMAD.U32 R21, R21, 0x10000, RZ ;  /* 0x0001000015157824 */ /* 0x000fe200078e00ff */
[----:B------:R-:W-:Y:S01]  /*145c0*/  LOP3.LUT R51, R7, 0xff, RZ, 0xc0, !PT ;  /* 0x000000ff07337812 */ /* 0x000fe200078ec0ff */
[----:B------:R-:W-:Y:S01]  /*145d0*/  IMAD.U32 R49, R49, 0x10000, RZ ;  /* 0x0001000031317824 */ /* 0x000fe200078e00ff */
[----:B------:R-:W-:Y:S02]  /*145e0*/  LOP3.LUT R52, R52, 0xff, RZ, 0xc0, !PT ;  /* 0x000000ff34347812 */ /* 0x000fe400078ec0ff */
[----:B------:R-:W-:Y:S02]  /*145f0*/  LOP3.LUT R55, R20, 0xff0000, R55, 0xf8, !PT ;  /* 0x00ff000014377812 */ /* 0x000fe400078ef837 */
[----:B------:R-:W-:-:S02]  /*14600*/  LOP3.LUT R21, R46, 0xff0000, R21, 0xf8, !PT ;  /* 0x00ff00002e157812 */ /* 0x000fc400078ef815 */
[----:B------:R-:W-:Y:S02]  /*14610*/  PRMT R52, R52, 0x7604, R51 ;  /* 0x0000760434347816 */ /* 0x000fe40000000033 */
[----:B------:R-:W-:Y:S02]  /*14620*/  SHF.R.U32.HI R59, RZ, 0x10, R7 ;  /* 0x00000010ff3b7819 */ /* 0x000fe40000011607 */
[----:B------:R-:W-:Y:S02]  /*14630*/  LOP3.LUT R51, R48, 0xff0000, R49, 0xf8, !PT ;  /* 0x00ff000030337812 */ /* 0x000fe400078ef831 */
[----:B------:R-:W-:Y:S02]  /*14640*/  LOP3.LUT R47, R47, 0xff0000, R26, 0xf8, !PT ;  /* 0x00ff00002f2f7812 */ /* 0x000fe400078ef81a */
[----:B------:R-:W-:Y:S02]  /*14650*/  LOP3.LUT R55, R55, 0xff000000, R5, 0xf8, !PT ;  /* 0xff00000037377812 */ /* 0x000fe400078ef805 */
[----:B------:R-:W-:-:S02]  /*14660*/  LOP3.LUT R50, R21, 0xff000000, R25, 0xf8, !PT ;  /* 0xff00000015327812 */ /* 0x000fc400078ef819 */
[----:B------:R-:W-:Y:S01]  /*14670*/  LOP3.LUT R21, R53, 0xff0000, R4, 0xf8, !PT ;  /* 0x00ff000035157812 */ /* 0x000fe200078ef804 */
[----:B------:R-:W-:Y:S01]  /*14680*/  IMAD.U32 R59, R59, 0x10000, RZ ;  /* 0x000100003b3b7824 */ /* 0x000fe200078e00ff */
[----:B------:R-:W-:Y:S02]  /*14690*/  LOP3.LUT R45, R45, 0xff0000, R24, 0xf8, !PT ;  /* 0x00ff00002d2d7812 */ /* 0x000fe400078ef818 */
[----:B------:R-:W-:Y:S02]  /*146a0*/  LOP3.LUT R53, R51, 0xff000000, R27, 0xf8, !PT ;  /* 0xff00000033357812 */ /* 0x000fe400078ef81b */
[----:B------:R-:W-:Y:S02]  /*146b0*/  LOP3.LUT R20, R47, 0xff000000, R26, 0xf8, !PT ;  /* 0xff0000002f147812 */ /* 0x000fe400078ef81a */
[----:B------:R-:W-:Y:S02]  /*146c0*/  F2FP.F16.E4M3.UNPACK_B R56, R55 ;  /* 0x00000037ff38723e */ /* 0x000fe400020006ff */
[----:B0-----:R-:W-:-:S02]  /*146d0*/  F2FP.F16.E4M3.UNPACK_B R27, R41 ;  /* 0x00000029ff1b723e */ /* 0x001fc400020006ff */
[----:B------:R-:W-:Y:S02]  /*146e0*/  F2FP.F16.E4M3.UNPACK_B R26, R50 ;  /* 0x00000032ff1a723e */ /* 0x000fe400020006ff */
[----:B------:R-:W-:Y:S01]  /*146f0*/  LOP3.LUT R49, R45, 0xff000000, R24, 0xf8, !PT ;  /* 0xff0000002d317812 */ /* 0x000fe200078ef818 */
[----:B------:R-:W-:Y:S01]  /*14700*/  HADD2.F32 R58, -RZ, R56.H0_H0 ;  /* 0x20000038ff3a7230 */ /* 0x000fe20000004100 */
[----:B------:R-:W-:Y:S01]  /*14710*/  LOP3.LUT R59, R52, 0xff0000, R59, 0xf8, !PT ;  /* 0x00ff0000343b7812 */ /* 0x000fe200078ef83b */
[----:B------:R-:W-:Y:S02]  /*14720*/  HADD2.F32 R5, -RZ, R27.H0_H0 ;  /* 0x2000001bff057230 */ /* 0x000fe40000004100 */
[----:B------:R-:W-:Y:S01]  /*14730*/  HADD2.F32 R52, -RZ, R26.H0_H0 ;  /* 0x2000001aff347230 */ /* 0x000fe20000004100 */
[----:B------:R-:W-:Y:S02]  /*14740*/  F2FP.F16.E4M3.UNPACK_B R46, R41.H1 ;  /* 0x00000029ff2e723e */ /* 0x000fe400030006ff */
[C---:B------:R-:W-:Y:S01]  /*14750*/  FMUL.FTZ R60, R5.reuse, R58 ;  /* 0x0000003a053c7220 */ /* 0x040fe20000410000 */
[----:B------:R-:W-:Y:S01]  /*14760*/  F2FP.F16.E4M3.UNPACK_B R50, R50.H1 ;  /* 0x00000032ff32723e */ /* 0x000fe200030006ff */
[----:B------:R-:W-:Y:S01]  /*14770*/  FMUL.FTZ R51, R5, R52 ;  /* 0x0000003405337220 */ /* 0x000fe20000410000 */
[----:B------:R-:W-:-:S02]  /*14780*/  LOP3.LUT R57, R57, 0xff0000, R6, 0xf8, !PT ;  /* 0x00ff000039397812 */ /* 0x000fc400078ef806 */
[----:B------:R-:W-:Y:S02]  /*14790*/  LOP3.LUT R59, R59, 0xff000000, R7, 0xf8, !PT ;  /* 0xff0000003b3b7812 */ /* 0x000fe400078ef807 */
[-C--:B------:R-:W-:Y:S02]  /*147a0*/  F2FP.F16.E4M3.UNPACK_B R47, R43.reuse ;  /* 0x0000002bff2f723e */ /* 0x080fe400020006ff */
[----:B------:R-:W-:Y:S02]  /*147b0*/  F2FP.F16.E4M3.UNPACK_B R48, R43.H1 ;  /* 0x0000002bff30723e */ /* 0x000fe400030006ff */
[-C--:B------:R-:W-:Y:S02]  /*147c0*/  F2FP.F16.E4M3.UNPACK_B R7, R42.reuse ;  /* 0x0000002aff07723e */ /* 0x080fe400020006ff */
[----:B------:R-:W-:Y:S01]  /*147d0*/  F2FP.F16.E4M3.UNPACK_B R43, R42.H1 ;  /* 0x0000002aff2b723e */ /* 0x000fe200030006ff */
[----:B------:R-:W-:Y:S01]  /*147e0*/  HADD2.F32 R42, -RZ, R46.H0_H0 ;  /* 0x2000002eff2a7230 */ /* 0x000fe20000004100 */
[----:B------:R-:W-:-:S02]  /*147f0*/  F2FP.F16.E4M3.UNPACK_B R55, R55.H1 ;  /* 0x00000037ff37723e */ /* 0x000fc400030006ff */
[----:B------:R-:W-:Y:S01]  /*14800*/  LOP3.LUT R6, R57, 0xff000000, R6, 0xf8, !PT ;  /* 0xff00000039067812 */ /* 0x000fe200078ef806 */
[----:B------:R-:W-:Y:S02]  /*14810*/  HADD2.F32 R57, -RZ, R56.H1_H1 ;  /* 0x30000038ff397230 */ /* 0x000fe40000004100 */
[--C-:B------:R-:W-:Y:S02]  /*14820*/  HADD2.F32 R56, -RZ, R55.reuse.H0_H0 ;  /* 0x20000037ff387230 */ /* 0x100fe40000004100 */
[----:B------:R-:W-:Y:S02]  /*14830*/  HADD2.F32 R55, -RZ, R55.H1_H1 ;  /* 0x30000037ff377230 */ /* 0x000fe40000004100 */
[----:B------:R-:W-:Y:S01]  /*14840*/  HADD2.F32 R46, -RZ, R46.H1_H1 ;  /* 0x3000002eff2e7230 */ /* 0x000fe20000004100 */
[----:B------:R-:W-:Y:S02]  /*14850*/  LOP3.LUT R54, R21, 0xff000000, R4, 0xf8, !PT ;  /* 0xff00000015367812 */ /* 0x000fe400078ef804 */
[----:B------:R-:W-:-:S02]  /*14860*/  F2FP.F16.E4M3.UNPACK_B R41, R40 ;  /* 0x00000028ff29723e */ /* 0x000fc400020006ff */
[----:B------:R-:W-:Y:S01]  /*14870*/  F2FP.F16.E4M3.UNPACK_B R40, R40.H1 ;  /* 0x00000028ff28723e */ /* 0x000fe200030006ff */
[----:B--2---:R-:W0:Y:S02]  /*14880*/  LDS.128 R36, [R68+0x1e200] ;  /* 0x01e2000044247984 */ /* 0x004e240000000c00 */
[----:B0-----:R-:W-:-:S05]  /*14890*/  F2FP.F16.E4M3.UNPACK_B R24, R37 ;  /* 0x00000025ff18723e */ /* 0x001fca00020006ff */
[----:B------:R-:W-:Y:S01]  /*148a0*/  HADD2.F32 R25, -RZ, R24.H0_H0 ;  /* 0x20000018ff197230 */ /* 0x000fe20000004100 */
[----:B------:R-:W-:-:S04]  /*148b0*/  F2FP.F16.E4M3.UNPACK_B R37, R37.H1 ;  /* 0x00000025ff25723e */ /* 0x000fc800030006ff */
[C---:B------:R-:W-:Y:S01]  /*148c0*/  FFMA.FTZ R5, R25.reuse, R52, -R60 ;  /* 0x0000003419057223 */ /* 0x040fe2000001083c */
[----:B------:R-:W-:Y:S01]  /*148d0*/  FFMA.FTZ R25, R25, R58, R51 ;  /* 0x0000003a19197223 */ /* 0x000fe20000010033 */
[----:B------:R-:W-:Y:S02]  /*148e0*/  HADD2.F32 R51, -RZ, R26.H1_H1 ;  /* 0x3000001aff337230 */ /* 0x000fe40000004100 */
[----:B------:R-:W-:Y:S02]  /*148f0*/  HADD2.F32 R26, -RZ, R24.H1_H1 ;  /* 0x30000018ff1a7230 */ /* 0x000fe40000004100 */
[----:B------:R-:W-:Y:S02]  /*14900*/  HADD2.F32 R52, -RZ, R50.H0_H0 ;  /* 0x20000032ff347230 */ /* 0x000fe40000004100 */
[----:B------:R-:W-:Y:S02]  /*14910*/  HADD2.F32 R24, -RZ, R27.H1_H1 ;  /* 0x3000001bff187230 */ /* 0x000fe40000004100 */
[----:B------:R-:W-:-:S02]  /*14920*/  HADD2.F32 R27, -RZ, R37.H0_H0 ;  /* 0x20000025ff1b7230 */ /* 0x000fc40000004100 */
[----:B------:R-:W-:Y:S01]  /*14930*/  FMUL.FTZ R63, R42, R52 ;  /* 0x000000342a3f7220 */ /* 0x000fe20000410000 */
[C---:B------:R-:W-:Y:S01]  /*14940*/  FMUL.FTZ R61, R24.reuse, R57 ;  /* 0x00000039183d7220 */ /* 0x040fe20000410000 */
[-C--:B------:R-:W-:Y:S01]  /*14950*/  FMUL.FTZ R58, R24, R51.reuse ;  /* 0x00000033183a7220 */ /* 0x080fe20000410000 */
[-C--:B------:R-:W-:Y:S01]  /*14960*/  FMUL.FTZ R60, R42, R56.reuse ;  /* 0x000000382a3c7220 */ /* 0x080fe20000410000 */
[C---:B------:R-:W-:Y:S01]  /*14970*/  FFMA.FTZ R63, R27.reuse, R56, R63 ;  /* 0x000000381b3f7223 */ /* 0x040fe2000001003f */
[C---:B------:R-:W-:Y:S01]  /*14980*/  FFMA.FTZ R24, R26.reuse, R51, -R61 ;  /* 0x000000331a187223 */ /* 0x040fe2000001083d */
[----:B------:R-:W-:Y:S02]  /*14990*/  F2FP.F16.E4M3.UNPACK_B R56, R59 ;  /* 0x0000003bff38723e */ /* 0x000fe400020006ff */
[----:B------:R-:W-:Y:S01]  /*149a0*/  F2FP.F16.E4M3.UNPACK_B R51, R53 ;  /* 0x00000035ff33723e */ /* 0x000fe200020006ff */
[----:B------:R-:W-:Y:S01]  /*149b0*/  FFMA.FTZ R26, R26, R57, R58 ;  /* 0x000000391a1a7223 */ /* 0x000fe2000001003a */
[----:B------:R-:W-:Y:S01]  /*149c0*/  F2FP.F16.E4M3.UNPACK_B R45, R39 ;  /* 0x00000027ff2d723e */ /* 0x000fe200020006ff */
[----:B------:R-:W-:Y:S01]  /*149d0*/  FFMA.FTZ R60, R27, R52, -R60 ;  /* 0x000000341b3c7223 */ /* 0x000fe2000001083c */
[----:B------:R-:W-:-:S02]  /*149e0*/  HADD2.F32 R57, -RZ, R56.H0_H0 ;  /* 0x20000038ff397230 */ /* 0x000fc40000004100 */
[----:B------:R-:W-:Y:S02]  /*149f0*/  HADD2.F32 R42, -RZ, R47.H0_H0 ;  /* 0x2000002fff2a7230 */ /* 0x000fe40000004100 */
[----:B------:R-:W-:Y:S02]  /*14a00*/  HADD2.F32 R52, -RZ, R51.H0_H0 ;  /* 0x20000033ff347230 */ /* 0x000fe40000004100 */
[----:B------:R-:W-:Y:S02]  /*14a10*/  HADD2.F32 R50, -RZ, R50.H1_H1 ;  /* 0x30000032ff327230 */ /* 0x000fe40000004100 */
[C---:B------:R-:W-:Y:S01]  /*14a20*/  FMUL.FTZ R62, R42.reuse, R57 ;  /* 0x000000392a3e7220 */ /* 0x040fe20000410000 */
[----:B------:R-:W-:Y:S02]  /*14a30*/  HADD2.F32 R27, -RZ, R45.H0_H0 ;  /* 0x2000002dff1b7230 */ /* 0x000fe40000004100 */
[----:B------:R-:W-:Y:S01]  /*14a40*/  FMUL.FTZ R42, R42, R52 ;  /* 0x000000342a2a7220 */ /* 0x000fe20000410000 */
[----:B------:R-:W-:-:S02]  /*14a50*/  HADD2.F32 R37, -RZ, R37.H1_H1 ;  /* 0x30000025ff257230 */ /* 0x000fc40000004100 */
[C---:B------:R-:W-:Y:S01]  /*14a60*/  FMUL.FTZ R58, R46.reuse, R55 ;  /* 0x000000372e3a7220 */ /* 0x040fe20000410000 */
[-C--:B------:R-:W-:Y:S01]  /*14a70*/  FMUL.FTZ R46, R46, R50.reuse ;  /* 0x000000322e2e7220 */ /* 0x080fe20000410000 */
[----:B------:R-:W-:Y:S01]  /*14a80*/  FFMA.FTZ R57, R27, R57, R42 ;  /* 0x000000391b397223 */ /* 0x000fe2000001002a */
[----:B------:R-:W-:Y:S01]  /*14a90*/  F2FP.F16.E4M3.UNPACK_B R59, R59.H1 ;  /* 0x0000003bff3b723e */ /* 0x000fe200030006ff */
[----:B------:R-:W-:Y:S01]  /*14aa0*/  HADD2.F32 R56, -RZ, R56.H1_H1 ;  /* 0x30000038ff387230 */ /* 0x000fe20000004100 */
[----:B------:R-:W-:Y:S01]  /*14ab0*/  F2FP.F16.E4M3.UNPACK_B R53, R53.H1 ;  /* 0x00000035ff35723e */ /* 0x000fe200030006ff */
[----:B------:R-:W-:Y:S02]  /*14ac0*/  HADD2.F32 R47, -RZ, R47.H1_H1 ;  /* 0x3000002fff2f7230 */ /* 0x000fe40000004100 */
[----:B------:R-:W-:Y:S02]  /*14ad0*/  HADD2.F32 R42, -RZ, R51.H1_H1 ;  /* 0x30000033ff2a7230 */ /* 0x000fe40000004100 */
[C---:B------:R-:W-:Y:S01]  /*14ae0*/  FFMA.FTZ R61, R37.reuse, R50, -R58 ;  /* 0x00000032253d7223 */ /* 0x040fe2000001083a */
[----:B------:R-:W-:Y:S01]  /*14af0*/  FFMA.FTZ R58, R37, R55, R46 ;  /* 0x00000037253a7223 */ /* 0x000fe2000001002e */
[----:B------:R-:W-:Y:S01]  /*14b00*/  FFMA.FTZ R62, R27, R52, -R62 ;  /* 0x000000341b3e7223 */ /* 0x000fe2000001083e */
[----:B------:R-:W-:Y:S01]  /*14b10*/  F2FP.F16.E4M3.UNPACK_B R39, R39.H1 ;  /* 0x00000027ff27723e */ /* 0x000fe200030006ff */
[----:B------:R-:W-:-:S02]  /*14b20*/  HADD2.F32 R45, -RZ, R45.H1_H1 ;  /* 0x3000002dff2d7230 */ /* 0x000fc40000004100 */
[C---:B------:R-:W-:Y:S01]  /*14b30*/  FMUL.FTZ R52, R47.reuse, R56 ;  /* 0x000000382f347220 */ /* 0x040fe20000410000 */
[----:B------:R-:W-:Y:S02]  /*14b40*/  HADD2.F32 R50, -RZ, R59.H0_H0 ;  /* 0x2000003bff327230 */ /* 0x000fe40000004100 */
[-C--:B------:R-:W-:Y:S01]  /*14b50*/  FMUL.FTZ R47, R47, R42.reuse ;  /* 0x0000002a2f2f7220 */ /* 0x080fe20000410000 */
[----:B------:R-:W-:Y:S02]  /*14b60*/  HADD2.F32 R37, -RZ, R48.H0_H0 ;  /* 0x20000030ff257230 */ /* 0x000fe40000004100 */
[----:B------:R-:W-:Y:S02]  /*14b70*/  HADD2.F32 R46, -RZ, R53.H0_H0 ;  /* 0x20000035ff2e7230 */ /* 0x000fe40000004100 */
[----:B------:R-:W-:Y:S01]  /*14b80*/  FFMA.FTZ R55, R45, R42, -R52 ;  /* 0x0000002a2d377223 */ /* 0x000fe20000010834 */
[----:B------:R-:W-:Y:S02]  /*14b90*/  HADD2.F32 R27, -RZ, R39.H0_H0 ;  /* 0x20000027ff1b7230 */ /* 0x000fe40000004100 */
[----:B------:R-:W-:Y:S01]  /*14ba0*/  FMUL.FTZ R64, R37, R50 ;  /* 0x0000003225407220 */ /* 0x000fe20000410000 */
[----:B------:R-:W-:Y:S01]  /*14bb0*/  FFMA.FTZ R56, R45, R56, R47 ;  /* 0x000000382d387223 */ /* 0x000fe2000001002f */
[----:B------:R-:W-:Y:S01]  /*14bc0*/  FMUL.FTZ R37, R37, R46 ;  /* 0x0000002e25257220 */ /* 0x000fe20000410000 */
[----:B------:R-:W-:-:S02]  /*14bd0*/  F2FP.F16.E4M3.UNPACK_B R45, R54.H1 ;  /* 0x00000036ff2d723e */ /* 0x000fc400030006ff */
[----:B------:R-:W-:Y:S01]  /*14be0*/  F2FP.F16.E4M3.UNPACK_B R42, R49.H1 ;  /* 0x00000031ff2a723e */ /* 0x000fe200030006ff */
[C---:B------:R-:W-:Y:S01]  /*14bf0*/  FFMA.FTZ R65, R27.reuse, R50, R37 ;  /* 0x000000321b417223 */ /* 0x040fe20000010025 */
[-C--:B------:R-:W-:Y:S01]  /*14c00*/  F2FP.F16.E4M3.UNPACK_B R21, R36.reuse ;  /* 0x00000024ff15723e */ /* 0x080fe200020006ff */
[----:B------:R-:W-:Y:S01]  /*14c10*/  HADD2.F32 R53, -RZ, R53.H1_H1 ;  /* 0x30000035ff357230 */ /* 0x000fe20000004100 */
[----:B------:R-:W-:Y:S01]  /*14c20*/  F2FP.F16.E4M3.UNPACK_B R36, R36.H1 ;  /* 0x00000024ff24723e */ /* 0x000fe200030006ff */
[----:B------:R-:W-:Y:S02]  /*14c30*/  HADD2.F32 R59, -RZ, R59.H1_H1 ;  /* 0x3000003bff3b7230 */ /* 0x000fe40000004100 */
[----:B------:R-:W-:Y:S01]  /*14c40*/  FFMA.FTZ R64, R27, R46, -R64 ;  /* 0x0000002e1b407223 */ /* 0x000fe20000010840 */
[----:B------:R-:W-:Y:S02]  /*14c50*/  HADD2.F32 R48, -RZ, R48.H1_H1 ;  /* 0x30000030ff307230 */ /* 0x000fe40000004100 */
[----:B------:R-:W-:-:S02]  /*14c60*/  HADD2.F32 R50, -RZ, R45.H0_H0 ;  /* 0x2000002dff327230 */ /* 0x000fc40000004100 */
[----:B------:R-:W-:Y:S02]  /*14c70*/  HADD2.F32 R37, -RZ, R40.H0_H0 ;  /* 0x20000028ff257230 */ /* 0x000fe40000004100 */
[----:B------:R-:W-:Y:S02]  /*14c80*/  HADD2.F32 R46, -RZ, R42.H0_H0 ;  /* 0x2000002aff2e7230 */ /* 0x000fe40000004100 */
[C---:B------:R-:W-:Y:S01]  /*14c90*/  FMUL.FTZ R52, R48.reuse, R59 ;  /* 0x0000003b30347220 */ /* 0x040fe20000410000 */
[----:B------:R-:W-:Y:S01]  /*14ca0*/  FMUL.FTZ R66, R48, R53 ;  /* 0x0000003530427220 */ /* 0x000fe20000410000 */
[----:B------:R-:W-:Y:S02]  /*14cb0*/  HADD2.F32 R27, -RZ, R36.H0_H0 ;  /* 0x20000024ff1b7230 */ /* 0x000fe40000004100 */
[C---:B------:R-:W-:Y:S01]  /*14cc0*/  FMUL.FTZ R48, R37.reuse, R50 ;  /* 0x0000003225307220 */ /* 0x040fe20000410000 */
[----:B------:R-:W-:Y:S01]  /*14cd0*/  FMUL.FTZ R37, R37, R46 ;  /* 0x0000002e25257220 */ /* 0x000fe20000410000 */
[----:B------:R-:W-:-:S02]  /*14ce0*/  HADD2.F32 R39, -RZ, R39.H1_H1 ;  /* 0x30000027ff277230 */ /* 0x000fc40000004100 */
[C---:B------:R-:W-:Y:S01]  /*14cf0*/  FFMA.FTZ R47, R27.reuse, R46, -R48 ;  /* 0x0000002e1b2f7223 */ /* 0x040fe20000010830 */
[----:B------:R-:W-:Y:S01]  /*14d00*/  FFMA.FTZ R50, R27, R50, R37 ;  /* 0x000000321b327223 */ /* 0x000fe20000010025 */
[----:B------:R-:W-:Y:S01]  /*14d10*/  HADD2.F32 R45, -RZ, R45.H1_H1 ;  /* 0x3000002dff2d7230 */ /* 0x000fe20000004100 */
[----:B------:R-:W-:Y:S01]  /*14d20*/  F2FP.F16.E4M3.UNPACK_B R54, R54 ;  /* 0x00000036ff36723e */ /* 0x000fe200020006ff */
[----:B------:R-:W-:Y:S02]  /*14d30*/  HADD2.F32 R40, -RZ, R40.H1_H1 ;  /* 0x30000028ff287230 */ /* 0x000fe40000004100 */
[----:B------:R-:W-:Y:S02]  /*14d40*/  HADD2.F32 R27, -RZ, R42.H1_H1 ;  /* 0x3000002aff1b7230 */ /* 0x000fe40000004100 */
[C---:B------:R-:W-:Y:S01]  /*14d50*/  FFMA.FTZ R67, R39.reuse, R53, -R52 ;  /* 0x0000003527437223 */ /* 0x040fe20000010834 */
[----:B------:R-:W-:Y:S01]  /*14d60*/  FFMA.FTZ R66, R39, R59, R66 ;  /* 0x0000003b27427223 */ /* 0x000fe20000010042 */
[----:B------:R-:W-:Y:S01]  /*14d70*/  HADD2.F32 R36, -RZ, R36.H1_H1 ;  /* 0x30000024ff247230 */ /* 0x000fe20000004100 */
[----:B------:R-:W-:Y:S01]  /*14d80*/  F2FP.F16.E4M3.UNPACK_B R49, R49 ;  /* 0x00000031ff31723e */ /* 0x000fe200020006ff */
[C---:B------:R-:W-:Y:S01]  /*14d90*/  FMUL.FTZ R39, R40.reuse, R45 ;  /* 0x0000002d28277220 */ /* 0x040fe20000410000 */
[----:B------:R-:W-:Y:S01]  /*14da0*/  FMUL.FTZ R42, R40, R27 ;  /* 0x0000001b282a7220 */ /* 0x000fe20000410000 */
[----:B------:R-:W-:-:S02]  /*14db0*/  HADD2.F32 R40, -RZ, R54.H0_H0 ;  /* 0x20000036ff287230 */ /* 0x000fc40000004100 */
[----:B------:R-:W-:Y:S02]  /*14dc0*/  HADD2.F32 R37, -RZ, R41.H0_H0 ;  /* 0x20000029ff257230 */ /* 0x000fe40000004100 */
[C---:B------:R-:W-:Y:S01]  /*14dd0*/  FFMA.FTZ R52, R36.reuse, R27, -R39 ;  /* 0x0000001b24347223 */ /* 0x040fe20000010827 */
[----:B------:R-:W-:Y:S01]  /*14de0*/  FFMA.FTZ R51, R36, R45, R42 ;  /* 0x0000002d24337223 */ /* 0x000fe2000001002a */
[----:B------:R-:W-:Y:S02]  /*14df0*/  HADD2.F32 R36, -RZ, R49.H0_H0 ;  /* 0x20000031ff247230 */ /* 0x000fe40000004100 */
[----:B------:R-:W-:Y:S02]  /*14e00*/  HADD2.F32 R27, -RZ, R21.H0_H0 ;  /* 0x20000015ff1b7230 */ /* 0x000fe40000004100 */
[C---:B------:R-:W-:Y:S01]  /*14e10*/  FMUL.FTZ R42, R37.reuse, R40 ;  /* 0x00000028252a7220 */ /* 0x040fe20000410000 */
[----:B------:R-:W-:Y:S02]  /*14e20*/  HADD2.F32 R54, -RZ, R54.H1_H1 ;  /* 0x30000036ff367230 */ /* 0x000fe40000004100 */
[----:B------:R-:W-:Y:S01]  /*14e30*/  FMUL.FTZ R46, R37, R36 ;  /* 0x00000024252e7220 */ /* 0x000fe20000410000 */
[----:B------:R-:W-:-:S02]  /*14e40*/  HADD2.F32 R41, -RZ, R41.H1_H1 ;  /* 0x30000029ff297230 */ /* 0x000fc40000004100 */
[----:B------:R-:W-:Y:S01]  /*14e50*/  FFMA.FTZ R42, R27, R36, -R42 ;  /* 0x000000241b2a7223 */ /* 0x000fe2000001082a */
[----:B------:R-:W-:Y:S01]  /*14e60*/  HADD2.F32 R36, -RZ, R49.H1_H1 ;  /* 0x30000031ff247230 */ /* 0x000fe20000004100 */
[----:B------:R-:W-:Y:S01]  /*14e70*/  F2FP.F16.E4M3.UNPACK_B R39, R6.H1 ;  /* 0x00000006ff27723e */ /* 0x000fe200030006ff */
[----:B------:R-:W-:Y:S02]  /*14e80*/  HADD2.F32 R21, -RZ, R21.H1_H1 ;  /* 0x30000015ff157230 */ /* 0x000fe40000004100 */
[----:B------:R-:W-:Y:S01]  /*14e90*/  FMUL.FTZ R48, R41, R54 ;  /* 0x0000003629307220 */ /* 0x000fe20000410000 */
[----:B------:R-:W-:Y:S01]  /*14ea0*/  F2FP.F16.E4M3.UNPACK_B R37, R20.H1 ;  /* 0x00000014ff25723e */ /* 0x000fe200030006ff */
[----:B------:R-:W-:Y:S01]  /*14eb0*/  FFMA.FTZ R46, R27, R40, R46 ;  /* 0x000000281b2e7223 */ /* 0x000fe2000001002e */
[----:B------:R-:W-:Y:S01]  /*14ec0*/  F2FP.F16.E4M3.UNPACK_B R4, R38 ;  /* 0x00000026ff04723e */ /* 0x000fe200020006ff */
[----:B------:R-:W-:Y:S01]  /*14ed0*/  FMUL.FTZ R45, R41, R36 ;  /* 0x00000024292d7220 */ /* 0x000fe20000410000 */
[----:B------:R-:W-:Y:S01]  /*14ee0*/  F2FP.F16.E4M3.UNPACK_B R38, R38.H1 ;  /* 0x00000026ff26723e */ /* 0x000fe200030006ff */
[----:B------:R-:W-:-:S02]  /*14ef0*/  HADD2.F32 R40, -RZ, R39.H0_H0 ;  /* 0x20000027ff287230 */ /* 0x000fc40000004100 */
[C---:B------:R-:W-:Y:S01]  /*14f00*/  FFMA.FTZ R41, R21.reuse, R36, -R48 ;  /* 0x0000002415297223 */ /* 0x040fe20000010830 */
[----:B------:R-:W-:Y:S02]  /*14f10*/  HADD2.F32 R27, -RZ, R43.H0_H0 ;  /* 0x2000002bff1b7230 */ /* 0x000fe40000004100 */
[----:B------:R-:W-:Y:S01]  /*14f20*/  FFMA.FTZ R45, R21, R54, R45 ;  /* 0x00000036152d7223 */ /* 0x000fe2000001002d */
[----:B------:R-:W-:Y:S02]  /*14f30*/  HADD2.F32 R36, -RZ, R37.H0_H0 ;  /* 0x20000025ff247230 */ /* 0x000fe40000004100 */
[----:B------:R-:W-:Y:S02]  /*14f40*/  HADD2.F32 R39, -RZ, R39.H1_H1 ;  /* 0x30000027ff277230 */ /* 0x000fe40000004100 */
[----:B------:R-:W-:Y:S02]  /*14f50*/  HADD2.F32 R43, -RZ, R43.H1_H1 ;  /* 0x3000002bff2b7230 */ /* 0x000fe40000004100 */
[----:B------:R-:W-:Y:S01]  /*14f60*/  FMUL.FTZ R48, R27, R40 ;  /* 0x000000281b307220 */ /* 0x000fe20000410000 */
[----:B------:R-:W-:-:S02]  /*14f70*/  HADD2.F32 R21, -RZ, R38.H0_H0 ;  /* 0x20000026ff157230 */ /* 0x000fc40000004100 */
[----:B------:R-:W-:Y:S02]  /*14f80*/  HADD2.F32 R37, -RZ, R37.H1_H1 ;  /* 0x30000025ff257230 */ /* 0x000fe40000004100 */
[----:B------:R-:W-:Y:S01]  /*14f90*/  FMUL.FTZ R54, R27, R36 ;  /* 0x000000241b367220 */ /* 0x000fe20000410000 */
[----:B------:R-:W-:Y:S01]  /*14fa0*/  HADD2.F32 R38, -RZ, R38.H1_H1 ;  /* 0x30000026ff267230 */ /* 0x000fe20000004100 */
[----:B------:R-:W-:Y:S01]  /*14fb0*/  F2FP.F16.E4M3.UNPACK_B R20, R20 ;  /* 0x00000014ff14723e */ /* 0x000fe200020006ff */
[----:B------:R-:W-:Y:S01]  /*14fc0*/  FMUL.FTZ R27, R43, R39 ;  /* 0x000000272b1b7220 */ /* 0x000fe20000410000 */
[----:B------:R-:W-:Y:S01]  /*14fd0*/  FFMA.FTZ R48, R21, R36, -R48 ;  /* 0x0000002415307223 */ /* 0x000fe20000010830 */
[----:B------:R-:W-:Y:S01]  /*14fe0*/  F2FP.F16.E4M3.UNPACK_B R6, R6 ;  /* 0x00000006ff06723e */ /* 0x000fe200020006ff */
[-C--:B------:R-:W-:Y:S01]  /*14ff0*/  FMUL.FTZ R36, R43, R37.reuse ;  /* 0x000000252b247220 */ /* 0x080fe20000410000 */
[----:B------:R-:W-:Y:S01]  /*15000*/  FFMA.FTZ R54, R21, R40, R54 ;  /* 0x0000002815367223 */ /* 0x000fe20000010036 */
[----:B------:R-:W-:Y:S01]  /*15010*/  FFMA.FTZ R49, R38, R37, -R27 ;  /* 0x0000002526317223 */ /* 0x000fe2000001081b */
[----:B------:R-:W-:-:S02]  /*15020*/  HADD2.F32 R21, -RZ, R20.H0_H0 ;  /* 0x20000014ff157230 */ /* 0x000fc40000004100 */
[----:B------:R-:W-:Y:S01]  /*15030*/  FFMA.FTZ R53, R38, R39, R36 ;  /* 0x0000002726357223 */ /* 0x000fe20000010024 */
[----:B------:R-:W-:Y:S02]  /*15040*/  HADD2.F32 R27, -RZ, R20.H1_H1 ;  /* 0x30000014ff1b7230 */ /* 0x000fe40000004100 */
[--C-:B------:R-:W-:Y:S02]  /*15050*/  HADD2.F32 R37, -RZ, R6.reuse.H0_H0 ;  /* 0x20000006ff257230 */ /* 0x100fe40000004100 */
[--C-:B------:R-:W-:Y:S02]  /*15060*/  HADD2.F32 R20, -RZ, R7.reuse.H0_H0 ;  /* 0x20000007ff147230 */ /* 0x100fe40000004100 */
[----:B------:R-:W-:Y:S02]  /*15070*/  HADD2.F32 R36, -RZ, R6.H1_H1 ;  /* 0x30000006ff247230 */ /* 0x000fe40000004100 */
[----:B------:R-:W-:Y:S02]  /*15080*/  HADD2.F32 R7, -RZ, R7.H1_H1 ;  /* 0x30000007ff077230 */ /* 0x000fe40000004100 */
[----:B------:R-:W-:Y:S01]  /*15090*/  FMUL.FTZ R39, R20, R37 ;  /* 0x0000002514277220 */ /* 0x000fe20000410000 */
[----:B------:R-:W-:-:S02]  /*150a0*/  HADD2.F32 R6, -RZ, R4.H0_H0 ;  /* 0x20000004ff067230 */ /* 0x000fc40000004100 */
[----:B------:R-:W-:Y:S01]  /*150b0*/  FMUL.FTZ R20, R20, R21 ;  /* 0x0000001514147220 */ /* 0x000fe20000410000 */
[----:B------:R-:W-:Y:S02]  /*150c0*/  HADD2.F32 R4, -RZ, R4.H1_H1 ;  /* 0x30000004ff047230 */ /* 0x000fe40000004100 */
[CC--:B------:R-:W-:Y:S01]  /*150d0*/  FMUL.FTZ R43, R7.reuse, R36.reuse ;  /* 0x00000024072b7220 */ /* 0x0c0fe20000410000 */
[----:B------:R-:W-:Y:S01]  /*150e0*/  FMUL.FTZ R7, R7, R27 ;  /* 0x0000001b07077220 */ /* 0x000fe20000410000 */
[C---:B------:R-:W-:Y:S01]  /*150f0*/  FFMA.FTZ R39, R6.reuse, R21, -R39 ;  /* 0x0000001506277223 */ /* 0x040fe20000010827 */
[----:B------:R-:W-:Y:S01]  /*15100*/  FFMA.FTZ R20, R6, R37, R20 ;  /* 0x0000002506147223 */ /* 0x000fe20000010014 */
[C---:B------:R-:W-:Y:S01]  /*15110*/  FFMA.FTZ R6, R4.reuse, R27, -R43 ;  /* 0x0000001b04067223 */ /* 0x040fe2000001082b */
[----:B------:R-:W-:Y:S01]  /*15120*/  FFMA.FTZ R21, R4, R36, R7 ;  /* 0x0000002404157223 */ /* 0x000fe20000010007 */
[----:B------:R-:W-:Y:S02]  /*15130*/  F2FP.SATFINITE.E4M3.F32.PACK_AB_MERGE_C R60, R61, R60, RZ ;  /* 0x0000003c3d3c723e */ /* 0x000fe400048070ff */
[----:B------:R-:W-:-:S02]  /*15140*/  F2FP.SATFINITE.E4M3.F32.PACK_AB_MERGE_C R7, R67, R64, RZ ;  /* 0x000000404307723e */ /* 0x000fc400048070ff */
[----:B------:R-:W-:Y:S02]  /*15150*/  F2FP.SATFINITE.E4M3.F32.PACK_AB_MERGE_C R58, R58, R63, RZ ;  /* 0x0000003f3a3a723e */ /* 0x000fe400048070ff */
[----:B------:R-:W-:Y:S02]  /*15160*/  F2FP.SATFINITE.E4M3.F32.PACK_AB_MERGE_C R4, R52, R47, RZ ;  /* 0x0000002f3404723e */ /* 0x000fe400048070ff */
[----:B------:R-:W-:Y:S02]  /*15170*/  F2FP.SATFINITE.E4M3.F32.PACK_AB_MERGE_C R48, R49, R48, RZ ;  /* 0x000000303130723e */ /* 0x000fe400048070ff */
[----:B------:R-:W-:Y:S02]  /*15180*/  F2FP.SATFINITE.E4M3.F32.PACK_AB_MERGE_C R27, R66, R65, RZ ;  /* 0x00000041421b723e */ /* 0x000fe400048070ff */
[----:B------:R-:W-:Y:S02]  /*15190*/  F2FP.SATFINITE.E4M3.F32.PACK_AB_MERGE_C R50, R51, R50, RZ ;  /* 0x000000323332723e */ /* 0x000fe400048070ff */
[----:B------:R-:W-:-:S02]  /*151a0*/  F2FP.SATFINITE.E4M3.F32.PACK_AB_MERGE_C R53, R53, R54, RZ ;  /* 0x000000363535723e */ /* 0x000fc400048070ff */
[----:B------:R-:W-:Y:S02]  /*151b0*/  F2FP.SATFINITE.E4M3.F32.PACK_AB_MERGE_C R5, R24, R5, R60 ;  /* 0x000000051805723e */ /* 0x000fe4000480703c */
[----:B------:R-:W-:Y:S02]  /*151c0*/  F2FP.SATFINITE.E4M3.F32.PACK_AB_MERGE_C R7, R55, R62, R7 ;  /* 0x0000003e3707723e */ /* 0x000fe40004807007 */
[----:B------:R-:W-:Y:S02]  /*151d0*/  F2FP.SATFINITE.E4M3.F32.PACK_AB_MERGE_C R25, R26, R25, R58 ;  /* 0x000000191a19723e */ /* 0x000fe4000480703a */
[----:B------:R-:W-:Y:S02]  /*151e0*/  F2FP.SATFINITE.E4M3.F32.PACK_AB_MERGE_C R4, R41, R42, R4 ;  /* 0x0000002a2904723e */ /* 0x000fe40004807004 */
[----:B------:R-:W-:Y:S02]  /*151f0*/  F2FP.SATFINITE.E4M3.F32.PACK_AB_MERGE_C R6, R6, R39, R48 ;  /* 0x000000270606723e */ /* 0x000fe40004807030 */
[----:B------:R-:W-:-:S02]  /*15200*/  F2FP.SATFINITE.E4M3.F32.PACK_AB_MERGE_C R27, R56, R57, R27 ;  /* 0x00000039381b723e */ /* 0x000fc4000480701b */
[----:B------:R-:W-:Y:S02]  /*15210*/  F2FP.SATFINITE.E4M3.F32.PACK_AB_MERGE_C R24, R45, R46, R50 ;  /* 0x0000002e2d18723e */ /* 0x000fe40004807032 */
[----:B------:R-:W-:Y:S01]  /*15220*/  F2FP.SATFINITE.E4M3.F32.PACK_AB_MERGE_C R26, R21, R20, R53 ;  /* 0x00000014151a723e */ /* 0x000fe20004807035 */
[----:B------:R2:W-:Y:S04]  /*15230*/  STS.128 [R68+0x1e200], R4 ;  /* 0x01e2000444007388 */ /* 0x0005e80000000c00 */
[----:B------:R2:W-:Y:S02]  /*15240*/  STS.128 [R0+0x1e200], R24 ;  /* 0x01e2001800007388 */ /* 0x0005e40000000c00 */
.L_x_619:
[----:B------:R-:W-:Y:S05]  /*15250*/  BSYNC B1 ;  /* 0x0000000000017941 */ /* 0x000fea0003800000 */
.L_x_618:
[----:B------:R-:W-:Y:S04]  /*15260*/  BSSY B1, `(.L_x_620) ;  /* 0x0000102000017945 */ /* 0x000fe80003800000 */
[----:B------:R-:W-:Y:S05]  /*15270*/  @P1 BRA `(.L_x_621) ;  /* 0x0000001000001947 */ /* 0x000fea0003800000 */
[----:B------:R-:W3:Y:S04]  /*15280*/  LDL R20, [R1+0x40] ;  /* 0x0000400001147983 */ /* 0x000ee80000100800 */
[----:B------:R-:W4:Y:S01]  /*15290*/  LDL R60, [R1+0x64] ;  /* 0x00006400013c7983 */ /* 0x000f220000100800 */
[----:B--2--5:R-:W-:Y:S02]  /*152a0*/  SHF.R.U32.HI R0, RZ, 0x8, R28 ;  /* 0x00000008ff007819 */ /* 0x024fe4000001161c */
[----:B------:R-:W-:Y:S02]  /*152b0*/  LOP3.LUT R5, R28, 0xff, RZ, 0xc0, !PT ;  /* 0x000000ff1c057812 */ /* 0x000fe400078ec0ff */
[----:B------:R-:W-:Y:S02]  /*152c0*/  LOP3.LUT R4, R0, 0xff, RZ, 0xc0, !PT ;  /* 0x000000ff00047812 */ /* 0x000fe400078ec0ff */
[----:B------:R-:W-:-:S02]  /*152d0*/  SHF.R.U32.HI R24, RZ, 0x8, R31 ;  /* 0x00000008ff187819 */ /* 0x000fc4000001161f */
[----:B0-----:R-:W-:Y:S02]  /*152e0*/  PRMT R37, R4, 0x7604, R5 ;  /* 0x0000760404257816 */ /* 0x001fe40000000005 */
[----:B------:R-:W-:Y:S02]  /*152f0*/  SHF.R.U32.HI R6, RZ, 0x8, R29 ;  /* 0x00000008ff067819 */ /* 0x000fe4000001161d */
[----:B-1----:R-:W-:Y:S02]  /*15300*/  LOP3.LUT R21, R31, 0xff, RZ, 0xc0, !PT ;  /* 0x000000ff1f157812 */ /* 0x002fe400078ec0ff */
[----:B------:R-:W-:Y:S02]  /*15310*/  LOP3.LUT R7, R29, 0xff, RZ, 0xc0, !PT ;  /* 0x000000ff1d077812 */ /* 0x000fe400078ec0ff */
[----:B------:R-:W-:Y:S02]  /*15320*/  LOP3.LUT R6, R6, 0xff, RZ, 0xc0, !PT ;  /* 0x000000ff06067812 */ /* 0x000fe400078ec0ff */
[----:B------:R-:W-:-:S02]  /*15330*/  LOP3.LUT R25, R8, 0xff, RZ, 0xc0, !PT ;  /* 0x000000ff08197812 */ /* 0x000fc400078ec0ff */
[----:B------:R-:W-:Y:S02]  /*15340*/  PRMT R36, R6, 0x7604, R7 ;  /* 0x0000760406247816 */ /* 0x000fe40000000007 */
[----:B------:R-:W-:Y:S02]  /*15350*/  SHF.R.U32.HI R6, RZ, 0x8, R30 ;  /* 0x00000008ff067819 */ /* 0x000fe4000001161e */
[----:B------:R-:W-:Y:S02]  /*15360*/  LOP3.LUT R7, R30, 0xff, RZ, 0xc0, !PT ;  /* 0x000000ff1e077812 */ /* 0x000fe400078ec0ff */
[----:B------:R-:W-:Y:S02]  /*15370*/  LOP3.LUT R6, R6, 0xff, RZ, 0xc0, !PT ;  /* 0x000000ff06067812 */ /* 0x000fe400078ec0ff */
[----:B------:R-:W-:Y:S02]  /*15380*/  LOP3.LUT R27, R10, 0xff, RZ, 0xc0, !PT ;  /* 0x000000ff0a1b7812 */ /* 0x000fe400078ec0ff */
[----:B------:R-:W-:-:S02]  /*15390*/  LOP3.LUT R41, R11, 0xff, RZ, 0xc0, !PT ;  /* 0x000000ff0b297812 */ /* 0x000fc400078ec0ff */
[----:B------:R-:W-:Y:S02]  /*153a0*/  PRMT R39, R6, 0x7604, R7 ;  /* 0x0000760406277816 */ /* 0x000fe40000000007 */
[----:B------:R-:W-:Y:S02]  /*153b0*/  SHF.R.U32.HI R38, RZ, 0x10, R30 ;  /* 0x00000010ff267819 */ /* 0x000fe4000001161e */
[----:B------:R-:W-:Y:S02]  /*153c0*/  SHF.R.U32.HI R40, RZ, 0x10, R31 ;  /* 0x00000010ff287819 */ /* 0x000fe4000001161f */
[----:B------:R-:W-:Y:S02]  /*153d0*/  LOP3.LUT R38, R38, 0xff, RZ, 0xc0, !PT ;  /* 0x000000ff26267812 */ /* 0x000fe400078ec0ff */
[----:B------:R-:W-:Y:S02]  /*153e0*/  LOP3.LUT R40, R40, 0xff, RZ, 0xc0, !PT ;  /* 0x000000ff28287812 */ /* 0x000fe400078ec0ff */
[----:B---3--:R-:W-:-:S02]  /*153f0*/  LEA.HI R0, R3, R20, RZ, 0x1c ;  /* 0x0000001403007211 */ /* 0x008fc400078fe0ff */
[----:B------:R-:W-:Y:S02]  /*15400*/  SHF.R.U32.HI R20, RZ, 0x8, R8 ;  /* 0x00000008ff147819 */ /* 0x000fe40000011608 */
[----:B------:R-:W-:Y:S02]  /*15410*/  SHF.R.S32.HI R5, RZ, 0x1f, R0 ;  /* 0x0000001fff057819 */ /* 0x000fe40000011400 */
[----:B------:R-:W-:Y:S02]  /*15420*/  LOP3.LUT R20, R20, 0xff, RZ, 0xc0, !PT ;  /* 0x000000ff14147812 */ /* 0x000fe400078ec0ff */
[----:B------:R-:W-:Y:S01]  /*15430*/  LEA.HI R4, R5, R0, RZ, 0x2 ;  /* 0x0000000005047211 */ /* 0x000fe200078f10ff */
[----:B------:R-:W-:Y:S01]  /*15440*/  IMAD.SHL.U32 R0, R0, 0x10, RZ ;  /* 0x0000001000007824 */ /* 0x000fe200078e00ff */
[----:B------:R-:W-:Y:S02]  /*15450*/  PRMT R45, R20, 0x7604, R25 ;  /* 0x00007604142d7816 */ /* 0x000fe40000000019 */
[----:B------:R-:W-:-:S02]  /*15460*/  SHF.L.U32 R4, R4, 0xb, RZ ;  /* 0x0000000b04047819 */ /* 0x000fc400000006ff */
[----:B------:R-:W-:Y:S02]  /*15470*/  LOP3.LUT R5, R227, 0x30, R0, 0xf8, !PT ;  /* 0x00000030e3057812 */ /* 0x000fe400078ef800 */
[----:B------:R-:W-:Y:S02]  /*15480*/  LOP3.LUT R0, R24, 0xff, RZ, 0xc0, !PT ;  /* 0x000000ff18007812 */ /* 0x000fe400078ec0ff */
[----:B------:R-:W-:Y:S02]  /*15490*/  LOP3.LUT R5, R5, R228, RZ, 0x3c, !PT ;  /* 0x000000e405057212 */ /* 0x000fe400078e3cff */
[----:B------:R-:W-:Y:S02]  /*154a0*/  PRMT R43, R0, 0x7604, R21 ;  /* 0x00007604002b7816 */ /* 0x000fe40000000015 */
[----:B------:R-:W-:Y:S02]  /*154b0*/  LOP3.LUT R4, R4, 0xffffe000, RZ, 0xc0, !PT ;  /* 0xffffe00004047812 */ /* 0x000fe400078ec0ff */
[----:B------:R-:W-:-:S02]  /*154c0*/  SHF.R.U32.HI R0, RZ, 0x8, R9 ;  /* 0x00000008ff007819 */ /* 0x000fc40000011609 */
[----:B------:R-:W-:Y:S02]  /*154d0*/  IADD3 R21, R5, R229, R4 ;  /* 0x000000e505157210 */ /* 0x000fe40007ffe004 */
[----:B------:R-:W-:Y:S01]  /*154e0*/  LOP3.LUT R25, R9, 0xff, RZ, 0xc0, !PT ;  /* 0x000000ff09197812 */ /* 0x000fe200078ec0ff */
[----:B----4-:R-:W0:Y:S01]  /*154f0*/  LDS.128 R4, [R60+0x1e200] ;  /* 0x01e200003c047984 */ /* 0x010e220000000c00 */
[----:B------:R-:W-:Y:S02]  /*15500*/  SHF.R.U32.HI R24, RZ, 0x8, R11 ;  /* 0x00000008ff187819 */ /* 0x000fe4000001160b */
[----:B------:R-:W-:Y:S02]  /*15510*/  LOP3.LUT R0, R0, 0xff, RZ, 0xc0, !PT ;  /* 0x000000ff00007812 */ /* 0x000fe400078ec0ff */
[----:B------:R-:W-:Y:S02]  /*15520*/  SHF.R.U32.HI R20, RZ, 0x8, R10 ;  /* 0x00000008ff147819 */ /* 0x000fe4000001160a */
[----:B------:R-:W-:-:S02]  /*15530*/  LOP3.LUT R24, R24, 0xff, RZ, 0xc0, !PT ;  /* 0x000000ff18187812 */ /* 0x000fc400078ec0ff */
[----:B------:R-:W-:Y:S01]  /*15540*/  PRMT R47, R0, 0x7604, R25 ;  /* 0x00007604002f7816 */ /* 0x000fe20000000019 */
[----:B------:R-:W-:Y:S01]  /*15550*/  IMAD.IADD R0, R16, 0x1, R21 ;  /* 0x0000000110007824 */ /* 0x000fe200078e0215 */
[----:B------:R-:W-:Y:S02]  /*15560*/  LOP3.LUT R20, R20, 0xff, RZ, 0xc0, !PT ;  /* 0x000000ff14147812 */ /* 0x000fe400078ec0ff */
[----:B------:R-:W-:Y:S02]  /*15570*/  PRMT R42, R24, 0x7604, R41 ;  /* 0x00007604182a7816 */ /* 0x000fe40000000029 */
[----:B------:R-:W-:Y:S02]  /*15580*/  PRMT R49, R20, 0x7604, R27 ;  /* 0x0000760414317816 */ /* 0x000fe4000000001b */
[----:B------:R-:W1:Y:S01]  /*15590*/  LDS.128 R24, [R0+0x1e200] ;  /* 0x01e2000000187984 */ /* 0x000e620000000c00 */
[----:B------:R-:W-:Y:S02]  /*155a0*/  SHF.R.U32.HI R21, RZ, 0x10, R29 ;  /* 0x00000010ff157819 */ /* 0x000fe4000001161d */
[----:B------:R-:W-:-:S02]  /*155b0*/  SHF.R.U32.HI R20, RZ, 0x10, R28 ;  /* 0x00000010ff147819 */ /* 0x000fc4000001161c */
[----:B------:R-:W-:Y:S02]  /*155c0*/  LOP3.LUT R21, R21, 0xff, RZ, 0xc0, !PT ;  /* 0x000000ff15157812 */ /* 0x000fe400078ec0ff */
[----:B------:R-:W-:Y:S02]  /*155d0*/  LOP3.LUT R20, R20, 0xff, RZ, 0xc0, !PT ;  /* 0x000000ff14147812 */ /* 0x000fe400078ec0ff */
[----:B------:R-:W-:Y:S02]  /*155e0*/  PRMT R21, R21, 0x7054, R36 ;  /* 0x0000705415157816 */ /* 0x000fe40000000024 */
[----:B------:R-:W-:Y:S02]  /*155f0*/  PRMT R37, R20, 0x7054, R37 ;  /* 0x0000705414257816 */ /* 0x000fe40000000025 */
[----:B------:R-:W-:Y:S02]  /*15600*/  SHF.R.U32.HI R36, RZ, 0x10, R9 ;  /* 0x00000010ff247819 */ /* 0x000fe40000011609 */
[----:B------:R-:W-:-:S02]  /*15610*/  SHF.R.U32.HI R20, RZ, 0x10, R8 ;  /* 0x00000010ff147819 */ /* 0x000fc40000011608 */
[----:B------:R-:W-:Y:S02]  /*15620*/  PRMT R41, R38, 0x7054, R39 ;  /* 0x0000705426297816 */ /* 0x000fe40000000027 */
[----:B------:R-:W-:Y:S02]  /*15630*/  SHF.R.U32.HI R39, RZ, 0x10, R11 ;  /* 0x00000010ff277819 */ /* 0x000fe4000001160b */
[----:B------:R-:W-:Y:S02]  /*15640*/  LOP3.LUT R36, R36, 0xff, RZ, 0xc0, !PT ;  /* 0x000000ff24247812 */ /* 0x000fe400078ec0ff */
[----:B------:R-:W-:Y:S02]  /*15650*/  LOP3.LUT R20, R20, 0xff, RZ, 0xc0, !PT ;  /* 0x000000ff14147812 */ /* 0x000fe400078ec0ff */
[----:B------:R-:W-:Y:S02]  /*15660*/  SHF.R.U32.HI R38, RZ, 0x10, R10 ;  /* 0x00000010ff267819 */ /* 0x000fe4000001160a */
[----:B------:R-:W-:-:S02]  /*15670*/  LOP3.LUT R39, R39, 0xff, RZ, 0xc0, !PT ;  /* 0x000000ff27277812 */ /* 0x000fc400078ec0ff */
[----:B------:R-:W-:Y:S02]  /*15680*/  PRMT R47, R36, 0x7054, R47 ;  /* 0x00007054242f7816 */ /* 0x000fe4000000002f */
[----:B------:R-:W-:Y:S02]  /*15690*/  PRMT R45, R20, 0x7054, R45 ;  /* 0x00007054142d7816 */ /* 0x000fe4000000002d */
[----:B------:R-:W-:Y:S02]  /*156a0*/  PRMT R43, R40, 0x7054, R43 ;  /* 0x00007054282b7816 */ /* 0x000fe4000000002b */
[----:B------:R-:W-:Y:S02]  /*156b0*/  LOP3.LUT R38, R38, 0xff, RZ, 0xc0, !PT ;  /* 0x000000ff26267812 */ /* 0x000fe400078ec0ff */
[----:B------:R-:W-:Y:S02]  /*156c0*/  PRMT R51, R39, 0x7054, R42 ;  /* 0x0000705427337816 */ /* 0x000fe4000000002a */
[----:B------:R-:W-:-:S02]  /*156d0*/  LOP3.LUT R39, R37, 0xff000000, R28, 0xf8, !PT ;  /* 0xff00000025277812 */ /* 0x000fc400078ef81c */
[----:B------:R-:W-:Y:S02]  /*156e0*/  LOP3.LUT R40, R21, 0xff000000, R29, 0xf8, !PT ;  /* 0xff00000015287812 */ /* 0x000fe400078ef81d */
[----:B------:R-:W-:Y:S02]  /*156f0*/  LOP3.LUT R47, R47, 0xff000000, R9, 0xf8, !PT ;  /* 0xff0000002f2f7812 */ /* 0x000fe400078ef809 */
[----:B------:R-:W-:Y:S02]  /*15700*/  LOP3.LUT R45, R45, 0xff000000, R8, 0xf8, !PT ;  /* 0xff0000002d2d7812 */ /* 0x000fe400078ef808 */
[-C--:B0-----:R-:W-:Y:S02]  /*15710*/  F2FP.F16.E4M3.UNPACK_B R28, R7.reuse ;  /* 0x00000007ff1c723e */ /* 0x081fe400020006ff */
[----:B------:R-:W-:Y:S02]  /*15720*/  F2FP.F16.E4M3.UNPACK_B R29, R7.H1 ;  /* 0x00000007ff1d723e */ /* 0x000fe400030006ff */
[----:B------:R-:W-:-:S02]  /*15730*/  F2FP.F16.E4M3.UNPACK_B R7, R4 ;  /* 0x00000004ff07723e */ /* 0x000fc400020006ff */
[----:B------:R-:W-:Y:S02]  /*15740*/  F2FP.F16.E4M3.UNPACK_B R8, R4.H1 ;  /* 0x00000004ff08723e */ /* 0x000fe400030006ff */
[----:B------:R-:W-:Y:S02]  /*15750*/  PRMT R49, R38, 0x7054, R49 ;  /* 0x0000705426317816 */ /* 0x000fe40000000031 */
[-C--:B------:R-:W-:Y:S02]  /*15760*/  F2FP.F16.E4M3.UNPACK_B R4, R6.reuse ;  /* 0x00000006ff04723e */ /* 0x080fe400020006ff */
[----:B------:R-:W-:Y:S02]  /*15770*/  F2FP.F16.E4M3.UNPACK_B R21, R6.H1 ;  /* 0x00000006ff15723e */ /* 0x000fe400030006ff */
[----:B------:R-:W-:Y:S02]  /*15780*/  LOP3.LUT R20, R41, 0xff000000, R30, 0xf8, !PT ;  /* 0xff00000029147812 */ /* 0x000fe400078ef81e */
[----:B------:R-:W-:-:S02]  /*15790*/  F2FP.F16.E4M3.UNPACK_B R46, R47 ;  /* 0x0000002fff2e723e */ /* 0x000fc400020006ff */
[----:B-1----:R-:W-:Y:S02]  /*157a0*/  F2FP.F16.E4M3.UNPACK_B R6, R25 ;  /* 0x00000019ff06723e */ /* 0x002fe400020006ff */
[----:B------:R-:W-:Y:S01]  /*157b0*/  F2FP.F16.E4M3.UNPACK_B R41, R40 ;  /* 0x00000028ff29723e */ /* 0x000fe200020006ff */
[--C-:B------:R-:W-:Y:S01]  /*157c0*/  HADD2.F32 R48, -RZ, R46.reuse.H0_H0 ;  /* 0x2000002eff307230 */ /* 0x100fe20000004100 */
[----:B------:R-:W-:Y:S01]  /*157d0*/  LOP3.LUT R50, R49, 0xff000000, R10, 0xf8, !PT ;  /* 0xff00000031327812 */ /* 0x000fe200078ef80a */
[----:B------:R-:W-:Y:S01]  /*157e0*/  HADD2.F32 R49, -RZ, R46.H1_H1 ;  /* 0x3000002eff317230 */ /* 0x000fe20000004100 */
[----:B------:R-:W-:Y:S01]  /*157f0*/  LOP3.LUT R51, R51, 0xff000000, R11, 0xf8, !PT ;  /* 0xff00000033337812 */ /* 0x000fe200078ef80b */
[--C-:B------:R-:W-:Y:S01]  /*15800*/  HADD2.F32 R42, -RZ, R41.reuse.H0_H0 ;  /* 0x20000029ff2a7230 */ /* 0x100fe20000004100 */
[-C--:B------:R-:W-:Y:S01]  /*15810*/  F2FP.F16.E4M3.UNPACK_B R10, R5.reuse ;  /* 0x00000005ff0a723e */ /* 0x080fe200020006ff */
[----:B------:R-:W-:Y:S01]  /*15820*/  HADD2.F32 R41, -RZ, R41.H1_H1 ;  /* 0x30000029ff297230 */ /* 0x000fe20000004100 */
[----:B------:R-:W-:Y:S01]  /*15830*/  F2FP.F16.E4M3.UNPACK_B R11, R5.H1 ;  /* 0x00000005ff0b723e */ /* 0x000fe200030006ff */
[----:B------:R-:W-:Y:S01]  /*15840*/  HADD2.F32 R5, -RZ, R6.H0_H0 ;  /* 0x20000006ff057230 */ /* 0x000fe20000004100 */
[----:B------:R-:W-:Y:S01]  /*15850*/  LOP3.LUT R43, R43, 0xff000000, R31, 0xf8, !PT ;  /* 0xff0000002b2b7812 */ /* 0x000fe200078ef81f */
[--C-:B------:R-:W-:Y:S01]  /*15860*/  HADD2.F32 R9, -RZ, R10.reuse.H0_H0 ;  /* 0x2000000aff097230 */ /* 0x100fe20000004100 */
[-C--:B------:R-:W-:Y:S01]  /*15870*/  F2FP.F16.E4M3.UNPACK_B R37, R27.reuse ;  /* 0x0000001bff25723e */ /* 0x080fe200020006ff */
[----:B------:R-:W-:Y:S01]  /*15880*/  HADD2.F32 R10, -RZ, R10.H1_H1 ;  /* 0x3000000aff0a7230 */ /* 0x000fe20000004100 */
[----:B------:R-:W-:Y:S01]  /*15890*/  F2FP.F16.E4M3.UNPACK_B R38, R27.H1 ;  /* 0x0000001bff26723e */ /* 0x000fe200030006ff */
[C---:B------:R-:W-:Y:S01]  /*158a0*/  FMUL.FTZ R52, R5.reuse, R48 ;  /* 0x0000003005347220 */ /* 0x040fe20000410000 */
[----:B------:R-:W-:Y:S01]  /*158b0*/  F2FP.F16.E4M3.UNPACK_B R31, R26 ;  /* 0x0000001aff1f723e */ /* 0x000fe200020006ff */
[----:B------:R-:W-:Y:S01]  /*158c0*/  FMUL.FTZ R27, R5, R42 ;  /* 0x0000002a051b7220 */ /* 0x000fe20000410000 */
[----:B------:R-:W-:Y:S01]  /*158d0*/  F2FP.F16.E4M3.UNPACK_B R36, R26.H1 ;  /* 0x0000001aff24723e */ /* 0x000fe200030006ff */
[----:B------:R-:W-:Y:S01]  /*158e0*/  HADD2.F32 R26, -RZ, R6.H1_H1 ;  /* 0x30000006ff1a7230 */ /* 0x000fe20000004100 */
[----:B------:R-:W-:Y:S01]  /*158f0*/  F2FP.F16.E4M3.UNPACK_B R30, R25.H1 ;  /* 0x00000019ff1e723e */ /* 0x000fe200030006ff */
[C---:B------:R-:W-:Y:S01]  /*15900*/  FFMA.FTZ R5, R9.reuse, R42, -R52 ;  /* 0x0000002a09057223 */ /* 0x040fe20000010834 */
[----:B------:R-:W-:Y:S01]  /*15910*/  F2FP.F16.E4M3.UNPACK_B R47, R47.H1 ;  /* 0x0000002fff2f723e */ /* 0x000fe200030006ff */
[----:B------:R-:W-:Y:S01]  /*15920*/  FFMA.FTZ R9, R9, R48, R27 ;  /* 0x0000003009097223 */ /* 0x000fe2000001001b */
[----:B------:R-:W-:Y:S01]  /*15930*/  F2FP.F16.E4M3.UNPACK_B R40, R40.H1 ;  /* 0x00000028ff28723e */ /* 0x000fe200030006ff */
[----:B------:R-:W-:-:S02]  /*15940*/  HADD2.F32 R27, -RZ, R30.H0_H0 ;  /* 0x2000001eff1b7230 */ /* 0x000fc40000004100 */
[C---:B------:R-:W-:Y:S01]  /*15950*/  FMUL.FTZ R53, R26.reuse, R49 ;  /* 0x000000311a357220 */ /* 0x040fe20000410000 */
[----:B------:R-:W-:Y:S02]  /*15960*/  HADD2.F32 R46, -RZ, R47.H0_H0 ;  /* 0x2000002fff2e7230 */ /* 0x000fe40000004100 */
[-C--:B------:R-:W-:Y:S01]  /*15970*/  FMUL.FTZ R26, R26, R41.reuse ;  /* 0x000000291a1a7220 */ /* 0x080fe20000410000 */
[----:B------:R-:W-:Y:S02]  /*15980*/  HADD2.F32 R42, -RZ, R40.H0_H0 ;  /* 0x20000028ff2a7230 */ /* 0x000fe40000004100 */
[C---:B------:R-:W-:Y:S01]  /*15990*/  FFMA.FTZ R48, R10.reuse, R41, -R53 ;  /* 0x000000290a307223 */ /* 0x040fe20000010835 */
[----:B------:R-:W-:Y:S02]  /*159a0*/  HADD2.F32 R6, -RZ, R11.H0_H0 ;  /* 0x2000000bff067230 */ /* 0x000fe40000004100 */
[C---:B------:R-:W-:Y:S01]  /*159b0*/  FMUL.FTZ R55, R27.reuse, R46 ;  /* 0x0000002e1b377220 */ /* 0x040fe20000410000 */
[----:B------:R-:W-:Y:S01]  /*159c0*/  FFMA.FTZ R52, R10, R49, R26 ;  /* 0x000000310a347223 */ /* 0x000fe2000001001a */
[----:B------:R-:W-:Y:S01]  /*159d0*/  F2FP.F16.E4M3.UNPACK_B R41, R51 ;  /* 0x00000033ff29723e */ /* 0x000fe200020006ff */
[----:B------:R-:W-:Y:S01]  /*159e0*/  FMUL.FTZ R27, R27, R42 ;  /* 0x0000002a1b1b7220 */ /* 0x000fe20000410000 */
[----:B------:R-:W-:Y:S01]  /*159f0*/  F2FP.F16.E4M3.UNPACK_B R26, R43 ;  /* 0x0000002bff1a723e */ /* 0x000fe200020006ff */
[----:B------:R-:W-:-:S02]  /*15a00*/  HADD2.F32 R10, -RZ, R37.H0_H0 ;  /* 0x20000025ff0a7230 */ /* 0x000fc40000004100 */
[C---:B------:R-:W-:Y:S01]  /*15a10*/  FFMA.FTZ R55, R6.reuse, R42, -R55 ;  /* 0x0000002a06377223 */ /* 0x040fe20000010837 */
[----:B------:R-:W-:Y:S01]  /*15a20*/  FFMA.FTZ R46, R6, R46, R27 ;  /* 0x0000002e062e7223 */ /* 0x000fe2000001001b */
[----:B------:R-:W-:Y:S01]  /*15a30*/  HADD2.F32 R49, -RZ, R41.H0_H0 ;  /* 0x20000029ff317230 */ /* 0x000fe20000004100 */
[----:B------:R-:W-:Y:S01]  /*15a40*/  F2FP.F16.E4M3.UNPACK_B R51, R51.H1 ;  /* 0x00000033ff33723e */ /* 0x000fe200030006ff */
[----:B------:R-:W-:Y:S01]  /*15a50*/  HADD2.F32 R27, -RZ, R26.H0_H0 ;  /* 0x2000001aff1b7230 */ /* 0x000fe20000004100 */
[----:B------:R-:W-:Y:S01]  /*15a60*/  F2FP.F16.E4M3.UNPACK_B R43, R43.H1 ;  /* 0x0000002bff2b723e */ /* 0x000fe200030006ff */
[----:B------:R-:W-:Y:S02]  /*15a70*/  HADD2.F32 R47, -RZ, R47.H1_H1 ;  /* 0x3000002fff2f7230 */ /* 0x000fe40000004100 */
[C---:B------:R-:W-:Y:S01]  /*15a80*/  FMUL.FTZ R53, R10.reuse, R49 ;  /* 0x000000310a357220 */ /* 0x040fe20000410000 */
[----:B------:R-:W-:Y:S02]  /*15a90*/  HADD2.F32 R30, -RZ, R30.H1_H1 ;  /* 0x3000001eff1e7230 */ /* 0x000fe40000004100 */
[----:B------:R-:W-:Y:S01]  /*15aa0*/  FMUL.FTZ R10, R10, R27 ;  /* 0x0000001b0a0a7220 */ /* 0x000fe20000410000 */
[----:B------:R-:W-:Y:S01]  /*15ab0*/  HADD2.F32 R40, -RZ, R40.H1_H1 ;  /* 0x30000028ff287230 */ /* 0x000fe20000004100 */
[----:B------:R-:W-:Y:S01]  /*15ac0*/  F2FP.F16.E4M3.UNPACK_B R25, R24 ;  /* 0x00000018ff19723e */ /* 0x000fe200020006ff */
[----:B------:R-:W-:-:S02]  /*15ad0*/  HADD2.F32 R6, -RZ, R28.H0_H0 ;  /* 0x2000001cff067230 */ /* 0x000fc40000004100 */
[C---:B------:R-:W-:Y:S01]  /*15ae0*/  FMUL.FTZ R42, R30.reuse, R47 ;  /* 0x0000002f1e2a7220 */ /* 0x040fe20000410000 */
[----:B------:R-:W-:Y:S02]  /*15af0*/  HADD2.F32 R11, -RZ, R11.H1_H1 ;  /* 0x3000000bff0b7230 */ /* 0x000fe40000004100 */
[-C--:B------:R-:W-:Y:S01]  /*15b00*/  FMUL.FTZ R30, R30, R40.reuse ;  /* 0x000000281e1e7220 */ /* 0x080fe20000410000 */
[----:B------:R-:W-:Y:S02]  /*15b10*/  HADD2.F32 R26, -RZ, R26.H1_H1 ;  /* 0x3000001aff1a7230 */ /* 0x000fe40000004100 */
[C---:B------:R-:W-:Y:S01]  /*15b20*/  FFMA.FTZ R53, R6.reuse, R27, -R53 ;  /* 0x0000001b06357223 */ /* 0x040fe20000010835 */
[----:B------:R-:W-:Y:S01]  /*15b30*/  FFMA.FTZ R49, R6, R49, R10 ;  /* 0x0000003106317223 */ /* 0x000fe2000001000a */
[----:B------:R-:W-:Y:S02]  /*15b40*/  HADD2.F32 R41, -RZ, R41.H1_H1 ;  /* 0x30000029ff297230 */ /* 0x000fe40000004100 */
[----:B------:R-:W-:Y:S01]  /*15b50*/  FFMA.FTZ R42, R11, R40, -R42 ;  /* 0x000000280b2a7223 */ /* 0x000fe2000001082a */
[----:B------:R-:W-:-:S02]  /*15b60*/  HADD2.F32 R37, -RZ, R37.H1_H1 ;  /* 0x30000025ff257230 */ /* 0x000fc40000004100 */
[----:B------:R-:W-:Y:S01]  /*15b70*/  FFMA.FTZ R47, R11, R47, R30 ;  /* 0x0000002f0b2f7223 */ /* 0x000fe2000001001e */
[----:B------:R-:W-:Y:S01]  /*15b80*/  HADD2.F32 R27, -RZ, R51.H0_H0 ;  /* 0x20000033ff1b7230 */ /* 0x000fe20000004100 */
[----:B------:R-:W-:Y:S01]  /*15b90*/  F2FP.F16.E4M3.UNPACK_B R24, R24.H1 ;  /* 0x00000018ff18723e */ /* 0x000fe200030006ff */
[----:B------:R-:W-:Y:S02]  /*15ba0*/  HADD2.F32 R10, -RZ, R38.H0_H0 ;  /* 0x20000026ff0a7230 */ /* 0x000fe40000004100 */
[C---:B------:R-:W-:Y:S01]  /*15bb0*/  FMUL.FTZ R57, R37.reuse, R41 ;  /* 0x0000002925397220 */ /* 0x040fe20000410000 */
[----:B------:R-:W-:Y:S02]  /*15bc0*/  HADD2.F32 R28, -RZ, R28.H1_H1 ;  /* 0x3000001cff1c7230 */ /* 0x000fe40000004100 */
[----:B------:R-:W-:Y:S01]  /*15bd0*/  FMUL.FTZ R30, R37, R26 ;  /* 0x0000001a251e7220 */ /* 0x000fe20000410000 */
[----:B------:R-:W-:Y:S02]  /*15be0*/  HADD2.F32 R11, -RZ, R43.H0_H0 ;  /* 0x2000002bff0b7230 */ /* 0x000fe40000004100 */
[----:B------:R-:W-:Y:S01]  /*15bf0*/  FMUL.FTZ R37, R10, R27 ;  /* 0x0000001b0a257220 */ /* 0x000fe20000410000 */
[----:B------:R-:W-:-:S02]  /*15c00*/  HADD2.F32 R6, -RZ, R29.H0_H0 ;  /* 0x2000001dff067230 */ /* 0x000fc40000004100 */
[----:B------:R-:W-:Y:S01]  /*15c10*/  FFMA.FTZ R40, R28, R26, -R57 ;  /* 0x0000001a1c287223 */ /* 0x000fe20000010839 */
[----:B------:R-:W-:Y:S01]  /*15c20*/  F2FP.F16.E4M3.UNPACK_B R26, R45.H1 ;  /* 0x0000002dff1a723e */ /* 0x000fe200030006ff */
[-C--:B------:R-:W-:Y:S01]  /*15c30*/  FMUL.FTZ R10, R10, R11.reuse ;  /* 0x0000000b0a0a7220 */ /* 0x080fe20000410000 */
[----:B------:R-:W-:Y:S02]  /*15c40*/  HADD2.F32 R51, -RZ, R51.H1_H1 ;  /* 0x30000033ff337230 */ /* 0x000fe40000004100 */
[----:B------:R-:W-:Y:S01]  /*15c50*/  FFMA.FTZ R56, R6, R11, -R37 ;  /* 0x0000000b06387223 */ /* 0x000fe20000010825 */
[----:B------:R-:W-:Y:S01]  /*15c60*/  HADD2.F32 R38, -RZ, R38.H1_H1 ;  /* 0x30000026ff267230 */ /* 0x000fe20000004100 */
[----:B------:R-:W-:Y:S01]  /*15c70*/  F2FP.F16.E4M3.UNPACK_B R11, R39.H1 ;  /* 0x00000027ff0b723e */ /* 0x000fe200030006ff */
[----:B------:R-:W-:Y:S02]  /*15c80*/  HADD2.F32 R43, -RZ, R43.H1_H1 ;  /* 0x3000002bff2b7230 */ /* 0x000fe40000004100 */
[----:B------:R-:W-:Y:S01]  /*15c90*/  FFMA.FTZ R54, R28, R41, R30 ;  /* 0x000000291c367223 */ /* 0x000fe2000001001e */
[----:B------:R-:W-:Y:S01]  /*15ca0*/  FFMA.FTZ R57, R6, R27, R10 ;  /* 0x0000001b06397223 */ /* 0x000fe2000001000a */
[----:B------:R-:W-:-:S02]  /*15cb0*/  HADD2.F32 R29, -RZ, R29.H1_H1 ;  /* 0x3000001dff1d7230 */ /* 0x000fc40000004100 */
[C---:B------:R-:W-:Y:S01]  /*15cc0*/  FMUL.FTZ R28, R38.reuse, R51 ;  /* 0x00000033261c7220 */ /* 0x040fe20000410000 */
[----:B------:R-:W-:Y:S02]  /*15cd0*/  HADD2.F32 R37, -RZ, R26.H0_H0 ;  /* 0x2000001aff257230 */ /* 0x000fe40000004100 */
[-C--:B------:R-:W-:Y:S01]  /*15ce0*/  FMUL.FTZ R38, R38, R43.reuse ;  /* 0x0000002b26267220 */ /* 0x080fe20000410000 */
[----:B------:R-:W-:Y:S02]  /*15cf0*/  HADD2.F32 R10, -RZ, R24.H0_H0 ;  /* 0x20000018ff0a7230 */ /* 0x000fe40000004100 */
[C---:B------:R-:W-:Y:S01]  /*15d00*/  FFMA.FTZ R59, R29.reuse, R43, -R28 ;  /* 0x0000002b1d3b7223 */ /* 0x040fe2000001081c */
[----:B------:R-:W-:Y:S02]  /*15d10*/  HADD2.F32 R27, -RZ, R11.H0_H0 ;  /* 0x2000000bff1b7230 */ /* 0x000fe40000004100 */
[----:B------:R-:W-:Y:S01]  /*15d20*/  FFMA.FTZ R58, R29, R51, R38 ;  /* 0x000000331d3a7223 */ /* 0x000fe20000010026 */
[----:B------:R-:W-:-:S02]  /*15d30*/  HADD2.F32 R6, -RZ, R8.H0_H0 ;  /* 0x20000008ff067230 */ /* 0x000fc40000004100 */
[C---:B------:R-:W-:Y:S01]  /*15d40*/  FMUL.FTZ R41, R10.reuse, R37 ;  /* 0x000000250a297220 */ /* 0x040fe20000410000 */
[----:B------:R-:W-:Y:S02]  /*15d50*/  HADD2.F32 R29, -RZ, R26.H1_H1 ;  /* 0x3000001aff1d7230 */ /* 0x000fe40000004100 */
[----:B------:R-:W-:Y:S01]  /*15d60*/  FMUL.FTZ R10, R10, R27 ;  /* 0x0000001b0a0a7220 */ /* 0x000fe20000410000 */
[----:B------:R-:W-:Y:S01]  /*15d70*/  HADD2.F32 R24, -RZ, R24.H1_H1 ;  /* 0x30000018ff187230 */ /* 0x000fe20000004100 */
[----:B------:R-:W-:Y:S01]  /*15d80*/  F2FP.F16.E4M3.UNPACK_B R45, R45 ;  /* 0x0000002dff2d723e */ /* 0x000fe200020006ff */
[----:B------:R-:W-:Y:S02]  /*15d90*/  HADD2.F32 R11, -RZ, R11.H1_H1 ;  /* 0x3000000bff0b7230 */ /* 0x000fe40000004100 */
[----:B------:R-:W-:Y:S01]  /*15da0*/  FFMA.FTZ R28, R6, R37, R10 ;  /* 0x00000025061c7223 */ /* 0x000fe2000001000a */
[----:B------:R-:W-:Y:S01]  /*15db0*/  HADD2.F32 R8, -RZ, R8.H1_H1 ;  /* 0x30000008ff087230 */ /* 0x000fe20000004100 */
[----:B------:R-:W-:Y:S01]  /*15dc0*/  F2FP.F16.E4M3.UNPACK_B R39, R39 ;  /* 0x00000027ff27723e */ /* 0x000fe200020006ff */
[----:B------:R-:W-:Y:S01]  /*15dd0*/  FMUL.FTZ R37, R24, R29 ;  /* 0x0000001d18257220 */ /* 0x000fe20000410000 */
[----:B------:R-:W-:Y:S01]  /*15de0*/  FFMA.FTZ R41, R6, R27, -R41 ;  /* 0x0000001b06297223 */ /* 0x000fe20000010829 */
[----:B------:R-:W-:Y:S01]  /*15df0*/  FMUL.FTZ R24, R24, R11 ;  /* 0x0000000b18187220 */ /* 0x000fe20000410000 */
[----:B------:R-:W-:-:S02]  /*15e00*/  HADD2.F32 R27, -RZ, R45.H0_H0 ;  /* 0x2000002dff1b7230 */ /* 0x000fc40000004100 */
[C---:B------:R-:W-:Y:S01]  /*15e10*/  FFMA.FTZ R30, R8.reuse, R11, -R37 ;  /* 0x0000000b081e7223 */ /* 0x040fe20000010825 */
[----:B------:R-:W-:Y:S02]  /*15e20*/  HADD2.F32 R10, -RZ, R25.H0_H0 ;  /* 0x20000019ff0a7230 */ /* 0x000fe40000004100 */
[----:B------:R-:W-:Y:S01]  /*15e30*/  FFMA.FTZ R43, R8, R29, R24 ;  /* 0x0000001d082b7223 */ /* 0x000fe20000010018 */
[----:B------:R-:W-:Y:S01]  /*15e40*/  HADD2.F32 R11, -RZ, R39.H0_H0 ;  /* 0x20000027ff0b7230 */ /* 0x000fe20000004100 */
[----:B------:R-:W-:Y:S01]  /*15e50*/  F2FP.SATFINITE.E4M3.F32.PACK_AB_MERGE_C R42, R42, R55, RZ ;  /* 0x000000372a2a723e */ /* 0x000fe200048070ff */
        /* <DEDUP_REMOVED lines=8> */
[----:B------:R-:W-:Y:S01]  /*15ee0*/  HADD2.F32 R7, -RZ, R7.H1_H1 ;  /* 0x30000007ff077230 */ /* 0x000fe20000004100 */
[----:B------:R-:W-:Y:S01]  /*15ef0*/  F2FP.F16.E4M3.UNPACK_B R11, R50.H1 ;  /* 0x00000032ff0b723e */ /* 0x000fe200030006ff */
[C---:B------:R-:W-:Y:S01]  /*15f00*/  FMUL.FTZ R10, R25.reuse, R24 ;  /* 0x00000018190a7220 */ /* 0x040fe20000410000 */
[----:B------:R-:W-:Y:S01]  /*15f10*/  F2FP.F16.E4M3.UNPACK_B R6, R20.H1 ;  /* 0x00000014ff06723e */ /* 0x000fe200030006ff */
[----:B------:R-:W-:Y:S01]  /*15f20*/  FMUL.FTZ R27, R25, R8 ;  /* 0x00000008191b7220 */ /* 0x000fe20000410000 */
[----:B------:R-:W-:Y:S01]  /*15f30*/  F2FP.F16.E4M3.UNPACK_B R50, R50 ;  /* 0x00000032ff32723e */ /* 0x000fe200020006ff */
[----:B------:R-:W-:Y:S01]  /*15f40*/  FFMA.FTZ R26, R7, R8, -R10 ;  /* 0x00000008071a7223 */ /* 0x000fe2000001080a */
[----:B------:R-:W-:-:S02]  /*15f50*/  HADD2.F32 R25, -RZ, R11.H0_H0 ;  /* 0x2000000bff197230 */ /* 0x000fc40000004100 */
[----:B------:R-:W-:Y:S01]  /*15f60*/  FFMA.FTZ R24, R7, R24, R27 ;  /* 0x0000001807187223 */ /* 0x000fe2000001001b */
[----:B------:R-:W-:Y:S01]  /*15f70*/  HADD2.F32 R8, -RZ, R36.H0_H0 ;  /* 0x20000024ff087230 */ /* 0x000fe20000004100 */
[----:B------:R-:W-:Y:S01]  /*15f80*/  F2FP.F16.E4M3.UNPACK_B R20, R20 ;  /* 0x00000014ff14723e */ /* 0x000fe200020006ff */
[----:B------:R-:W-:Y:S01]  /*15f90*/  HADD2.F32 R7, -RZ, R6.H0_H0 ;  /* 0x20000006ff077230 */ /* 0x000fe20000004100 */
[----:B------:R-:W-:Y:S01]  /*15fa0*/  F2FP.SATFINITE.E4M3.F32.PACK_AB_MERGE_C R46, R47, R46, RZ ;  /* 0x0000002e2f2e723e */ /* 0x000fe200048070ff */
[----:B------:R-:W-:Y:S02]  /*15fb0*/  HADD2.F32 R11, -RZ, R11.H1_H1 ;  /* 0x3000000bff0b7230 */ /* 0x000fe40000004100 */
[C---:B------:R-:W-:Y:S01]  /*15fc0*/  FMUL.FTZ R27, R8.reuse, R25 ;  /* 0x00000019081b7220 */ /* 0x040fe20000410000 */
[----:B------:R-:W-:Y:S02]  /*15fd0*/  HADD2.F32 R36, -RZ, R36.H1_H1 ;  /* 0x30000024ff247230 */ /* 0x000fe40000004100 */
[----:B------:R-:W-:Y:S01]  /*15fe0*/  FMUL.FTZ R39, R8, R7 ;  /* 0x0000000708277220 */ /* 0x000fe20000410000 */
[----:B------:R-:W-:Y:S01]  /*15ff0*/  HADD2.F32 R10, -RZ, R6.H1_H1 ;  /* 0x30000006ff0a7230 */ /* 0x000fe20000004100 */
[----:B------:R-:W-:Y:S01]  /*16000*/  F2FP.SATFINITE.E4M3.F32.PACK_AB_MERGE_C R5, R48, R5, R42 ;  /* 0x000000053005723e */ /* 0x000fe2000480702a */
[----:B------:R-:W-:-:S02]  /*16010*/  HADD2.F32 R6, -RZ, R21.H0_H0 ;  /* 0x20000015ff067230 */ /* 0x000fc40000004100 */
[C---:B------:R-:W-:Y:S01]  /*16020*/  FMUL.FTZ R8, R36.reuse, R11 ;  /* 0x0000000b24087220 */ /* 0x040fe20000410000 */
[----:B------:R-:W-:Y:S02]  /*16030*/  HADD2.F32 R21, -RZ, R21.H1_H1 ;  /* 0x30000015ff157230 */ /* 0x000fe40000004100 */
[-C--:B------:R-:W-:Y:S01]  /*16040*/  FMUL.FTZ R38, R36, R10.reuse ;  /* 0x0000000a24267220 */ /* 0x080fe20000410000 */
[----:B------:R-:W-:Y:S01]  /*16050*/  F2FP.SATFINITE.E4M3.F32.PACK_AB_MERGE_C R9, R52, R9, R46 ;  /* 0x000000093409723e */ /* 0x000fe2000480702e */
[C---:B------:R-:W-:Y:S01]  /*16060*/  FFMA.FTZ R27, R6.reuse, R7, -R27 ;  /* 0x00000007061b7223 */ /* 0x040fe2000001081b */
[----:B------:R-:W-:Y:S02]  /*16070*/  HADD2.F32 R7, -RZ, R31.H0_H0 ;  /* 0x2000001fff077230 */ /* 0x000fe40000004100 */
[----:B------:R-:W-:Y:S01]  /*16080*/  FFMA.FTZ R36, R21, R10, -R8 ;  /* 0x0000000a15247223 */ /* 0x000fe20000010808 */
[----:B------:R-:W-:Y:S02]  /*16090*/  HADD2.F32 R10, -RZ, R50.H0_H0 ;  /* 0x20000032ff0a7230 */ /* 0x000fe40000004100 */
[----:B------:R-:W-:Y:S01]  /*160a0*/  FFMA.FTZ R39, R6, R25, R39 ;  /* 0x0000001906277223 */ /* 0x000fe20000010027 */
[----:B------:R-:W-:-:S02]  /*160b0*/  HADD2.F32 R8, -RZ, R20.H0_H0 ;  /* 0x20000014ff087230 */ /* 0x000fc40000004100 */
[----:B------:R-:W-:Y:S01]  /*160c0*/  FFMA.FTZ R38, R21, R11, R38 ;  /* 0x0000000b15267223 */ /* 0x000fe20000010026 */
[----:B------:R-:W-:Y:S02]  /*160d0*/  HADD2.F32 R50, -RZ, R50.H1_H1 ;  /* 0x30000032ff327230 */ /* 0x000fe40000004100 */
[C---:B------:R-:W-:Y:S01]  /*160e0*/  FMUL.FTZ R11, R7.reuse, R10 ;  /* 0x0000000a070b7220 */ /* 0x040fe20000410000 */
[----:B------:R-:W-:Y:S02]  /*160f0*/  HADD2.F32 R31, -RZ, R31.H1_H1 ;  /* 0x3000001fff1f7230 */ /* 0x000fe40000004100 */
[----:B------:R-:W-:Y:S01]  /*16100*/  FMUL.FTZ R7, R7, R8 ;  /* 0x0000000807077220 */ /* 0x000fe20000410000 */
[----:B------:R-:W-:Y:S01]  /*16110*/  HADD2.F32 R20, -RZ, R20.H1_H1 ;  /* 0x30000014ff147230 */ /* 0x000fe20000004100 */
[----:B------:R-:W-:Y:S01]  /*16120*/  F2FP.SATFINITE.E4M3.F32.PACK_AB_MERGE_C R27, R36, R27, RZ ;  /* 0x0000001b241b723e */ /* 0x000fe200048070ff */
[--C-:B------:R-:W-:Y:S02]  /*16130*/  HADD2.F32 R6, -RZ, R4.reuse.H0_H0 ;  /* 0x20000004ff067230 */ /* 0x100fe40000004100 */
[----:B------:R-:W-:Y:S01]  /*16140*/  FMUL.FTZ R25, R31, R50 ;  /* 0x000000321f197220 */ /* 0x000fe20000410000 */
[----:B------:R-:W-:-:S02]  /*16150*/  HADD2.F32 R4, -RZ, R4.H1_H1 ;  /* 0x30000004ff047230 */ /* 0x000fc40000004100 */
[----:B------:R-:W-:Y:S01]  /*16160*/  FMUL.FTZ R31, R31, R20 ;  /* 0x000000141f1f7220 */ /* 0x000fe20000410000 */
[----:B------:R-:W-:Y:S01]  /*16170*/  F2FP.SATFINITE.E4M3.F32.PACK_AB_MERGE_C R38, R38, R39, RZ ;  /* 0x000000272626723e */ /* 0x000fe200048070ff */
[C---:B------:R-:W-:Y:S01]  /*16180*/  FFMA.FTZ R21, R6.reuse, R8, -R11 ;  /* 0x0000000806157223 */ /* 0x040fe2000001080b */
[----:B------:R-:W-:Y:S01]  /*16190*/  FFMA.FTZ R10, R6, R10, R7 ;  /* 0x0000000a060a7223 */ /* 0x000fe20000010007 */
[C---:B------:R-:W-:Y:S01]  /*161a0*/  FFMA.FTZ R6, R4.reuse, R20, -R25 ;  /* 0x0000001404067223 */ /* 0x040fe20000010819 */
[----:B------:R-:W-:Y:S01]  /*161b0*/  FFMA.FTZ R31, R4, R50, R31 ;  /* 0x00000032041f7223 */ /* 0x000fe2000001001f */
[----:B------:R-:W-:Y:S02]  /*161c0*/  F2FP.SATFINITE.E4M3.F32.PACK_AB_MERGE_C R7, R59, R56, RZ ;  /* 0x000000383b07723e */ /* 0x000fe400048070ff */
[----:B------:R-:W-:Y:S02]  /*161d0*/  F2FP.SATFINITE.E4M3.F32.PACK_AB_MERGE_C R4, R30, R41, RZ ;  /* 0x000000291e04723e */ /* 0x000fe400048070ff */
[----:B------:R-:W-:-:S02]  /*161e0*/  F2FP.SATFINITE.E4M3.F32.PACK_AB_MERGE_C R11, R58, R57, RZ ;  /* 0x000000393a0b723e */ /* 0x000fc400048070ff */
[----:B------:R-:W-:Y:S02]  /*161f0*/  F2FP.SATFINITE.E4M3.F32.PACK_AB_MERGE_C R8, R43, R28, RZ ;  /* 0x0000001c2b08723e */ /* 0x000fe400048070ff */
[----:B------:R-:W-:Y:S02]  /*16200*/  F2FP.SATFINITE.E4M3.F32.PACK_AB_MERGE_C R7, R40, R53, R7 ;  /* 0x000000352807723e */ /* 0x000fe40004807007 */
[----:B------:R-:W-:Y:S02]  /*16210*/  F2FP.SATFINITE.E4M3.F32.PACK_AB_MERGE_C R4, R26, R29, R4 ;  /* 0x0000001d1a04723e */ /* 0x000fe40004807004 */
[----:B------:R-:W-:Y:S02]  /*16220*/  F2FP.SATFINITE.E4M3.F32.PACK_AB_MERGE_C R6, R6, R21, R27 ;  /* 0x000000150606723e */ /* 0x000fe4000480701b */
[----:B------:R-:W-:Y:S02]  /*16230*/  F2FP.SATFINITE.E4M3.F32.PACK_AB_MERGE_C R11, R54, R49, R11 ;  /* 0x00000031360b723e */ /* 0x000fe4000480700b */
[----:B------:R-:W-:Y:S01]  /*16240*/  F2FP.SATFINITE.E4M3.F32.PACK_AB_MERGE_C R8, R24, R37, R8 ;  /* 0x000000251808723e */ /* 0x000fe20004807008 */
[----:B------:R3:W-:Y:S01]  /*16250*/  STS.128 [R60+0x1e200], R4 ;  /* 0x01e200043c007388 */ /* 0x0007e20000000c00 */
[----:B------:R-:W-:-:S05]  /*16260*/  F2FP.SATFINITE.E4M3.F32.PACK_AB_MERGE_C R10, R31, R10, R38 ;  /* 0x0000000a1f0a723e */ /* 0x000fca0004807026 */
[----:B------:R3:W-:Y:S02]  /*16270*/  STS.128 [R0+0x1e200], R8 ;  /* 0x01e2000800007388 */ /* 0x0007e40000000c00 */
.L_x_621:
[----:B------:R-:W-:Y:S05]  /*16280*/  BSYNC B1 ;  /* 0x0000000000017941 */ /* 0x000fea0003800000 */
.L_x_620:
[----:B------:R-:W-:Y:S05]  /*16290*/  @P2 BRA `(.L_x_602) ;  /* 0x0000000c00e02947 */ /* 0x000fea0003800000 */
[----:B--23--:R-:W2:Y:S04]  /*162a0*/  LDL R0, [R1+0x48] ;  /* 0x0000480001007983 */ /* 0x00cea80000100800 */
[----:B------:R-:W3:Y:S01]  /*162b0*/  LDL R51, [R1+0x60] ;  /* 0x0000600001337983 */ /* 0x000ee20000100800 */
[----:B-----5:R-:W-:Y:S02]  /*162c0*/  SHF.R.U32.HI R4, RZ, 0x8, R32 ;  /* 0x00000008ff047819 */ /* 0x020fe40000011620 */
[----:B------:R-:W-:Y:S02]  /*162d0*/  SHF.R.U32.HI R8, RZ, 0x8, R34 ;  /* 0x00000008ff087819 */ /* 0x000fe40000011622 */
[----:B------:R-:W-:Y:S02]  /*162e0*/  LOP3.LUT R5, R4, 0xff, RZ, 0xc0, !PT ;  /* 0x000000ff04057812 */ /* 0x000fe400078ec0ff */
[----:B------:R-:W-:-:S02]  /*162f0*/  LOP3.LUT R4, R34, 0xff, RZ, 0xc0, !PT ;  /* 0x000000ff22047812 */ /* 0x000fc400078ec0ff */
[----:B------:R-:W-:Y:S02]  /*16300*/  LOP3.LUT R9, R8, 0xff, RZ, 0xc0, !PT ;  /* 0x000000ff08097812 */ /* 0x000fe400078ec0ff */
[----:B------:R-:W-:Y:S02]  /*16310*/  SHF.R.U32.HI R7, RZ, 0x8, R33 ;  /* 0x00000008ff077819 */ /* 0x000fe40000011621 */
[----:B------:R-:W-:Y:S02]  /*16320*/  PRMT R25, R9, 0x7604, R4 ;  /* 0x0000760409197816 */ /* 0x000fe40000000004 */
[----:B------:R-:W-:Y:S02]  /*16330*/  LOP3.LUT R6, R33, 0xff, RZ, 0xc0, !PT ;  /* 0x000000ff21067812 */ /* 0x000fe400078ec0ff */
[----:B------:R-:W-:Y:S02]  /*16340*/  LOP3.LUT R7, R7, 0xff, RZ, 0xc0, !PT ;  /* 0x000000ff07077812 */ /* 0x000fe400078ec0ff */
[----:B------:R-:W-:-:S02]  /*16350*/  SHF.R.U32.HI R8, RZ, 0x8, R12 ;  /* 0x00000008ff087819 */ /* 0x000fc4000001160c */
[----:B------:R-:W-:Y:S02]  /*16360*/  PRMT R20, R7, 0x7604, R6 ;  /* 0x0000760407147816 */ /* 0x000fe40000000006 */
[----:B------:R-:W-:Y:S02]  /*16370*/  LOP3.LUT R7, R12, 0xff, RZ, 0xc0, !PT ;  /* 0x000000ff0c077812 */ /* 0x000fe400078ec0ff */
[----:B------:R-:W-:Y:S02]  /*16380*/  LOP3.LUT R8, R8, 0xff, RZ, 0xc0, !PT ;  /* 0x000000ff08087812 */ /* 0x000fe400078ec0ff */
[----:B------:R-:W-:Y:S02]  /*16390*/  SHF.R.U32.HI R6, RZ, 0x8, R35 ;  /* 0x00000008ff067819 */ /* 0x000fe40000011623 */
[----:B------:R-:W-:Y:S02]  /*163a0*/  PRMT R31, R8, 0x7604, R7 ;  /* 0x00007604081f7816 */ /* 0x000fe40000000007 */
[----:B------:R-:W-:-:S02]  /*163b0*/  SHF.R.U32.HI R8, RZ, 0x8, R13 ;  /* 0x00000008ff087819 */ /* 0x000fc4000001160d */
[----:B------:R-:W-:Y:S02]  /*163c0*/  LOP3.LUT R6, R6, 0xff, RZ, 0xc0, !PT ;  /* 0x000000ff06067812 */ /* 0x000fe400078ec0ff */
[----:B------:R-:W-:Y:S02]  /*163d0*/  SHF.R.U32.HI R30, RZ, 0x8, R15 ;  /* 0x00000008ff1e7819 */ /* 0x000fe4000001160f */
[----:B------:R-:W-:Y:S02]  /*163e0*/  LOP3.LUT R29, R15, 0xff, RZ, 0xc0, !PT ;  /* 0x000000ff0f1d7812 */ /* 0x000fe400078ec0ff */
[----:B------:R-:W-:Y:S02]  /*163f0*/  LOP3.LUT R30, R30, 0xff, RZ, 0xc0, !PT ;  /* 0x000000ff1e1e7812 */ /* 0x000fe400078ec0ff */
[----:B------:R-:W-:Y:S02]  /*16400*/  LOP3.LUT R26, R13, 0xff, RZ, 0xc0, !PT ;  /* 0x000000ff0d1a7812 */ /* 0x000fe400078ec0ff */
[----:B------:R-:W-:-:S02]  /*16410*/  SHF.R.U32.HI R28, RZ, 0x8, R14 ;  /* 0x00000008ff1c7819 */ /* 0x000fc4000001160e */
[----:B------:R-:W-:Y:S02]  /*16420*/  PRMT R30, R30, 0x7604, R29 ;  /* 0x000076041e1e7816 */ /* 0x000fe4000000001d */
[----:B------:R-:W-:Y:S02]  /*16430*/  SHF.R.U32.HI R29, RZ, 0x10, R13 ;  /* 0x00000010ff1d7819 */ /* 0x000fe4000001160d */
[----:B------:R-:W-:Y:S02]  /*16440*/  LOP3.LUT R27, R14, 0xff, RZ, 0xc0, !PT ;  /* 0x000000ff0e1b7812 */ /* 0x000fe400078ec0ff */
[----:B------:R-:W-:Y:S01]  /*16450*/  LOP3.LUT R28, R28, 0xff, RZ, 0xc0, !PT ;  /* 0x000000ff1c1c7812 */ /* 0x000fe200078ec0ff */
[----:B------:R-:W-:Y:S01]  /*16460*/  IMAD.U32 R29, R29, 0x10000, RZ ;  /* 0x000100001d1d7824 */ /* 0x000fe200078e00ff */
[----:B0-----:R-:W-:Y:S02]  /*16470*/  SHF.R.U32.HI R41, RZ, 0x10, R15 ;  /* 0x00000010ff297819 */ /* 0x001fe4000001160f */
[----:B------:R-:W-:-:S02]  /*16480*/  PRMT R39, R28, 0x7604, R27 ;  /* 0x000076041c277816 */ /* 0x000fc4000000001b */
[----:B------:R-:W-:Y:S01]  /*16490*/  SHF.R.U32.HI R27, RZ, 0x10, R35 ;  /* 0x00000010ff1b7819 */ /* 0x000fe20000011623 */
[----:B------:R-:W-:Y:S01]  /*164a0*/  IMAD.U32 R41, R41, 0x10000, RZ ;  /* 0x0001000029297824 */ /* 0x000fe200078e00ff */
[----:B------:R-:W-:Y:S02]  /*164b0*/  LOP3.LUT R25, R25, 0xff0000, R34, 0xf8, !PT ;  /* 0x00ff000019197812 */ /* 0x000fe400078ef822 */
[----:B------:R-:W-:Y:S02]  /*164c0*/  SHF.L.U32 R27, R27, 0x10, RZ ;  /* 0x000000101b1b7819 */ /* 0x000fe400000006ff */
[----:B------:R-:W-:Y:S02]  /*164d0*/  LOP3.LUT R31, R31, 0xff0000, R12, 0xf8, !PT ;  /* 0x00ff00001f1f7812 */ /* 0x000fe400078ef80c */
[----:B------:R-:W-:Y:S02]  /*164e0*/  LOP3.LUT R41, R30, 0xff0000, R41, 0xf8, !PT ;  /* 0x00ff00001e297812 */ /* 0x000fe400078ef829 */
[----:B------:R-:W-:-:S02]  /*164f0*/  LOP3.LUT R39, R39, 0xff0000, R14, 0xf8, !PT ;  /* 0x00ff000027277812 */ /* 0x000fc400078ef80e */
[----:B------:R-:W-:Y:S02]  /*16500*/  LOP3.LUT R41, R41, 0xff000000, R15, 0xf8, !PT ;  /* 0xff00000029297812 */ /* 0x000fe400078ef80f */
[----:B------:R-:W-:Y:S02]  /*16510*/  LOP3.LUT R40, R39, 0xff000000, R14, 0xf8, !PT ;  /* 0xff00000027287812 */ /* 0x000fe400078ef80e */
[----:B--2---:R-:W-:Y:S02]  /*16520*/  LEA.HI R3, R3, R0, RZ, 0x1c ;  /* 0x0000000003037211 */ /* 0x004fe400078fe0ff */
[----:B------:R-:W-:-:S04]  /*16530*/  LOP3.LUT R0, R32, 0xff, RZ, 0xc0, !PT ;  /* 0x000000ff20007812 */ /* 0x000fc800078ec0ff */
[----:B-1----:R-:W-:Y:S02]  /*16540*/  PRMT R21, R5, 0x7604, R0 ;  /* 0x0000760405157816 */ /* 0x002fe40000000000 */
[----:B------:R-:W-:Y:S02]  /*16550*/  SHF.R.S32.HI R0, RZ, 0x1f, R3 ;  /* 0x0000001fff007819 */ /* 0x000fe40000011403 */
[----:B------:R-:W-:Y:S02]  /*16560*/  LOP3.LUT R5, R35, 0xff, RZ, 0xc0, !PT ;  /* 0x000000ff23057812 */ /* 0x000fe400078ec0ff */
[----:B------:R-:W-:Y:S01]  /*16570*/  LEA.HI R4, R0, R3, RZ, 0x2 ;  /* 0x0000000300047211 */ /* 0x000fe200078f10ff */
[----:B------:R-:W-:Y:S01]  /*16580*/  IMAD.SHL.U32 R0, R3, 0x10, RZ ;  /* 0x0000001003007824 */ /* 0x000fe200078e00ff */
[----:B------:R-:W-:Y:S02]  /*16590*/  PRMT R24, R6, 0x7604, R5 ;  /* 0x0000760406187816 */ /* 0x000fe40000000005 */
[----:B------:R-:W-:Y:S01]  /*165a0*/  LOP3.LUT R21, R21, 0xff0000, R32, 0xf8, !PT ;  /* 0x00ff000015157812 */ /* 0x000fe200078ef820 */
[----:B------:R-:W-:Y:S01]  /*165b0*/  IMAD.SHL.U32 R4, R4, 0x800, RZ ;  /* 0x0000080004047824 */ /* 0x000fe200078e00ff */
[----:B------:R-:W-:-:S02]  /*165c0*/  LOP3.LUT R3, R227, 0x30, R0, 0xf8, !PT ;  /* 0x00000030e3037812 */ /* 0x000fc400078ef800 */
[----:B------:R-:W-:Y:S02]  /*165d0*/  LOP3.LUT R27, R24, 0xff0000, R27, 0xf8, !PT ;  /* 0x00ff0000181b7812 */ /* 0x000fe400078ef81b */
[----:B------:R-:W-:Y:S02]  /*165e0*/  LOP3.LUT R3, R3, R228, RZ, 0x3c, !PT ;  /* 0x000000e403037212 */ /* 0x000fe400078e3cff */
[----:B------:R-:W-:Y:S02]  /*165f0*/  LOP3.LUT R0, R4, 0xffffe000, RZ, 0xc0, !PT ;  /* 0xffffe00004007812 */ /* 0x000fe400078ec0ff */
[----:B---3--:R-:W0:Y:S02]  /*16600*/  LDS.128 R4, [R51+0x1e200] ;  /* 0x01e2000033047984 */ /* 0x008e240000000c00 */
[----:B------:R-:W-:-:S05]  /*16610*/  IADD3 R3, R3, R229, R0 ;  /* 0x000000e503037210 */ /* 0x000fca0007ffe000 */
[----:B------:R-:W-:Y:S01]  /*16620*/  IMAD.IADD R0, R16, 0x1, R3 ;  /* 0x0000000110007824 */ /* 0x000fe200078e0203 */
[----:B------:R-:W-:-:S04]  /*16630*/  LOP3.LUT R3, R8, 0xff, RZ, 0xc0, !PT ;  /* 0x000000ff08037812 */ /* 0x000fc800078ec0ff */
[----:B------:R-:W1:Y:S01]  /*16640*/  LDS.128 R8, [R0+0x1e200] ;  /* 0x01e2000000087984 */ /* 0x000e620000000c00 */
[----:B------:R-:W-:Y:S02]  /*16650*/  PRMT R26, R3, 0x7604, R26 ;  /* 0x00007604031a7816 */ /* 0x000fe4000000001a */
[----:B------:R-:W-:Y:S02]  /*16660*/  SHF.R.U32.HI R3, RZ, 0x10, R33 ;  /* 0x00000010ff037819 */ /* 0x000fe40000011621 */
[----:B------:R-:W-:Y:S02]  /*16670*/  LOP3.LUT R37, R26, 0xff0000, R29, 0xf8, !PT ;  /* 0x00ff00001a257812 */ /* 0x000fe400078ef81d */
[----:B------:R-:W-:Y:S01]  /*16680*/  LOP3.LUT R29, R21, 0xff000000, R32, 0xf8, !PT ;  /* 0xff000000151d7812 */ /* 0x000fe200078ef820 */
[----:B------:R-:W-:Y:S01]  /*16690*/  IMAD.U32 R3, R3, 0x10000, RZ ;  /* 0x0001000003037824 */ /* 0x000fe200078e00ff */
[----:B------:R-:W-:-:S04]  /*166a0*/  LOP3.LUT R37, R37, 0xff000000, R13, 0xf8, !PT ;  /* 0xff00000025257812 */ /* 0x000fc800078ef80d */
[----:B------:R-:W-:Y:S02]  /*166b0*/  LOP3.LUT R3, R20, 0xff0000, R3, 0xf8, !PT ;  /* 0x00ff000014037812 */ /* 0x000fe400078ef803 */
[----:B------:R-:W-:Y:S02]  /*166c0*/  F2FP.F16.E4M3.UNPACK_B R36, R37 ;  /* 0x00000025ff24723e */ /* 0x000fe400020006ff */
[----:B------:R-:W-:Y:S02]  /*166d0*/  LOP3.LUT R32, R3, 0xff000000, R33, 0xf8, !PT ;  /* 0xff00000003207812 */ /* 0x000fe400078ef821 */
[----:B------:R-:W-:Y:S01]  /*166e0*/  LOP3.LUT R33, R25, 0xff000000, R34, 0xf8, !PT ;  /* 0xff00000019217812 */ /* 0x000fe200078ef822 */
[--C-:B------:R-:W-:Y:S01]  /*166f0*/  HADD2.F32 R38, -RZ, R36.reuse.H0_H0 ;  /* 0x20000024ff267230 */ /* 0x100fe20000004100 */
[----:B------:R-:W-:Y:S01]  /*16700*/  F2FP.F16.E4M3.UNPACK_B R30, R32 ;  /* 0x00000020ff1e723e */ /* 0x000fe200020006ff */
[----:B------:R-:W-:Y:S01]  /*16710*/  HADD2.F32 R36, -RZ, R36.H1_H1 ;  /* 0x30000024ff247230 */ /* 0x000fe20000004100 */
[----:B------:R-:W-:-:S02]  /*16720*/  LOP3.LUT R34, R27, 0xff000000, R35, 0xf8, !PT ;  /* 0xff0000001b227812 */ /* 0x000fc400078ef823 */
[----:B------:R-:W-:Y:S01]  /*16730*/  LOP3.LUT R35, R31, 0xff000000, R12, 0xf8, !PT ;  /* 0xff0000001f237812 */ /* 0x000fe200078ef80c */
[--C-:B------:R-:W-:Y:S01]  /*16740*/  HADD2.F32 R31, -RZ, R30.reuse.H0_H0 ;  /* 0x2000001eff1f7230 */ /* 0x100fe20000004100 */
[----:B------:R-:W-:Y:S01]  /*16750*/  F2FP.F16.E4M3.UNPACK_B R37, R37.H1 ;  /* 0x00000025ff25723e */ /* 0x000fe200030006ff */
[----:B------:R-:W-:Y:S01]  /*16760*/  HADD2.F32 R30, -RZ, R30.H1_H1 ;  /* 0x3000001eff1e7230 */ /* 0x000fe20000004100 */
[-C--:B0-----:R-:W-:Y:S02]  /*16770*/  F2FP.F16.E4M3.UNPACK_B R12, R5.reuse ;  /* 0x00000005ff0c723e */ /* 0x081fe400020006ff */
[----:B------:R-:W-:Y:S02]  /*16780*/  F2FP.F16.E4M3.UNPACK_B R13, R5.H1 ;  /* 0x00000005ff0d723e */ /* 0x000fe400030006ff */
[-C--:B------:R-:W-:Y:S02]  /*16790*/  F2FP.F16.E4M3.UNPACK_B R15, R7.reuse ;  /* 0x00000007ff0f723e */ /* 0x080fe400020006ff */
[----:B------:R-:W-:-:S02]  /*167a0*/  F2FP.F16.E4M3.UNPACK_B R20, R7.H1 ;  /* 0x00000007ff14723e */ /* 0x000fc400030006ff */
[-C--:B------:R-:W-:Y:S02]  /*167b0*/  F2FP.F16.E4M3.UNPACK_B R7, R6.reuse ;  /* 0x00000006ff07723e */ /* 0x080fe400020006ff */
[----:B------:R-:W-:Y:S01]  /*167c0*/  F2FP.F16.E4M3.UNPACK_B R14, R6.H1 ;  /* 0x00000006ff0e723e */ /* 0x000fe200030006ff */
[--C-:B------:R-:W-:Y:S01]  /*167d0*/  HADD2.F32 R6, -RZ, R12.reuse.H0_H0 ;  /* 0x2000000cff067230 */ /* 0x100fe20000004100 */
[-C--:B-1----:R-:W-:Y:S01]  /*167e0*/  F2FP.F16.E4M3.UNPACK_B R21, R9.reuse ;  /* 0x00000009ff15723e */ /* 0x082fe200020006ff */
[----:B------:R-:W-:Y:S01]  /*167f0*/  HADD2.F32 R12, -RZ, R12.H1_H1 ;  /* 0x3000000cff0c7230 */ /* 0x000fe20000004100 */
[----:B------:R-:W-:Y:S02]  /*16800*/  F2FP.F16.E4M3.UNPACK_B R24, R9.H1 ;  /* 0x00000009ff18723e */ /* 0x000fe400030006ff */
[----:B------:R-:W-:Y:S01]  /*16810*/  F2FP.F16.E4M3.UNPACK_B R32, R32.H1 ;  /* 0x00000020ff20723e */ /* 0x000fe200030006ff */
[--C-:B------:R-:W-:Y:S01]  /*16820*/  HADD2.F32 R5, -RZ, R21.reuse.H0_H0 ;  /* 0x20000015ff057230 */ /* 0x100fe20000004100 */
[-C--:B------:R-:W-:Y:S01]  /*16830*/  F2FP.F16.E4M3.UNPACK_B R25, R10.reuse ;  /* 0x0000000aff19723e */ /* 0x080fe200020006ff */
[----:B------:R-:W-:Y:S01]  /*16840*/  HADD2.F32 R21, -RZ, R21.H1_H1 ;  /* 0x30000015ff157230 */ /* 0x000fe20000004100 */
[----:B------:R-:W-:Y:S01]  /*16850*/  F2FP.F16.E4M3.UNPACK_B R26, R10.H1 ;  /* 0x0000000aff1a723e */ /* 0x000fe200030006ff */
[----:B------:R-:W-:-:S02]  /*16860*/  HADD2.F32 R10, -RZ, R24.H0_H0 ;  /* 0x20000018ff0a7230 */ /* 0x000fc40000004100 */
[C---:B------:R-:W-:Y:S01]  /*16870*/  FMUL.FTZ R9, R5.reuse, R38 ;  /* 0x0000002605097220 */ /* 0x040fe20000410000 */
[-C--:B------:R-:W-:Y:S01]  /*16880*/  FMUL.FTZ R39, R5, R31.reuse ;  /* 0x0000001f05277220 */ /* 0x080fe20000410000 */
[C---:B------:R-:W-:Y:S01]  /*16890*/  FMUL.FTZ R43, R21.reuse, R36 ;  /* 0x00000024152b7220 */ /* 0x040fe20000410000 */
[----:B------:R-:W-:Y:S01]  /*168a0*/  FMUL.FTZ R21, R21, R30 ;  /* 0x0000001e15157220 */ /* 0x000fe20000410000 */
[C---:B------:R-:W-:Y:S01]  /*168b0*/  FFMA.FTZ R5, R6.reuse, R31, -R9 ;  /* 0x0000001f06057223 */ /* 0x040fe20000010809 */
[----:B------:R-:W-:Y:S01]  /*168c0*/  FFMA.FTZ R9, R6, R38, R39 ;  /* 0x0000002606097223 */ /* 0x000fe20000010027 */
[----:B------:R-:W-:Y:S02]  /*168d0*/  HADD2.F32 R39, -RZ, R37.H0_H0 ;  /* 0x20000025ff277230 */ /* 0x000fe40000004100 */
[----:B------:R-:W-:Y:S01]  /*168e0*/  FFMA.FTZ R38, R12, R30, -R43 ;  /* 0x0000001e0c267223 */ /* 0x000fe2000001082b */
[----:B------:R-:W-:Y:S01]  /*168f0*/  HADD2.F32 R31, -RZ, R32.H0_H0 ;  /* 0x20000020ff1f7230 */ /* 0x000fe20000004100 */
[----:B------:R-:W-:Y:S01]  /*16900*/  F2FP.F16.E4M3.UNPACK_B R27, R11 ;  /* 0x0000000bff1b723e */ /* 0x000fe200020006ff */
[----:B------:R-:W-:-:S02]  /*16910*/  HADD2.F32 R6, -RZ, R13.H0_H0 ;  /* 0x2000000dff067230 */ /* 0x000fc40000004100 */
[----:B------:R-:W-:Y:S01]  /*16920*/  FMUL.FTZ R45, R10, R39 ;  /* 0x000000270a2d7220 */ /* 0x000fe20000410000 */
[----:B------:R-:W-:Y:S01]  /*16930*/  FFMA.FTZ R36, R12, R36, R21 ;  /* 0x000000240c247223 */ /* 0x000fe20000010015 */
[----:B------:R-:W-:Y:S01]  /*16940*/  FMUL.FTZ R10, R10, R31 ;  /* 0x0000001f0a0a7220 */ /* 0x000fe20000410000 */
[----:B------:R-:W-:Y:S01]  /*16950*/  F2FP.F16.E4M3.UNPACK_B R30, R41 ;  /* 0x00000029ff1e723e */ /* 0x000fe200020006ff */
[C---:B------:R-:W-:Y:S01]  /*16960*/  FFMA.FTZ R45, R6.reuse, R31, -R45 ;  /* 0x0000001f062d7223 */ /* 0x040fe2000001082d */
[-C--:B------:R-:W-:Y:S01]  /*16970*/  F2FP.F16.E4M3.UNPACK_B R12, R34.reuse ;  /* 0x00000022ff0c723e */ /* 0x080fe200020006ff */
[----:B------:R-:W-:Y:S01]  /*16980*/  FFMA.FTZ R39, R6, R39, R10 ;  /* 0x0000002706277223 */ /* 0x000fe2000001000a */
[----:B------:R-:W-:Y:S01]  /*16990*/  HADD2.F32 R10, -RZ, R27.H0_H0 ;  /* 0x2000001bff0a7230 */ /* 0x000fe20000004100 */
[----:B------:R-:W-:Y:S01]  /*169a0*/  F2FP.F16.E4M3.UNPACK_B R28, R11.H1 ;  /* 0x0000000bff1c723e */ /* 0x000fe200030006ff */
[----:B------:R-:W-:Y:S01]  /*169b0*/  HADD2.F32 R31, -RZ, R30.H0_H0 ;  /* 0x2000001eff1f7230 */ /* 0x000fe20000004100 */
[----:B------:R-:W-:Y:S01]  /*169c0*/  F2FP.F16.E4M3.UNPACK_B R41, R41.H1 ;  /* 0x00000029ff29723e */ /* 0x000fe200030006ff */
[----:B------:R-:W-:Y:S01]  /*169d0*/  HADD2.F32 R37, -RZ, R37.H1_H1 ;  /* 0x30000025ff257230 */ /* 0x000fe20000004100 */
[----:B------:R-:W-:Y:S01]  /*169e0*/  F2FP.F16.E4M3.UNPACK_B R34, R34.H1 ;  /* 0x00000022ff22723e */ /* 0x000fe200030006ff */
[----:B------:R-:W-:-:S02]  /*169f0*/  HADD2.F32 R24, -RZ, R24.H1_H1 ;  /* 0x30000018ff187230 */ /* 0x000fc40000004100 */
[----:B------:R-:W-:Y:S01]  /*16a00*/  FMUL.FTZ R43, R10, R31 ;  /* 0x0000001f0a2b7220 */ /* 0x000fe20000410000 */
[----:B------:R-:W-:Y:S01]  /*16a10*/  HADD2.F32 R21, -RZ, R12.H0_H0 ;  /* 0x2000000cff157230 */ /* 0x000fe20000004100 */
[----:B------:R-:W-:Y:S01]  /*16a20*/  F2FP.F16.E4M3.UNPACK_B R11, R8 ;  /* 0x00000008ff0b723e */ /* 0x000fe200020006ff */
[----:B------:R-:W-:Y:S02]  /*16a30*/  HADD2.F32 R32, -RZ, R32.H1_H1 ;  /* 0x30000020ff207230 */ /* 0x000fe40000004100 */
[----:B------:R-:W-:Y:S01]  /*16a40*/  FMUL.FTZ R42, R24, R37 ;  /* 0x00000025182a7220 */ /* 0x000fe20000410000 */
[----:B------:R-:W-:Y:S02]  /*16a50*/  HADD2.F32 R13, -RZ, R13.H1_H1 ;  /* 0x3000000dff0d7230 */ /* 0x000fe40000004100 */
[----:B------:R-:W-:Y:S01]  /*16a60*/  FMUL.FTZ R10, R10, R21 ;  /* 0x000000150a0a7220 */ /* 0x000fe20000410000 */
[----:B------:R-:W-:Y:S02]  /*16a70*/  HADD2.F32 R6, -RZ, R15.H0_H0 ;  /* 0x2000000fff067230 */ /* 0x000fe40000004100 */
[----:B------:R-:W-:Y:S01]  /*16a80*/  FMUL.FTZ R24, R24, R32 ;  /* 0x0000002018187220 */ /* 0x000fe20000410000 */
[----:B------:R-:W-:-:S02]  /*16a90*/  HADD2.F32 R30, -RZ, R30.H1_H1 ;  /* 0x3000001eff1e7230 */ /* 0x000fc40000004100 */
[C---:B------:R-:W-:Y:S01]  /*16aa0*/  FFMA.FTZ R42, R13.reuse, R32, -R42 ;  /* 0x000000200d2a7223 */ /* 0x040fe2000001082a */
[----:B------:R-:W-:Y:S02]  /*16ab0*/  HADD2.F32 R27, -RZ, R27.H1_H1 ;  /* 0x3000001bff1b7230 */ /* 0x000fe40000004100 */
[C---:B------:R-:W-:Y:S01]  /*16ac0*/  FFMA.FTZ R43, R6.reuse, R21, -R43 ;  /* 0x00000015062b7223 */ /* 0x040fe2000001082b */
[----:B------:R-:W-:Y:S01]  /*16ad0*/  FFMA.FTZ R46, R6, R31, R10 ;  /* 0x0000001f062e7223 */ /* 0x000fe2000001000a */
[----:B------:R-:W-:Y:S01]  /*16ae0*/  FFMA.FTZ R32, R13, R37, R24 ;  /* 0x000000250d207223 */ /* 0x000fe20000010018 */
[----:B------:R-:W-:Y:S02]  /*16af0*/  HADD2.F32 R21, -RZ, R41.H0_H0 ;  /* 0x20000029ff157230 */ /* 0x000fe40000004100 */
[----:B------:R-:W-:Y:S01]  /*16b00*/  FMUL.FTZ R24, R27, R30 ;  /* 0x0000001e1b187220 */ /* 0x000fe20000410000 */
[----:B------:R-:W-:Y:S01]  /*16b10*/  HADD2.F32 R10, -RZ, R28.H0_H0 ;  /* 0x2000001cff0a7230 */ /* 0x000fe20000004100 */
[----:B------:R-:W-:Y:S01]  /*16b20*/  F2FP.F16.E4M3.UNPACK_B R8, R8.H1 ;  /* 0x00000008ff08723e */ /* 0x000fe200030006ff */
[----:B------:R-:W-:Y:S01]  /*16b30*/  HADD2.F32 R13, -RZ, R34.H0_H0 ;  /* 0x20000022ff0d7230 */ /* 0x000fe20000004100 */
[----:B------:R-:W-:Y:S01]  /*16b40*/  F2FP.F16.E4M3.UNPACK_B R3, R4 ;  /* 0x00000004ff03723e */ /* 0x000fe200020006ff */
[----:B------:R-:W-:-:S02]  /*16b50*/  HADD2.F32 R6, -RZ, R20.H0_H0 ;  /* 0x20000014ff067230 */ /* 0x000fc40000004100 */
[C---:B------:R-:W-:Y:S01]  /*16b60*/  FMUL.FTZ R31, R10.reuse, R21 ;  /* 0x000000150a1f7220 */ /* 0x040fe20000410000 */
[----:B------:R-:W-:Y:S02]  /*16b70*/  HADD2.F32 R12, -RZ, R12.H1_H1 ;  /* 0x3000000cff0c7230 */ /* 0x000fe40000004100 */
[----:B------:R-:W-:Y:S01]  /*16b80*/  FMUL.FTZ R10, R10, R13 ;  /* 0x0000000d0a0a7220 */ /* 0x000fe20000410000 */
[----:B------:R-:W-:Y:S01]  /*16b90*/  HADD2.F32 R15, -RZ, R15.H1_H1 ;  /* 0x3000000fff0f7230 */ /* 0x000fe20000004100 */
[----:B------:R-:W-:Y:S01]  /*16ba0*/  F2FP.F16.E4M3.UNPACK_B R4, R4.H1 ;  /* 0x00000004ff04723e */ /* 0x000fe200030006ff */
[----:B------:R-:W-:Y:S02]  /*16bb0*/  HADD2.F32 R41, -RZ, R41.H1_H1 ;  /* 0x30000029ff297230 */ /* 0x000fe40000004100 */
[C---:B------:R-:W-:Y:S01]  /*16bc0*/  FFMA.FTZ R50, R6.reuse, R21, R10 ;  /* 0x0000001506327223 */ /* 0x040fe2000001000a */
[-C--:B------:R-:W-:Y:S01]  /*16bd0*/  FMUL.FTZ R27, R27, R12.reuse ;  /* 0x0000000c1b1b7220 */ /* 0x080fe20000410000 */
[C---:B------:R-:W-:Y:S01]  /*16be0*/  FFMA.FTZ R48, R15.reuse, R12, -R24 ;  /* 0x0000000c0f307223 */ /* 0x040fe20000010818 */
[----:B------:R-:W-:Y:S01]  /*16bf0*/  F2FP.F16.E4M3.UNPACK_B R21, R35.H1 ;  /* 0x00000023ff15723e */ /* 0x000fe200030006ff */
[----:B------:R-:W-:Y:S01]  /*16c00*/  HADD2.F32 R28, -RZ, R28.H1_H1 ;  /* 0x3000001cff1c7230 */ /* 0x000fe20000004100 */
[----:B------:R-:W-:Y:S01]  /*16c10*/  F2FP.F16.E4M3.UNPACK_B R12, R29.H1 ;  /* 0x0000001dff0c723e */ /* 0x000fe200030006ff */
[----:B------:R-:W-:Y:S01]  /*16c20*/  FFMA.FTZ R47, R15, R30, R27 ;  /* 0x0000001e0f2f7223 */ /* 0x000fe2000001001b */
[----:B------:R-:W-:Y:S01]  /*16c30*/  FFMA.FTZ R49, R6, R13, -R31 ;  /* 0x0000000d06317223 */ /* 0x000fe2000001081f */
[----:B------:R-:W-:-:S02]  /*16c40*/  HADD2.F32 R15, -RZ, R34.H1_H1 ;  /* 0x30000022ff0f7230 */ /* 0x000fc40000004100 */
[C---:B------:R-:W-:Y:S01]  /*16c50*/  FMUL.FTZ R37, R28.reuse, R41 ;  /* 0x000000291c257220 */ /* 0x040fe20000410000 */
[----:B------:R-:W-:Y:S01]  /*16c60*/  HADD2.F32 R27, -RZ, R21.H0_H0 ;  /* 0x20000015ff1b7230 */ /* 0x000fe20000004100 */
[----:B------:R-:W-:Y:S01]  /*16c70*/  F2FP.F16.E4M3.UNPACK_B R35, R35 ;  /* 0x00000023ff23723e */ /* 0x000fe200020006ff */
[----:B------:R-:W-:Y:S02]  /*16c80*/  HADD2.F32 R10, -RZ, R8.H0_H0 ;  /* 0x20000008ff0a7230 */ /* 0x000fe40000004100 */
[----:B------:R-:W-:Y:S01]  /*16c90*/  FMUL.FTZ R28, R28, R15 ;  /* 0x0000000f1c1c7220 */ /* 0x000fe20000410000 */
[----:B------:R-:W-:Y:S01]  /*16ca0*/  HADD2.F32 R13, -RZ, R12.H0_H0 ;  /* 0x2000000cff0d7230 */ /* 0x000fe20000004100 */
[----:B------:R-:W-:Y:S01]  /*16cb0*/  F2FP.F16.E4M3.UNPACK_B R29, R29 ;  /* 0x0000001dff1d723e */ /* 0x000fe200020006ff */
[----:B------:R-:W-:Y:S02]  /*16cc0*/  HADD2.F32 R20, -RZ, R20.H1_H1 ;  /* 0x30000014ff147230 */ /* 0x000fe40000004100 */
[----:B------:R-:W-:Y:S01]  /*16cd0*/  FMUL.FTZ R31, R10, R27 ;  /* 0x0000001b0a1f7220 */ /* 0x000fe20000410000 */
[----:B------:R-:W-:-:S02]  /*16ce0*/  HADD2.F32 R6, -RZ, R4.H0_H0 ;  /* 0x20000004ff067230 */ /* 0x000fc40000004100 */
[----:B------:R-:W-:Y:S01]  /*16cf0*/  FMUL.FTZ R10, R10, R13 ;  /* 0x0000000d0a0a7220 */ /* 0x000fe20000410000 */
[----:B------:R-:W-:Y:S02]  /*16d00*/  HADD2.F32 R21, -RZ, R21.H1_H1 ;  /* 0x30000015ff157230 */ /* 0x000fe40000004100 */
[----:B------:R-:W-:Y:S01]  /*16d10*/  FFMA.FTZ R41, R20, R41, R28 ;  /* 0x0000002914297223 */ /* 0x000fe2000001001c */
[----:B------:R-:W-:Y:S02]  /*16d20*/  HADD2.F32 R8, -RZ, R8.H1_H1 ;  /* 0x30000008ff087230 */ /* 0x000fe40000004100 */
[C---:B------:R-:W-:Y:S01]  /*16d30*/  FFMA.FTZ R31, R6.reuse, R13, -R31 ;  /* 0x0000000d061f7223 */ /* 0x040fe2000001081f */
[----:B------:R-:W-:Y:S01]  /*16d40*/  FFMA.FTZ R28, R6, R27, R10 ;  /* 0x0000001b061c7223 */ /* 0x000fe2000001000a */
[----:B------:R-:W-:Y:S02]  /*16d50*/  HADD2.F32 R13, -RZ, R12.H1_H1 ;  /* 0x3000000cff0d7230 */ /* 0x000fe40000004100 */
[----:B------:R-:W-:Y:S01]  /*16d60*/  FFMA.FTZ R34, R20, R15, -R37 ;  /* 0x0000000f14227223 */ /* 0x000fe20000010825 */
        /* <DEDUP_REMOVED lines=8> */
[----:B------:R-:W-:-:S02]  /*16df0*/  HADD2.F32 R10, -RZ, R35.H1_H1 ;  /* 0x30000023ff0a7230 */ /* 0x000fc40000004100 */
[C---:B------:R-:W-:Y:S01]  /*16e00*/  FMUL.FTZ R21, R6.reuse, R15 ;  /* 0x0000000f06157220 */ /* 0x040fe20000410000 */
[----:B------:R-:W-:Y:S02]  /*16e10*/  HADD2.F32 R11, -RZ, R11.H1_H1 ;  /* 0x3000000bff0b7230 */ /* 0x000fe40000004100 */
[-C--:B------:R-:W-:Y:S01]  /*16e20*/  FMUL.FTZ R27, R6, R13.reuse ;  /* 0x0000000d061b7220 */ /* 0x080fe20000410000 */
[----:B------:R-:W-:Y:S01]  /*16e30*/  HADD2.F32 R4, -RZ, R3.H0_H0 ;  /* 0x20000003ff047230 */ /* 0x000fe20000004100 */
[----:B------:R-:W-:Y:S01]  /*16e40*/  F2FP.F16.E4M3.UNPACK_B R12, R40.H1 ;  /* 0x00000028ff0c723e */ /* 0x000fe200030006ff */
[----:B------:R-:W-:Y:S02]  /*16e50*/  HADD2.F32 R6, -RZ, R29.H1_H1 ;  /* 0x3000001dff067230 */ /* 0x000fe40000004100 */
[C---:B------:R-:W-:Y:S01]  /*16e60*/  FMUL.FTZ R20, R11.reuse, R10 ;  /* 0x0000000a0b147220 */ /* 0x040fe20000410000 */
[----:B------:R-:W-:Y:S02]  /*16e70*/  HADD2.F32 R3, -RZ, R3.H1_H1 ;  /* 0x30000003ff037230 */ /* 0x000fe40000004100 */
[C---:B------:R-:W-:Y:S01]  /*16e80*/  FFMA.FTZ R21, R4.reuse, R13, -R21 ;  /* 0x0000000d04157223 */ /* 0x040fe20000010815 */
[----:B------:R-:W-:Y:S01]  /*16e90*/  FFMA.FTZ R27, R4, R15, R27 ;  /* 0x0000000f041b7223 */ /* 0x000fe2000001001b */
[----:B------:R-:W-:Y:S01]  /*16ea0*/  F2FP.F16.E4M3.UNPACK_B R8, R33.H1 ;  /* 0x00000021ff08723e */ /* 0x000fe200030006ff */
[----:B------:R-:W-:Y:S01]  /*16eb0*/  FMUL.FTZ R11, R11, R6 ;  /* 0x000000060b0b7220 */ /* 0x000fe20000410000 */
[----:B------:R-:W-:-:S02]  /*16ec0*/  HADD2.F32 R13, -RZ, R12.H0_H0 ;  /* 0x2000000cff0d7230 */ /* 0x000fc40000004100 */
[C---:B------:R-:W-:Y:S01]  /*16ed0*/  FFMA.FTZ R20, R3.reuse, R6, -R20 ;  /* 0x0000000603147223 */ /* 0x040fe20000010814 */
[----:B------:R-:W-:Y:S02]  /*16ee0*/  HADD2.F32 R4, -RZ, R26.H0_H0 ;  /* 0x2000001aff047230 */ /* 0x000fe40000004100 */
[----:B------:R-:W-:Y:S01]  /*16ef0*/  FFMA.FTZ R24, R3, R10, R11 ;  /* 0x0000000a03187223 */ /* 0x000fe2000001000b */
[--C-:B------:R-:W-:Y:S01]  /*16f00*/  HADD2.F32 R6, -RZ, R8.reuse.H0_H0 ;  /* 0x20000008ff067230 */ /* 0x100fe20000004100 */
[----:B------:R-:W-:Y:S01]  /*16f10*/  F2FP.F16.E4M3.UNPACK_B R33, R33 ;  /* 0x00000021ff21723e */ /* 0x000fe200020006ff */
[----:B------:R-:W-:Y:S02]  /*16f20*/  HADD2.F32 R11, -RZ, R8.H1_H1 ;  /* 0x30000008ff0b7230 */ /* 0x000fe40000004100 */
[C---:B------:R-:W-:Y:S01]  /*16f30*/  FMUL.FTZ R8, R4.reuse, R13 ;  /* 0x0000000d04087220 */ /* 0x040fe20000410000 */
[----:B------:R-:W-:Y:S02]  /*16f40*/  HADD2.F32 R3, -RZ, R14.H0_H0 ;  /* 0x2000000eff037230 */ /* 0x000fe40000004100 */
[----:B------:R-:W-:Y:S01]  /*16f50*/  FMUL.FTZ R4, R4, R6 ;  /* 0x0000000604047220 */ /* 0x000fe20000410000 */
[----:B------:R-:W-:Y:S01]  /*16f60*/  HADD2.F32 R15, -RZ, R12.H1_H1 ;  /* 0x3000000cff0f7230 */ /* 0x000fe20000004100 */
[----:B------:R-:W-:Y:S01]  /*16f70*/  F2FP.F16.E4M3.UNPACK_B R40, R40 ;  /* 0x00000028ff28723e */ /* 0x000fe200020006ff */
[----:B------:R-:W-:-:S02]  /*16f80*/  HADD2.F32 R26, -RZ, R26.H1_H1 ;  /* 0x3000001aff1a7230 */ /* 0x000fc40000004100 */
[C---:B------:R-:W-:Y:S01]  /*16f90*/  FFMA.FTZ R29, R3.reuse, R6, -R8 ;  /* 0x00000006031d7223 */ /* 0x040fe20000010808 */
[----:B------:R-:W-:Y:S02]  /*16fa0*/  HADD2.F32 R14, -RZ, R14.H1_H1 ;  /* 0x3000000eff0e7230 */ /* 0x000fe40000004100 */
[----:B------:R-:W-:Y:S01]  /*16fb0*/  FFMA.FTZ R13, R3, R13, R4 ;  /* 0x0000000d030d7223 */ /* 0x000fe20000010004 */
[----:B------:R-:W-:Y:S02]  /*16fc0*/  HADD2.F32 R10, -RZ, R40.H0_H0 ;  /* 0x20000028ff0a7230 */ /* 0x000fe40000004100 */
[C---:B------:R-:W-:Y:S01]  /*16fd0*/  FMUL.FTZ R35, R26.reuse, R15 ;  /* 0x0000000f1a237220 */ /* 0x040fe20000410000 */
[----:B------:R-:W-:Y:S01]  /*16fe0*/  FMUL.FTZ R6, R26, R11 ;  /* 0x0000000b1a067220 */ /* 0x000fe20000410000 */
[----:B------:R-:W-:Y:S01]  /*16ff0*/  HADD2.F32 R4, -RZ, R25.H0_H0 ;  /* 0x20000019ff047230 */ /* 0x000fe20000004100 */
[----:B------:R-:W-:Y:S01]  /*17000*/  F2FP.SATFINITE.E4M3.F32.PACK_AB_MERGE_C R42, R42, R45, RZ ;  /* 0x0000002d2a2a723e */ /* 0x000fe200048070ff */
[C---:B------:R-:W-:Y:S01]  /*17010*/  FFMA.FTZ R26, R14.reuse, R11, -R35 ;  /* 0x0000000b0e1a7223 */ /* 0x040fe20000010823 */
[----:B------:R-:W-:Y:S01]  /*17020*/  FFMA.FTZ R14, R14, R15, R6 ;  /* 0x0000000f0e0e7223 */ /* 0x000fe20000010006 */
[----:B------:R-:W-:-:S02]  /*17030*/  HADD2.F32 R6, -RZ, R33.H0_H0 ;  /* 0x20000021ff067230 */ /* 0x000fc40000004100 */
[----:B------:R-:W-:Y:S01]  /*17040*/  FMUL.FTZ R12, R4, R10 ;  /* 0x0000000a040c7220 */ /* 0x000fe20000410000 */
[----:B------:R-:W-:Y:S01]  /*17050*/  HADD2.F32 R40, -RZ, R40.H1_H1 ;  /* 0x30000028ff287230 */ /* 0x000fe20000004100 */
[----:B------:R-:W-:Y:S01]  /*17060*/  F2FP.SATFINITE.E4M3.F32.PACK_AB_MERGE_C R26, R26, R29, RZ ;  /* 0x0000001d1a1a723e */ /* 0x000fe200048070ff */
        /* <DEDUP_REMOVED lines=21> */
[----:B------:R-:W-:-:S02]  /*171c0*/  F2FP.SATFINITE.E4M3.F32.PACK_AB_MERGE_C R9, R36, R9, R32 ;  /* 0x000000092409723e */ /* 0x000fc40004807020 */
[----:B------:R-:W-:Y:S01]  /*171d0*/  F2FP.SATFINITE.E4M3.F32.PACK_AB_MERGE_C R11, R47, R46, R11 ;  /* 0x0000002e2f0b723e */ /* 0x000fe2000480700b */
[----:B------:R0:W-:Y:S01]  /*171e0*/  STS.128 [R51+0x1e200], R4 ;  /* 0x01e2000433007388 */ /* 0x0001e20000000c00 */
[----:B------:R-:W-:Y:S02]  /*171f0*/  F2FP.SATFINITE.E4M3.F32.PACK_AB_MERGE_C R8, R24, R27, R8 ;  /* 0x0000001b1808723e */ /* 0x000fe40004807008 */
[----:B------:R-:W-:-:S05]  /*17200*/  F2FP.SATFINITE.E4M3.F32.PACK_AB_MERGE_C R10, R25, R10, R13 ;  /* 0x0000000a190a723e */ /* 0x000fca000480700d */
[----:B------:R0:W-:Y:S02]  /*17210*/  STS.128 [R0+0x1e200], R8 ;  /* 0x01e2000800007388 */ /* 0x0001e40000000c00 */
.L_x_602:
[----:B------:R-:W-:Y:S05]  /*17220*/  BSYNC B0 ;  /* 0x0000000000007941 */ /* 0x000fea0003800000 */
.L_x_595:
[----:B------:R-:W-:Y:S01]  /*17230*/  @!PT LDS RZ, [RZ] ;  /* 0x00000000fffff984 */ /* 0x000fe20000000800 */
[----:B------:R-:W-:Y:S01]  /*17240*/  @!PT LDS RZ, [RZ] ;  /* 0x00000000fffff984 */ /* 0x000fe20000000800 */
[----:B------:R-:W-:Y:S01]  /*17250*/  @!PT LDS RZ, [RZ] ;  /* 0x00000000fffff984 */ /* 0x000fe20000000800 */
[----:B------:R-:W-:Y:S01]  /*17260*/  @!PT LDS RZ, [RZ] ;  /* 0x00000000fffff984 */ /* 0x000fe20000000800 */
[----:B------:R1:W-:Y:S06]  /*17270*/  MEMBAR.ALL.CTA ;  /* 0x0000000000007992 */ /* 0x0003ec0000008000 */
[----:B-1----:R-:W1:Y:S01]  /*17280*/  FENCE.VIEW.ASYNC.S ;  /* 0x00000000000073c6 */ /* 0x002e620000000000 */
[----:B------:R-:W-:Y:S05]  /*17290*/  WARPSYNC.ALL ;  /* 0x0000000000007948 */ /* 0x000fea0003800000 */
[----:B-1----:R-:W-:Y:S06]  /*172a0*/  BAR.SYNC.DEFER_BLOCKING 0xd, 0x100 ;  /* 0x0344000000007b1d */ /* 0x002fec0000010000 */
.L_x_593:
[----:B0-23--:R-:W-:-:S05]  /*172b0*/  IMAD.U32 R0, RZ, RZ, UR53 ;  /* 0x00000035ff007e24 */ /* 0x00dfca000f8e00ff */
[----:B------:R-:W-:-:S13]  /*172c0*/  ISETP.NE.AND P0, PT, R0, 0x3, PT ;  /* 0x000000030000780c */ /* 0x000fda0003f05270 */
[----:B------:R-:W-:Y:S05]  /*172d0*/  @!P0 BRA `(.L_x_622) ;  /* 0x0000000000048947 */ /* 0x000fea0003800000 */
[----:B------:R-:W-:Y:S01]  /*172e0*/  BPT.TRAP 0x1 ;  /* 0x000000040000795c */ /* 0x000fe20000300000 */
.L_x_622:
[----:B------:R-:W-:Y:S01]  /*172f0*/  IMAD R0, R147, 0x8, R16 ;  /* 0x0000000893007824 */ /* 0x000fe200078e0210 */
[----:B-1----:R-:W-:-:S04]  /*17300*/  SHF.L.U32 R3, R230, 0x1f, RZ ;  /* 0x0000001fe6037819 */ /* 0x002fc800000006ff */
[----:B------:R0:W1:Y:S01]  /*17310*/  SYNCS.PHASECHK.TRANS64.TRYWAIT P2, [R0+URZ+0x33430], R3 ;  /* 0x03343003000075a7 */ /* 0x000062000804017f */
[----:B------:R-:W-:Y:S05]  /*17320*/  @!P0 BRA `(.L_x_623) ;  /* 0x0000000000048947 */ /* 0x000fea0003800000 */
[----:B------:R-:W-:Y:S01]  /*17330*/  BPT.TRAP 0x1 ;  /* 0x000000040000795c */ /* 0x000fe20000300000 */
.L_x_623:
[----:B----45:R-:W2:Y:S01]  /*17340*/  S2R R4, SR_TID.X ;  /* 0x0000000000047919 */ /* 0x030ea20000002100 */
[----:B------:R-:W-:Y:S01]  /*17350*/  IMAD.MOV.U32 R119, RZ, RZ, RZ ;  /* 0x000000ffff777224 */ /* 0x000fe200078e00ff */
[----:B--2---:R-:W-:-:S04]  /*17360*/  LOP3.LUT R4, R4, 0x7f, RZ, 0xc0, !PT ;  /* 0x0000007f04047812 */ /* 0x004fc800078ec0ff */
[----:B------:R-:W-:Y:S01]  /*17370*/  ISETP.NE.AND P1, PT, R4, RZ, PT ;  /* 0x000000ff0400720c */ /* 0x000fe20003f25270 */
[----:B-1----:R-:W-:-:S12]  /*17380*/  @P2 BRA `(.L_x_624) ;  /* 0x0000000000082947 */ /* 0x002fd80003800000 */
[----:B------:R-:W1:Y:S02]  /*17390*/  SYNCS.PHASECHK.TRANS64.TRYWAIT P2, [R0+URZ+0x33430], R3 ;  /* 0x03343003000075a7 */ /* 0x000e64000804017f */
[----:B-1----:R-:W-:Y:S05]  /*173a0*/  @!P2 BRA `(.L_x_625) ;  /* 0x0000012400a4a947 */ /* 0x002fea0003800000 */
.L_x_624:
[----:B------:R-:W-:Y:S05]  /*173b0*/  WARPSYNC.ALL ;  /* 0x0000000000007948 */ /* 0x000fea0003800000 */
[----:B01----:R-:W-:Y:S01]  /*173c0*/  IADD3 R3, R16, 0x24200, RZ ;  /* 0x0002420010037810 */ /* 0x003fe20007ffe0ff */
[----:B------:R-:W2:Y:S01]  /*173d0*/  LDL R13, [R1+0x70] ;  /* 0x00007000010d7983 */ /* 0x000ea20000100800 */
[----:B------:R-:W-:Y:S01]  /*173e0*/  R2UR UR28, R44 ;  /* 0x000000002c1c72ca */ /* 0x000fe200000e0000 */
[----:B------:R-:W-:Y:S01]  /*173f0*/  IMAD.MOV.U32 R5, RZ, RZ, -0x7fffffe0 ;  /* 0x80000020ff057424 */ /* 0x000fe200078e00ff */
[----:B------:R-:W-:Y:S01]  /*17400*/  SHF.R.U32.HI R3, RZ, 0x4, R3 ;  /* 0x00000004ff037819 */ /* 0x000fe20000011603 */
[----:B------:R-:W-:Y:S01]  /*17410*/  WARPGROUP.ARRIVE ;  /* 0x00000000000079c5 */ /* 0x000fe20000000000 */
[----:B------:R-:W-:Y:S01]  /*17420*/  UMOV UR29, 0x80000020 ;  /* 0x80000020001d7882 */ /* 0x000fe20000000000 */
[----:B------:R-:W-:Y:S01]  /*17430*/  IMAD.MOV.U32 R7, RZ, RZ, -0x7fffffe0 ;  /* 0x80000020ff077424 */ /* 0x000fe200078e00ff */
[----:B------:R-:W-:Y:S01]  /*17440*/  LOP3.LUT R3, R3, 0x3fff, RZ, 0xc0, !PT ;  /* 0x00003fff03037812 */ /* 0x000fe200078ec0ff */
[----:B------:R-:W-:Y:S01]  /*17450*/  UMOV UR9, UR29 ;  /* 0x0000001d00097c82 */ /* 0x000fe20008000000 */
[----:B------:R-:W-:Y:S01]  /*17460*/  R2UR UR31, R5 ;  /* 0x00000000051f72ca */ /* 0x000fe200000e0000 */
[----:B------:R-:W-:Y:S01]  /*17470*/  UMOV UR5, UR29 ;  /* 0x0000001d00057c82 */ /* 0x000fe20008000000 */
[----:B------:R-:W-:Y:S01]  /*17480*/  LOP3.LUT R14, R3, 0x10000, RZ, 0xfc, !PT ;  /* 0x00010000030e7812 */ /* 0x000fe200078efcff */
[----:B------:R-:W-:Y:S01]  /*17490*/  IMAD.MOV.U32 R9, RZ, RZ, -0x7fffffe0 ;  /* 0x80000020ff097424 */ /* 0x000fe200078e00ff */
[----:B------:R-:W-:Y:S01]  /*174a0*/  R2UR UR11, R7 ;  /* 0x00000000070b72ca */ /* 0x000fe200000e0000 */
[----:B------:R-:W-:Y:S01]  /*174b0*/  ULOP3.LUT UR28, UR28, 0x10000, URZ, 0xfc, !UPT ;  /* 0x000100001c1c7892 */ /* 0x000fe2000f8efc3f */
[----:B------:R-:W-:Y:S01]  /*174c0*/  MOV R7, 0x80000020 ;  /* 0x8000002000077802 */ /* 0x000fe20000000f00 */
[----:B------:R-:W-:Y:S01]  /*174d0*/  IMAD R4, R147, 0x780, R14 ;  /* 0x0000078093047824 */ /* 0x000fe200078e020e */
[----:B------:R-:W-:Y:S01]  /*174e0*/  UMOV UR13, UR29 ;  /* 0x0000001d000d7c82 */ /* 0x000fe20008000000 */
[----:B------:R-:W-:Y:S01]  /*174f0*/  IMAD.MOV.U32 R11, RZ, RZ, -0x7fffffe0 ;  /* 0x80000020ff0b7424 */ /* 0x000fe200078e00ff */
[----:B------:R-:W-:Y:S01]  /*17500*/  R2UR UR7, R7 ;  /* 0x00000000070772ca */ /* 0x000fe200000e0000 */
[C---:B------:R-:W-:Y:S01]  /*17510*/  VIADD R6, R4.reuse, 0x80 ;  /* 0x0000008004067836 */ /* 0x040fe20000000000 */
[C---:B------:R-:W-:Y:S01]  /*17520*/  R2UR UR30, R4.reuse ;  /* 0x00000000041e72ca */ /* 0x040fe200000e0000 */
[----:B------:R-:W-:Y:S01]  /*17530*/  UMOV UR8, UR28 ;  /* 0x0000001c00087c82 */ /* 0x000fe20008000000 */
[----:B------:R-:W-:Y:S01]  /*17540*/  UMOV UR4, UR28 ;  /* 0x0000001c00047c82 */ /* 0x000fe20008000000 */
[----:B------:R-:W-:Y:S01]  /*17550*/  VIADD R8, R4, 0x180 ;  /* 0x0000018004087836 */ /* 0x000fe20000000000 */
[----:B------:R-:W-:Y:S01]  /*17560*/  R2UR UR10, R6 ;  /* 0x00000000060a72ca */ /* 0x000fe200000e0000 */
[C---:B------:R-:W-:Y:S01]  /*17570*/  VIADD R6, R4.reuse, 0x100 ;  /* 0x0000010004067836 */ /* 0x040fe20000000000 */
[----:B------:R-:W-:Y:S01]  /*17580*/  UMOV UR12, UR28 ;  /* 0x0000001c000c7c82 */ /* 0x000fe20008000000 */
[----:B------:R-:W-:Y:S01]  /*17590*/  IMAD.MOV.U32 R7, RZ, RZ, -0x7fffffe0 ;  /* 0x80000020ff077424 */ /* 0x000fe200078e00ff */
[----:B------:R-:W-:Y:S01]  /*175a0*/  R2UR UR51, R11 ;  /* 0x000000000b3372ca */ /* 0x000fe200000e0000 */
[----:B------:R-:W-:Y:S01]  /*175b0*/  VIADD R10, R4, 0x2 ;  /* 0x00000002040a7836 */ /* 0x000fe20000000000 */
[----:B------:R-:W-:Y:S01]  /*175c0*/  R2UR UR6, R6 ;  /* 0x00000000060672ca */ /* 0x000fe200000e0000 */
[----:B------:R-:W-:Y:S01]  /*175d0*/  VIADD R6, R4, 0x200 ;  /* 0x0000020004067836 */ /* 0x000fe20000000000 */
[----:B------:R-:W-:Y:S01]  /*175e0*/  R2UR UR15, R7 ;  /* 0x00000000070f72ca */ /* 0x000fe200000e0000 */
[----:B------:R-:W-:Y:S01]  /*175f0*/  QGMMA.64x32x32.F32.E4M3.E4M3 R88, gdesc[UR28], RZ, !UPT, gsb0 ;  /* 0x006000001c5879f3 */ /* 0x000fe2000c0008ff */
[----:B------:R-:W-:Y:S01]  /*17600*/  R2UR UR50, R10 ;  /* 0x000000000a3272ca */ /* 0x000fe200000e0000 */
[----:B------:R-:W-:Y:S01]  /*17610*/  UIADD3 UR48, UR28, 0x2, URZ ;  /* 0x000000021c307890 */ /* 0x000fe2000fffe03f */
[----:B------:R-:W-:Y:S01]  /*17620*/  R2UR UR14, R6 ;  /* 0x00000000060e72ca */ /* 0x000fe200000e0000 */
[----:B------:R-:W-:Y:S01]  /*17630*/  UMOV UR49, 0x80000020 ;  /* 0x8000002000317882 */ /* 0x000fe20000000000 */
[----:B------:R-:W-:Y:S01]  /*17640*/  IMAD.MOV.U32 R7, RZ, RZ, -0x7fffffe0 ;  /* 0x80000020ff077424 */ /* 0x000fe200078e00ff */
[C---:B------:R-:W-:Y:S01]  /*17650*/  IADD3 R6, R4.reuse, 0x82, RZ ;  /* 0x0000008204067810 */ /* 0x040fe20007ffe0ff */
[----:B------:R-:W-:Y:S01]  /*17660*/  IMAD.MOV.U32 R11, RZ, RZ, -0x7fffffe0 ;  /* 0x80000020ff0b7424 */ /* 0x000fe200078e00ff */
[C---:B------:R-:W-:Y:S01]  /*17670*/  IADD3 R10, R4.reuse, 0x280, RZ ;  /* 0x00000280040a7810 */ /* 0x040fe20007ffe0ff */
[----:B------:R-:W-:Y:S01]  /*17680*/  VIADD R20, R4, 0x682 ;  /* 0x0000068204147836 */ /* 0x000fe20000000000 */
[----:B------:R-:W-:Y:S01]  /*17690*/  MOV R5, 0x80000020 ;  /* 0x8000002000057802 */ /* 0x000fe20000000f00 */
[----:B------:R-:W-:Y:S01]  /*176a0*/  IMAD.MOV.U32 R21, RZ, RZ, -0x7fffffe0 ;  /* 0x80000020ff157424 */ /* 0x000fe200078e00ff */
[----:B------:R-:W-:Y:S01]  /*176b0*/  P2R R104, PR, RZ, 0x2 ;  /* 0x00000002ff687803 */ /* 0x000fe20000000000 */
[--C-:B------:R-:W-:Y:S01]  /*176c0*/  IMAD.MOV.U32 R118, RZ, RZ, R119.reuse ;  /* 0x000000ffff767224 */ /* 0x100fe200078e0077 */
[----:B------:R-:W-:Y:S01]  /*176d0*/  P2R R12, PR, RZ, 0x1 ;  /* 0x00000001ff0c7803 */ /* 0x000fe20000000000 */
[--C-:B------:R-:W-:Y:S01]  /*176e0*/  IMAD.MOV.U32 R116, RZ, RZ, R119.reuse ;  /* 0x000000ffff747224 */ /* 0x100fe200078e0077 */
[-C--:B------:R-:W-:Y:S01]  /*176f0*/  MOV R114, R119.reuse ;  /* 0x0000007700727202 */ /* 0x080fe20000000f00 */
[--C-:B------:R-:W-:Y:S01]  /*17700*/  IMAD.MOV.U32 R112, RZ, RZ, R119.reuse ;  /* 0x000000ffff707224 */ /* 0x100fe200078e0077 */
[----:B------:R-:W-:Y:S01]  /*17710*/  MOV R108, R119 ;  /* 0x00000077006c7202 */ /* 0x000fe20000000f00 */
[----:B------:R-:W-:-:S02]  /*17720*/  IMAD.MOV.U32 R110, RZ, RZ, R119 ;  /* 0x000000ffff6e7224 */ /* 0x000fc400078e0077 */
[----:B------:R-:W-:Y:S01]  /*17730*/  IMAD.MOV.U32 R106, RZ, RZ, R119 ;  /* 0x000000ffff6a7224 */ /* 0x000fe200078e0077 */
[----:B------:R-:W-:Y:S02]  /*17740*/  WARPGROUP.DEPBAR.LE gsb0, 0x0 ;  /* 0x00008000000079c5 */ /* 0x000fe40000010000 */
[----:B------:R-:W-:-:S06]  /*17750*/  WARPGROUP.ARRIVE ;  /* 0x00000000000079c5 */ /* 0x000fcc0000000000 */
[----:B------:R-:W-:Y:S01]  /*17760*/  QGMMA.64x32x32.F32.E4M3.E4M3 R72, gdesc[UR8], RZ, !UPT, gsb0 ;  /* 0x00600000084879f3 */ /* 0x000fe2000c0008ff */
[----:B------:R-:W-:Y:S01]  /*17770*/  R2UR UR10, R8 ;  /* 0x00000000080a72ca */ /* 0x000fe200000e0000 */
[----:B------:R-:W-:Y:S01]  /*17780*/  UMOV UR8, UR28 ;  /* 0x0000001c00087c82 */ /* 0x000fe20008000000 */
[----:B------:R-:W-:Y:S01]  /*17790*/  R2UR UR11, R9 ;  /* 0x00000000090b72ca */ /* 0x000fe200000e0000 */
[----:B------:R-:W-:Y:S01]  /*177a0*/  UMOV UR9, UR29 ;  /* 0x0000001d00097c82 */ /* 0x000fe20008000000 */
[----:B------:R-:W-:Y:S02]  /*177b0*/  VIADD R8, R4, 0x182 ;  /* 0x0000018204087836 */ /* 0x000fe40000000000 */
[----:B------:R-:W-:Y:S01]  /*177c0*/  IMAD.MOV.U32 R9, RZ, RZ, -0x7fffffe0 ;  /* 0x80000020ff097424 */ /* 0x000fe200078e00ff */
        /* <DEDUP_REMOVED lines=21> */
[----:B------:R-:W-:Y:S01]  /*17920*/  UMOV UR12, UR48 ;  /* 0x00000030000c7c82 */ /* 0x000fe20008000000 */
[----:B------:R-:W-:Y:S01]  /*17930*/  UMOV UR13, UR49 ;  /* 0x00000031000d7c82 */ /* 0x000fe20008000000 */
[----:B------:R-:W-:Y:S02]  /*17940*/  WARPGROUP.DEPBAR.LE gsb0, 0x0 ;  /* 0x00008000000079c5 */ /* 0x000fe40000010000 */
[----:B------:R-:W-:-:S06]  /*17950*/  WARPGROUP.ARRIVE ;  /* 0x00000000000079c5 */ /* 0x000fcc0000000000 */
[----:B------:R-:W-:Y:S01]  /*17960*/  QGMMA.64x32x32.F32.E4M3.E4M3 R88, gdesc[UR48], R88, gsb0 ;  /* 0x00600000305879f3 */ /* 0x000fe20008000858 */
[----:B------:R-:W-:Y:S01]  /*17970*/  R2UR UR50, R6 ;  /* 0x00000000063272ca */ /* 0x000fe200000e0000 */
[----:B------:R-:W-:Y:S01]  /*17980*/  VIADD R6, R4, 0x202 ;  /* 0x0000020204067836 */ /* 0x000fe20000000000 */
[----:B------:R-:W-:Y:S01]  /*17990*/  R2UR UR51, R7 ;  /* 0x00000000073372ca */ /* 0x000fe200000e0000 */
[----:B------:R-:W-:-:S03]  /*179a0*/  IMAD.MOV.U32 R7, RZ, RZ, -0x7fffffe0 ;  /* 0x80000020ff077424 */ /* 0x000fc600078e00ff */
[----:B------:R-:W-:Y:S01]  /*179b0*/  R2UR UR14, R6 ;  /* 0x00000000060e72ca */ /* 0x000fe200000e0000 */
[----:B------:R-:W-:Y:S01]  /*179c0*/  VIADD R6, R4, 0x300 ;  /* 0x0000030004067836 */ /* 0x000fe20000000000 */
[----:B------:R-:W-:Y:S01]  /*179d0*/  R2UR UR15, R7 ;  /* 0x00000000070f72ca */ /* 0x000fe200000e0000 */
[----:B------:R-:W-:Y:S01]  /*179e0*/  IMAD.MOV.U32 R7, RZ, RZ, -0x7fffffe0 ;  /* 0x80000020ff077424 */ /* 0x000fe200078e00ff */
[----:B------:R-:W-:Y:S02]  /*179f0*/  WARPGROUP.DEPBAR.LE gsb0, 0x0 ;  /* 0x00008000000079c5 */ /* 0x000fe40000010000 */
[----:B------:R-:W-:-:S06]  /*17a00*/  WARPGROUP.ARRIVE ;  /* 0x00000000000079c5 */ /* 0x000fcc0000000000 */
[----:B------:R-:W-:Y:S01]  /*17a10*/  QGMMA.64x32x32.F32.E4M3.E4M3 R72, gdesc[UR4], R72, gsb0 ;  /* 0x00600000044879f3 */ /* 0x000fe20008000848 */
[----:B------:R-:W-:Y:S01]  /*17a20*/  R2UR UR6, R10 ;  /* 0x000000000a0672ca */ /* 0x000fe200000e0000 */
[----:B------:R-:W-:Y:S01]  /*17a30*/  UIADD3 UR4, UR28, 0x200, URZ ;  /* 0x000002001c047890 */ /* 0x000fe2000fffe03f */
[----:B------:R-:W-:Y:S01]  /*17a40*/  R2UR UR7, R11 ;  /* 0x000000000b0772ca */ /* 0x000fe200000e0000 */
[----:B------:R-:W-:Y:S01]  /*17a50*/  UMOV UR5, 0x80000020 ;  /* 0x8000002000057882 */ /* 0x000fe20000000000 */
[----:B------:R-:W-:Y:S01]  /*17a60*/  VIADD R10, R4, 0x282 ;  /* 0x00000282040a7836 */ /* 0x000fe20000000000 */
[----:B------:R-:W-:Y:S01]  /*17a70*/  UMOV UR17, UR5 ;  /* 0x0000000500117c82 */ /* 0x000fe20008000000 */
[----:B------:R-:W-:Y:S02]  /*17a80*/  IMAD.MOV.U32 R11, RZ, RZ, -0x7fffffe0 ;  /* 0x80000020ff0b7424 */ /* 0x000fe400078e00ff */
[----:B------:R-:W-:Y:S01]  /*17a90*/  UMOV UR16, UR4 ;  /* 0x0000000400107c82 */ /* 0x000fe20008000000 */
[----:B------:R-:W-:-:S02]  /*17aa0*/  WARPGROUP.DEPBAR.LE gsb0, 0x0 ;  /* 0x00008000000079c5 */ /* 0x000fc40000010000 */
[----:B------:R-:W-:-:S06]  /*17ab0*/  WARPGROUP.ARRIVE ;  /* 0x00000000000079c5 */ /* 0x000fcc0000000000 */
[----:B------:R-:W-:Y:S03]  /*17ac0*/  QGMMA.64x32x32.F32.E4M3.E4M3 R56, gdesc[UR48], R56, gsb0 ;  /* 0x00600000303879f3 */ /* 0x000fe60008000838 */
[----:B------:R-:W-:Y:S02]  /*17ad0*/  WARPGROUP.DEPBAR.LE gsb0, 0x0 ;  /* 0x00008000000079c5 */ /* 0x000fe40000010000 */
[----:B------:R-:W-:-:S06]  /*17ae0*/  WARPGROUP.ARRIVE ;  /* 0x00000000000079c5 */ /* 0x000fcc0000000000 */
[----:B------:R-:W-:Y:S01]  /*17af0*/  QGMMA.64x32x32.F32.E4M3.E4M3 R40, gdesc[UR8], R40, gsb0 ;  /* 0x00600000082879f3 */ /* 0x000fe20008000828 */
[----:B------:R-:W-:Y:S01]  /*17b00*/  R2UR UR10, R6 ;  /* 0x00000000060a72ca */ /* 0x000fe200000e0000 */
[----:B------:R-:W-:Y:S01]  /*17b10*/  UMOV UR8, UR4 ;  /* 0x0000000400087c82 */ /* 0x000fe20008000000 */
[----:B------:R-:W-:Y:S01]  /*17b20*/  R2UR UR11, R7 ;  /* 0x00000000070b72ca */ /* 0x000fe200000e0000 */
[----:B------:R-:W-:Y:S01]  /*17b30*/  UMOV UR9, UR5 ;  /* 0x0000000500097c82 */ /* 0x000fe20008000000 */
[----:B------:R-:W-:Y:S01]  /*17b40*/  IMAD.MOV.U32 R7, RZ, RZ, -0x7fffffe0 ;  /* 0x80000020ff077424 */ /* 0x000fe200078e00ff */
[----:B------:R-:W-:Y:S01]  /*17b50*/  IADD3 R6, R4, 0x380, RZ ;  /* 0x0000038004067810 */ /* 0x000fe20007ffe0ff */
[----:B------:R-:W-:Y:S02]  /*17b60*/  WARPGROUP.DEPBAR.LE gsb0, 0x0 ;  /* 0x00008000000079c5 */ /* 0x000fe40000010000 */
[----:B------:R-:W-:-:S06]  /*17b70*/  WARPGROUP.ARRIVE ;  /* 0x00000000000079c5 */ /* 0x000fcc0000000000 */
[----:B------:R-:W-:Y:S01]  /*17b80*/  QGMMA.64x32x32.F32.E4M3.E4M3 R24, gdesc[UR12], R24, gsb0 ;  /* 0x006000000c1879f3 */ /* 0x000fe20008000818 */
        /* <DEDUP_REMOVED lines=8> */
[----:B------:R-:W-:Y:S01]  /*17c10*/  QGMMA.64x32x32.F32.E4M3.E4M3 R88, gdesc[UR4], R88, gsb0 ;  /* 0x00600000045879f3 */ /* 0x000fe20008000858 */
[----:B------:R-:W-:Y:S01]  /*17c20*/  R2UR UR6, R6 ;  /* 0x00000000060672ca */ /* 0x000fe200000e0000 */
[----:B------:R-:W-:Y:S01]  /*17c30*/  VIADD R6, R4, 0x480 ;  /* 0x0000048004067836 */ /* 0x000fe20000000000 */
[----:B------:R-:W-:Y:S02]  /*17c40*/  R2UR UR7, R7 ;  /* 0x00000000070772ca */ /* 0x000fe400000e0000 */
[----:B------:R-:W-:Y:S02]  /*17c50*/  MOV R7, 0x80000020 ;  /* 0x8000002000077802 */ /* 0x000fe40000000f00 */
[----:B------:R-:W-:Y:S01]  /*17c60*/  R2UR UR18, R6 ;  /* 0x00000000061272ca */ /* 0x000fe200000e0000 */
[----:B------:R-:W-:Y:S01]  /*17c70*/  VIADD R6, R4, 0x302 ;  /* 0x0000030204067836 */ /* 0x000fe20000000000 */
[----:B------:R-:W-:Y:S01]  /*17c80*/  R2UR UR19, R7 ;  /* 0x00000000071372ca */ /* 0x000fe200000e0000 */
[----:B------:R-:W-:Y:S01]  /*17c90*/  IMAD.MOV.U32 R7, RZ, RZ, -0x7fffffe0 ;  /* 0x80000020ff077424 */ /* 0x000fe200078e00ff */
[----:B------:R-:W-:-:S02]  /*17ca0*/  WARPGROUP.DEPBAR.LE gsb0, 0x0 ;  /* 0x00008000000079c5 */ /* 0x000fc40000010000 */
        /* <DEDUP_REMOVED lines=20> */
[----:B------:R-:W-:Y:S01]  /*17df0*/  VIADD R6, R4, 0x382 ;  /* 0x0000038204067836 */ /* 0x000fe20000000000 */
[----:B------:R-:W-:Y:S01]  /*17e00*/  MOV R7, 0x80000020 ;  /* 0x8000002000077802 */ /* 0x000fe20000000f00 */
        /* <DEDUP_REMOVED lines=14> */
[----:B------:R-:W-:Y:S01]  /*17ef0*/  R2UR UR11, R7 ;  /* 0x00000000070b72ca */ /* 0x000fe200000e0000 */
[----:B------:R-:W-:-:S03]  /*17f00*/  IMAD.MOV.U32 R7, RZ, RZ, -0x7fffffe0 ;  /* 0x80000020ff077424 */ /* 0x000fc600078e00ff */
[----:B------:R-:W-:Y:S02]  /*17f10*/  R2UR UR22, R6 ;  /* 0x00000000061672ca */ /* 0x000fe400000e0000 */
[----:B------:R-:W-:Y:S01]  /*17f20*/  R2UR UR23, R7 ;  /* 0x00000000071772ca */ /* 0x000fe200000e0000 */
[----:B------:R-:W-:Y:S01]  /*17f30*/  IMAD.MOV.U32 R7, RZ, RZ, -0x7fffffe0 ;  /* 0x80000020ff077424 */ /* 0x000fe200078e00ff */
[----:B------:R-:W-:Y:S01]  /*17f40*/  IADD3 R6, R4, 0x580, RZ ;  /* 0x0000058004067810 */ /* 0x000fe20007ffe0ff */
[----:B------:R-:W-:Y:S02]  /*17f50*/  WARPGROUP.DEPBAR.LE gsb0, 0x0 ;  /* 0x00008000000079c5 */ /* 0x000fe40000010000 */
[----:B------:R-:W-:-:S06]  /*17f60*/  WARPGROUP.ARRIVE ;  /* 0x00000000000079c5 */ /* 0x000fcc0000000000 */
[----:B------:R-:W-:Y:S01]  /*17f70*/  QGMMA.64x32x32.F32.E4M3.E4M3 R72, gdesc[UR12], R72, gsb0 ;  /* 0x006000000c4879f3 */ /* 0x000fe20008000848 */
[----:B------:R-:W-:Y:S01]  /*17f80*/  R2UR UR14, R10 ;  /* 0x000000000a0e72ca */ /* 0x000fe200000e0000 */
[----:B------:R-:W-:Y:S01]  /*17f90*/  UIADD3 UR12, UR28, 0x400, URZ ;  /* 0x000004001c0c7890 */ /* 0x000fe2000fffe03f */
[----:B------:R-:W-:Y:S01]  /*17fa0*/  R2UR UR15, R11 ;  /* 0x000000000b0f72ca */ /* 0x000fe200000e0000 */
[----:B------:R-:W-:Y:S01]  /*17fb0*/  UMOV UR13, 0x80000020 ;  /* 0x80000020000d7882 */ /* 0x000fe20000000000 */
[----:B------:R-:W-:Y:S01]  /*17fc0*/  IMAD.MOV.U32 R11, RZ, RZ, -0x7fffffe0 ;  /* 0x80000020ff0b7424 */ /* 0x000fe200078e00ff */
[----:B------:R-:W-:Y:S01]  /*17fd0*/  UMOV UR25, UR13 ;  /* 0x0000000d00197c82 */ /* 0x000fe20008000000 */
[----:B------:R-:W-:Y:S02]  /*17fe0*/  IADD3 R10, R4, 0x502, RZ ;  /* 0x00000502040a7810 */ /* 0x000fe40007ffe0ff */
        /* <DEDUP_REMOVED lines=30> */
[C---:B------:R-:W-:Y:S01]  /*181d0*/  VIADD R6, R4.reuse, 0x582 ;  /* 0x0000058204067836 */ /* 0x040fe20000000000 */
[----:B------:R-:W-:Y:S01]  /*181e0*/  R2UR UR27, R7 ;  /* 0x00000000071b72ca */ /* 0x000fe200000e0000 */
[----:B------:R-:W-:Y:S02]  /*181f0*/  IMAD.MOV.U32 R7, RZ, RZ, -0x7fffffe0 ;  /* 0x80000020ff077424 */ /* 0x000fe400078e00ff */
[----:B------:R-:W-:Y:S01]  /*18200*/  VIADD R4, R4, 0x702 ;  /* 0x0000070204047836 */ /* 0x000fe20000000000 */
[----:B------:R-:W-:Y:S02]  /*18210*/  WARPGROUP.DEPBAR.LE gsb0, 0x0 ;  /* 0x00008000000079c5 */ /* 0x000fe40000010000 */
[----:B------:R-:W-:-:S06]  /*18220*/  WARPGROUP.ARRIVE ;  /* 0x00000000000079c5 */ /* 0x000fcc0000000000 */
[----:B------:R-:W-:Y:S01]  /*18230*/  QGMMA.64x32x32.F32.E4M3.E4M3 R72, gdesc[UR16], R72, gsb0 ;  /* 0x00600000104879f3 */ /* 0x000fe20008000848 */
[----:B------:R-:W-:Y:S01]  /*18240*/  R2UR UR18, R10 ;  /* 0x000000000a1272ca */ /* 0x000fe200000e0000 */
[----:B------:R-:W-:Y:S01]  /*18250*/  UIADD3 UR16, UR28, 0x402, URZ ;  /* 0x000004021c107890 */ /* 0x000fe2000fffe03f */
[----:B------:R-:W-:Y:S01]  /*18260*/  R2UR UR19, R11 ;  /* 0x000000000b1372ca */ /* 0x000fe200000e0000 */
[----:B------:R-:W-:Y:S01]  /*18270*/  UMOV UR17, 0x80000020 ;  /* 0x8000002000117882 */ /* 0x000fe20000000000 */
[----:B------:R-:W-:Y:S02]  /*18280*/  WARPGROUP.DEPBAR.LE gsb0, 0x0 ;  /* 0x00008000000079c5 */ /* 0x000fe40000010000 */
        /* <DEDUP_REMOVED lines=9> */
[----:B------:R-:W-:Y:S02]  /*18320*/  WARPGROUP.DEPBAR.LE gsb0, 0x0 ;  /* 0x00008000000079c5 */ /* 0x000fe40000010000 */
[----:B------:R-:W-:-:S06]  /*18330*/  WARPGROUP.ARRIVE ;  /* 0x00000000000079c5 */ /* 0x000fcc0000000000 */
[----:B------:R-:W-:Y:S03]  /*18340*/  QGMMA.64x32x32.F32.E4M3.E4M3 R24, gdesc[UR24], R24, gsb0 ;  /* 0x00600000181879f3 */ /* 0x000fe60008000818 */
[----:B------:R-:W-:Y:S02]  /*18350*/  WARPGROUP.DEPBAR.LE gsb0, 0x0 ;  /* 0x00008000000079c5 */ /* 0x000fe40000010000 */
[----:B------:R-:W-:-:S06]  /*18360*/  WARPGROUP.ARRIVE ;  /* 0x00000000000079c5 */ /* 0x000fcc0000000000 */
[----:B------:R-:W-:Y:S01]  /*18370*/  QGMMA.64x32x32.F32.E4M3.E4M3 R88, gdesc[UR16], R88, gsb0 ;  /* 0x00600000105879f3 */ /* 0x000fe20008000858 */
[----:B------:R-:W-:Y:S02]  /*18380*/  R2UR UR18, R6 ;  /* 0x00000000061272ca */ /* 0x000fe400000e0000 */
[----:B------:R-:W-:Y:S02]  /*18390*/  R2UR UR19, R7 ;  /* 0x00000000071372ca */ /* 0x000fe400000e0000 */
[----:B--2---:R-:W-:-:S05]  /*183a0*/  IADD3 R6, R13, R159, RZ ;  /* 0x0000009f0d067210 */ /* 0x004fca0007ffe0ff */
[----:B------:R-:W-:-:S05]  /*183b0*/  IMAD R6, R161, -0xa0, R6 ;  /* 0xffffff60a1067824 */ /* 0x000fca00078e0206 */
[C---:B------:R-:W-:Y:S02]  /*183c0*/  ISETP.GT.AND P4, PT, R6.reuse, RZ, PT ;  /* 0x000000ff0600720c */ /* 0x040fe40003f84270 */
[C---:B------:R-:W-:Y:S02]  /*183d0*/  ISETP.GT.AND P5, PT, R6.reuse, 0x1, PT ;  /* 0x000000010600780c */ /* 0x040fe40003fa4270 */
[C---:B------:R-:W-:Y:S02]  /*183e0*/  ISETP.GT.AND P2, PT, R6.reuse, 0x8, PT ;  /* 0x000000080600780c */ /* 0x040fe40003f44270 */
[C---:B------:R-:W-:Y:S02]  /*183f0*/  ISETP.GT.AND P3, PT, R6.reuse, 0x9, PT ;  /* 0x000000090600780c */ /* 0x040fe40003f64270 */
[C---:B------:R-:W-:Y:S02]  /*18400*/  ISETP.GT.AND P6, PT, R6.reuse, 0x80, PT ;  /* 0x000000800600780c */ /* 0x040fe40003fc4270 */
[----:B------:R-:W-:-:S02]  /*18410*/  ISETP.GT.AND P1, PT, R6, 0x81, PT ;  /* 0x000000810600780c */ /* 0x000fc40003f24270 */
[----:B------:R-:W-:-:S04]  /*18420*/  ISETP.GT.AND P0, PT, R6, 0x88, PT ;  /* 0x000000880600780c */ /* 0x000fc80003f04270 */
[----:B------:R-:W-:Y:S01]  /*18430*/  P2R R4, PR, RZ, 0x1 ;  /* 0x00000001ff047803 */ /* 0x000fe20000000000 */
[----:B------:R-:W-:Y:S02]  /*18440*/  WARPGROUP.DEPBAR.LE gsb0, 0x0 ;  /* 0x00008000000079c5 */ /* 0x000fe40000010000 */
[----:B------:R-:W-:Y:S01]  /*18450*/  WARPGROUP.ARRIVE ;  /* 0x00000000000079c5 */ /* 0x000fe20000000000 */
[----:B------:R-:W-:Y:S01]  /*18460*/  FSEL R11, R88, -INF , P4 ;  /* 0xff800000580b7808 */ /* 0x000fe20002000000 */
[--C-:B------:R-:W-:Y:S01]  /*18470*/  IMAD.MOV.U32 R88, RZ, RZ, R119.reuse ;  /* 0x000000ffff587224 */ /* 0x100fe200078e0077 */
[----:B------:R-:W-:Y:S02]  /*18480*/  FSEL R89, R89, -INF , P5 ;  /* 0xff80000059597808 */ /* 0x000fe40002800000 */
[----:B------:R-:W-:Y:S01]  /*18490*/  FSEL R105, R92, -INF , P2 ;  /* 0xff8000005c697808 */ /* 0x000fe20001000000 */
[----:B------:R-:W-:Y:S01]  /*184a0*/  QGMMA.64x32x32.F32.E4M3.E4M3 R72, gdesc[UR16], R72, gsb0 ;  /* 0x00600000104879f3 */ /* 0x000fe20008000848 */
[----:B------:R-:W-:Y:S01]  /*184b0*/  R2UR UR18, R8 ;  /* 0x00000000081272ca */ /* 0x000fe200000e0000 */
[----:B------:R-:W-:Y:S01]  /*184c0*/  IMAD.MOV.U32 R92, RZ, RZ, R119 ;  /* 0x000000ffff5c7224 */ /* 0x000fe200078e0077 */
[----:B------:R-:W-:-:S02]  /*184d0*/  R2UR UR19, R9 ;  /* 0x00000000091372ca */ /* 0x000fc400000e0000 */
        /* <DEDUP_REMOVED lines=9> */
[----:B------:R-:W-:Y:S01]  /*18570*/  FSEL R7, R94, -INF , P2 ;  /* 0xff8000005e077808 */ /* 0x000fe20001000000 */
[----:B------:R-:W-:Y:S01]  /*18580*/  IMAD.MOV.U32 R94, RZ, RZ, R119 ;  /* 0x000000ffff5e7224 */ /* 0x000fe200078e0077 */
[----:B------:R-:W-:Y:S02]  /*18590*/  ISETP.GT.AND P2, PT, R6, 0x18, PT ;  /* 0x000000180600780c */ /* 0x000fe40003f44270 */
        /* <DEDUP_REMOVED lines=8> */
[----:B------:R-:W-:Y:S02]  /*18620*/  FSEL R101, R101, -INF , P3 ;  /* 0xff80000065657808 */ /* 0x000fe40001800000 */
[----:B------:R-:W-:Y:S02]  /*18630*/  ISETP.GT.AND P5, PT, R6, 0x20, PT ;  /* 0x000000200600780c */ /* 0x000fe40003fa4270 */
[----:B------:R-:W-:Y:S02]  /*18640*/  FMNMX.FTZ R8, R109, R8, !PT ;  /* 0x000000086d087209 */ /* 0x000fe40007810000 */
[----:B------:R-:W-:Y:S01]  /*18650*/  FSEL R9, R98, -INF , P4 ;  /* 0xff80000062097808 */ /* 0x000fe20002000000 */
[----:B------:R-:W-:Y:S01]  /*18660*/  IMAD.MOV.U32 R98, RZ, RZ, R119 ;  /* 0x000000ffff627224 */ /* 0x000fe200078e0077 */
[----:B------:R-:W-:Y:S02]  /*18670*/  ISETP.GT.AND P4, PT, R6, 0x21, PT ;  /* 0x000000210600780c */ /* 0x000fe40003f84270 */
[----:B------:R-:W-:-:S02]  /*18680*/  FMNMX.FTZ R8, R101, R8, !PT ;  /* 0x0000000865087209 */ /* 0x000fc40007810000 */
[----:B------:R-:W-:Y:S02]  /*18690*/  FSEL R103, R103, -INF , P3 ;  /* 0xff80000067677808 */ /* 0x000fe40001800000 */
[----:B------:R-:W-:Y:S02]  /*186a0*/  ISETP.GT.AND P3, PT, R6, 0x28, PT ;  /* 0x000000280600780c */ /* 0x000fe40003f64270 */
[----:B------:R-:W-:Y:S02]  /*186b0*/  FSEL R13, R102, -INF , P2 ;  /* 0xff800000660d7808 */ /* 0x000fe40001000000 */
[----:B------:R-:W-:Y:S01]  /*186c0*/  ISETP.GT.AND P2, PT, R6, 0x29, PT ;  /* 0x000000290600780c */ /* 0x000fe20003f44270 */
[----:B------:R-:W-:Y:S02]  /*186d0*/  WARPGROUP.DEPBAR.LE gsb0, 0x0 ;  /* 0x00008000000079c5 */ /* 0x000fe40000010000 */
[----:B------:R-:W-:Y:S01]  /*186e0*/  WARPGROUP.ARRIVE ;  /* 0x00000000000079c5 */ /* 0x000fe20000000000 */
[----:B------:R-:W-:-:S02]  /*186f0*/  FSEL R127, R72, -INF , P5 ;  /* 0xff800000487f7808 */ /* 0x000fc40002800000 */
[----:B------:R-:W-:Y:S02]  /*18700*/  FSEL R117, R73, -INF , P4 ;  /* 0xff80000049757808 */ /* 0x000fe40002000000 */
[----:B------:R-:W-:Y:S01]  /*18710*/  FMNMX.FTZ R8, R127, R8, !PT ;  /* 0x000000087f087209 */ /* 0x000fe20007810000 */
[----:B------:R-:W-:Y:S01]  /*18720*/  QGMMA.64x32x32.F32.E4M3.E4M3 R56, gdesc[UR16], R56, gsb0 ;  /* 0x00600000103879f3 */ /* 0x000fe20008000838 */
[----:B------:R-:W-:Y:S02]  /*18730*/  R2UR UR18, R20 ;  /* 0x00000000141272ca */ /* 0x000fe400000e0000 */
[----:B------:R-:W-:Y:S02]  /*18740*/  R2UR UR19, R21 ;  /* 0x00000000151372ca */ /* 0x000fe400000e0000 */
[----:B------:R-:W-:Y:S02]  /*18750*/  FSEL R111, R76, -INF , P3 ;  /* 0xff8000004c6f7808 */ /* 0x000fe40001800000 */
[----:B------:R-:W-:-:S02]  /*18760*/  FMNMX.FTZ R8, R117, R8, !PT ;  /* 0x0000000875087209 */ /* 0x000fc40007810000 */
[----:B------:R-:W-:Y:S02]  /*18770*/  FSEL R5, R74, -INF , P5 ;  /* 0xff8000004a057808 */ /* 0x000fe40002800000 */
[C---:B------:R-:W-:Y:S02]  /*18780*/  ISETP.GT.AND P5, PT, R6.reuse, 0x30, PT ;  /* 0x000000300600780c */ /* 0x040fe40003fa4270 */
        /* <DEDUP_REMOVED lines=20> */
[----:B------:R-:W-:Y:S02]  /*188d0*/  FMNMX.FTZ R8, R121, R8, !PT ;  /* 0x0000000879087209 */ /* 0x000fe40007810000 */
[----:B------:R-:W-:-:S02]  /*188e0*/  FSEL R73, R86, -INF , P3 ;  /* 0xff80000056497808 */ /* 0x000fc40001800000 */
[----:B------:R-:W-:Y:S02]  /*188f0*/  ISETP.GT.AND P3, PT, R6, 0x48, PT ;  /* 0x000000480600780c */ /* 0x000fe40003f64270 */
[----:B------:R-:W-:Y:S01]  /*18900*/  FSEL R87, R87, -INF , P2 ;  /* 0xff80000057577808 */ /* 0x000fe20001000000 */
[----:B------:R-:W-:Y:S02]  /*18910*/  WARPGROUP.DEPBAR.LE gsb0, 0x0 ;  /* 0x00008000000079c5 */ /* 0x000fe40000010000 */
[----:B------:R-:W-:Y:S01]  /*18920*/  WARPGROUP.ARRIVE ;  /* 0x00000000000079c5 */ /* 0x000fe20000000000 */
[----:B------:R-:W-:Y:S02]  /*18930*/  FSEL R85, R56, -INF , P5 ;  /* 0xff80000038557808 */ /* 0x000fe40002800000 */
[----:B------:R-:W-:Y:S02]  /*18940*/  FSEL R77, R57, -INF , P4 ;  /* 0xff800000394d7808 */ /* 0x000fe40002000000 */
[----:B------:R-:W-:Y:S01]  /*18950*/  FMNMX.FTZ R8, R85, R8, !PT ;  /* 0x0000000855087209 */ /* 0x000fe20007810000 */
[----:B------:R-:W-:Y:S01]  /*18960*/  QGMMA.64x32x32.F32.E4M3.E4M3 R40, gdesc[UR16], R40, gsb0 ;  /* 0x00600000102879f3 */ /* 0x000fe20008000828 */
        /* <DEDUP_REMOVED lines=25> */
[----:B------:R-:W-:Y:S02]  /*18b00*/  FMNMX.FTZ R8, R137, R8, !PT ;  /* 0x0000000889087209 */ /* 0x000fe40007810000 */
[----:B------:R-:W-:Y:S02]  /*18b10*/  FSEL R69, R70, -INF , P3 ;  /* 0xff80000046457808 */ /* 0x000fe40001800000 */
[C---:B------:R-:W-:Y:S02]  /*18b20*/  ISETP.GT.AND P3, PT, R6.reuse, 0x68, PT ;  /* 0x000000680600780c */ /* 0x040fe40003f64270 */
        /* <DEDUP_REMOVED lines=27> */
[----:B------:R-:W-:Y:S02]  /*18ce0*/  FMNMX.FTZ R8, R153, R8, !PT ;  /* 0x0000000899087209 */ /* 0x000fe40007810000 */
[----:B------:R-:W-:Y:S02]  /*18cf0*/  FSEL R55, R55, -INF , P2 ;  /* 0xff80000037377808 */ /* 0x000fe40001000000 */
[----:B------:R-:W-:-:S02]  /*18d00*/  FMNMX.FTZ R8, R155, R8, !PT ;  /* 0x000000089b087209 */ /* 0x000fc40007810000 */
[----:B------:R-:W-:Y:S02]  /*18d10*/  ISETP.GT.AND P2, PT, R6, 0x89, PT ;  /* 0x000000890600780c */ /* 0x000fe40003f44270 */
[----:B------:R-:W-:Y:S02]  /*18d20*/  FSEL R53, R54, -INF , P3 ;  /* 0xff80000036357808 */ /* 0x000fe40001800000 */
[C---:B------:R-:W-:Y:S02]  /*18d30*/  ISETP.GT.AND P3, PT, R6.reuse, 0x90, PT ;  /* 0x000000900600780c */ /* 0x040fe40003f64270 */
[----:B------:R-:W-:Y:S02]  /*18d40*/  FSEL R51, R51, -INF , P4 ;  /* 0xff80000033337808 */ /* 0x000fe40002000000 */
[----:B------:R-:W-:Y:S02]  /*18d50*/  ISETP.GT.AND P4, PT, R6, 0x91, PT ;  /* 0x000000910600780c */ /* 0x000fe40003f84270 */
[----:B------:R-:W-:-:S02]  /*18d60*/  FSEL R49, R50, -INF , P5 ;  /* 0xff80000032317808 */ /* 0x000fc40002800000 */
[----:B------:R-:W-:Y:S02]  /*18d70*/  ISETP.GT.AND P5, PT, R6, 0x98, PT ;  /* 0x000000980600780c */ /* 0x000fe40003fa4270 */
[----:B------:R-:W-:Y:S01]  /*18d80*/  MOV R102, R119 ;  /* 0x0000007700667202 */ /* 0x000fe20000000f00 */
[----:B------:R-:W-:Y:S02]  /*18d90*/  WARPGROUP.DEPBAR.LE gsb0, 0x0 ;  /* 0x00008000000079c5 */ /* 0x000fe40000010000 */
[----:B------:R-:W-:Y:S02]  /*18da0*/  FSEL R157, R24, -INF , P6 ;  /* 0xff800000189d7808 */ /* 0x000fe40003000000 */
[----:B------:R-:W-:Y:S02]  /*18db0*/  FSEL R163, R25, -INF , P1 ;  /* 0xff80000019a37808 */ /* 0x000fe40000800000 */
[----:B------:R-:W-:Y:S02]  /*18dc0*/  FMNMX.FTZ R8, R157, R8, !PT ;  /* 0x000000089d087209 */ /* 0x000fe40007810000 */
[----:B------:R-:W-:-:S02]  /*18dd0*/  FSEL R165, R28, -INF , P0 ;  /* 0xff8000001ca57808 */ /* 0x000fc40000000000 */
[----:B------:R-:W-:Y:S02]  /*18de0*/  FMNMX.FTZ R8, R163, R8, !PT ;  /* 0x00000008a3087209 */ /* 0x000fe40007810000 */
[----:B------:R-:W-:Y:S02]  /*18df0*/  FSEL R167, R29, -INF , P2 ;  /* 0xff8000001da77808 */ /* 0x000fe40001000000 */
[----:B------:R-:W-:Y:S02]  /*18e00*/  FMNMX.FTZ R8, R165, R8, !PT ;  /* 0x00000008a5087209 */ /* 0x000fe40007810000 */
[----:B------:R-:W-:Y:S02]  /*18e10*/  FSEL R169, R32, -INF , P3 ;  /* 0xff80000020a97808 */ /* 0x000fe40001800000 */
[----:B------:R-:W-:Y:S02]  /*18e20*/  FMNMX.FTZ R8, R167, R8, !PT ;  /* 0x00000008a7087209 */ /* 0x000fe40007810000 */
[----:B------:R-:W-:-:S02]  /*18e30*/  FSEL R173, R33, -INF , P4 ;  /* 0xff80000021ad7808 */ /* 0x000fc40002000000 */
[----:B------:R-:W-:Y:S02]  /*18e40*/  FMNMX.FTZ R8, R169, R8, !PT ;  /* 0x00000008a9087209 */ /* 0x000fe40007810000 */
[----:B------:R-:W-:Y:S02]  /*18e50*/  FSEL R171, R36, -INF , P5 ;  /* 0xff80000024ab7808 */ /* 0x000fe40002800000 */
[----:B------:R-:W-:Y:S02]  /*18e60*/  FMNMX.FTZ R8, R173, R8, !PT ;  /* 0x00000008ad087209 */ /* 0x000fe40007810000 */
[----:B------:R-:W-:Y:S02]  /*18e70*/  ISETP.GT.AND P6, PT, R6, 0x99, PT ;  /* 0x000000990600780c */ /* 0x000fe40003fc4270 */
[----:B------:R-:W-:Y:S02]  /*18e80*/  FMNMX.FTZ R8, R171, R8, !PT ;  /* 0x00000008ab087209 */ /* 0x000fe40007810000 */
[----:B------:R-:W-:-:S02]  /*18e90*/  FSEL R175, R37, -INF , P6 ;  /* 0xff80000025af7808 */ /* 0x000fc40003000000 */
[----:B------:R-:W-:Y:S02]  /*18ea0*/  P2R R24, PR, RZ, 0x2 ;  /* 0x00000002ff187803 */ /* 0x000fe40000000000 */
[----:B------:R-:W-:Y:S02]  /*18eb0*/  FMNMX.FTZ R8, R175, R8, !PT ;  /* 0x00000008af087209 */ /* 0x000fe40007810000 */
[----:B------:R-:W-:Y:S02]  /*18ec0*/  ISETP.GT.AND P1, PT, R6, 0x80, PT ;  /* 0x000000800600780c */ /* 0x000fe40003f24270 */
[----:B------:R-:W-:Y:S01]  /*18ed0*/  FSEL R31, R31, -INF , P2 ;  /* 0xff8000001f1f7808 */ /* 0x000fe20001000000 */
[----:B------:R-:W0:Y:S01]  /*18ee0*/  SHFL.BFLY PT, R25, R8, 0x2, 0x1f ;  /* 0x0c401f0008197f89 */ /* 0x000e2200000e0000 */
[----:B------:R-:W-:Y:S02]  /*18ef0*/  FSEL R35, R35, -INF , P4 ;  /* 0xff80000023237808 */ /* 0x000fe40002000000 */
[----:B------:R-:W-:-:S02]  /*18f00*/  MOV R96, R119 ;  /* 0x0000007700607202 */ /* 0x000fc40000000f00 */
[----:B------:R-:W-:Y:S02]  /*18f10*/  MOV R90, R119 ;  /* 0x00000077005a7202 */ /* 0x000fe40000000f00 */
[----:B0-----:R-:W-:-:S05]  /*18f20*/  FMNMX.FTZ R20, R8, R25, !PT ;  /* 0x0000001908147209 */ /* 0x001fca0007810000 */
[----:B------:R-:W0:Y:S02]  /*18f30*/  SHFL.BFLY PT, R25, R20, 0x1, 0x1f ;  /* 0x0c201f0014197f89 */ /* 0x000e2400000e0000 */
[----:B0-----:R-:W-:Y:S02]  /*18f40*/  FMNMX.FTZ R10, R20, R25, !PT ;  /* 0x00000019140a7209 */ /* 0x001fe40007810000 */
[----:B------:R-:W-:Y:S02]  /*18f50*/  FMNMX.FTZ R20, R3, R91, !PT ;  /* 0x0000005b03147209 */ /* 0x000fe40007810000 */
[----:B------:R-:W-:Y:S01]  /*18f60*/  FSEL R25, R26, -INF , P1 ;  /* 0xff8000001a197808 */ /* 0x000fe20000800000 */
[----:B------:R-:W-:-:S01]  /*18f70*/  FFMA.FTZ R28, R2, R10, -8 ;  /* 0xc1000000021c7423 */ /* 0x000fc2000001000a */
[----:B------:R-:W-:Y:S02]  /*18f80*/  FMNMX.FTZ R20, R7, R20, !PT ;  /* 0x0000001407147209 */ /* 0x000fe40007810000 */
[----:B------:R-:W-:-:S02]  /*18f90*/  ISETP.NE.AND P1, PT, R24, RZ, PT ;  /* 0x000000ff1800720c */ /* 0x000fc40003f25270 */
[----:B------:R-:W-:Y:S02]  /*18fa0*/  FMNMX.FTZ R24, R95, R20, !PT ;  /* 0x000000145f187209 */ /* 0x000fe40007810000 */
[----:B------:R-:W-:Y:S02]  /*18fb0*/  FSETP.NEU.FTZ.AND P0, PT, R10, -INF , PT ;  /* 0xff8000000a00780b */ /* 0x000fe40003f1d000 */
[----:B------:R-:W-:Y:S02]  /*18fc0*/  FMNMX.FTZ R24, R9, R24, !PT ;  /* 0x0000001809187209 */ /* 0x000fe40007810000 */
[----:B------:R-:W-:Y:S02]  /*18fd0*/  FSEL R28, R28, RZ, P0 ;  /* 0x000000ff1c1c7208 */ /* 0x000fe40000000000 */
[----:B------:R-:W-:Y:S02]  /*18fe0*/  FMNMX.FTZ R24, R99, R24, !PT ;  /* 0x0000001863187209 */ /* 0x000fe40007810000 */
[----:B------:R-:W-:Y:S01]  /*18ff0*/  ISETP.NE.AND P0, PT, R4, RZ, PT ;  /* 0x000000ff0400720c */ /* 0x000fe20003f05270 */
[C-C-:B------:R-:W-:Y:S01]  /*19000*/  FFMA.FTZ R111, R2.reuse, R111, -R28.reuse ;  /* 0x0000006f026f7223 */ /* 0x140fe2000001081c */
[----:B------:R-:W-:Y:S01]  /*19010*/  FMNMX.FTZ R24, R13, R24, !PT ;  /* 0x000000180d187209 */ /* 0x000fe20007810000 */
[--C-:B------:R-:W-:Y:S01]  /*19020*/  FFMA.FTZ R6, R2, R105, -R28.reuse ;  /* 0x0000006902067223 */ /* 0x100fe2000001081c */
[----:B------:R-:W-:Y:S01]  /*19030*/  FSEL R29, R30, -INF , P0 ;  /* 0xff8000001e1d7808 */ /* 0x000fe20000000000 */
[C-C-:B------:R-:W-:Y:S01]  /*19040*/  FFMA.FTZ R115, R2.reuse, R115, -R28.reuse ;  /* 0x0000007302737223 */ /* 0x140fe2000001081c */
[----:B------:R-:W-:Y:S01]  /*19050*/  FMNMX.FTZ R26, R103, R24, !PT ;  /* 0x00000018671a7209 */ /* 0x000fe20007810000 */
[C-C-:B------:R-:W-:Y:S01]  /*19060*/  FFMA.FTZ R105, R2.reuse, R113, -R28.reuse ;  /* 0x0000007102697223 */ /* 0x140fe2000001081c */
[----:B------:R-:W-:Y:S01]  /*19070*/  FSEL R27, R27, -INF , P1 ;  /* 0xff8000001b1b7808 */ /* 0x000fe20000800000 */
[----:B------:R0:W-:Y:S01]  /*19080*/  MUFU.EX2 R24, R111 ;  /* 0x0000006f00187308 */ /* 0x0001e20000000800 */
[----:B------:R-:W-:Y:S01]  /*19090*/  FMNMX.FTZ R26, R5, R26, !PT ;  /* 0x0000001a051a7209 */ /* 0x000fe20007810000 */
[--C-:B------:R-:W-:Y:S01]  /*190a0*/  FFMA.FTZ R4, R2, R11, -R28.reuse ;  /* 0x0000000b02047223 */ /* 0x100fe2000001081c */
[----:B------:R-:W-:Y:S01]  /*190b0*/  FSEL R113, R38, -INF , P5 ;  /* 0xff80000026717808 */ /* 0x000fe20002800000 */
[C-C-:B------:R-:W-:Y:S01]  /*190c0*/  FFMA.FTZ R11, R2.reuse, R81, -R28.reuse ;  /* 0x00000051020b7223 */ /* 0x140fe2000001081c */
[----:B------:R-:W-:Y:S01]  /*190d0*/  FMNMX.FTZ R26, R75, R26, !PT ;  /* 0x0000001a4b1a7209 */ /* 0x000fe20007810000 */
[C-C-:B------:R-:W-:Y:S01]  /*190e0*/  FFMA.FTZ R85, R2.reuse, R85, -R28.reuse ;  /* 0x0000005502557223 */ /* 0x140fe2000001081c */
[----:B------:R-:W-:-:S01]  /*190f0*/  FFMA.FTZ R127, R2, R127, -R28 ;  /* 0x0000007f027f7223 */ /* 0x000fc2000001081c */
[C-C-:B------:R-:W-:Y:S01]  /*19100*/  FFMA.FTZ R125, R2.reuse, R125, -R28.reuse ;  /* 0x0000007d027d7223 */ /* 0x140fe2000001081c */
[----:B------:R-:W-:Y:S01]  /*19110*/  FMNMX.FTZ R26, R15, R26, !PT ;  /* 0x0000001a0f1a7209 */ /* 0x000fe20007810000 */
[--C-:B------:R-:W-:Y:S01]  /*19120*/  FFMA.FTZ R129, R2, R129, -R28.reuse ;  /* 0x0000008102817223 */ /* 0x100fe2000001081c */
[----:B0-----:R-:W-:Y:S01]  /*19130*/  FSEL R111, R34, -INF , P3 ;  /* 0xff800000226f7808 */ /* 0x001fe20001800000 */
[C-C-:B------:R-:W-:Y:S01]  /*19140*/  FFMA.FTZ R131, R2.reuse, R131, -R28.reuse ;  /* 0x0000008302837223 */ /* 0x140fe2000001081c */
[----:B------:R-:W-:Y:S01]  /*19150*/  FMNMX.FTZ R30, R79, R26, !PT ;  /* 0x0000001a4f1e7209 */ /* 0x000fe20007810000 */
[C-C-:B------:R-:W-:Y:S01]  /*19160*/  FFMA.FTZ R33, R2.reuse, R89, -R28.reuse ;  /* 0x0000005902217223 */ /* 0x140fe2000001081c */
[----:B------:R0:W-:Y:S01]  /*19170*/  MUFU.EX2 R26, R115 ;  /* 0x00000073001a7308 */ /* 0x0001e20000000800 */
[----:B------:R-:W-:-:S01]  /*19180*/  FFMA.FTZ R37, R2, R93, -R28 ;  /* 0x0000005d02257223 */ /* 0x000fc2000001081c */
[----:B------:R-:W-:Y:S01]  /*19190*/  FMNMX.FTZ R30, R21, R30, !PT ;  /* 0x0000001e151e7209 */ /* 0x000fe20007810000 */
[----:B------:R-:W-:-:S01]  /*191a0*/  FFMA.FTZ R89, R2, R97, -R28 ;  /* 0x0000006102597223 */ /* 0x000fc2000001081c */
[----:B------:R-:W-:Y:S01]  /*191b0*/  ISETP.NE.AND P0, PT, R12, RZ, PT ;  /* 0x000000ff0c00720c */ /* 0x000fe20003f05270 */
[----:B------:R-:W-:-:S01]  /*191c0*/  FFMA.FTZ R93, R2, R101, -R28 ;  /* 0x00000065025d7223 */ /* 0x000fc2000001081c */
[----:B------:R-:W-:Y:S01]  /*191d0*/  FMNMX.FTZ R30, R83, R30, !PT ;  /* 0x0000001e531e7209 */ /* 0x000fe20007810000 */
[----:B------:R-:W-:-:S01]  /*191e0*/  FFMA.FTZ R8, R2, R107, -R28 ;  /* 0x0000006b02087223 */ /* 0x000fc2000001081c */
[C-C-:B------:R-:W-:Y:S01]  /*191f0*/  FFMA.FTZ R12, R2.reuse, R109, -R28.reuse ;  /* 0x0000006d020c7223 */ /* 0x140fe2000001081c */
[----:B0-----:R-:W-:Y:S01]  /*19200*/  FSEL R115, R39, -INF , P6 ;  /* 0xff80000027737808 */ /* 0x001fe20003000000 */
[----:B------:R0:W-:Y:S01]  /*19210*/  MUFU.EX2 R20, R127 ;  /* 0x0000007f00147308 */ /* 0x0001e20000000800 */
[----:B------:R-:W-:Y:S01]  /*19220*/  FMNMX.FTZ R30, R73, R30, !PT ;  /* 0x0000001e491e7209 */ /* 0x000fe20007810000 */
[C-C-:B------:R-:W-:Y:S01]  /*19230*/  FFMA.FTZ R97, R2.reuse, R117, -R28.reuse ;  /* 0x0000007502617223 */ /* 0x140fe2000001081c */
[----:B------:R-:W-:-:S01]  /*19240*/  FFMA.FTZ R101, R2, R123, -R28 ;  /* 0x0000007b02657223 */ /* 0x000fc2000001081c */
[C-C-:B------:R-:W-:Y:S01]  /*19250*/  FFMA.FTZ R81, R2.reuse, R121, -R28.reuse ;  /* 0x0000007902517223 */ /* 0x140fe2000001081c */
[----:B------:R-:W-:Y:S01]  /*19260*/  FMNMX.FTZ R32, R87, R30, !PT ;  /* 0x0000001e57207209 */ /* 0x000fe20007810000 */
[C-C-:B------:R-:W-:Y:S01]  /*19270*/  FFMA.FTZ R77, R2.reuse, R77, -R28.reuse ;  /* 0x0000004d024d7223 */ /* 0x140fe2000001081c */
[----:B------:R-:W-:-:S01]  /*19280*/  FFMA.FTZ R107, R2, R133, -R28 ;  /* 0x00000085026b7223 */ /* 0x000fc2000001081c */
[----:B------:R-:W-:Y:S01]  /*19290*/  MUFU.EX2 R30, R11 ;  /* 0x0000000b001e7308 */ /* 0x000fe20000000800 */
[----:B------:R-:W-:Y:S01]  /*192a0*/  FMNMX.FTZ R32, R57, R32, !PT ;  /* 0x0000002039207209 */ /* 0x000fe20007810000 */
[C-C-:B------:R-:W-:Y:S01]  /*192b0*/  FFMA.FTZ R135, R2.reuse, R135, -R28.reuse ;  /* 0x0000008702877223 */ /* 0x140fe2000001081c */
[----:B------:R-:W-:-:S01]  /*192c0*/  FFMA.FTZ R109, R2, R137, -R28 ;  /* 0x00000089026d7223 */ /* 0x000fc2000001081c */
[C-C-:B------:R-:W-:Y:S01]  /*192d0*/  FFMA.FTZ R34, R2.reuse, R139, -R28.reuse ;  /* 0x0000008b02227223 */ /* 0x140fe2000001081c */
        /* <DEDUP_REMOVED lines=10> */
[----:B------:R-:W-:Y:S01]  /*19380*/  MUFU.EX2 R32, R85 ;  /* 0x0000005500207308 */ /* 0x000fe20000000800 */
[----:B0-----:R-:W-:-:S01]  /*19390*/  FFMA.FTZ R127, R2, R167, -R28 ;  /* 0x000000a7027f7223 */ /* 0x001fc2000001081c */
[----:B------:R-:W-:Y:S01]  /*193a0*/  FMNMX.FTZ R36, R65, R36, !PT ;  /* 0x0000002441247209 */ /* 0x000fe20007810000 */
[----:B------:R-:W-:-:S01]  /*193b0*/  FFMA.FTZ R52, R2, R169, -R28 ;  /* 0x000000a902347223 */ /* 0x000fc2000001081c */
[----:B------:R-:W-:Y:S01]  /*193c0*/  ISETP.NE.AND P1, PT, R104, RZ, PT ;  /* 0x000000ff6800720c */ /* 0x000fe20003f25270 */
[----:B------:R-:W-:Y:S01]  /*193d0*/  IMAD.MOV.U32 R104, RZ, RZ, R119 ;  /* 0x000000ffff687224 */ /* 0x000fe200078e0077 */
[----:B------:R-:W-:-:S02]  /*193e0*/  FMNMX.FTZ R36, R67, R36, !PT ;  /* 0x0000002443247209 */ /* 0x000fc40007810000 */
[----:B------:R0:W-:Y:S02]  /*193f0*/  MUFU.EX2 R85, R129 ;  /* 0x0000008100557308 */ /* 0x0001e40000000800 */
[----:B------:R-:W-:-:S04]  /*19400*/  FMNMX.FTZ R36, R69, R36, !PT ;  /* 0x0000002445247209 */ /* 0x000fc80007810000 */
[----:B------:R-:W-:Y:S02]  /*19410*/  FMNMX.FTZ R40, R71, R36, !PT ;  /* 0x0000002447287209 */ /* 0x000fe40007810000 */
[----:B------:R1:W2:Y:S01]  /*19420*/  MUFU.EX2 R36, R125 ;  /* 0x0000007d00247308 */ /* 0x0002a20000000800 */
[----:B0-----:R-:W-:-:S01]  /*19430*/  FFMA.FTZ R129, R2, R173, -R28 ;  /* 0x000000ad02817223 */ /* 0x001fc2000001081c */
[----:B------:R-:W-:-:S04]  /*19440*/  FMNMX.FTZ R40, R41, R40, !PT ;  /* 0x0000002829287209 */ /* 0x000fc80007810000 */
[----:B------:R-:W-:Y:S02]  /*19450*/  FMNMX.FTZ R40, R43, R40, !PT ;  /* 0x000000282b287209 */ /* 0x000fe40007810000 */
[----:B------:R-:W-:Y:S01]  /*19460*/  MUFU.EX2 R4, R4 ;  /* 0x0000000400047308 */ /* 0x000fe20000000800 */
[----:B-1----:R-:W-:-:S01]  /*19470*/  FFMA.FTZ R125, R2, R163, -R28 ;  /* 0x000000a3027d7223 */ /* 0x002fc2000001081c */
[----:B------:R-:W-:-:S04]  /*19480*/  FMNMX.FTZ R40, R45, R40, !PT ;  /* 0x000000282d287209 */ /* 0x000fc80007810000 */
[----:B------:R-:W-:Y:S02]  /*19490*/  FMNMX.FTZ R42, R47, R40, !PT ;  /* 0x000000282f2a7209 */ /* 0x000fe40007810000 */
[----:B------:R0:W-:Y:S01]  /*194a0*/  MUFU.EX2 R40, R131 ;  /* 0x0000008300287308 */ /* 0x0001e20000000800 */
[----:B--2---:R-:W-:Y:S02]  /*194b0*/  F2FP.SATFINITE.E4M3.F32.PACK_AB_MERGE_C R208, R85, R36, RZ ;  /* 0x0000002455d0723e */ /* 0x004fe400048070ff */
[----:B------:R-:W-:-:S04]  /*194c0*/  FMNMX.FTZ R42, R49, R42, !PT ;  /* 0x0000002a312a7209 */ /* 0x000fc80007810000 */
[----:B------:R-:W-:Y:S01]  /*194d0*/  FMNMX.FTZ R42, R51, R42, !PT ;  /* 0x0000002a332a7209 */ /* 0x000fe20007810000 */
[----:B------:R-:W-:Y:S01]  /*194e0*/  MUFU.EX2 R33, R33 ;  /* 0x0000002100217308 */ /* 0x000fe20000000800 */
[----:B0-----:R-:W-:-:S02]  /*194f0*/  FFMA.FTZ R131, R2, R175, -R28 ;  /* 0x000000af02837223 */ /* 0x001fc4000001081c */
[----:B------:R-:W-:-:S04]  /*19500*/  FMNMX.FTZ R42, R53, R42, !PT ;  /* 0x0000002a352a7209 */ /* 0x000fc80007810000 */
[----:B------:R-:W-:Y:S01]  /*19510*/  FMNMX.FTZ R44, R55, R42, !PT ;  /* 0x0000002a372c7209 */ /* 0x000fe20007810000 */
[----:B------:R-:W-:Y:S03]  /*19520*/  MUFU.EX2 R6, R6 ;  /* 0x0000000600067308 */ /* 0x000fe60000000800 */
[----:B------:R-:W-:-:S04]  /*19530*/  FMNMX.FTZ R44, R25, R44, !PT ;  /* 0x0000002c192c7209 */ /* 0x000fc80007810000 */
[----:B------:R-:W-:Y:S01]  /*19540*/  FMNMX.FTZ R44, R27, R44, !PT ;  /* 0x0000002c1b2c7209 */ /* 0x000fe20007810000 */
[----:B------:R-:W0:Y:S03]  /*19550*/  MUFU.EX2 R37, R37 ;  /* 0x0000002500257308 */ /* 0x000e260000000800 */
[----:B------:R-:W-:-:S04]  /*19560*/  FMNMX.FTZ R44, R29, R44, !PT ;  /* 0x0000002c1d2c7209 */ /* 0x000fc80007810000 */
[----:B------:R-:W-:Y:S01]  /*19570*/  FMNMX.FTZ R44, R31, R44, !PT ;  /* 0x0000002c1f2c7209 */ /* 0x000fe20007810000 */
[----:B------:R-:W-:Y:S03]  /*19580*/  MUFU.EX2 R8, R8 ;  /* 0x0000000800087308 */ /* 0x000fe60000000800 */
[----:B------:R-:W-:-:S04]  /*19590*/  FMNMX.FTZ R44, R111, R44, !PT ;  /* 0x0000002c6f2c7209 */ /* 0x000fc80007810000 */
[----:B------:R-:W-:Y:S01]  /*195a0*/  FMNMX.FTZ R44, R35, R44, !PT ;  /* 0x0000002c232c7209 */ /* 0x000fe20007810000 */
[----:B------:R-:W-:Y:S01]  /*195b0*/  MUFU.EX2 R89, R89 ;  /* 0x0000005900597308 */ /* 0x000fe20000000800 */
[----:B0-----:R-:W-:Y:S02]  /*195c0*/  F2FP.SATFINITE.E4M3.F32.PACK_AB_MERGE_C R200, R37, R6, RZ ;  /* 0x0000000625c8723e */ /* 0x001fe400048070ff */
[----:B------:R-:W-:Y:S02]  /*195d0*/  FMNMX.FTZ R44, R113, R44, !PT ;  /* 0x0000002c712c7209 */ /* 0x000fe40007810000 */
[----:B------:R-:W-:Y:S02]  /*195e0*/  F2FP.SATFINITE.E4M3.F32.PACK_AB_MERGE_C R200, R33, R4, R200 ;  /* 0x0000000421c8723e */ /* 0x000fe400048070c8 */
[----:B------:R-:W-:Y:S01]  /*195f0*/  FMNMX.FTZ R11, R115, R44, !PT ;  /* 0x0000002c730b7209 */ /* 0x000fe20007810000 */
[----:B------:R-:W-:-:S01]  /*19600*/  FFMA.FTZ R44, R2, R149, -R28 ;  /* 0x00000095022c7223 */ /* 0x000fc2000001081c */
[----:B------:R-:W-:Y:S03]  /*19610*/  MUFU.EX2 R12, R12 ;  /* 0x0000000c000c7308 */ /* 0x000fe60000000800 */
[----:B------:R-:W0:Y:S05]  /*19620*/  SHFL.BFLY PT, R48, R11, 0x2, 0x1f ;  /* 0x0c401f000b307f89 */ /* 0x000e2a00000e0000 */
[----:B------:R-:W1:Y:S08]  /*19630*/  MUFU.EX2 R93, R93 ;  /* 0x0000005d005d7308 */ /* 0x000e700000000800 */
[----:B------:R-:W-:Y:S08]  /*19640*/  MUFU.EX2 R97, R97 ;  /* 0x0000006100617308 */ /* 0x000ff00000000800 */
[----:B------:R-:W2:Y:S01]  /*19650*/  MUFU.EX2 R101, R101 ;  /* 0x0000006500657308 */ /* 0x000ea20000000800 */
[----:B-1----:R-:W-:-:S02]  /*19660*/  F2FP.SATFINITE.E4M3.F32.PACK_AB_MERGE_C R202, R93, R12, RZ ;  /* 0x0000000c5dca723e */ /* 0x002fc400048070ff */
[----:B0-----:R-:W-:Y:S01]  /*19670*/  FMNMX.FTZ R54, R11, R48, !PT ;  /* 0x000000300b367209 */ /* 0x001fe20007810000 */
[----:B------:R-:W-:-:S01]  /*19680*/  FFMA.FTZ R48, R2, R157, -R28 ;  /* 0x0000009d02307223 */ /* 0x000fc2000001081c */
[----:B------:R-:W-:-:S03]  /*19690*/  F2FP.SATFINITE.E4M3.F32.PACK_AB_MERGE_C R202, R89, R8, R202 ;  /* 0x0000000859ca723e */ /* 0x000fc600048070ca */
[----:B------:R-:W0:Y:S01]  /*196a0*/  SHFL.BFLY PT, R11, R54, 0x1, 0x1f ;  /* 0x0c201f00360b7f89 */ /* 0x000e2200000e0000 */
[----:B------:R-:W-:Y:S08]  /*196b0*/  MUFU.EX2 R105, R105 ;  /* 0x0000006900697308 */ /* 0x000ff00000000800 */
[----:B------:R-:W1:Y:S01]  /*196c0*/  MUFU.EX2 R81, R81 ;  /* 0x0000005100517308 */ /* 0x000e620000000800 */
[----:B--2---:R-:W-:-:S04]  /*196d0*/  F2FP.SATFINITE.E4M3.F32.PACK_AB_MERGE_C R204, R101, R24, RZ ;  /* 0x0000001865cc723e */ /* 0x004fc800048070ff */
[----:B------:R-:W-:-:S03]  /*196e0*/  F2FP.SATFINITE.E4M3.F32.PACK_AB_MERGE_C R204, R97, R20, R204 ;  /* 0x0000001461cc723e */ /* 0x000fc600048070cc */
[----:B------:R-:W2:Y:S01]  /*196f0*/  MUFU.EX2 R77, R77 ;  /* 0x0000004d004d7308 */ /* 0x000ea20000000800 */
[----:B0-----:R-:W-:Y:S01]  /*19700*/  FMNMX.FTZ R11, R54, R11, !PT ;  /* 0x0000000b360b7209 */ /* 0x001fe20007810000 */
[----:B------:R-:W-:-:S06]  /*19710*/  FFMA.FTZ R54, R2, R171, -R28 ;  /* 0x000000ab02367223 */ /* 0x000fcc000001081c */
[----:B------:R-:W-:Y:S01]  /*19720*/  MUFU.EX2 R107, R107 ;  /* 0x0000006b006b7308 */ /* 0x000fe20000000800 */
[----:B-1----:R-:W-:Y:S01]  /*19730*/  F2FP.SATFINITE.E4M3.F32.PACK_AB_MERGE_C R206, R81, R30, RZ ;  /* 0x0000001e51ce723e */ /* 0x002fe200048070ff */
[----:B------:R-:W-:Y:S01]  /*19740*/  FFMA.FTZ R58, R2, R11, -8 ;  /* 0xc1000000023a7423 */ /* 0x000fe2000001000b */
[----:B------:R-:W-:Y:S02]  /*19750*/  FSETP.NEU.FTZ.AND P2, PT, R11, -INF , PT ;  /* 0xff8000000b00780b */ /* 0x000fe40003f5d000 */
[----:B------:R-:W-:Y:S02]  /*19760*/  F2FP.SATFINITE.E4M3.F32.PACK_AB_MERGE_C R206, R105, R26, R206 ;  /* 0x0000001a69ce723e */ /* 0x000fe400048070ce */
[----:B------:R-:W-:Y:S01]  /*19770*/  FSEL R58, R58, RZ, P2 ;  /* 0x000000ff3a3a7208 */ /* 0x000fe20001000000 */
[----:B------:R-:W-:Y:S01]  /*19780*/  MUFU.EX2 R42, R135 ;  /* 0x00000087002a7308 */ /* 0x000fe20000000800 */
[----:B------:R-:W-:Y:S02]  /*19790*/  ISETP.GE.AND P2, PT, R159, 0xa1, PT ;  /* 0x000000a19f00780c */ /* 0x000fe40003f46270 */
[----:B--2---:R-:W-:Y:S01]  /*197a0*/  F2FP.SATFINITE.E4M3.F32.PACK_AB_MERGE_C R208, R77, R32, R208 ;  /* 0x000000204dd0723e */ /* 0x004fe200048070d0 */
[----:B------:R-:W-:-:S01]  /*197b0*/  FFMA.FTZ R3, R2, R3, -R58 ;  /* 0x0000000302037223 */ /* 0x000fc2000001083a */
[C-C-:B------:R-:W-:Y:S01]  /*197c0*/  FFMA.FTZ R28, R2.reuse, R91, -R58.reuse ;  /* 0x0000005b021c7223 */ /* 0x140fe2000001083a */
[----:B------:R-:W-:-:S01]  /*197d0*/  FFMA.FTZ R62, R2, R7, -R58 ;  /* 0x00000007023e7223 */ /* 0x000fc2000001083a */
[C-C-:B------:R-:W-:Y:S01]  /*197e0*/  FFMA.FTZ R91, R2.reuse, R95, -R58.reuse ;  /* 0x0000005f025b7223 */ /* 0x140fe2000001083a */
[----:B------:R-:W-:-:S01]  /*197f0*/  FFMA.FTZ R7, R2, R9, -R58 ;  /* 0x0000000902077223 */ /* 0x000fc2000001083a */
[C-C-:B------:R-:W-:Y:S01]  /*19800*/  FFMA.FTZ R56, R2.reuse, R99, -R58.reuse ;  /* 0x0000006302387223 */ /* 0x140fe2000001083a */
[----:B------:R-:W-:Y:S01]  /*19810*/  MUFU.EX2 R3, R3 ;  /* 0x0000000300037308 */ /* 0x000fe20000000800 */
[----:B------:R-:W-:-:S01]  /*19820*/  FFMA.FTZ R13, R2, R13, -R58 ;  /* 0x0000000d020d7223 */ /* 0x000fc2000001083a */
[C-C-:B------:R-:W-:Y:S01]  /*19830*/  FFMA.FTZ R70, R2.reuse, R15, -R58.reuse ;  /* 0x0000000f02467223 */ /* 0x140fe2000001083a */
[----:B------:R-:W-:-:S01]  /*19840*/  FFMA.FTZ R15, R2, R57, -R58 ;  /* 0x00000039020f7223 */ /* 0x000fc2000001083a */
[----:B------:R-:W-:Y:S01]  /*19850*/  FFMA.FTZ R66, R2, R59, -R58 ;  /* 0x0000003b02427223 */ /* 0x000fe2000001083a */
[----:B------:R-:W-:-:S01]  /*19860*/  FADD.FTZ R57, R4, R33 ;  /* 0x0000002104397221 */ /* 0x000fc20000010000 */
[C-C-:B------:R-:W-:Y:S01]  /*19870*/  FFMA.FTZ R68, R2.reuse, R103, -R58.reuse ;  /* 0x0000006702447223 */ /* 0x140fe2000001083a */
[----:B------:R-:W-:-:S01]  /*19880*/  FFMA.FTZ R5, R2, R5, -R58 ;  /* 0x0000000502057223 */ /* 0x000fc2000001083a */
[----:B------:R-:W0:Y:S01]  /*19890*/  MUFU.EX2 R28, R28 ;  /* 0x0000001c001c7308 */ /* 0x000e220000000800 */
[----:B------:R-:W-:-:S01]  /*198a0*/  FADD.FTZ R76, R6, R57 ;  /* 0x00000039064c7221 */ /* 0x000fc20000010000 */
[C-C-:B------:R-:W-:Y:S01]  /*198b0*/  FFMA.FTZ R60, R2.reuse, R75, -R58.reuse ;  /* 0x0000004b023c7223 */ /* 0x140fe2000001083a */
[----:B------:R-:W-:-:S01]  /*198c0*/  FFMA.FTZ R63, R2, R63, -R58 ;  /* 0x0000003f023f7223 */ /* 0x000fc2000001083a */
[----:B------:R-:W-:Y:S01]  /*198d0*/  FFMA.FTZ R57, R2, R41, -R58 ;  /* 0x0000002902397223 */ /* 0x000fe2000001083a */
[----:B------:R-:W-:-:S02]  /*198e0*/  @!P1 VIADD R41, R0, 0x33440 ;  /* 0x0003344000299836 */ /* 0x000fc40000000000 */
[C-C-:B------:R-:W-:Y:S01]  /*198f0*/  FFMA.FTZ R75, R2.reuse, R79, -R58.reuse ;  /* 0x0000004f024b7223 */ /* 0x140fe2000001083a */
[----:B------:R-:W-:-:S01]  /*19900*/  FFMA.FTZ R9, R2, R21, -R58 ;  /* 0x0000001502097223 */ /* 0x000fc2000001083a */
[----:B------:R-:W1:Y:S01]  /*19910*/  MUFU.EX2 R62, R62 ;  /* 0x0000003e003e7308 */ /* 0x000e620000000800 */
[----:B------:R-:W-:-:S01]  /*19920*/  FFMA.FTZ R43, R2, R43, -R58 ;  /* 0x0000002b022b7223 */ /* 0x000fc2000001083a */
[----:B------:R-:W-:Y:S01]  /*19930*/  @!P1 PRMT R41, RZ, 0x654, R41 ;  /* 0x00000654ff299816 */ /* 0x000fe20000000029 */
[----:B------:R-:W-:-:S01]  /*19940*/  FFMA.FTZ R64, R2, R83, -R58 ;  /* 0x0000005302407223 */ /* 0x000fc2000001083a */
[C-C-:B------:R-:W-:Y:S01]  /*19950*/  FFMA.FTZ R73, R2.reuse, R73, -R58.reuse ;  /* 0x0000004902497223 */ /* 0x140fe2000001083a */
[----:B------:R-:W-:-:S01]  /*19960*/  FFMA.FTZ R74, R2, R87, -R58 ;  /* 0x00000057024a7223 */ /* 0x000fc2000001083a */
[----:B------:R2:W-:Y:S01]  /*19970*/  @!P1 SYNCS.ARRIVE.TRANS64.RED.A1T0 RZ, [R41+URZ], RZ ;  /* 0x000000ff29ff99a7 */ /* 0x0005e2000810043f */
[----:B------:R-:W-:-:S01]  /*19980*/  FFMA.FTZ R47, R2, R47, -R58 ;  /* 0x0000002f022f7223 */ /* 0x000fc2000001083a */
[----:B------:R-:W3:Y:S01]  /*19990*/  MUFU.EX2 R91, R91 ;  /* 0x0000005b005b7308 */ /* 0x000ee20000000800 */
[----:B0-----:R-:W-:-:S01]  /*199a0*/  FADD.FTZ R59, R3, R28 ;  /* 0x0000001c033b7221 */ /* 0x001fc20000010000 */
[C-C-:B------:R-:W-:Y:S01]  /*199b0*/  FFMA.FTZ R61, R2.reuse, R61, -R58.reuse ;  /* 0x0000003d023d7223 */ /* 0x140fe2000001083a */
[----:B------:R-:W-:-:S01]  /*199c0*/  FFMA.FTZ R49, R2, R49, -R58 ;  /* 0x0000003102317223 */ /* 0x000fc2000001083a */
[C-C-:B------:R-:W-:Y:S01]  /*199d0*/  FFMA.FTZ R21, R2.reuse, R65, -R58.reuse ;  /* 0x0000004102157223 */ /* 0x140fe2000001083a */
[----:B------:R-:W-:-:S01]  /*199e0*/  FFMA.FTZ R72, R2, R67, -R58 ;  /* 0x0000004302487223 */ /* 0x000fc2000001083a */
[C-C-:B------:R-:W-:Y:S01]  /*199f0*/  FFMA.FTZ R69, R2.reuse, R69, -R58.reuse ;  /* 0x0000004502457223 */ /* 0x140fe2000001083a */
[----:B------:R-:W-:-:S01]  /*19a00*/  FFMA.FTZ R71, R2, R71, -R58 ;  /* 0x0000004702477223 */ /* 0x000fc2000001083a */
[----:B------:R-:W0:Y:S01]  /*19a10*/  MUFU.EX2 R7, R7 ;  /* 0x0000000700077308 */ /* 0x000e220000000800 */
[----:B-1----:R-:W-:-:S01]  /*19a20*/  FADD.FTZ R82, R62, R59 ;  /* 0x0000003b3e527221 */ /* 0x002fc20000010000 */
[----:B------:R-:W-:Y:S01]  /*19a30*/  FADD.FTZ R59, R37, R76 ;  /* 0x0000004c253b7221 */ /* 0x000fe20000010000 */
[----:B------:R-:W-:-:S01]  /*19a40*/  FFMA.FTZ R45, R2, R45, -R58 ;  /* 0x0000002d022d7223 */ /* 0x000fc2000001083a */
[C-C-:B------:R-:W-:Y:S01]  /*19a50*/  FFMA.FTZ R53, R2.reuse, R53, -R58.reuse ;  /* 0x0000003502357223 */ /* 0x140fe2000001083a */
[----:B------:R-:W-:-:S01]  /*19a60*/  FFMA.FTZ R55, R2, R55, -R58 ;  /* 0x0000003702377223 */ /* 0x000fc2000001083a */
[----:B------:R-:W-:Y:S01]  /*19a70*/  FADD.FTZ R76, R8, R59 ;  /* 0x0000003b084c7221 */ /* 0x000fe20000010000 */
[----:B------:R-:W-:-:S01]  /*19a80*/  FFMA.FTZ R27, R2, R27, -R58 ;  /* 0x0000001b021b7223 */ /* 0x000fc2000001083a */
[----:B------:R-:W-:Y:S01]  /*19a90*/  MUFU.EX2 R56, R56 ;  /* 0x0000003800387308 */ /* 0x000fe20000000800 */
[----:B---3--:R-:W-:-:S01]  /*19aa0*/  FADD.FTZ R82, R91, R82 ;  /* 0x000000525b527221 */ /* 0x008fc20000010000 */
[C-C-:B------:R-:W-:Y:S01]  /*19ab0*/  FFMA.FTZ R29, R2.reuse, R29, -R58.reuse ;  /* 0x0000001d021d7223 */ /* 0x140fe2000001083a */
[----:B------:R-:W-:-:S01]  /*19ac0*/  FFMA.FTZ R31, R2, R31, -R58 ;  /* 0x0000001f021f7223 */ /* 0x000fc2000001083a */
[C-C-:B------:R-:W-:Y:S01]  /*19ad0*/  FFMA.FTZ R111, R2.reuse, R111, -R58.reuse ;  /* 0x0000006f026f7223 */ /* 0x140fe2000001083a */
[----:B------:R-:W-:Y:S01]  /*19ae0*/  F2FP.SATFINITE.E4M3.F32.PACK_AB_MERGE_C R201, R91, R62, RZ ;  /* 0x0000003e5bc9723e */ /* 0x000fe200048070ff */
[C-C-:B------:R-:W-:Y:S01]  /*19af0*/  FFMA.FTZ R35, R2.reuse, R35, -R58.reuse ;  /* 0x0000002302237223 */ /* 0x140fe2000001083a */
[----:B------:R-:W-:-:S01]  /*19b00*/  FFMA.FTZ R113, R2, R113, -R58 ;  /* 0x0000007102717223 */ /* 0x000fc2000001083a */
[----:B------:R-:W-:Y:S01]  /*19b10*/  MUFU.EX2 R13, R13 ;  /* 0x0000000d000d7308 */ /* 0x000fe20000000800 */
[----:B0-----:R-:W-:-:S01]  /*19b20*/  FADD.FTZ R59, R7, R82 ;  /* 0x00000052073b7221 */ /* 0x001fc20000010000 */
[----:B------:R-:W-:Y:S01]  /*19b30*/  F2FP.SATFINITE.E4M3.F32.PACK_AB_MERGE_C R201, R28, R3, R201 ;  /* 0x000000031cc9723e */ /* 0x000fe200048070c9 */
[----:B------:R-:W-:-:S02]  /*19b40*/  IMAD.MOV.U32 R103, RZ, RZ, R119 ;  /* 0x000000ffff677224 */ /* 0x000fc400078e0077 */
[--C-:B------:R-:W-:Y:S02]  /*19b50*/  IMAD.MOV.U32 R99, RZ, RZ, R119.reuse ;  /* 0x000000ffff637224 */ /* 0x100fe400078e0077 */
[--C-:B------:R-:W-:Y:S01]  /*19b60*/  IMAD.MOV.U32 R95, RZ, RZ, R119.reuse ;  /* 0x000000ffff5f7224 */ /* 0x100fe200078e0077 */
[----:B------:R-:W0:Y:S01]  /*19b70*/  MUFU.EX2 R68, R68 ;  /* 0x0000004400447308 */ /* 0x000e220000000800 */
[--C-:B------:R-:W-:Y:S02]  /*19b80*/  IMAD.MOV.U32 R91, RZ, RZ, R119.reuse ;  /* 0x000000ffff5b7224 */ /* 0x100fe400078e0077 */
[--C-:B------:R-:W-:Y:S02]  /*19b90*/  IMAD.MOV.U32 R87, RZ, RZ, R119.reuse ;  /* 0x000000ffff577224 */ /* 0x100fe400078e0077 */
[--C-:B------:R-:W-:Y:S02]  /*19ba0*/  IMAD.MOV.U32 R83, RZ, RZ, R119.reuse ;  /* 0x000000ffff537224 */ /* 0x100fe400078e0077 */
[--C-:B------:R-:W-:Y:S01]  /*19bb0*/  IMAD.MOV.U32 R79, RZ, RZ, R119.reuse ;  /* 0x000000ffff4f7224 */ /* 0x100fe200078e0077 */
[----:B------:R-:W-:Y:S01]  /*19bc0*/  MUFU.EX2 R5, R5 ;  /* 0x0000000500057308 */ /* 0x000fe20000000800 */
[----:B------:R-:W-:-:S02]  /*19bd0*/  IMAD.MOV.U32 R67, RZ, RZ, R119 ;  /* 0x000000ffff437224 */ /* 0x000fc400078e0077 */
[--C-:B------:R-:W-:Y:S02]  /*19be0*/  IMAD.MOV.U32 R65, RZ, RZ, R119.reuse ;  /* 0x000000ffff417224 */ /* 0x100fe400078e0077 */
[--C-:B------:R-:W-:Y:S02]  /*19bf0*/  IMAD.MOV.U32 R62, RZ, RZ, R119.reuse ;  /* 0x000000ffff3e7224 */ /* 0x100fe400078e0077 */
[--C-:B------:R-:W-:Y:S01]  /*19c00*/  IMAD.MOV.U32 R33, RZ, RZ, R119.reuse ;  /* 0x000000ffff217224 */ /* 0x100fe200078e0077 */
[----:B------:R1:W-:Y:S01]  /*19c10*/  MUFU.EX2 R78, R63 ;  /* 0x0000003f004e7308 */ /* 0x0003e20000000800 */
[----:B0-----:R-:W-:Y:S01]  /*19c20*/  F2FP.SATFINITE.E4M3.F32.PACK_AB_MERGE_C R203, R68, R13, RZ ;  /* 0x0000000d44cb723e */ /* 0x001fe200048070ff */
[----:B------:R-:W-:-:S03]  /*19c30*/  IMAD.MOV.U32 R28, RZ, RZ, R119 ;  /* 0x000000ffff1c7224 */ /* 0x000fc600078e0077 */
[----:B------:R-:W-:-:S03]  /*19c40*/  F2FP.SATFINITE.E4M3.F32.PACK_AB_MERGE_C R203, R56, R7, R203 ;  /* 0x0000000738cb723e */ /* 0x000fc600048070cb */
[----:B------:R-:W-:Y:S01]  /*19c50*/  MUFU.EX2 R60, R60 ;  /* 0x0000003c003c7308 */ /* 0x000fe20000000800 */
[----:B-1----:R-:W-:-:S01]  /*19c60*/  FADD.FTZ R63, R89, R76 ;  /* 0x0000004c593f7221 */ /* 0x002fc20000010000 */
[----:B------:R-:W-:Y:S01]  /*19c70*/  FADD.FTZ R76, R56, R59 ;  /* 0x0000003b384c7221 */ /* 0x000fe20000010000 */
[----:B------:R-:W-:Y:S02]  /*19c80*/  IMAD.MOV.U32 R89, RZ, RZ, R119 ;  /* 0x000000ffff597224 */ /* 0x000fe400078e0077 */
[----:B------:R-:W-:Y:S01]  /*19c90*/  FADD.FTZ R82, R12, R63 ;  /* 0x0000003f0c527221 */ /* 0x000fe20000010000 */
[----:B------:R-:W-:Y:S02]  /*19ca0*/  IMAD.MOV.U32 R63, RZ, RZ, R119 ;  /* 0x000000ffff3f7224 */ /* 0x000fe400078e0077 */
[----:B------:R-:W-:Y:S01]  /*19cb0*/  MUFU.EX2 R70, R70 ;  /* 0x0000004600467308 */ /* 0x000fe20000000800 */
[----:B------:R-:W-:-:S01]  /*19cc0*/  FADD.FTZ R59, R93, R82 ;  /* 0x000000525d3b7221 */ /* 0x000fc20000010000 */
[----:B------:R-:W-:-:S02]  /*19cd0*/  IMAD.MOV.U32 R93, RZ, RZ, R119 ;  /* 0x000000ffff5d7224 */ /* 0x000fc400078e0077 */
[----:B------:R-:W-:Y:S02]  /*19ce0*/  IMAD.MOV.U32 R56, RZ, RZ, R119 ;  /* 0x000000ffff387224 */ /* 0x000fe400078e0077 */
[----:B------:R-:W-:Y:S01]  /*19cf0*/  FADD.FTZ R84, R20, R59 ;  /* 0x0000003b14547221 */ /* 0x000fe20000010000 */
[----:B------:R-:W-:Y:S01]  /*19d00*/  IMAD.MOV.U32 R59, RZ, RZ, R119 ;  /* 0x000000ffff3b7224 */ /* 0x000fe200078e0077 */
[----:B------:R0:W-:Y:S08]  /*19d10*/  MUFU.EX2 R0, R57 ;  /* 0x0000003900007308 */ /* 0x0001f00000000800 */
[----:B------:R-:W1:Y:S01]  /*19d20*/  MUFU.EX2 R75, R75 ;  /* 0x0000004b004b7308 */ /* 0x000e620000000800 */
[----:B0-----:R-:W-:-:S01]  /*19d30*/  FADD.FTZ R57, R13, R76 ;  /* 0x0000004c0d397221 */ /* 0x001fc20000010000 */
[----:B------:R-:W-:Y:S01]  /*19d40*/  FFMA.FTZ R76, R2, R51, -R58 ;  /* 0x00000033024c7223 */ /* 0x000fe2000001083a */
[----:B------:R-:W-:-:S01]  /*19d50*/  FADD.FTZ R51, R97, R84 ;  /* 0x0000005461337221 */ /* 0x000fc20000010000 */
[----:B------:R-:W-:-:S02]  /*19d60*/  IMAD.MOV.U32 R97, RZ, RZ, R119 ;  /* 0x000000ffff617224 */ /* 0x000fc400078e0077 */
[----:B------:R-:W-:-:S01]  /*19d70*/  FADD.FTZ R82, R68, R57 ;  /* 0x0000003944527221 */ /* 0x000fc20000010000 */
[----:B------:R-:W-:Y:S02]  /*19d80*/  IMAD.MOV.U32 R68, RZ, RZ, R119 ;  /* 0x000000ffff447224 */ /* 0x000fe400078e0077 */
[----:B------:R-:W-:-:S01]  /*19d90*/  FADD.FTZ R84, R24, R51 ;  /* 0x0000003318547221 */ /* 0x000fc20000010000 */
[----:B------:R-:W0:Y:S03]  /*19da0*/  MUFU.EX2 R9, R9 ;  /* 0x0000000900097308 */ /* 0x000e260000000800 */
[----:B------:R-:W-:-:S01]  /*19db0*/  FADD.FTZ R51, R101, R84 ;  /* 0x0000005465337221 */ /* 0x000fc20000010000 */
[----:B------:R-:W-:-:S03]  /*19dc0*/  IMAD.MOV.U32 R101, RZ, RZ, R119 ;  /* 0x000000ffff657224 */ /* 0x000fc600078e0077 */
[----:B------:R-:W-:Y:S01]  /*19dd0*/  FADD.FTZ R84, R26, R51 ;  /* 0x000000331a547221 */ /* 0x000fe20000010000 */
[----:B--2---:R2:W-:Y:S01]  /*19de0*/  MUFU.EX2 R41, R43 ;  /* 0x0000002b00297308 */ /* 0x0045e20000000800 */
[----:B-1----:R-:W-:Y:S01]  /*19df0*/  F2FP.SATFINITE.E4M3.F32.PACK_AB_MERGE_C R205, R75, R70, RZ ;  /* 0x000000464bcd723e */ /* 0x002fe200048070ff */
[----:B------:R-:W-:Y:S02]  /*19e00*/  IMAD.MOV.U32 R26, RZ, RZ, R119 ;  /* 0x000000ffff1a7224 */ /* 0x000fe400078e0077 */
[----:B------:R-:W-:-:S01]  /*19e10*/  FADD.FTZ R51, R105, R84 ;  /* 0x0000005469337221 */ /* 0x000fc20000010000 */
[----:B------:R-:W-:Y:S01]  /*19e20*/  IMAD.MOV.U32 R105, RZ, RZ, R119 ;  /* 0x000000ffff697224 */ /* 0x000fe200078e0077 */
[----:B------:R-:W-:Y:S02]  /*19e30*/  F2FP.SATFINITE.E4M3.F32.PACK_AB_MERGE_C R205, R60, R5, R205 ;  /* 0x000000053ccd723e */ /* 0x000fe400048070cd */
[----:B------:R-:W1:Y:S01]  /*19e40*/  MUFU.EX2 R64, R64 ;  /* 0x0000004000407308 */ /* 0x000e620000000800 */
[----:B--2---:R-:W-:-:S04]  /*19e50*/  FADD.FTZ R43, R5, R82 ;  /* 0x00000052052b7221 */ /* 0x004fc80000010000 */
[----:B------:R-:W-:Y:S01]  /*19e60*/  FADD.FTZ R57, R60, R43 ;  /* 0x0000002b3c397221 */ /* 0x000fe20000010000 */
[----:B------:R-:W-:-:S01]  /*19e70*/  FFMA.FTZ R43, R2, R25, -R58 ;  /* 0x00000019022b7223 */ /* 0x000fc2000001083a */
[----:B------:R-:W-:Y:S01]  /*19e80*/  FFMA.FTZ R58, R2, R115, -R58 ;  /* 0x00000073023a7223 */ /* 0x000fe2000001083a */
[----:B------:R-:W2:Y:S01]  /*19e90*/  MUFU.EX2 R73, R73 ;  /* 0x0000004900497308 */ /* 0x000ea20000000800 */
[----:B------:R-:W-:-:S01]  /*19ea0*/  FADD.FTZ R86, R70, R57 ;  /* 0x0000003946567221 */ /* 0x000fc20000010000 */
[--C-:B------:R-:W-:Y:S01]  /*19eb0*/  IMAD.MOV.U32 R115, RZ, RZ, R119.reuse ;  /* 0x000000ffff737224 */ /* 0x100fe200078e0077 */
[----:B------:R-:W-:Y:S01]  /*19ec0*/  MOV R60, R119 ;  /* 0x00000077003c7202 */ /* 0x000fe20000000f00 */
[----:B------:R-:W-:Y:S02]  /*19ed0*/  IMAD.MOV.U32 R70, RZ, RZ, R119 ;  /* 0x000000ffff467224 */ /* 0x000fe400078e0077 */
[----:B------:R-:W-:-:S01]  /*19ee0*/  FADD.FTZ R86, R75, R86 ;  /* 0x000000564b567221 */ /* 0x000fc20000010000 */
[--C-:B------:R-:W-:Y:S01]  /*19ef0*/  IMAD.MOV.U32 R75, RZ, RZ, R119.reuse ;  /* 0x000000ffff4b7224 */ /* 0x100fe200078e0077 */
[----:B------:R-:W3:Y:S01]  /*19f00*/  MUFU.EX2 R74, R74 ;  /* 0x0000004a004a7308 */ /* 0x000ee20000000800 */
[----:B------:R-:W-:-:S07]  /*19f10*/  IMAD.MOV.U32 R57, RZ, RZ, R119 ;  /* 0x000000ffff397224 */ /* 0x000fce00078e0077 */
[----:B------:R-:W4:Y:S08]  /*19f20*/  MUFU.EX2 R15, R15 ;  /* 0x0000000f000f7308 */ /* 0x000f300000000800 */
[----:B------:R0:W-:Y:S08]  /*19f30*/  MUFU.EX2 R82, R47 ;  /* 0x0000002f00527308 */ /* 0x0001f00000000800 */
[----:B------:R-:W5:Y:S01]  /*19f40*/  MUFU.EX2 R66, R66 ;  /* 0x0000004200427308 */ /* 0x000f620000000800 */
[----:B0-----:R-:W-:-:S01]  /*19f50*/  FADD.FTZ R47, R9, R86 ;  /* 0x00000056092f7221 */ /* 0x001fc20000010000 */
[----:B------:R-:W-:Y:S01]  /*19f60*/  FADD.FTZ R86, R30, R51 ;  /* 0x000000331e567221 */ /* 0x000fe20000010000 */
[----:B------:R-:W-:-:S02]  /*19f70*/  IMAD.MOV.U32 R51, RZ, RZ, R119 ;  /* 0x000000ffff337224 */ /* 0x000fc400078e0077 */
[----:B-1----:R-:W-:-:S03]  /*19f80*/  FADD.FTZ R84, R64, R47 ;  /* 0x0000002f40547221 */ /* 0x002fc60000010000 */
[----:B------:R-:W0:Y:S01]  /*19f90*/  MUFU.EX2 R61, R61 ;  /* 0x0000003d003d7308 */ /* 0x000e220000000800 */
[----:B--2---:R-:W-:-:S01]  /*19fa0*/  FADD.FTZ R47, R73, R84 ;  /* 0x00000054492f7221 */ /* 0x004fc20000010000 */
[----:B---3--:R-:W-:-:S03]  /*19fb0*/  F2FP.SATFINITE.E4M3.F32.PACK_AB_MERGE_C R73, R74, R73, RZ ;  /* 0x000000494a49723e */ /* 0x008fc600048070ff */
[----:B------:R-:W-:Y:S01]  /*19fc0*/  FADD.FTZ R6, R74, R47 ;  /* 0x0000002f4a067221 */ /* 0x000fe20000010000 */
[----:B------:R-:W-:Y:S01]  /*19fd0*/  F2FP.SATFINITE.E4M3.F32.PACK_AB_MERGE_C R207, R64, R9, R73 ;  /* 0x0000000940cf723e */ /* 0x000fe20004807049 */
[----:B------:R-:W-:Y:S01]  /*19fe0*/  IMAD.MOV.U32 R74, RZ, RZ, R119 ;  /* 0x000000ffff4a7224 */ /* 0x000fe200078e0077 */
[----:B------:R1:W-:Y:S01]  /*19ff0*/  MUFU.EX2 R25, R49 ;  /* 0x0000003100197308 */ /* 0x0003e20000000800 */
[----:B----4-:R-:W-:-:S01]  /*1a000*/  FADD.FTZ R37, R15, R6 ;  /* 0x000000060f257221 */ /* 0x010fc20000010000 */
[--C-:B------:R-:W-:Y:S02]  /*1a010*/  IMAD.MOV.U32 R73, RZ, RZ, R119.reuse ;  /* 0x000000ffff497224 */ /* 0x100fe400078e0077 */
[----:B------:R-:W-:Y:S02]  /*1a020*/  IMAD.MOV.U32 R64, RZ, RZ, R119 ;  /* 0x000000ffff407224 */ /* 0x000fe400078e0077 */
[----:B-----5:R-:W-:Y:S02]  /*1a030*/  FADD.FTZ R12, R66, R37 ;  /* 0x00000025420c7221 */ /* 0x020fe40000010000 */
[----:B------:R-:W2:Y:S01]  /*1a040*/  MUFU.EX2 R21, R21 ;  /* 0x0000001500157308 */ /* 0x000ea20000000800 */
[----:B-1----:R-:W-:-:S01]  /*1a050*/  FADD.FTZ R49, R81, R86 ;  /* 0x0000005651317221 */ /* 0x002fc20000010000 */
[----:B0-----:R-:W-:Y:S01]  /*1a060*/  FADD.FTZ R37, R61, R12 ;  /* 0x0000000c3d257221 */ /* 0x001fe20000010000 */
[----:B------:R-:W-:Y:S01]  /*1a070*/  F2FP.SATFINITE.E4M3.F32.PACK_AB_MERGE_C R61, R78, R61, RZ ;  /* 0x0000003d4e3d723e */ /* 0x000fe200048070ff */
[----:B------:R-:W-:-:S02]  /*1a080*/  IMAD.MOV.U32 R86, RZ, RZ, R119 ;  /* 0x000000ffff567224 */ /* 0x000fc400078e0077 */
[----:B------:R-:W-:-:S01]  /*1a090*/  FADD.FTZ R84, R32, R49 ;  /* 0x0000003120547221 */ /* 0x000fc20000010000 */
[----:B------:R-:W-:Y:S01]  /*1a0a0*/  FADD.FTZ R12, R78, R37 ;  /* 0x000000254e0c7221 */ /* 0x000fe20000010000 */
[----:B------:R-:W-:Y:S01]  /*1a0b0*/  F2FP.SATFINITE.E4M3.F32.PACK_AB_MERGE_C R209, R66, R15, R61 ;  /* 0x0000000f42d1723e */ /* 0x000fe2000480703d */
[----:B------:R-:W0:Y:S01]  /*1a0c0*/  MUFU.EX2 R72, R72 ;  /* 0x0000004800487308 */ /* 0x000e220000000800 */
[----:B------:R-:W-:-:S01]  /*1a0d0*/  FADD.FTZ R47, R77, R84 ;  /* 0x000000544d2f7221 */ /* 0x000fc20000010000 */
[-C--:B------:R-:W-:Y:S01]  /*1a0e0*/  MOV R84, R119.reuse ;  /* 0x0000007700547202 */ /* 0x080fe20000000f00 */
[----:B------:R-:W-:Y:S01]  /*1a0f0*/  IMAD.MOV.U32 R81, RZ, RZ, R119 ;  /* 0x000000ffff517224 */ /* 0x000fe200078e0077 */
[----:B------:R-:W-:Y:S01]  /*1a100*/  MOV R78, R119 ;  /* 0x00000077004e7202 */ /* 0x000fe20000000f00 */
[----:B------:R-:W-:-:S01]  /*1a110*/  FADD.FTZ R24, R36, R47 ;  /* 0x0000002f24187221 */ /* 0x000fc20000010000 */
[----:B------:R-:W-:Y:S01]  /*1a120*/  IMAD.MOV.U32 R77, RZ, RZ, R119 ;  /* 0x000000ffff4d7224 */ /* 0x000fe200078e0077 */
[----:B------:R-:W-:Y:S01]  /*1a130*/  MOV R66, R119 ;  /* 0x0000007700427202 */ /* 0x000fe20000000f00 */
[----:B------:R-:W1:Y:S01]  /*1a140*/  MUFU.EX2 R69, R69 ;  /* 0x0000004500457308 */ /* 0x000e620000000800 */
[----:B------:R-:W-:-:S01]  /*1a150*/  FADD.FTZ R85, R85, R24 ;  /* 0x0000001855557221 */ /* 0x000fc20000010000 */
[----:B--2---:R-:W-:Y:S01]  /*1a160*/  FADD.FTZ R13, R21, R12 ;  /* 0x0000000c150d7221 */ /* 0x004fe20000010000 */
[----:B------:R-:W-:Y:S01]  /*1a170*/  IMAD.MOV.U32 R61, RZ, RZ, R119 ;  /* 0x000000ffff3d7224 */ /* 0x000fe200078e0077 */
[----:B------:R-:W-:Y:S01]  /*1a180*/  MOV R36, R119 ;  /* 0x0000007700247202 */ /* 0x000fe20000000f00 */
[----:B------:R-:W-:-:S01]  /*1a190*/  FADD.FTZ R24, R40, R85 ;  /* 0x0000005528187221 */ /* 0x000fc20000010000 */
[----:B------:R-:W-:-:S02]  /*1a1a0*/  IMAD.MOV.U32 R85, RZ, RZ, R119 ;  /* 0x000000ffff557224 */ /* 0x000fc400078e0077 */
[----:B------:R-:W2:Y:S01]  /*1a1b0*/  MUFU.EX2 R109, R109 ;  /* 0x0000006d006d7308 */ /* 0x000ea20000000800 */
[----:B------:R-:W-:-:S01]  /*1a1c0*/  FADD.FTZ R37, R107, R24 ;  /* 0x000000186b257221 */ /* 0x000fc20000010000 */
[----:B0-----:R-:W-:Y:S01]  /*1a1d0*/  FADD.FTZ R24, R72, R13 ;  /* 0x0000000d48187221 */ /* 0x001fe20000010000 */
[----:B------:R-:W-:Y:S02]  /*1a1e0*/  IMAD.MOV.U32 R49, RZ, RZ, R119 ;  /* 0x000000ffff317224 */ /* 0x000fe400078e0077 */
[----:B------:R-:W-:Y:S01]  /*1a1f0*/  FADD.FTZ R30, R42, R37 ;  /* 0x000000252a1e7221 */ /* 0x000fe20000010000 */
[----:B------:R-:W-:Y:S02]  /*1a200*/  IMAD.MOV.U32 R47, RZ, RZ, R119 ;  /* 0x000000ffff2f7224 */ /* 0x000fe400078e0077 */
[----:B------:R0:W3:Y:S01]  /*1a210*/  MUFU.EX2 R80, R71 ;  /* 0x0000004700507308 */ /* 0x0000e20000000800 */
[----:B-1----:R-:W-:-:S01]  /*1a220*/  FADD.FTZ R13, R69, R24 ;  /* 0x00000018450d7221 */ /* 0x002fc20000010000 */
[--C-:B------:R-:W-:Y:S01]  /*1a230*/  IMAD.MOV.U32 R37, RZ, RZ, R119.reuse ;  /* 0x000000ffff257224 */ /* 0x100fe200078e0077 */
[----:B------:R-:W-:Y:S01]  /*1a240*/  MOV R24, R119 ;  /* 0x0000007700187202 */ /* 0x000fe20000000f00 */
[----:B------:R-:W-:-:S04]  /*1a250*/  IMAD.MOV.U32 R32, RZ, RZ, R119 ;  /* 0x000000ffff207224 */ /* 0x000fc800078e0077 */
[----:B------:R-:W1:Y:S01]  /*1a260*/  MUFU.EX2 R34, R34 ;  /* 0x0000002200227308 */ /* 0x000e620000000800 */
[C---:B--2---:R-:W-:Y:S01]  /*1a270*/  F2FP.SATFINITE.E4M3.F32.PACK_AB_MERGE_C R210, R109.reuse, R42, RZ ;  /* 0x0000002a6dd2723e */ /* 0x044fe200048070ff */
[----:B------:R-:W-:Y:S01]  /*1a280*/  FADD.FTZ R109, R109, R30 ;  /* 0x0000001e6d6d7221 */ /* 0x000fe20000010000 */
[--C-:B0-----:R-:W-:Y:S01]  /*1a290*/  IMAD.MOV.U32 R71, RZ, RZ, R119.reuse ;  /* 0x000000ffff477224 */ /* 0x101fe200078e0077 */
[----:B------:R-:W-:Y:S02]  /*1a2a0*/  MOV R42, R119 ;  /* 0x00000077002a7202 */ /* 0x000fe40000000f00 */
[----:B------:R-:W-:Y:S01]  /*1a2b0*/  F2FP.SATFINITE.E4M3.F32.PACK_AB_MERGE_C R210, R107, R40, R210 ;  /* 0x000000286bd2723e */ /* 0x000fe200048070d2 */
[----:B------:R-:W-:Y:S01]  /*1a2c0*/  IMAD.MOV.U32 R107, RZ, RZ, R119 ;  /* 0x000000ffff6b7224 */ /* 0x000fe200078e0077 */
[----:B------:R-:W0:Y:S01]  /*1a2d0*/  MUFU.EX2 R39, R141 ;  /* 0x0000008d00277308 */ /* 0x000e220000000800 */
[----:B---3--:R-:W-:-:S01]  /*1a2e0*/  FADD.FTZ R13, R80, R13 ;  /* 0x0000000d500d7221 */ /* 0x008fc20000010000 */
[----:B------:R-:W-:Y:S01]  /*1a2f0*/  F2FP.SATFINITE.E4M3.F32.PACK_AB_MERGE_C R69, R80, R69, RZ ;  /* 0x000000455045723e */ /* 0x000fe200048070ff */
[----:B------:R-:W-:Y:S01]  /*1a300*/  IMAD.MOV.U32 R80, RZ, RZ, R119 ;  /* 0x000000ffff507224 */ /* 0x000fe200078e0077 */
[----:B------:R-:W-:Y:S01]  /*1a310*/  MOV R30, R119 ;  /* 0x00000077001e7202 */ /* 0x000fe20000000f00 */
[----:B------:R-:W-:-:S01]  /*1a320*/  FADD.FTZ R8, R0, R13 ;  /* 0x0000000d00087221 */ /* 0x000fc20000010000 */
[----:B------:R-:W-:Y:S01]  /*1a330*/  F2FP.SATFINITE.E4M3.F32.PACK_AB_MERGE_C R211, R72, R21, R69 ;  /* 0x0000001548d3723e */ /* 0x000fe20004807045 */
[----:B------:R-:W-:Y:S01]  /*1a340*/  IMAD.MOV.U32 R69, RZ, RZ, R119 ;  /* 0x000000ffff457224 */ /* 0x000fe200078e0077 */
[----:B------:R-:W2:Y:S01]  /*1a350*/  MUFU.EX2 R38, R38 ;  /* 0x0000002600267308 */ /* 0x000ea20000000800 */
[----:B-1----:R-:W-:-:S01]  /*1a360*/  FADD.FTZ R4, R34, R109 ;  /* 0x0000006d22047221 */ /* 0x002fc20000010000 */
[----:B------:R-:W-:Y:S01]  /*1a370*/  FADD.FTZ R8, R41, R8 ;  /* 0x0000000829087221 */ /* 0x000fe20000010000 */
[--C-:B------:R-:W-:Y:S01]  /*1a380*/  IMAD.MOV.U32 R109, RZ, RZ, R119.reuse ;  /* 0x000000ffff6d7224 */ /* 0x100fe200078e0077 */
[----:B------:R-:W-:Y:S01]  /*1a390*/  MOV R72, R119 ;  /* 0x0000007700487202 */ /* 0x000fe20000000f00 */
[----:B------:R-:W-:-:S03]  /*1a3a0*/  IMAD.MOV.U32 R40, RZ, RZ, R119 ;  /* 0x000000ffff287224 */ /* 0x000fc600078e0077 */
[----:B------:R-:W1:Y:S01]  /*1a3b0*/  MUFU.EX2 R45, R45 ;  /* 0x0000002d002d7308 */ /* 0x000e620000000800 */
[----:B0-----:R-:W-:-:S07]  /*1a3c0*/  FADD.FTZ R13, R39, R4 ;  /* 0x00000004270d7221 */ /* 0x001fce0000010000 */
[----:B------:R-:W0:Y:S01]  /*1a3d0*/  MUFU.EX2 R117, R117 ;  /* 0x0000007500757308 */ /* 0x000e220000000800 */
[----:B--2---:R-:W-:-:S07]  /*1a3e0*/  FADD.FTZ R20, R38, R13 ;  /* 0x0000000d26147221 */ /* 0x004fce0000010000 */
[----:B------:R-:W2:Y:S01]  /*1a3f0*/  MUFU.EX2 R44, R44 ;  /* 0x0000002c002c7308 */ /* 0x000ea20000000800 */
[----:B-1----:R-:W-:-:S01]  /*1a400*/  FADD.FTZ R13, R45, R8 ;  /* 0x000000082d0d7221 */ /* 0x002fc20000010000 */
[----:B------:R-:W-:-:S03]  /*1a410*/  F2FP.SATFINITE.E4M3.F32.PACK_AB_MERGE_C R45, R82, R45, RZ ;  /* 0x0000002d522d723e */ /* 0x000fc600048070ff */
[----:B------:R-:W-:Y:S01]  /*1a420*/  FADD.FTZ R82, R82, R13 ;  /* 0x0000000d52527221 */ /* 0x000fe20000010000 */
[----:B------:R-:W-:Y:S01]  /*1a430*/  F2FP.SATFINITE.E4M3.F32.PACK_AB_MERGE_C R213, R41, R0, R45 ;  /* 0x0000000029d5723e */ /* 0x000fe2000480702d */
[----:B------:R-:W-:Y:S01]  /*1a440*/  IMAD.MOV.U32 R45, RZ, RZ, R119 ;  /* 0x000000ffff2d7224 */ /* 0x000fe200078e0077 */
[----:B------:R-:W-:Y:S01]  /*1a450*/  MUFU.EX2 R121, R121 ;  /* 0x0000007900797308 */ /* 0x000fe20000000800 */
[C---:B0-----:R-:W-:Y:S01]  /*1a460*/  F2FP.SATFINITE.E4M3.F32.PACK_AB_MERGE_C R212, R117.reuse, R38, RZ ;  /* 0x0000002675d4723e */ /* 0x041fe200048070ff */
[----:B------:R-:W-:Y:S01]  /*1a470*/  FADD.FTZ R117, R117, R20 ;  /* 0x0000001475757221 */ /* 0x000fe20000010000 */
[----:B------:R-:W-:-:S01]  /*1a480*/  FADD.FTZ R13, R25, R82 ;  /* 0x00000052190d7221 */ /* 0x000fc20000010000 */
[--C-:B------:R-:W-:Y:S01]  /*1a490*/  IMAD.MOV.U32 R82, RZ, RZ, R119.reuse ;  /* 0x000000ffff527224 */ /* 0x100fe200078e0077 */
[----:B------:R-:W-:Y:S01]  /*1a4a0*/  F2FP.SATFINITE.E4M3.F32.PACK_AB_MERGE_C R212, R39, R34, R212 ;  /* 0x0000002227d4723e */ /* 0x000fe200048070d4 */
[----:B------:R-:W-:Y:S02]  /*1a4b0*/  IMAD.MOV.U32 R41, RZ, RZ, R119 ;  /* 0x000000ffff297224 */ /* 0x000fe400078e0077 */
[----:B------:R-:W0:Y:S01]  /*1a4c0*/  MUFU.EX2 R76, R76 ;  /* 0x0000004c004c7308 */ /* 0x000e220000000800 */
[----:B--2---:R-:W-:-:S01]  /*1a4d0*/  FADD.FTZ R8, R44, R117 ;  /* 0x000000752c087221 */ /* 0x004fc20000010000 */
[----:B------:R-:W-:-:S02]  /*1a4e0*/  IMAD.MOV.U32 R117, RZ, RZ, R119 ;  /* 0x000000ffff757224 */ /* 0x000fc400078e0077 */
[--C-:B------:R-:W-:Y:S02]  /*1a4f0*/  IMAD.MOV.U32 R39, RZ, RZ, R119.reuse ;  /* 0x000000ffff277224 */ /* 0x100fe400078e0077 */
[--C-:B------:R-:W-:Y:S02]  /*1a500*/  IMAD.MOV.U32 R38, RZ, RZ, R119.reuse ;  /* 0x000000ffff267224 */ /* 0x100fe400078e0077 */
[----:B------:R-:W-:Y:S01]  /*1a510*/  MUFU.EX2 R46, R46 ;  /* 0x0000002e002e7308 */ /* 0x000fe20000000800 */
[----:B------:R-:W-:-:S07]  /*1a520*/  IMAD.MOV.U32 R34, RZ, RZ, R119 ;  /* 0x000000ffff227224 */ /* 0x000fce00078e0077 */
[----:B------:R-:W1:Y:S01]  /*1a530*/  MUFU.EX2 R123, R123 ;  /* 0x0000007b007b7308 */ /* 0x000e620000000800 */
[----:B0-----:R-:W-:-:S07]  /*1a540*/  FADD.FTZ R20, R76, R13 ;  /* 0x0000000d4c147221 */ /* 0x001fce0000010000 */
[----:B------:R-:W0:Y:S08]  /*1a550*/  MUFU.EX2 R53, R53 ;  /* 0x0000003500357308 */ /* 0x000e300000000800 */
[----:B------:R2:W3:Y:S01]  /*1a560*/  MUFU.EX2 R6, R55 ;  /* 0x0000003700067308 */ /* 0x0004e20000000800 */
[----:B-1----:R-:W-:-:S04]  /*1a570*/  F2FP.SATFINITE.E4M3.F32.PACK_AB_MERGE_C R214, R123, R46, RZ ;  /* 0x0000002e7bd6723e */ /* 0x002fc800048070ff */
[----:B------:R-:W-:Y:S01]  /*1a580*/  F2FP.SATFINITE.E4M3.F32.PACK_AB_MERGE_C R214, R121, R44, R214 ;  /* 0x0000002c79d6723e */ /* 0x000fe200048070d6 */
[----:B------:R-:W-:Y:S02]  /*1a590*/  IMAD.MOV.U32 R44, RZ, RZ, R119 ;  /* 0x000000ffff2c7224 */ /* 0x000fe400078e0077 */
[----:B------:R-:W-:Y:S01]  /*1a5a0*/  MUFU.EX2 R50, R50 ;  /* 0x0000003200327308 */ /* 0x000fe20000000800 */
[----:B0-----:R-:W-:-:S01]  /*1a5b0*/  FADD.FTZ R13, R53, R20 ;  /* 0x00000014350d7221 */ /* 0x001fc20000010000 */
[----:B--2---:R-:W-:-:S06]  /*1a5c0*/  IMAD.MOV.U32 R55, RZ, RZ, R119 ;  /* 0x000000ffff377224 */ /* 0x004fcc00078e0077 */
[----:B------:R-:W0:Y:S01]  /*1a5d0*/  MUFU.EX2 R127, R127 ;  /* 0x0000007f007f7308 */ /* 0x000e220000000800 */
[C---:B---3--:R-:W-:Y:S01]  /*1a5e0*/  F2FP.SATFINITE.E4M3.F32.PACK_AB_MERGE_C R53, R6.reuse, R53, RZ ;  /* 0x000000350635723e */ /* 0x048fe200048070ff */
[----:B------:R-:W-:-:S03]  /*1a5f0*/  FADD.FTZ R6, R6, R13 ;  /* 0x0000000d06067221 */ /* 0x000fc60000010000 */
[----:B------:R-:W-:Y:S01]  /*1a600*/  F2FP.SATFINITE.E4M3.F32.PACK_AB_MERGE_C R215, R76, R25, R53 ;  /* 0x000000194cd7723e */ /* 0x000fe20004807035 */
[--C-:B------:R-:W-:Y:S02]  /*1a610*/  IMAD.MOV.U32 R76, RZ, RZ, R119.reuse ;  /* 0x000000ffff4c7224 */ /* 0x100fe400078e0077 */
[----:B------:R-:W-:Y:S01]  /*1a620*/  MUFU.EX2 R48, R48 ;  /* 0x0000003000307308 */ /* 0x000fe20000000800 */
[--C-:B------:R-:W-:Y:S02]  /*1a630*/  IMAD.MOV.U32 R53, RZ, RZ, R119.reuse ;  /* 0x000000ffff357224 */ /* 0x100fe400078e0077 */
[----:B------:R-:W-:-:S05]  /*1a640*/  IMAD.MOV.U32 R25, RZ, RZ, R119 ;  /* 0x000000ffff197224 */ /* 0x000fca00078e0077 */
[----:B------:R-:W1:Y:S01]  /*1a650*/  MUFU.EX2 R43, R43 ;  /* 0x0000002b002b7308 */ /* 0x000e620000000800 */
[----:B0-----:R-:W-:-:S07]  /*1a660*/  F2FP.SATFINITE.E4M3.F32.PACK_AB_MERGE_C R216, R127, R50, RZ ;  /* 0x000000327fd8723e */ /* 0x001fce00048070ff */
[----:B------:R-:W0:Y:S08]  /*1a670*/  MUFU.EX2 R125, R125 ;  /* 0x0000007d007d7308 */ /* 0x000e300000000800 */
[----:B------:R2:W3:Y:S01]  /*1a680*/  MUFU.EX2 R12, R27 ;  /* 0x0000001b000c7308 */ /* 0x0004e20000000800 */
[----:B-1----:R-:W-:-:S07]  /*1a690*/  FADD.FTZ R3, R43, R6 ;  /* 0x000000062b037221 */ /* 0x002fce0000010000 */
[----:B------:R-:W1:Y:S01]  /*1a6a0*/  MUFU.EX2 R29, R29 ;  /* 0x0000001d001d7308 */ /* 0x000e620000000800 */
[----:B--2---:R-:W-:-:S01]  /*1a6b0*/  FADD.FTZ R27, R121, R8 ;  /* 0x00000008791b7221 */ /* 0x004fc20000010000 */
[----:B0-----:R-:W-:-:S03]  /*1a6c0*/  F2FP.SATFINITE.E4M3.F32.PACK_AB_MERGE_C R216, R125, R48, R216 ;  /* 0x000000307dd8723e */ /* 0x001fc600048070d8 */
[----:B------:R-:W-:Y:S01]  /*1a6d0*/  FADD.FTZ R46, R46, R27 ;  /* 0x0000001b2e2e7221 */ /* 0x000fe20000010000 */
[----:B------:R-:W-:Y:S02]  /*1a6e0*/  IMAD.MOV.U32 R27, RZ, RZ, R119 ;  /* 0x000000ffff1b7224 */ /* 0x000fe400078e0077 */
[----:B------:R0:W2:Y:S01]  /*1a6f0*/  MUFU.EX2 R4, R31 ;  /* 0x0000001f00047308 */ /* 0x0000a20000000800 */
[----:B------:R-:W-:-:S01]  /*1a700*/  FADD.FTZ R123, R123, R46 ;  /* 0x0000002e7b7b7221 */ /* 0x000fc20000010000 */
[----:B---3--:R-:W-:Y:S01]  /*1a710*/  FADD.FTZ R6, R12, R3 ;  /* 0x000000030c067221 */ /* 0x008fe20000010000 */
[----:B------:R-:W-:Y:S02]  /*1a720*/  IMAD.MOV.U32 R46, RZ, RZ, R119 ;  /* 0x000000ffff2e7224 */ /* 0x000fe400078e0077 */
[----:B------:R-:W-:Y:S01]  /*1a730*/  FADD.FTZ R20, R48, R123 ;  /* 0x0000007b30147221 */ /* 0x000fe20000010000 */
[----:B------:R-:W-:Y:S02]  /*1a740*/  MOV R48, R119 ;  /* 0x0000007700307202 */ /* 0x000fe40000000f00 */
[----:B------:R-:W-:Y:S01]  /*1a750*/  MUFU.EX2 R54, R54 ;  /* 0x0000003600367308 */ /* 0x000fe20000000800 */
[----:B------:R-:W-:-:S01]  /*1a760*/  FADD.FTZ R125, R125, R20 ;  /* 0x000000147d7d7221 */ /* 0x000fc20000010000 */
[----:B-1----:R-:W-:Y:S01]  /*1a770*/  FADD.FTZ R3, R29, R6 ;  /* 0x000000061d037221 */ /* 0x002fe20000010000 */
[----:B0-----:R-:W-:-:S02]  /*1a780*/  IMAD.MOV.U32 R31, RZ, RZ, R119 ;  /* 0x000000ffff1f7224 */ /* 0x001fc400078e0077 */
[----:B------:R-:W-:-:S03]  /*1a790*/  FADD.FTZ R50, R50, R125 ;  /* 0x0000007d32327221 */ /* 0x000fc60000010000 */
[----:B------:R-:W0:Y:S01]  /*1a7a0*/  MUFU.EX2 R131, R131 ;  /* 0x0000008300837308 */ /* 0x000e220000000800 */
[C---:B--2---:R-:W-:Y:S01]  /*1a7b0*/  F2FP.SATFINITE.E4M3.F32.PACK_AB_MERGE_C R29, R4.reuse, R29, RZ ;  /* 0x0000001d041d723e */ /* 0x044fe200048070ff */
[----:B------:R-:W-:Y:S01]  /*1a7c0*/  FADD.FTZ R127, R127, R50 ;  /* 0x000000327f7f7221 */ /* 0x000fe20000010000 */
[----:B------:R-:W-:-:S01]  /*1a7d0*/  FADD.FTZ R4, R4, R3 ;  /* 0x0000000304047221 */ /* 0x000fc20000010000 */
[----:B------:R-:W-:Y:S01]  /*1a7e0*/  IMAD.MOV.U32 R50, RZ, RZ, R119 ;  /* 0x000000ffff327224 */ /* 0x000fe200078e0077 */
[----:B------:R-:W-:Y:S01]  /*1a7f0*/  F2FP.SATFINITE.E4M3.F32.PACK_AB_MERGE_C R217, R12, R43, R29 ;  /* 0x0000002b0cd9723e */ /* 0x000fe2000480701d */
[--C-:B------:R-:W-:Y:S02]  /*1a800*/  IMAD.MOV.U32 R43, RZ, RZ, R119.reuse ;  /* 0x000000ffff2b7224 */ /* 0x100fe400078e0077 */
[----:B------:R-:W1:Y:S01]  /*1a810*/  MUFU.EX2 R52, R52 ;  /* 0x0000003400347308 */ /* 0x000e620000000800 */
[----:B------:R-:W-:-:S07]  /*1a820*/  IMAD.MOV.U32 R29, RZ, RZ, R119 ;  /* 0x000000ffff1d7224 */ /* 0x000fce00078e0077 */
[----:B------:R-:W2:Y:S01]  /*1a830*/  MUFU.EX2 R111, R111 ;  /* 0x0000006f006f7308 */ /* 0x000ea20000000800 */
[----:B0-----:R-:W-:-:S07]  /*1a840*/  F2FP.SATFINITE.E4M3.F32.PACK_AB_MERGE_C R5, R131, R54, RZ ;  /* 0x000000368305723e */ /* 0x001fce00048070ff */
[----:B------:R-:W0:Y:S01]  /*1a850*/  MUFU.EX2 R129, R129 ;  /* 0x0000008100817308 */ /* 0x000e220000000800 */
[----:B-1----:R-:W-:-:S07]  /*1a860*/  FADD.FTZ R6, R52, R127 ;  /* 0x0000007f34067221 */ /* 0x002fce0000010000 */
[----:B------:R1:W3:Y:S01]  /*1a870*/  MUFU.EX2 R8, R35 ;  /* 0x0000002300087308 */ /* 0x0002e20000000800 */
[----:B--2---:R-:W-:-:S07]  /*1a880*/  FADD.FTZ R3, R111, R4 ;  /* 0x000000046f037221 */ /* 0x004fce0000010000 */
[----:B------:R-:W-:Y:S01]  /*1a890*/  MUFU.EX2 R113, R113 ;  /* 0x0000007100717308 */ /* 0x000fe20000000800 */
[C---:B0-----:R-:W-:Y:S01]  /*1a8a0*/  F2FP.SATFINITE.E4M3.F32.PACK_AB_MERGE_C R218, R129.reuse, R52, R5 ;  /* 0x0000003481da723e */ /* 0x041fe20004807005 */
[----:B------:R-:W-:Y:S01]  /*1a8b0*/  FADD.FTZ R129, R129, R6 ;  /* 0x0000000681817221 */ /* 0x000fe20000010000 */
[--C-:B------:R-:W-:Y:S02]  /*1a8c0*/  IMAD.MOV.U32 R52, RZ, RZ, R119.reuse ;  /* 0x000000ffff347224 */ /* 0x100fe400078e0077 */
[----:B-1----:R-:W-:Y:S02]  /*1a8d0*/  IMAD.MOV.U32 R35, RZ, RZ, R119 ;  /* 0x000000ffff237224 */ /* 0x002fe400078e0077 */
[----:B------:R-:W-:-:S01]  /*1a8e0*/  FADD.FTZ R54, R54, R129 ;  /* 0x0000008136367221 */ /* 0x000fc20000010000 */
[----:B------:R-:W0:Y:S01]  /*1a8f0*/  MUFU.EX2 R58, R58 ;  /* 0x0000003a003a7308 */ /* 0x000e220000000800 */
[----:B---3--:R-:W-:-:S02]  /*1a900*/  FADD.FTZ R0, R8, R3 ;  /* 0x0000000308007221 */ /* 0x008fc40000010000 */
[----:B------:R-:W-:Y:S01]  /*1a910*/  FADD.FTZ R9, R131, R54 ;  /* 0x0000003683097221 */ /* 0x000fe20000010000 */
[----:B------:R-:W-:-:S02]  /*1a920*/  MOV R54, R119 ;  /* 0x0000007700367202 */ /* 0x000fc40000000f00 */
[----:B0-----:R-:W-:Y:S01]  /*1a930*/  F2FP.SATFINITE.E4M3.F32.PACK_AB_MERGE_C R3, R58, R113, RZ ;  /* 0x000000713a03723e */ /* 0x001fe200048070ff */
[----:B------:R-:W-:-:S03]  /*1a940*/  FADD.FTZ R113, R113, R0 ;  /* 0x0000000071717221 */ /* 0x000fc60000010000 */
[----:B------:R-:W-:Y:S01]  /*1a950*/  F2FP.SATFINITE.E4M3.F32.PACK_AB_MERGE_C R219, R8, R111, R3 ;  /* 0x0000006f08db723e */ /* 0x000fe20004807003 */
[----:B------:R-:W-:-:S01]  /*1a960*/  FADD.FTZ R0, R58, R113 ;  /* 0x000000713a007221 */ /* 0x000fc20000010000 */
[--C-:B------:R-:W-:Y:S02]  /*1a970*/  IMAD.MOV.U32 R113, RZ, RZ, R119.reuse ;  /* 0x000000ffff717224 */ /* 0x100fe400078e0077 */
[--C-:B------:R-:W-:Y:S02]  /*1a980*/  IMAD.MOV.U32 R111, RZ, RZ, R119.reuse ;  /* 0x000000ffff6f7224 */ /* 0x100fe400078e0077 */
[----:B------:R-:W-:Y:S01]  /*1a990*/  IMAD.MOV.U32 R58, RZ, RZ, R119 ;  /* 0x000000ffff3a7224 */ /* 0x000fe200078e0077 */
[----:B------:R-:W-:Y:S06]  /*1a9a0*/  @!P2 BRA `(.L_x_626) ;  /* 0x0000003400dca947 */ /* 0x000fec0003800000 */
[----:B------:R-:W-:Y:S01]  /*1a9b0*/  VIADD R3, R161, 0xfffffffe ;  /* 0xfffffffea1037836 */ /* 0x000fe20000000000 */
[----:B------:R-:W-:Y:S01]  /*1a9c0*/  CS2R R118, SRZ ;  /* 0x0000000000767805 */ /* 0x000fe2000001ff00 */
[----:B------:R-:W-:Y:S01]  /*1a9d0*/  IMAD.MOV.U32 R4, RZ, RZ, R11 ;  /* 0x000000ffff047224 */ /* 0x000fe200078e000b */
[----:B------:R-:W-:Y:S01]  /*1a9e0*/  CS2R R116, SRZ ;  /* 0x0000000000747805 */ /* 0x000fe2000001ff00 */
[----:B------:R-:W-:Y:S01]  /*1a9f0*/  IMAD.MOV.U32 R5, RZ, RZ, R10 ;  /* 0x000000ffff057224 */ /* 0x000fe200078e000a */
[----:B------:R-:W-:Y:S01]  /*1aa00*/  CS2R R114, SRZ ;  /* 0x0000000000727805 */ /* 0x000fe2000001ff00 */
[----:B------:R-:W-:Y:S01]  /*1aa10*/  IMAD.MOV.U32 R6, RZ, RZ, R230 ;  /* 0x000000ffff067224 */ /* 0x000fe200078e00e6 */
[----:B------:R-:W-:Y:S01]  /*1aa20*/  CS2R R112, SRZ ;  /* 0x0000000000707805 */ /* 0x000fe2000001ff00 */
[----:B------:R-:W-:Y:S01]  /*1aa30*/  IMAD.MOV.U32 R7, RZ, RZ, R147 ;  /* 0x000000ffff077224 */ /* 0x000fe200078e0093 */
        /* <DEDUP_REMOVED lines=43> */
[----:B------:R-:W-:-:S07]  /*1acf0*/  CS2R R24, SRZ ;  /* 0x0000000000187805 */ /* 0x000fce000001ff00 */
.L_x_637:
[----:B------:R-:W-:Y:S01]  /*1ad00*/  ISETP.NE.AND P1, PT, R7, 0x1, PT ;  /* 0x000000010700780c */ /* 0x000fe20003f25270 */
[----:B------:R-:W-:Y:S05]  /*1ad10*/  YIELD ;  /* 0x0000000000007946 */ /* 0x000fea0003800000 */
[----:B------:R-:W-:Y:S02]  /*1ad20*/  SEL R11, RZ, 0x1, P1 ;  /* 0x00000001ff0b7807 */ /* 0x000fe40000800000 */
[----:B------:R-:W-:Y:S02]  /*1ad30*/  ISETP.NE.AND P1, PT, R233, RZ, PT ;  /* 0x000000ffe900720c */ /* 0x000fe40003f25270 */
[----:B------:R-:W-:-:S11]  /*1ad40*/  LOP3.LUT R230, R6, R11, RZ, 0x3c, !PT ;  /* 0x0000000b06e67212 */ /* 0x000fd600078e3cff */
[----:B------:R-:W-:Y:S05]  /*1ad50*/  @P1 BRA `(.L_x_627) ;  /* 0x00000000003c1947 */ /* 0x000fea0003800000 */
[----:B------:R-:W-:Y:S05]  /*1ad60*/  @!P0 BRA `(.L_x_628) ;  /* 0x0000000000048947 */ /* 0x000fea0003800000 */
[----:B------:R-:W-:Y:S01]  /*1ad70*/  BPT.TRAP 0x1 ;  /* 0x000000040000795c */ /* 0x000fe20000300000 */
.L_x_628:
[----:B------:R-:W-:-:S04]  /*1ad80*/  IADD3 R8, R7, 0x1, RZ ;  /* 0x0000000107087810 */ /* 0x000fc80007ffe0ff */
[----:B------:R-:W-:-:S04]  /*1ad90*/  ISETP.NE.AND P2, PT, R8, 0x2, PT ;  /* 0x000000020800780c */ /* 0x000fc80003f45270 */
[----:B------:R-:W-:Y:S02]  /*1ada0*/  SEL R11, R8, RZ, P2 ;  /* 0x000000ff080b7207 */ /* 0x000fe40001000000 */
[----:B------:R-:W-:-:S03]  /*1adb0*/  SHF.L.U32 R8, R230, 0x1f, RZ ;  /* 0x0000001fe6087819 */ /* 0x000fc600000006ff */
[----:B------:R-:W-:-:S04]  /*1adc0*/  IMAD R11, R11, 0x8, R16 ;  /* 0x000000080b0b7824 */ /* 0x000fc800078e0210 */
[----:B------:R0:W1:Y:S01]  /*1add0*/  SYNCS.PHASECHK.TRANS64.TRYWAIT P2, [R11+URZ+0x33430], R8 ;  /* 0x033430080b0075a7 */ /* 0x000062000804017f */
[----:B------:R-:W-:Y:S05]  /*1ade0*/  @!P0 BRA `(.L_x_629) ;  /* 0x0000000000048947 */ /* 0x000fea0003800000 */
[----:B------:R-:W-:Y:S01]  /*1adf0*/  BPT.TRAP 0x1 ;  /* 0x000000040000795c */ /* 0x000fe20000300000 */
.L_x_629:
[----:B------:R-:W-:Y:S04]  /*1ae00*/  BSSY B0, `(.L_x_627) ;  /* 0x0000004000007945 */ /* 0x000fe80003800000 */
[----:B-1----:R-:W-:Y:S05]  /*1ae10*/  @P2 BRA `(.L_x_630) ;  /* 0x0000000000082947 */ /* 0x002fea0003800000 */
[----:B------:R-:W1:Y:S02]  /*1ae20*/  SYNCS.PHASECHK.TRANS64.TRYWAIT P2, [R11+URZ+0x33430], R8 ;  /* 0x033430080b0075a7 */ /* 0x000e64000804017f */
[----:B-1----:R-:W-:Y:S05]  /*1ae30*/  @!P2 BRA `(.L_x_631) ;  /* 0x000000ec0014a947 */ /* 0x002fea0003800000 */
.L_x_630:
[----:B------:R-:W-:Y:S05]  /*1ae40*/  BSYNC B0 ;  /* 0x0000000000007941 */ /* 0x000fea0003800000 */
.L_x_627:
[----:B01----:R-:W0:Y:S01]  /*1ae50*/  S2R R8, SR_TID.X ;  /* 0x0000000000087919 */ /* 0x003e220000002100 */
[----:B------:R-:W-:Y:S05]  /*1ae60*/  WARPSYNC.ALL ;  /* 0x0000000000007948 */ /* 0x000fea0003800000 */
[----:B------:R-:W-:Y:S01]  /*1ae70*/  IMAD.MOV.U32 R11, RZ, RZ, -0x7fffffe0 ;  /* 0x80000020ff0b7424 */ /* 0x000fe200078e00ff */
[----:B------:R-:W-:Y:S01]  /*1ae80*/  UMOV UR20, UR28 ;  /* 0x0000001c00147c82 */ /* 0x000fe20008000000 */
[----:B------:R-:W-:Y:S01]  /*1ae90*/  UMOV UR21, UR29 ;  /* 0x0000001d00157c82 */ /* 0x000fe20008000000 */
[----:B------:R-:W-:Y:S01]  /*1aea0*/  IMAD.MOV.U32 R121, RZ, RZ, -0x7fffffe0 ;  /* 0x80000020ff797424 */ /* 0x000fe200078e00ff */
[----:B------:R-:W-:Y:S01]  /*1aeb0*/  UMOV UR24, UR28 ;  /* 0x0000001c00187c82 */ /* 0x000fe20008000000 */
[----:B------:R-:W-:Y:S01]  /*1aec0*/  R2UR UR23, R11 ;  /* 0x000000000b1772ca */ /* 0x000fe200000e0000 */
[----:B------:R-:W-:Y:S01]  /*1aed0*/  UMOV UR25, UR29 ;  /* 0x0000001d00197c82 */ /* 0x000fe20008000000 */
[----:B------:R-:W-:Y:S01]  /*1aee0*/  IMAD.MOV.U32 R13, RZ, RZ, -0x7fffffe0 ;  /* 0x80000020ff0d7424 */ /* 0x000fe200078e00ff */
[----:B------:R-:W-:Y:S01]  /*1aef0*/  R2UR UR27, R121 ;  /* 0x00000000791b72ca */ /* 0x000fe200000e0000 */
[----:B------:R-:W-:Y:S01]  /*1af00*/  IMAD.MOV.U32 R21, RZ, RZ, -0x7fffffe0 ;  /* 0x80000020ff157424 */ /* 0x000fe200078e00ff */
[----:B------:R-:W-:Y:S01]  /*1af10*/  UMOV UR32, UR28 ;  /* 0x0000001c00207c82 */ /* 0x000fe20008000000 */
[----:B------:R-:W-:Y:S01]  /*1af20*/  UMOV UR33, UR29 ;  /* 0x0000001d00217c82 */ /* 0x000fe20008000000 */
[----:B------:R-:W-:Y:S01]  /*1af30*/  R2UR UR31, R13 ;  /* 0x000000000d1f72ca */ /* 0x000fe200000e0000 */
[----:B------:R-:W-:Y:S01]  /*1af40*/  UMOV UR44, UR28 ;  /* 0x0000001c002c7c82 */ /* 0x000fe20008000000 */
[----:B------:R-:W-:Y:S01]  /*1af50*/  R2UR UR35, R21 ;  /* 0x00000000152372ca */ /* 0x000fe200000e0000 */
[----:B------:R-:W-:Y:S01]  /*1af60*/  UMOV UR45, UR29 ;  /* 0x0000001d002d7c82 */ /* 0x000fe20008000000 */
[----:B------:R-:W-:Y:S01]  /*1af70*/  R2UR UR47, R121 ;  /* 0x00000000792f72ca */ /* 0x000fe200000e0000 */
[----:B------:R-:W-:Y:S01]  /*1af80*/  IMAD.MOV.U32 R21, RZ, RZ, -0x7fffffe0 ;  /* 0x80000020ff157424 */ /* 0x000fe200078e00ff */
[----:B------:R-:W-:Y:S01]  /*1af90*/  R2UR UR51, R13 ;  /* 0x000000000d3372ca */ /* 0x000fe200000e0000 */
[----:B------:R-:W-:Y:S01]  /*1afa0*/  IMAD.MOV.U32 R13, RZ, RZ, -0x7fffffe0 ;  /* 0x80000020ff0d7424 */ /* 0x000fe200078e00ff */
[----:B------:R-:W-:-:S02]  /*1afb0*/  MOV R11, 0x80000020 ;  /* 0x80000020000b7802 */ /* 0x000fc40000000f00 */
[----:B0-----:R-:W-:Y:S01]  /*1afc0*/  SHF.R.U32.HI R10, RZ, 0x7, R8 ;  /* 0x00000007ff0a7819 */ /* 0x001fe20000011608 */
[----:B------:R-:W-:-:S04]  /*1afd0*/  VIADD R8, R7, 0x1 ;  /* 0x0000000107087836 */ /* 0x000fc80000000000 */
[----:B------:R-:W-:-:S05]  /*1afe0*/  VIADD R15, R10, 0x8 ;  /* 0x000000080a0f7836 */ /* 0x000fca0000000000 */
[----:B------:R0:W-:Y:S01]  /*1aff0*/  BAR.SYNC.DEFER_BLOCKING R15, 0x100 ;  /* 0x0004000f0000751d */ /* 0x0001e20000010000 */
[----:B------:R-:W-:-:S04]  /*1b000*/  ISETP.NE.AND P2, PT, R8, 0x2, PT ;  /* 0x000000020800780c */ /* 0x000fc80003f45270 */
[----:B------:R-:W-:-:S05]  /*1b010*/  SEL R8, R8, RZ, P2 ;  /* 0x000000ff08087207 */ /* 0x000fca0001000000 */
[----:B------:R-:W-:-:S04]  /*1b020*/  IMAD R10, R8, 0x780, R14 ;  /* 0x00000780080a7824 */ /* 0x000fc800078e020e */
[C---:B------:R-:W-:Y:S01]  /*1b030*/  VIADD R120, R10.reuse, 0x80 ;  /* 0x000000800a787836 */ /* 0x040fe20000000000 */
[C---:B------:R-:W-:Y:S01]  /*1b040*/  R2UR UR22, R10.reuse ;  /* 0x000000000a1672ca */ /* 0x040fe200000e0000 */
[C---:B------:R-:W-:Y:S01]  /*1b050*/  VIADD R20, R10.reuse, 0x180 ;  /* 0x000001800a147836 */ /* 0x040fe20000000000 */
[----:B------:R-:W-:Y:S02]  /*1b060*/  IADD3 R12, R10, 0x100, RZ ;  /* 0x000001000a0c7810 */ /* 0x000fe40007ffe0ff */
[----:B------:R-:W-:Y:S01]  /*1b070*/  R2UR UR26, R120 ;  /* 0x00000000781a72ca */ /* 0x000fe200000e0000 */
[----:B------:R-:W-:Y:S01]  /*1b080*/  VIADD R120, R10, 0x200 ;  /* 0x000002000a787836 */ /* 0x000fe20000000000 */
[----:B------:R-:W-:Y:S02]  /*1b090*/  R2UR UR30, R12 ;  /* 0x000000000c1e72ca */ /* 0x000fe400000e0000 */
[----:B------:R-:W-:Y:S01]  /*1b0a0*/  R2UR UR34, R20 ;  /* 0x00000000142272ca */ /* 0x000fe200000e0000 */
[----:B------:R-:W-:Y:S01]  /*1b0b0*/  WARPGROUP.ARRIVE ;  /* 0x00000000000079c5 */ /* 0x000fe20000000000 */
[----:B------:R-:W-:Y:S01]  /*1b0c0*/  R2UR UR46, R120 ;  /* 0x00000000782e72ca */ /* 0x000fe200000e0000 */
[C---:B------:R-:W-:Y:S01]  /*1b0d0*/  VIADD R20, R10.reuse, 0x82 ;  /* 0x000000820a147836 */ /* 0x040fe20000000000 */
[----:B------:R-:W-:-:S03]  /*1b0e0*/  IADD3 R12, R10, 0x2, RZ ;  /* 0x000000020a0c7810 */ /* 0x000fc60007ffe0ff */
[----:B------:R-:W-:Y:S01]  /*1b0f0*/  QGMMA.64x32x32.F32.E4M3.E4M3 R184, gdesc[UR20], RZ, !UPT, gsb0 ;  /* 0x0060000014b879f3 */ /* 0x000fe2000c0008ff */
[----:B------:R-:W-:Y:S01]  /*1b100*/  R2UR UR50, R12 ;  /* 0x000000000c3272ca */ /* 0x000fe200000e0000 */
[----:B------:R-:W-:Y:S01]  /*1b110*/  UMOV UR20, UR48 ;  /* 0x0000003000147c82 */ /* 0x000fe20008000000 */
[----:B------:R-:W-:Y:S01]  /*1b120*/  R2UR UR22, R20 ;  /* 0x00000000141672ca */ /* 0x000fe200000e0000 */
[----:B------:R-:W-:Y:S01]  /*1b130*/  UMOV UR21, UR49 ;  /* 0x0000003100157c82 */ /* 0x000fe20008000000 */
[----:B------:R-:W-:Y:S01]  /*1b140*/  R2UR UR23, R21 ;  /* 0x00000000151772ca */ /* 0x000fe200000e0000 */
[----:B------:R-:W-:Y:S01]  /*1b150*/  VIADD R12, R10, 0x102 ;  /* 0x000001020a0c7836 */ /* 0x000fe20000000000 */
[----:B------:R-:W-:Y:S02]  /*1b160*/  WARPGROUP.DEPBAR.LE gsb0, 0x0 ;  /* 0x00008000000079c5 */ /* 0x000fe40000010000 */
[----:B------:R-:W-:-:S06]  /*1b170*/  WARPGROUP.ARRIVE ;  /* 0x00000000000079c5 */ /* 0x000fcc0000000000 */
[----:B------:R-:W-:Y:S01]  /*1b180*/  QGMMA.64x32x32.F32.E4M3.E4M3 R168, gdesc[UR24], RZ, !UPT, gsb0 ;  /* 0x0060000018a879f3 */ /* 0x000fe2000c0008ff */
        /* <DEDUP_REMOVED lines=8> */
[----:B------:R-:W-:Y:S03]  /*1b210*/  QGMMA.64x32x32.F32.E4M3.E4M3 R152, gdesc[UR28], RZ, !UPT, gsb0 ;  /* 0x006000001c9879f3 */ /* 0x000fe6000c0008ff */
        /* <DEDUP_REMOVED lines=17> */
[----:B------:R-:W-:-:S03]  /*1b330*/  IMAD.MOV.U32 R13, RZ, RZ, -0x7fffffe0 ;  /* 0x80000020ff0d7424 */ /* 0x000fc600078e00ff */
[----:B------:R-:W-:Y:S01]  /*1b340*/  R2UR UR6, R12 ;  /* 0x000000000c0672ca */ /* 0x000fe200000e0000 */
[----:B------:R-:W-:Y:S01]  /*1b350*/  VIADD R12, R10, 0x300 ;  /* 0x000003000a0c7836 */ /* 0x000fe20000000000 */
[----:B------:R-:W-:Y:S02]  /*1b360*/  R2UR UR7, R13 ;  /* 0x000000000d0772ca */ /* 0x000fe400000e0000 */
[----:B------:R-:W-:Y:S01]  /*1b370*/  MOV R13, 0x80000020 ;  /* 0x80000020000d7802 */ /* 0x000fe20000000f00 */
        /* <DEDUP_REMOVED lines=41> */
[----:B------:R-:W-:Y:S01]  /*1b610*/  R2UR UR11, R13 ;  /* 0x000000000d0b72ca */ /* 0x000fe200000e0000 */
[----:B------:R-:W-:Y:S01]  /*1b620*/  IMAD.MOV.U32 R13, RZ, RZ, -0x7fffffe0 ;  /* 0x80000020ff0d7424 */ /* 0x000fe200078e00ff */
        /* <DEDUP_REMOVED lines=38> */
[----:B------:R-:W-:-:S04]  /*1b890*/  MOV R13, 0x80000020 ;  /* 0x80000020000d7802 */ /* 0x000fc80000000f00 */
        /* <DEDUP_REMOVED lines=66> */
[C---:B------:R-:W-:Y:S02]  /*1bcc0*/  VIADD R12, R10.reuse, 0x682 ;  /* 0x000006820a0c7836 */ /* 0x040fe40000000000 */
[----:B------:R-:W-:Y:S02]  /*1bcd0*/  IMAD.MOV.U32 R13, RZ, RZ, -0x7fffffe0 ;  /* 0x80000020ff0d7424 */ /* 0x000fe400078e00ff */
[----:B------:R-:W-:Y:S01]  /*1bce0*/  VIADD R10, R10, 0x702 ;  /* 0x000007020a0a7836 */ /* 0x000fe20000000000 */
[----:B------:R-:W-:-:S02]  /*1bcf0*/  WARPGROUP.DEPBAR.LE gsb0, 0x0 ;  /* 0x00008000000079c5 */ /* 0x000fc40000010000 */
        /* <DEDUP_REMOVED lines=29> */
[----:B0-----:R-:W-:Y:S05]  /*1bed0*/  @P1 BRA `(.L_x_632) ;  /* 0x0000000000281947 */ /* 0x001fea0003800000 */
[----:B------:R-:W-:Y:S05]  /*1bee0*/  @!P0 BRA `(.L_x_633) ;  /* 0x0000000000048947 */ /* 0x000fea0003800000 */
[----:B------:R-:W-:Y:S01]  /*1bef0*/  BPT.TRAP 0x1 ;  /* 0x000000040000795c */ /* 0x000fe20000300000 */
.L_x_633:
[----:B------:R-:W-:Y:S01]  /*1bf00*/  SHF.L.U32 R6, R6, 0x1f, RZ ;  /* 0x0000001f06067819 */ /* 0x000fe200000006ff */
[----:B------:R-:W-:-:S04]  /*1bf10*/  IMAD R10, R7, 0x8, R16 ;  /* 0x00000008070a7824 */ /* 0x000fc800078e0210 */
[----:B------:R0:W1:Y:S01]  /*1bf20*/  SYNCS.PHASECHK.TRANS64.TRYWAIT P1, [R10+URZ+0x33450], R6 ;  /* 0x033450060a0075a7 */ /* 0x000062000802017f */
[----:B------:R-:W-:Y:S05]  /*1bf30*/  @!P0 BRA `(.L_x_634) ;  /* 0x0000000000048947 */ /* 0x000fea0003800000 */
[----:B------:R-:W-:Y:S01]  /*1bf40*/  BPT.TRAP 0x1 ;  /* 0x000000040000795c */ /* 0x000fe20000300000 */
.L_x_634:
[----:B-1----:R-:W-:Y:S05]  /*1bf50*/  @P1 BRA `(.L_x_632) ;  /* 0x0000000000081947 */ /* 0x002fea0003800000 */
[----:B------:R-:W1:Y:S02]  /*1bf60*/  SYNCS.PHASECHK.TRANS64.TRYWAIT P1, [R10+URZ+0x33450], R6 ;  /* 0x033450060a0075a7 */ /* 0x000e64000802017f */
[----:B-1----:R-:W-:Y:S05]  /*1bf70*/  @!P1 BRA `(.L_x_635) ;  /* 0x000000d800d89947 */ /* 0x002fea0003800000 */
.L_x_632:
[----:B01----:R-:W-:Y:S01]  /*1bf80*/  VIADD R6, R16, 0x200 ;  /* 0x0000020010067836 */ /* 0x003fe20000000000 */
[----:B------:R-:W-:Y:S05]  /*1bf90*/  WARPSYNC.ALL ;  /* 0x0000000000007948 */ /* 0x000fea0003800000 */
[----:B------:R-:W-:Y:S01]  /*1bfa0*/  SHF.R.U32.HI R6, RZ, 0x4, R6 ;  /* 0x00000004ff067819 */ /* 0x000fe20000011606 */
[----:B------:R-:W-:Y:S01]  /*1bfb0*/  IMAD.MOV.U32 R11, RZ, RZ, -0x3ffffff0 ;  /* 0xc0000010ff0b7424 */ /* 0x000fe200078e00ff */
[----:B------:R-:W-:Y:S01]  /*1bfc0*/  WARPGROUP.ARRIVE ;  /* 0x00000000000079c5 */ /* 0x000fe20000000000 */
[----:B------:R-:W-:Y:S01]  /*1bfd0*/  IMAD.MOV.U32 R13, RZ, RZ, -0x3ffffff0 ;  /* 0xc0000010ff0d7424 */ /* 0x000fe200078e00ff */
[----:B------:R-:W-:-:S02]  /*1bfe0*/  LOP3.LUT R6, R6, 0x3fff, RZ, 0xc0, !PT ;  /* 0x00003fff06067812 */ /* 0x000fc400078ec0ff */
[----:B------:R-:W-:Y:S02]  /*1bff0*/  R2UR UR7, R11 ;  /* 0x000000000b0772ca */ /* 0x000fe400000e0000 */
[----:B------:R-:W-:-:S05]  /*1c000*/  LOP3.LUT R6, R6, 0x10000, RZ, 0xfc, !PT ;  /* 0x0001000006067812 */ /* 0x000fca00078efcff */
[----:B------:R-:W-:Y:S01]  /*1c010*/  IMAD R10, R7, 0x780, R6 ;  /* 0x00000780070a7824 */ /* 0x000fe200078e0206 */
[----:B------:R-:W-:-:S03]  /*1c020*/  FMNMX.FTZ R6, R184, R5, !PT ;  /* 0x00000005b8067209 */ /* 0x000fc60007810000 */
[C---:B------:R-:W-:Y:S01]  /*1c030*/  VIADD R12, R10.reuse, 0x180 ;  /* 0x000001800a0c7836 */ /* 0x040fe20000000000 */
[----:B------:R-:W-:Y:S02]  /*1c040*/  R2UR UR6, R10 ;  /* 0x000000000a0672ca */ /* 0x000fe400000e0000 */
[----:B------:R-:W-:-:S04]  /*1c050*/  FMNMX.FTZ R6, R185, R6, !PT ;  /* 0x00000006b9067209 */ /* 0x000fc80007810000 */
[----:B------:R-:W-:-:S04]  /*1c060*/  FMNMX.FTZ R6, R188, R6, !PT ;  /* 0x00000006bc067209 */ /* 0x000fc80007810000 */
[----:B------:R-:W-:-:S03]  /*1c070*/  FMNMX.FTZ R6, R189, R6, !PT ;  /* 0x00000006bd067209 */ /* 0x000fc60007810000 */
[----:B------:R-:W-:Y:S01]  /*1c080*/  QGMMA.64x192x32.F32.E4M3.E4M3 R24, R200, gdesc[UR4], R24, gsb0 ;  /* 0x02e00004c8187df3 */ /* 0x000fe20008000818 */
[----:B------:R-:W-:Y:S02]  /*1c090*/  R2UR UR6, R12 ;  /* 0x000000000c0672ca */ /* 0x000fe400000e0000 */
[----:B------:R-:W-:Y:S01]  /*1c0a0*/  R2UR UR7, R13 ;  /* 0x000000000d0772ca */ /* 0x000fe200000e0000 */
[----:B------:R-:W-:Y:S01]  /*1c0b0*/  IMAD.MOV.U32 R13, RZ, RZ, -0x3ffffff0 ;  /* 0xc0000010ff0d7424 */ /* 0x000fe200078e00ff */
[----:B------:R-:W-:Y:S02]  /*1c0c0*/  IADD3 R12, R10, 0x300, RZ ;  /* 0x000003000a0c7810 */ /* 0x000fe40007ffe0ff */
[----:B------:R-:W-:-:S04]  /*1c0d0*/  FMNMX.FTZ R6, R192, R6, !PT ;  /* 0x00000006c0067209 */ /* 0x000fc80007810000 */
        /* <DEDUP_REMOVED lines=34> */
[----:B------:R-:W-:-:S05]  /*1c300*/  FMNMX.FTZ R6, R133, R6, !PT ;  /* 0x0000000685067209 */ /* 0x000fca0007810000 */
[----:B------:R-:W0:Y:S02]  /*1c310*/  SHFL.BFLY PT, R11, R6, 0x2, 0x1f ;  /* 0x0c401f00060b7f89 */ /* 0x000e2400000e0000 */
[----:B0-----:R-:W-:Y:S01]  /*1c320*/  FMNMX.FTZ R6, R6, R11, !PT ;  /* 0x0000000b06067209 */ /* 0x001fe20007810000 */
[----:B------:R-:W-:Y:S01]  /*1c330*/  IMAD.MOV.U32 R11, RZ, RZ, -0x3ffffff0 ;  /* 0xc0000010ff0b7424 */ /* 0x000fe200078e00ff */
[----:B------:R-:W-:Y:S02]  /*1c340*/  WARPGROUP.DEPBAR.LE gsb0, 0x0 ;  /* 0x00008000000079c5 */ /* 0x000fe40000010000 */
[----:B------:R-:W-:-:S06]  /*1c350*/  WARPGROUP.ARRIVE ;  /* 0x00000000000079c5 */ /* 0x000fcc0000000000 */
[----:B------:R-:W0:Y:S01]  /*1c360*/  S2R R203, SR_TID.X ;  /* 0x0000000000cb7919 */ /* 0x000e220000002100 */
[----:B------:R-:W-:Y:S01]  /*1c370*/  QGMMA.64x192x32.F32.E4M3.E4M3 R24, R204, gdesc[UR4], R24, gsb0 ;  /* 0x02e00004cc187df3 */ /* 0x000fe20008000818 */
[----:B------:R-:W-:Y:S01]  /*1c380*/  R2UR UR6, R12 ;  /* 0x000000000c0672ca */ /* 0x000fe200000e0000 */
[C---:B------:R-:W-:Y:S01]  /*1c390*/  VIADD R12, R10.reuse, 0x480 ;  /* 0x000004800a0c7836 */ /* 0x040fe20000000000 */
[----:B------:R-:W-:Y:S01]  /*1c3a0*/  R2UR UR7, R13 ;  /* 0x000000000d0772ca */ /* 0x000fe200000e0000 */
[----:B------:R-:W-:Y:S02]  /*1c3b0*/  IMAD.MOV.U32 R13, RZ, RZ, -0x3ffffff0 ;  /* 0xc0000010ff0d7424 */ /* 0x000fe400078e00ff */
[----:B------:R-:W-:Y:S01]  /*1c3c0*/  VIADD R10, R10, 0x600 ;  /* 0x000006000a0a7836 */ /* 0x000fe20000000000 */
[----:B0-----:R-:W-:-:S04]  /*1c3d0*/  LOP3.LUT R203, R203, 0x7f, RZ, 0xc0, !PT ;  /* 0x0000007fcbcb7812 */ /* 0x001fc800078ec0ff */
[----:B------:R-:W-:Y:S02]  /*1c3e0*/  ISETP.NE.AND P1, PT, R203, RZ, PT ;  /* 0x000000ffcb00720c */ /* 0x000fe40003f25270 */
[----:B------:R-:W0:Y:S02]  /*1c3f0*/  S2R R203, SR_TID.X ;  /* 0x0000000000cb7919 */ /* 0x000e240000002100 */
[----:B0-----:R-:W-:Y:S01]  /*1c400*/  SHF.R.U32.HI R203, RZ, 0x7, R203 ;  /* 0x00000007ffcb7819 */ /* 0x001fe200000116cb */
[----:B------:R-:W-:Y:S02]  /*1c410*/  WARPGROUP.DEPBAR.LE gsb0, 0x0 ;  /* 0x00008000000079c5 */ /* 0x000fe40000010000 */
[----:B------:R-:W-:-:S06]  /*1c420*/  WARPGROUP.ARRIVE ;  /* 0x00000000000079c5 */ /* 0x000fcc0000000000 */
[----:B------:R-:W-:Y:S01]  /*1c430*/  QGMMA.64x192x32.F32.E4M3.E4M3 R24, R208, gdesc[UR4], R24, gsb0 ;  /* 0x02e00004d0187df3 */ /* 0x000fe20008000818 */
[----:B------:R-:W-:Y:S02]  /*1c440*/  R2UR UR6, R12 ;  /* 0x000000000c0672ca */ /* 0x000fe400000e0000 */
[----:B------:R-:W-:Y:S02]  /*1c450*/  FMNMX.FTZ R12, R186, R4, !PT ;  /* 0x00000004ba0c7209 */ /* 0x000fe40007810000 */
[----:B------:R-:W-:Y:S02]  /*1c460*/  R2UR UR7, R13 ;  /* 0x000000000d0772ca */ /* 0x000fe400000e0000 */
        /* <DEDUP_REMOVED lines=41> */
[----:B------:R-:W-:Y:S02]  /*1c700*/  WARPGROUP.DEPBAR.LE gsb0, 0x0 ;  /* 0x00008000000079c5 */ /* 0x000fe40000010000 */
[----:B------:R-:W-:-:S06]  /*1c710*/  WARPGROUP.ARRIVE ;  /* 0x00000000000079c5 */ /* 0x000fcc0000000000 */
[----:B------:R-:W-:Y:S01]  /*1c720*/  QGMMA.64x192x32.F32.E4M3.E4M3 R24, R212, gdesc[UR4], R24, gsb0 ;  /* 0x02e00004d4187df3 */ /* 0x000fe20008000818 */
[----:B------:R-:W-:Y:S02]  /*1c730*/  R2UR UR6, R10 ;  /* 0x000000000a0672ca */ /* 0x000fe400000e0000 */
[----:B------:R-:W0:Y:S01]  /*1c740*/  SHFL.BFLY PT, R10, R6, 0x1, 0x1f ;  /* 0x0c201f00060a7f89 */ /* 0x000e2200000e0000 */
[----:B------:R-:W-:-:S03]  /*1c750*/  R2UR UR7, R11 ;  /* 0x000000000b0772ca */ /* 0x000fc600000e0000 */
[----:B------:R-:W1:Y:S01]  /*1c760*/  SHFL.BFLY PT, R11, R13, 0x1, 0x1f ;  /* 0x0c201f000d0b7f89 */ /* 0x000e6200000e0000 */
[----:B0-----:R-:W-:Y:S02]  /*1c770*/  FMNMX.FTZ R10, R6, R10, !PT ;  /* 0x0000000a060a7209 */ /* 0x001fe40007810000 */
[----:B-1----:R-:W-:-:S03]  /*1c780*/  FMNMX.FTZ R11, R13, R11, !PT ;  /* 0x0000000b0d0b7209 */ /* 0x002fc60007810000 */
[----:B------:R-:W-:Y:S01]  /*1c790*/  FFMA.FTZ R15, R2, R10, -8 ;  /* 0xc1000000020f7423 */ /* 0x000fe2000001000a */
[----:B------:R-:W-:-:S03]  /*1c7a0*/  FADD.FTZ R5, -R10, R5 ;  /* 0x000000050a057221 */ /* 0x000fc60000010100 */
[C-C-:B------:R-:W-:Y:S01]  /*1c7b0*/  FFMA.FTZ R6, R2.reuse, R184, -R15.reuse ;  /* 0x000000b802067223 */ /* 0x140fe2000001080f */
[----:B------:R-:W-:-:S01]  /*1c7c0*/  FFMA.FTZ R12, R2, R185, -R15 ;  /* 0x000000b9020c7223 */ /* 0x000fc2000001080f */
        /* <DEDUP_REMOVED lines=38> */
[----:B------:R-:W-:Y:S01]  /*1ca30*/  FADD.FTZ R4, -R11, R4 ;  /* 0x000000040b047221 */ /* 0x000fe20000010100 */
[----:B------:R-:W-:-:S01]  /*1ca40*/  FFMA.FTZ R133, R2, R11, -8 ;  /* 0xc100000002857423 */ /* 0x000fc2000001000b */
[C---:B------:R-:W-:Y:S01]  /*1ca50*/  FMUL.FTZ R5, R2.reuse, R5 ;  /* 0x0000000502057220 */ /* 0x040fe20000410000 */
[----:B------:R-:W-:Y:S01]  /*1ca60*/  MUFU.EX2 R6, R6 ;  /* 0x0000000600067308 */ /* 0x000fe20000000800 */
[C---:B------:R-:W-:Y:S01]  /*1ca70*/  FMUL.FTZ R4, R2.reuse, R4 ;  /* 0x0000000402047220 */ /* 0x040fe20000410000 */
[C-C-:B------:R-:W-:Y:S01]  /*1ca80*/  FFMA.FTZ R186, R2.reuse, R186, -R133.reuse ;  /* 0x000000ba02ba7223 */ /* 0x140fe20000010885 */
[----:B------:R-:W-:-:S01]  /*1ca90*/  FFMA.FTZ R187, R2, R187, -R133 ;  /* 0x000000bb02bb7223 */ /* 0x000fc20000010885 */
[C-C-:B------:R-:W-:Y:S01]  /*1caa0*/  FFMA.FTZ R189, R2.reuse, R190, -R133.reuse ;  /* 0x000000be02bd7223 */ /* 0x140fe20000010885 */
[----:B------:R-:W-:-:S01]  /*1cab0*/  FFMA.FTZ R190, R2, R191, -R133 ;  /* 0x000000bf02be7223 */ /* 0x000fc20000010885 */
[C-C-:B------:R-:W-:Y:S01]  /*1cac0*/  FFMA.FTZ R191, R2.reuse, R194, -R133.reuse ;  /* 0x000000c202bf7223 */ /* 0x140fe20000010885 */
[----:B------:R-:W-:-:S01]  /*1cad0*/  FFMA.FTZ R192, R2, R195, -R133 ;  /* 0x000000c302c07223 */ /* 0x000fc20000010885 */
[----:B------:R-:W0:Y:S01]  /*1cae0*/  MUFU.EX2 R5, R5 ;  /* 0x0000000500057308 */ /* 0x000e220000000800 */
[----:B------:R-:W-:-:S01]  /*1caf0*/  FFMA.FTZ R193, R2, R198, -R133 ;  /* 0x000000c602c17223 */ /* 0x000fc20000010885 */
[C-C-:B------:R-:W-:Y:S01]  /*1cb00*/  FFMA.FTZ R194, R2.reuse, R199, -R133.reuse ;  /* 0x000000c702c27223 */ /* 0x140fe20000010885 */
[----:B------:R-:W-:-:S01]  /*1cb10*/  FFMA.FTZ R170, R2, R170, -R133 ;  /* 0x000000aa02aa7223 */ /* 0x000fc20000010885 */
[C-C-:B------:R-:W-:Y:S01]  /*1cb20*/  FFMA.FTZ R171, R2.reuse, R171, -R133.reuse ;  /* 0x000000ab02ab7223 */ /* 0x140fe20000010885 */
[----:B------:R-:W-:-:S01]  /*1cb30*/  FFMA.FTZ R174, R2, R174, -R133 ;  /* 0x000000ae02ae7223 */ /* 0x000fc20000010885 */
[C-C-:B------:R-:W-:Y:S01]  /*1cb40*/  FFMA.FTZ R175, R2.reuse, R175, -R133.reuse ;  /* 0x000000af02af7223 */ /* 0x140fe20000010885 */
[----:B------:R-:W-:-:S01]  /*1cb50*/  FFMA.FTZ R178, R2, R178, -R133 ;  /* 0x000000b202b27223 */ /* 0x000fc20000010885 */
[----:B------:R-:W-:Y:S01]  /*1cb60*/  MUFU.EX2 R4, R4 ;  /* 0x0000000400047308 */ /* 0x000fe20000000800 */
[----:B------:R-:W-:-:S01]  /*1cb70*/  FFMA.FTZ R179, R2, R179, -R133 ;  /* 0x000000b302b37223 */ /* 0x000fc20000010885 */
[C-C-:B------:R-:W-:Y:S01]  /*1cb80*/  FFMA.FTZ R182, R2.reuse, R182, -R133.reuse ;  /* 0x000000b602b67223 */ /* 0x140fe20000010885 */
[----:B------:R-:W-:-:S01]  /*1cb90*/  FFMA.FTZ R183, R2, R183, -R133 ;  /* 0x000000b702b77223 */ /* 0x000fc20000010885 */
[C-C-:B------:R-:W-:Y:S01]  /*1cba0*/  FFMA.FTZ R154, R2.reuse, R154, -R133.reuse ;  /* 0x0000009a029a7223 */ /* 0x140fe20000010885 */
[----:B------:R-:W-:-:S01]  /*1cbb0*/  FFMA.FTZ R155, R2, R155, -R133 ;  /* 0x0000009b029b7223 */ /* 0x000fc20000010885 */
[C-C-:B------:R-:W-:Y:S01]  /*1cbc0*/  FFMA.FTZ R158, R2.reuse, R158, -R133.reuse ;  /* 0x0000009e029e7223 */ /* 0x140fe20000010885 */
[----:B------:R-:W-:-:S01]  /*1cbd0*/  FFMA.FTZ R159, R2, R159, -R133 ;  /* 0x0000009f029f7223 */ /* 0x000fc20000010885 */
[----:B------:R-:W1:Y:S01]  /*1cbe0*/  MUFU.EX2 R186, R186 ;  /* 0x000000ba00ba7308 */ /* 0x000e620000000800 */
[----:B0-----:R-:W-:-:S01]  /*1cbf0*/  FFMA.FTZ R9, R5, R9, R6 ;  /* 0x0000000905097223 */ /* 0x001fc20000010006 */
        /* <DEDUP_REMOVED lines=14> */
[----:B------:R-:W2:Y:S01]  /*1cce0*/  MUFU.EX2 R187, R187 ;  /* 0x000000bb00bb7308 */ /* 0x000ea20000000800 */
[----:B-1----:R-:W-:-:S01]  /*1ccf0*/  FFMA.FTZ R0, R4, R0, R186 ;  /* 0x0000000004007223 */ /* 0x002fc200000100ba */
[C-C-:B------:R-:W-:Y:S01]  /*1cd00*/  FFMA.FTZ R123, R2.reuse, R123, -R133.reuse ;  /* 0x0000007b027b7223 */ /* 0x140fe20000010885 */
[----:B------:R-:W-:-:S01]  /*1cd10*/  FFMA.FTZ R126, R2, R126, -R133 ;  /* 0x0000007e027e7223 */ /* 0x000fc20000010885 */
[C-C-:B------:R-:W-:Y:S01]  /*1cd20*/  FFMA.FTZ R127, R2.reuse, R127, -R133.reuse ;  /* 0x0000007f027f7223 */ /* 0x140fe20000010885 */
[----:B------:R-:W-:-:S01]  /*1cd30*/  FFMA.FTZ R130, R2, R130, -R133 ;  /* 0x0000008202827223 */ /* 0x000fc20000010885 */
[C-C-:B------:R-:W-:Y:S01]  /*1cd40*/  FFMA.FTZ R131, R2.reuse, R131, -R133.reuse ;  /* 0x0000008302837223 */ /* 0x140fe20000010885 */
[----:B------:R-:W-:-:S01]  /*1cd50*/  FFMA.FTZ R134, R2, R134, -R133 ;  /* 0x0000008602867223 */ /* 0x000fc20000010885 */
[----:B------:R-:W1:Y:S01]  /*1cd60*/  MUFU.EX2 R13, R13 ;  /* 0x0000000d000d7308 */ /* 0x000e620000000800 */
[----:B0-----:R-:W-:-:S01]  /*1cd70*/  FADD.FTZ R9, R12, R9 ;  /* 0x000000090c097221 */ /* 0x001fc20000010000 */
[----:B------:R-:W-:Y:S01]  /*1cd80*/  FFMA.FTZ R133, R2, R135, -R133 ;  /* 0x0000008702857223 */ /* 0x000fe20000010885 */
[----:B------:R-:W-:-:S05]  /*1cd90*/  IADD3 R195, -R203, 0xb, RZ ;  /* 0x0000000bcbc37810 */ /* 0x000fca0007ffe1ff */
        /* <DEDUP_REMOVED lines=18> */
[----:B------:R-:W-:-:S06]  /*1cec0*/  WARPGROUP.DEPBAR.LE gsb0, 0x0 ;  /* 0x00008000000079c5 */ /* 0x000fcc0000010000 */
[----:B------:R-:W0:Y:S01]  /*1ced0*/  MUFU.EX2 R188, R188 ;  /* 0x000000bc00bc7308 */ /* 0x000e220000000800 */
[----:B------:R-:W-:Y:S01]  /*1cee0*/  WARPGROUP.ARRIVE ;  /* 0x00000000000079c5 */ /* 0x000fe20000000000 */
[----:B--2---:R-:W-:-:S05]  /*1cef0*/  FADD.FTZ R9, R185, R9 ;  /* 0x00000009b9097221 */ /* 0x004fca0000010000 */
[----:B------:R-:W-:Y:S01]  /*1cf00*/  QGMMA.64x192x32.F32.E4M3.E4M3 R24, R216, gdesc[UR4], R24, gsb0 ;  /* 0x02e00004d8187df3 */ /* 0x000fe20008000818 */
        /* <DEDUP_REMOVED lines=99> */
[----:B------:R-:W-:-:S05]  /*1d540*/  @!P1 LEA R0, R8, R16, 0x3 ;  /* 0x0000001008009211 */ /* 0x000fca00078e18ff */
[----:B------:R-:W-:Y:S01]  /*1d550*/  @!P1 VIADD R0, R0, 0x33440 ;  /* 0x0003344000009836 */ /* 0x000fe20000000000 */
[----:B------:R-:W1:Y:S01]  /*1d560*/  MUFU.EX2 R120, R120 ;  /* 0x0000007800787308 */ /* 0x000e620000000800 */
[----:B0-----:R-:W-:-:S03]  /*1d570*/  FADD.FTZ R9, R149, R9 ;  /* 0x0000000995097221 */ /* 0x001fc60000010000 */
[----:B------:R-:W-:Y:S01]  /*1d580*/  @!P1 PRMT R0, RZ, 0x654, R0 ;  /* 0x00000654ff009816 */ /* 0x000fe20000000000 */
[----:B------:R0:W-:Y:S06]  /*1d590*/  BAR.ARV R195, 0x100 ;  /* 0x000400c30000751d */ /* 0x0001ec0000002000 */
[----:B------:R-:W3:Y:S01]  /*1d5a0*/  MUFU.EX2 R122, R122 ;  /* 0x0000007a007a7308 */ /* 0x000ee20000000800 */
[----:B--2---:R-:W-:-:S01]  /*1d5b0*/  FADD.FTZ R135, R151, R135 ;  /* 0x0000008797877221 */ /* 0x004fc20000010000 */
[----:B------:R2:W-:Y:S01]  /*1d5c0*/  @!P1 SYNCS.ARRIVE.TRANS64.RED.A1T0 RZ, [R0+URZ], RZ ;  /* 0x000000ff00ff99a7 */ /* 0x0005e2000810043f */
[----:B-1----:R-:W-:-:S05]  /*1d5d0*/  FADD.FTZ R9, R120, R9 ;  /* 0x0000000978097221 */ /* 0x002fca0000010000 */
[----:B------:R-:W1:Y:S08]  /*1d5e0*/  MUFU.EX2 R121, R121 ;  /* 0x0000007900797308 */ /* 0x000e700000000800 */
[----:B------:R-:W4:Y:S01]  /*1d5f0*/  MUFU.EX2 R123, R123 ;  /* 0x0000007b007b7308 */ /* 0x000f220000000800 */
[----:B---3--:R-:W-:-:S07]  /*1d600*/  FADD.FTZ R135, R122, R135 ;  /* 0x000000877a877221 */ /* 0x008fce0000010000 */
[----:B------:R-:W3:Y:S01]  /*1d610*/  MUFU.EX2 R124, R124 ;  /* 0x0000007c007c7308 */ /* 0x000ee20000000800 */
[----:B-1----:R-:W-:-:S07]  /*1d620*/  FADD.FTZ R9, R121, R9 ;  /* 0x0000000979097221 */ /* 0x002fce0000010000 */
[----:B------:R-:W1:Y:S01]  /*1d630*/  MUFU.EX2 R126, R126 ;  /* 0x0000007e007e7308 */ /* 0x000e620000000800 */
[----:B----4-:R-:W-:-:S07]  /*1d640*/  FADD.FTZ R135, R123, R135 ;  /* 0x000000877b877221 */ /* 0x010fce0000010000 */
        /* <DEDUP_REMOVED lines=18> */
[----:B------:R-:W2:Y:S01]  /*1d770*/  MUFU.EX2 R133, R133 ;  /* 0x0000008500857308 */ /* 0x000ea20000000800 */
[----:B---3--:R-:W-:-:S01]  /*1d780*/  FADD.FTZ R135, R134, R135 ;  /* 0x0000008786877221 */ /* 0x008fc20000010000 */
[----:B-1----:R-:W-:-:S03]  /*1d790*/  FADD.FTZ R9, R15, R9 ;  /* 0x000000090f097221 */ /* 0x002fc60000010000 */
[----:B--2---:R-:W-:Y:S01]  /*1d7a0*/  FADD.FTZ R0, R133, R135 ;  /* 0x0000008785007221 */ /* 0x004fe20000010000 */
[----:B0-----:R-:W-:Y:S06]  /*1d7b0*/  @!P0 BRA `(.L_x_636) ;  /* 0x0000000000048947 */ /* 0x001fec0003800000 */
[----:B------:R-:W-:Y:S01]  /*1d7c0*/  BPT.TRAP 0x1 ;  /* 0x000000040000795c */ /* 0x000fe20000300000 */
.L_x_636:
[----:B------:R-:W-:Y:S01]  /*1d7d0*/  IMAD R7, R7, 0x8, R16 ;  /* 0x0000000807077824 */ /* 0x000fe200078e0210 */
[----:B------:R-:W-:Y:S01]  /*1d7e0*/  ISETP.GT.AND P1, PT, R3, RZ, PT ;  /* 0x000000ff0300720c */ /* 0x000fe20003f24270 */
[----:B------:R-:W-:Y:S01]  /*1d7f0*/  IMAD.U32 R135, RZ, RZ, UR42 ;  /* 0x0000002aff877e24 */ /* 0x000fe2000f8e00ff */
[----:B------:R-:W-:Y:S01]  /*1d800*/  F2FP.SATFINITE.E4M3.F32.PACK_AB_MERGE_C R13, R20, R13, RZ ;  /* 0x0000000d140d723e */ /* 0x000fe200048070ff */
[----:B------:R-:W-:Y:S01]  /*1d810*/  VIADD R7, R7, 0x33460 ;  /* 0x0003346007077836 */ /* 0x000fe20000000000 */
[----:B------:R-:W-:Y:S01]  /*1d820*/  F2FP.SATFINITE.E4M3.F32.PACK_AB_MERGE_C R189, R190, R189, RZ ;  /* 0x000000bdbebd723e */ /* 0x000fe200048070ff */
[----:B------:R-:W-:Y:S01]  /*1d830*/  FMUL.FTZ R24, R24, R5 ;  /* 0x0000000518187220 */ /* 0x000fe20000410000 */
[----:B------:R-:W-:Y:S01]  /*1d840*/  F2FP.SATFINITE.E4M3.F32.PACK_AB_MERGE_C R185, R188, R185, RZ ;  /* 0x000000b9bcb9723e */ /* 0x000fe200048070ff */
[-C--:B------:R-:W-:Y:S01]  /*1d850*/  FMUL.FTZ R25, R25, R5.reuse ;  /* 0x0000000519197220 */ /* 0x080fe20000410000 */
[----:B------:R-:W-:Y:S01]  /*1d860*/  PRMT R7, R135, 0x654, R7 ;  /* 0x0000065487077816 */ /* 0x000fe20000000007 */
[----:B------:R-:W-:Y:S01]  /*1d870*/  FMUL.FTZ R28, R28, R5 ;  /* 0x000000051c1c7220 */ /* 0x000fe20000410000 */
        /* <DEDUP_REMOVED lines=113> */
[----:B------:R-:W-:Y:S01]  /*1df90*/  VIADD R3, R3, 0xffffffff ;  /* 0xffffffff03037836 */ /* 0x000fe20000000000 */
[----:B------:R-:W-:Y:S01]  /*1dfa0*/  F2FP.SATFINITE.E4M3.F32.PACK_AB_MERGE_C R202, R184, R21, R185 ;  /* 0x00000015b8ca723e */ /* 0x000fe200048070b9 */
[----:B------:R-:W-:Y:S01]  /*1dfb0*/  IMAD.MOV.U32 R5, RZ, RZ, R10 ;  /* 0x000000ffff057224 */ /* 0x000fe200078e000a */
[----:B------:R-:W-:Y:S01]  /*1dfc0*/  F2FP.SATFINITE.E4M3.F32.PACK_AB_MERGE_C R203, R192, R191, R193 ;  /* 0x000000bfc0cb723e */ /* 0x000fe200048070c1 */
[----:B------:R-:W-:Y:S01]  /*1dfd0*/  IMAD.MOV.U32 R6, RZ, RZ, R230 ;  /* 0x000000ffff067224 */ /* 0x000fe200078e00e6 */
[----:B------:R-:W-:Y:S01]  /*1dfe0*/  F2FP.SATFINITE.E4M3.F32.PACK_AB_MERGE_C R204, R169, R168, R172 ;  /* 0x000000a8a9cc723e */ /* 0x000fe200048070ac */
[----:B0-----:R-:W-:Y:S01]  /*1dff0*/  IMAD.MOV.U32 R7, RZ, RZ, R8 ;  /* 0x000000ffff077224 */ /* 0x001fe200078e0008 */
        /* <DEDUP_REMOVED lines=15> */
[----:B------:R-:W-:Y:S01]  /*1e0f0*/  MOV R4, R11 ;  /* 0x0000000b00047202 */ /* 0x000fe20000000f00 */
[----:B------:R-:W-:Y:S06]  /*1e100*/  @P1 BRA `(.L_x_637) ;  /* 0xffffffc800fc1947 */ /* 0x000fec000383ffff */
[----:B------:R-:W-:-:S07]  /*1e110*/  IMAD.MOV.U32 R147, RZ, RZ, R8 ;  /* 0x000000ffff937224 */ /* 0x000fce00078e0008 */
.L_x_626:
[----:B------:R-:W-:Y:S05]  /*1e120*/  WARPSYNC.ALL ;  /* 0x0000000000007948 */ /* 0x000fea0003800000 */
[----:B------:R-:W-:Y:S06]  /*1e130*/  BAR.ARV 0x8, 0x180 ;  /* 0x0206000000007b1d */ /* 0x000fec0000002000 */
[----:B------:R-:W-:Y:S05]  /*1e140*/  @!P0 BRA `(.L_x_638) ;  /* 0x0000000000048947 */ /* 0x000fea0003800000 */
[----:B------:R-:W-:Y:S01]  /*1e150*/  BPT.TRAP 0x1 ;  /* 0x000000040000795c */ /* 0x000fe20000300000 */
.L_x_638:
[----:B------:R-:W-:Y:S01]  /*1e160*/  IMAD R3, R147, 0x8, R16 ;  /* 0x0000000893037824 */ /* 0x000fe200078e0210 */
[----:B------:R-:W-:-:S04]  /*1e170*/  SHF.L.U32 R4, R230, 0x1f, RZ ;  /* 0x0000001fe6047819 */ /* 0x000fc800000006ff */
[----:B------:R0:W1:Y:S01]  /*1e180*/  SYNCS.PHASECHK.TRANS64.TRYWAIT P1, [R3+URZ+0x33450], R4 ;  /* 0x03345004030075a7 */ /* 0x000062000802017f */
[----:B------:R-:W-:Y:S05]  /*1e190*/  @!P0 BRA `(.L_x_639) ;  /* 0x0000000000048947 */ /* 0x000fea0003800000 */
[----:B------:R-:W-:Y:S01]  /*1e1a0*/  BPT.TRAP 0x1 ;  /* 0x000000040000795c */ /* 0x000fe20000300000 */
.L_x_639:
[----:B------:R-:W-:-:S04]  /*1e1b0*/  IADD3 R16, R16, 0x200, RZ ;  /* 0x0000020010107810 */ /* 0x000fc80007ffe0ff */
[----:B------:R-:W-:-:S04]  /*1e1c0*/  SHF.R.U32.HI R16, RZ, 0x4, R16 ;  /* 0x00000004ff107819 */ /* 0x000fc80000011610 */
[----:B------:R-:W-:-:S04]  /*1e1d0*/  LOP3.LUT R16, R16, 0x3fff, RZ, 0xc0, !PT ;  /* 0x00003fff10107812 */ /* 0x000fc800078ec0ff */
[----:B------:R-:W-:Y:S01]  /*1e1e0*/  LOP3.LUT R16, R16, 0x10000, RZ, 0xfc, !PT ;  /* 0x0001000010107812 */ /* 0x000fe200078efcff */
[----:B-1----:R-:W-:Y:S06]  /*1e1f0*/  @P1 BRA `(.L_x_640) ;  /* 0x0000000000081947 */ /* 0x002fec0003800000 */
[----:B------:R-:W1:Y:S02]  /*1e200*/  SYNCS.PHASECHK.TRANS64.TRYWAIT P1, [R3+URZ+0x33450], R4 ;  /* 0x03345004030075a7 */ /* 0x000e64000802017f */
[----:B-1----:R-:W-:Y:S05]  /*1e210*/  @!P1 BRA `(.L_x_641) ;  /* 0x000000b800449947 */ /* 0x002fea0003800000 */
.L_x_640:
[----:B01----:R-:W-:Y:S01]  /*1e220*/  IMAD R4, R147, 0x780, R16 ;  /* 0x0000078093047824 */ /* 0x003fe200078e0210 */
[----:B------:R-:W2:Y:S01]  /*1e230*/  LDL R8, [R1+0x2c] ;  /* 0x00002c0001087983 */ /* 0x000ea20000100800 */
[----:B------:R-:W-:Y:S01]  /*1e240*/  IMAD.MOV.U32 R5, RZ, RZ, -0x3ffffff0 ;  /* 0xc0000010ff057424 */ /* 0x000fe200078e00ff */
[----:B------:R-:W-:Y:S05]  /*1e250*/  WARPSYNC.ALL ;  /* 0x0000000000007948 */ /* 0x000fea0003800000 */
[C---:B------:R-:W-:Y:S01]  /*1e260*/  R2UR UR6, R4.reuse ;  /* 0x00000000040672ca */ /* 0x040fe200000e0000 */
[----:B------:R-:W3:Y:S01]  /*1e270*/  LDL R20, [R1] ;  /* 0x0000000001147983 */ /* 0x000ee20000100800 */
[----:B------:R-:W-:Y:S01]  /*1e280*/  R2UR UR7, R5 ;  /* 0x00000000050772ca */ /* 0x000fe200000e0000 */
[----:B------:R-:W-:Y:S01]  /*1e290*/  WARPGROUP.ARRIVE ;  /* 0x00000000000079c5 */ /* 0x000fe20000000000 */
[----:B------:R-:W-:Y:S01]  /*1e2a0*/  VIADD R6, R4, 0x180 ;  /* 0x0000018004067836 */ /* 0x000fe20000000000 */
[----:B------:R-:W4:Y:S01]  /*1e2b0*/  LDL.LU R14, [R1+0x18] ;  /* 0x00001800010e7983 */ /* 0x000f220000300800 */
[----:B------:R-:W-:Y:S01]  /*1e2c0*/  IMAD.MOV.U32 R7, RZ, RZ, -0x3ffffff0 ;  /* 0xc0000010ff077424 */ /* 0x000fe200078e00ff */
[----:B------:R-:W-:-:S02]  /*1e2d0*/  ULDC.64 UR4, c[0x0][0x9a0] ;  /* 0x0002680000047ab9 */ /* 0x000fc40000000a00 */
[----:B------:R-:W-:-:S04]  /*1e2e0*/  ISETP.NE.U32.AND P1, PT, RZ, UR4, PT ;  /* 0x00000004ff007c0c */ /* 0x000fc8000bf25070 */
[----:B------:R-:W-:Y:S02]  /*1e2f0*/  ISETP.NE.AND.EX P1, PT, RZ, UR5, PT, P1 ;  /* 0x00000005ff007c0c */ /* 0x000fe4000bf25310 */
[----:B------:R-:W-:Y:S01]  /*1e300*/  QGMMA.64x192x32.F32.E4M3.E4M3 R24, R200, gdesc[UR4], R24, gsb0 ;  /* 0x02e00004c8187df3 */ /* 0x000fe20008000818 */
[----:B------:R-:W-:Y:S01]  /*1e310*/  R2UR UR6, R6 ;  /* 0x00000000060672ca */ /* 0x000fe200000e0000 */
[----:B------:R-:W-:Y:S01]  /*1e320*/  VIADD R6, R4, 0x300 ;  /* 0x0000030004067836 */ /* 0x000fe20000000000 */
[----:B------:R-:W-:Y:S01]  /*1e330*/  R2UR UR7, R7 ;  /* 0x00000000070772ca */ /* 0x000fe200000e0000 */
[----:B------:R-:W-:-:S07]  /*1e340*/  IMAD.MOV.U32 R7, RZ, RZ, -0x3ffffff0 ;  /* 0xc0000010ff077424 */ /* 0x000fce00078e00ff */
[----:B------:R-:W2:Y:S01]  /*1e350*/  @P1 LDC.64 R12, c[0x0][0x9c8] ;  /* 0x00027200ff0c1b82 */ /* 0x000ea20000000a00 */
[----:B------:R-:W-:Y:S02]  /*1e360*/  WARPGROUP.DEPBAR.LE gsb0, 0x0 ;  /* 0x00008000000079c5 */ /* 0x000fe40000010000 */
[----:B------:R-:W-:-:S06]  /*1e370*/  WARPGROUP.ARRIVE ;  /* 0x00000000000079c5 */ /* 0x000fcc0000000000 */
[----:B------:R-:W-:Y:S01]  /*1e380*/  QGMMA.64x192x32.F32.E4M3.E4M3 R24, R204, gdesc[UR4], R24, gsb0 ;  /* 0x02e00004cc187df3 */ /* 0x000fe20008000818 */
[----:B------:R-:W-:Y:S02]  /*1e390*/  R2UR UR6, R6 ;  /* 0x00000000060672ca */ /* 0x000fe400000e0000 */
[----:B------:R-:W-:Y:S02]  /*1e3a0*/  R2UR UR7, R7 ;  /* 0x00000000070772ca */ /* 0x000fe400000e0000 */
[----:B------:R-:W0:Y:S01]  /*1e3b0*/  @P1 LDC.64 R6, c[0x0][0x9d0] ;  /* 0x00027400ff061b82 */ /* 0x000e220000000a00 */
[----:B--2---:R-:W-:-:S04]  /*1e3c0*/  @P1 IMAD R8, R8, R12, RZ ;  /* 0x0000000c08081224 */ /* 0x004fc800078e02ff */
[C---:B---3--:R-:W-:Y:S02]  /*1e3d0*/  @P1 IMAD R5, R20.reuse, R13, R8 ;  /* 0x0000000d14051224 */ /* 0x048fe400078e0208 */
[----:B------:R-:W-:Y:S01]  /*1e3e0*/  @P1 IMAD.WIDE.U32 R12, R20, R12, RZ ;  /* 0x0000000c140c1225 */ /* 0x000fe200078e00ff */
[----:B----4-:R-:W-:-:S04]  /*1e3f0*/  @P1 SHF.R.S32.HI R15, RZ, 0x1f, R14 ;  /* 0x0000001fff0f1819 */ /* 0x010fc8000001140e */
[----:B------:R-:W-:Y:S01]  /*1e400*/  @P1 IADD3 R13, R13, R5, RZ ;  /* 0x000000050d0d1210 */ /* 0x000fe20007ffe0ff */
[-C--:B0-----:R-:W-:Y:S02]  /*1e410*/  @P1 IMAD R8, R15, R6.reuse, RZ ;  /* 0x000000060f081224 */ /* 0x081fe400078e02ff */
[----:B------:R-:W-:-:S04]  /*1e420*/  @P1 IMAD.WIDE.U32 R12, R14, R6, R12 ;  /* 0x000000060e0c1225 */ /* 0x000fc800078e000c */
[----:B------:R-:W-:Y:S01]  /*1e430*/  @P1 IMAD R5, R14, R7, R8 ;  /* 0x000000070e051224 */ /* 0x000fe200078e0208 */
[----:B------:R-:W-:Y:S01]  /*1e440*/  @P1 LEA R6, P2, R12, UR4, 0x2 ;  /* 0x000000040c061c11 */ /* 0x000fe2000f8410ff */
[----:B------:R-:W-:Y:S02]  /*1e450*/  IMAD.MOV.U32 R8, RZ, RZ, 0x3f800000 ;  /* 0x3f800000ff087424 */ /* 0x000fe400078e00ff */
[----:B------:R-:W-:-:S05]  /*1e460*/  @P1 IMAD.IADD R5, R13, 0x1, R5 ;  /* 0x000000010d051824 */ /* 0x000fca00078e0205 */
[----:B------:R-:W-:-:S05]  /*1e470*/  @P1 LEA.HI.X R7, R12, UR5, R5, 0x2, P2 ;  /* 0x000000050c071c11 */ /* 0x000fca00090f1405 */
[----:B------:R0:W2:Y:S01]  /*1e480*/  @P1 LDG.E R8, desc[UR54][R6.64] ;  /* 0x0000003606081981 */ /* 0x0000a2000c1e1900 */
[----:B------:R-:W-:Y:S02]  /*1e490*/  WARPGROUP.DEPBAR.LE gsb0, 0x0 ;  /* 0x00008000000079c5 */ /* 0x000fe40000010000 */
[----:B------:R-:W-:-:S06]  /*1e4a0*/  WARPGROUP.ARRIVE ;  /* 0x00000000000079c5 */ /* 0x000fcc0000000000 */
[----:B------:R-:W-:Y:S01]  /*1e4b0*/  QGMMA.64x192x32.F32.E4M3.E4M3 R24, R208, gdesc[UR4], R24, gsb0 ;  /* 0x02e00004d0187df3 */ /* 0x000fe20008000818 */
[----:B------:R-:W-:Y:S02]  /*1e4c0*/  VIADD R12, R4, 0x480 ;  /* 0x00000480040c7836 */ /* 0x000fe40000000000 */
[----:B------:R-:W-:-:S03]  /*1e4d0*/  IMAD.MOV.U32 R13, RZ, RZ, -0x3ffffff0 ;  /* 0xc0000010ff0d7424 */ /* 0x000fc600078e00ff */
[----:B------:R-:W-:Y:S02]  /*1e4e0*/  R2UR UR6, R12 ;  /* 0x000000000c0672ca */ /* 0x000fe400000e0000 */
[----:B------:R-:W-:Y:S01]  /*1e4f0*/  R2UR UR7, R13 ;  /* 0x000000000d0772ca */ /* 0x000fe200000e0000 */
[----:B------:R-:W-:Y:S01]  /*1e500*/  VIADD R4, R4, 0x600 ;  /* 0x0000060004047836 */ /* 0x000fe20000000000 */
[----:B------:R-:W-:Y:S01]  /*1e510*/  MOV R5, 0xc0000010 ;  /* 0xc000001000057802 */ /* 0x000fe20000000f00 */
[----:B------:R-:W1:Y:S01]  /*1e520*/  SHFL.BFLY PT, R13, R0, 0x2, 0x1f ;  /* 0x0c401f00000d7f89 */ /* 0x000e6200000e0000 */
[----:B------:R-:W-:Y:S02]  /*1e530*/  WARPGROUP.DEPBAR.LE gsb0, 0x0 ;  /* 0x00008000000079c5 */ /* 0x000fe40000010000 */
[----:B------:R-:W-:-:S07]  /*1e540*/  WARPGROUP.ARRIVE ;  /* 0x00000000000079c5 */ /* 0x000fce0000000000 */
[----:B------:R-:W-:Y:S01]  /*1e550*/  QGMMA.64x192x32.F32.E4M3.E4M3 R24, R212, gdesc[UR4], R24, gsb0 ;  /* 0x02e00004d4187df3 */ /* 0x000fe20008000818 */
[----:B------:R-:W-:Y:S02]  /*1e560*/  R2UR UR6, R4 ;  /* 0x00000000040672ca */ /* 0x000fe400000e0000 */
[----:B------:R-:W-:Y:S01]  /*1e570*/  R2UR UR7, R5 ;  /* 0x00000000050772ca */ /* 0x000fe200000e0000 */
[----:B------:R-:W3:Y:S01]  /*1e580*/  SHFL.BFLY PT, R4, R9, 0x2, 0x1f ;  /* 0x0c401f0009047f89 */ /* 0x000ee200000e0000 */
[----:B-1----:R-:W-:-:S05]  /*1e590*/  FADD.FTZ R13, R13, R0 ;  /* 0x000000000d0d7221 */ /* 0x002fca0000010000 */
[----:B0-----:R-:W0:Y:S01]  /*1e5a0*/  SHFL.BFLY PT, R6, R13, 0x1, 0x1f ;  /* 0x0c201f000d067f89 */ /* 0x001e2200000e0000 */
[----:B---3--:R-:W-:-:S05]  /*1e5b0*/  FADD.FTZ R4, R4, R9 ;  /* 0x0000000904047221 */ /* 0x008fca0000010000 */
[----:B------:R-:W1:Y:S01]  /*1e5c0*/  SHFL.BFLY PT, R5, R4, 0x1, 0x1f ;  /* 0x0c201f0004057f89 */ /* 0x000e6200000e0000 */
[----:B0-----:R-:W-:-:S04]  /*1e5d0*/  FADD.FTZ R6, R13, R6 ;  /* 0x000000060d067221 */ /* 0x001fc80000010000 */
[----:B------:R-:W-:Y:S01]  /*1e5e0*/  FMUL.FTZ R15, R6, 0.00390625 ;  /* 0x3b800000060f7820 */ /* 0x000fe20000410000 */
[----:B-1----:R-:W-:-:S05]  /*1e5f0*/  FADD.FTZ R12, R4, R5 ;  /* 0x00000005040c7221 */ /* 0x002fca0000010000 */
[C---:B------:R-:W-:Y:S01]  /*1e600*/  FSETP.NE.FTZ.AND P1, PT, R12.reuse, RZ, PT ;  /* 0x000000ff0c00720b */ /* 0x040fe20003f35000 */
[----:B------:R-:W-:Y:S01]  /*1e610*/  FMUL.FTZ R14, R12, 0.00390625 ;  /* 0x3b8000000c0e7820 */ /* 0x000fe20000410000 */
[----:B------:R-:W-:Y:S01]  /*1e620*/  IMAD.MOV.U32 R5, RZ, RZ, RZ ;  /* 0x000000ffff057224 */ /* 0x000fe200078e00ff */
[----:B------:R-:W-:-:S03]  /*1e630*/  FSETP.NE.FTZ.AND P3, PT, R15, RZ, PT ;  /* 0x000000ff0f00720b */ /* 0x000fc60003f75000 */
[----:B------:R-:W-:-:S07]  /*1e640*/  FSETP.NE.FTZ.AND P2, PT, R14, RZ, PT ;  /* 0x000000ff0e00720b */ /* 0x000fce0003f55000 */
        /* <DEDUP_REMOVED lines=9> */
[----:B------:R-:W-:Y:S01]  /*1e6e0*/  @P2 FMUL.FTZ R7, R2, 0.69314718246459960938 ;  /* 0x3f31721802072820 */ /* 0x000fe20000410000 */
[----:B0-----:R-:W-:Y:S01]  /*1e6f0*/  @P2 FMUL.FTZ R0, R0, 0.69314718246459960938 ;  /* 0x3f31721800002820 */ /* 0x001fe20000410000 */
[----:B------:R-:W-:Y:S01]  /*1e700*/  @P3 FMUL.FTZ R13, R2, 0.69314718246459960938 ;  /* 0x3f317218020d3820 */ /* 0x000fe20000410000 */
[----:B------:R-:W-:-:S02]  /*1e710*/  IMAD.MOV.U32 R120, RZ, RZ, -0x800000 ;  /* 0xff800000ff787424 */ /* 0x000fc400078e00ff */
[----:B--2---:R-:W-:Y:S01]  /*1e720*/  FMUL.FTZ R2, R5, R8 ;  /* 0x0000000805027220 */ /* 0x004fe20000410000 */
[----:B------:R-:W-:Y:S02]  /*1e730*/  IMAD.MOV.U32 R121, RZ, RZ, -0x800000 ;  /* 0xff800000ff797424 */ /* 0x000fe400078e00ff */
[----:B-1----:R-:W-:Y:S01]  /*1e740*/  @P3 FMUL.FTZ R4, R4, 0.69314718246459960938 ;  /* 0x3f31721804043820 */ /* 0x002fe20000410000 */
[----:B------:R-:W-:-:S03]  /*1e750*/  @P2 FFMA.FTZ R120, R7, R10, R0 ;  /* 0x0000000a07782223 */ /* 0x000fc60000010000 */
[----:B------:R-:W-:Y:S01]  /*1e760*/  @P3 FFMA.FTZ R121, R13, R11, R4 ;  /* 0x0000000b0d793223 */ /* 0x000fe20000010004 */
[----:B---3--:R-:W-:Y:S01]  /*1e770*/  FMUL.FTZ R0, R9, R8 ;  /* 0x0000000809007220 */ /* 0x008fe20000410000 */
[----:B------:R-:W-:Y:S02]  /*1e780*/  WARPGROUP.DEPBAR.LE gsb0, 0x0 ;  /* 0x00008000000079c5 */ /* 0x000fe40000010000 */
[----:B------:R-:W-:Y:S05]  /*1e790*/  @!P0 BRA `(.L_x_642) ;  /* 0x0000000000048947 */ /* 0x000fea0003800000 */
[----:B------:R-:W-:Y:S01]  /*1e7a0*/  BPT.TRAP 0x1 ;  /* 0x000000040000795c */ /* 0x000fe20000300000 */
.L_x_642:
[----:B------:R-:W-:Y:S01]  /*1e7b0*/  VIADD R3, R3, 0x33460 ;  /* 0x0003346003037836 */ /* 0x000fe20000000000 */
[----:B------:R-:W-:Y:S01]  /*1e7c0*/  MOV R6, UR42 ;  /* 0x0000002a00067c02 */ /* 0x000fe20008000f00 */
[----:B------:R-:W-:Y:S02]  /*1e7d0*/  VIADD R147, R147, 0x1 ;  /* 0x0000000193937836 */ /* 0x000fe40000000000 */
[-C--:B------:R-:W-:Y:S01]  /*1e7e0*/  FMUL.FTZ R11, R49, R2.reuse ;  /* 0x00000002310b7220 */ /* 0x080fe20000410000 */
[-C--:B------:R-:W-:Y:S01]  /*1e7f0*/  FMUL.FTZ R122, R28, R2.reuse ;  /* 0x000000021c7a7220 */ /* 0x080fe20000410000 */
[----:B------:R-:W-:Y:S01]  /*1e800*/  PRMT R3, R6, 0x654, R3 ;  /* 0x0000065406037816 */ /* 0x000fe20000000003 */
[-C--:B------:R-:W-:Y:S01]  /*1e810*/  FMUL.FTZ R49, R61, R2.reuse ;  /* 0x000000023d317220 */ /* 0x080fe20000410000 */
[----:B------:R-:W-:Y:S01]  /*1e820*/  ISETP.NE.AND P1, PT, R147, 0x2, PT ;  /* 0x000000029300780c */ /* 0x000fe20003f25270 */
        /* <DEDUP_REMOVED lines=9> */
[----:B0-----:R-:W-:Y:S01]  /*1e8c0*/  SEL R3, RZ, 0x1, P1 ;  /* 0x00000001ff037807 */ /* 0x001fe20000800000 */
        /* <DEDUP_REMOVED lines=85> */
[----:B------:R-:W-:Y:S01]  /*1ee20*/  FMUL.FTZ R95, R119, R0 ;  /* 0x00000000775f7220 */ /* 0x000fe20000410000 */
[----:B------:R-:W-:Y:S01]  /*1ee30*/  LOP3.LUT R230, R230, R3, RZ, 0x3c, !PT ;  /* 0x00000003e6e67212 */ /* 0x000fe200078e3cff */
[----:B------:R-:W-:Y:S01]  /*1ee40*/  UIADD3 UR43, UR43, 0x1, URZ ;  /* 0x000000012b2b7890 */ /* 0x000fe2000fffe03f */
[----:B------:R-:W-:-:S11]  /*1ee50*/  SEL R147, R147, RZ, P1 ;  /* 0x000000ff93937207 */ /* 0x000fd60000800000 */
.L_x_586:
[----:B------:R-:W-:Y:S05]  /*1ee60*/  WARPSYNC.ALL ;  /* 0x0000000000007948 */ /* 0x000fea0003800000 */
[----:B------:R-:W0:Y:S08]  /*1ee70*/  S2UR UR42, SR_CgaCtaId ;  /* 0x00000000002a79c3 */ /* 0x000e300000008800 */
[----:B------:R-:W-:Y:S06]  /*1ee80*/  BAR.SYNC.DEFER_BLOCKING 0x5, 0x180 ;  /* 0x0146000000007b1d */ /* 0x000fec0000010000 */
[----:B------:R-:W-:Y:S01]  /*1ee90*/  UMOV UR4, 0x400 ;  /* 0x0000040000047882 */ /* 0x000fe20000000000 */
[----:B------:R-:W-:Y:S01]  /*1eea0*/  BSSY B0, `(.L_x_643) ;  /* 0x000033a000007945 */ /* 0x000fe20003800000 */
[----:B0-----:R-:W-:-:S06]  /*1eeb0*/  ULEA UR4, UR42, UR4, 0x18 ;  /* 0x000000042a047291 */ /* 0x001fcc000f8ec03f */
[----:B------:R-:W-:-:S05]  /*1eec0*/  IMAD.U32 R16, RZ, RZ, UR4 ;  /* 0x00000004ff107e24 */ /* 0x000fca000f8e00ff */
[----:B------:R-:W0:Y:S04]  /*1eed0*/  LDS.128 R132, [R16+0x334d0] ;  /* 0x0334d00010847984 */ /* 0x000e280000000c00 */
[----:B0-----:R0:W-:Y:S04]  /*1eee0*/  STL.64 [R1+0x10], R132 ;  /* 0x0000108401007387 */ /* 0x0011e80000100a00 */
[----:B------:R0:W-:Y:S01]  /*1eef0*/  STL.64 [R1+0x18], R134 ;  /* 0x0000188601007387 */ /* 0x0001e20000100a00 */
[----:B------:R-:W-:Y:S06]  /*1ef00*/  BAR.ARV 0x4, 0x180 ;  /* 0x0106000000007b1d */ /* 0x000fec0000002000 */
[----:B------:R-:W-:Y:S05]  /*1ef10*/  @P0 BRA `(.L_x_644) ;  /* 0x0000002400300947 */ /* 0x000fea0003800000 */
[----:B------:R-:W2:Y:S01]  /*1ef20*/  LDL R83, [R1+0x78] ;  /* 0x0000780001537983 */ /* 0x000ea20000100800 */
[----:B------:R-:W-:Y:S01]  /*1ef30*/  ULDC.64 UR4, c[0x4][0x38] ;  /* 0x01000e0000047ab9 */ /* 0x000fe20000000a00 */
[----:B------:R-:W1:Y:S02]  /*1ef40*/  S2R R90, SR_TID.X ;  /* 0x00000000005a7919 */ /* 0x000e640000002100 */
[----:B-1----:R-:W-:-:S05]  /*1ef50*/  IMAD.SHL.U32 R0, R90, 0x4, RZ ;  /* 0x000000045a007824 */ /* 0x002fca00078e00ff */
[----:B------:R-:W-:-:S04]  /*1ef60*/  LOP3.LUT R0, R0, 0xc, RZ, 0xc0, !PT ;  /* 0x0000000c00007812 */ /* 0x000fc800078ec0ff */
[----:B------:R-:W-:-:S05]  /*1ef70*/  IADD3 R2, P0, R0, UR4, RZ ;  /* 0x0000000400027c10 */ /* 0x000fca000ff1e0ff */
[----:B------:R-:W-:-:S05]  /*1ef80*/  IMAD.X R3, RZ, RZ, UR5, P0 ;  /* 0x00000005ff037e24 */ /* 0x000fca00080e06ff */
[----:B------:R1:W3:Y:S01]  /*1ef90*/  LDG.E.CONSTANT R0, desc[UR54][R2.64] ;  /* 0x0000003602007981 */ /* 0x0002e2000c1e9900 */
[----:B------:R-:W-:Y:S01]  /*1efa0*/  F2FP.BF16.F32.PACK_AB R70, R46, R97 ;  /* 0x000000612e46723e */ /* 0x000fe200000010ff */
[----:B------:R-:W-:Y:S01]  /*1efb0*/  UMOV UR4, 0xffffffff ;  /* 0xffffffff00047882 */ /* 0x000fe20000000000 */
[----:B------:R-:W-:Y:S02]  /*1efc0*/  F2FP.BF16.F32.PACK_AB R46, R49, R10 ;  /* 0x0000000a312e723e */ /* 0x000fe400000010ff */
[----:B------:R-:W-:Y:S02]  /*1efd0*/  F2FP.BF16.F32.PACK_AB R89, R89, R58 ;  /* 0x0000003a5959723e */ /* 0x000fe400000010ff */
[----:B------:R-:W-:Y:S02]  /*1efe0*/  F2FP.BF16.F32.PACK_AB R49, R60, R21 ;  /* 0x000000153c31723e */ /* 0x000fe400000010ff */
[----:B------:R-:W-:Y:S01]  /*1eff0*/  F2FP.BF16.F32.PACK_AB R58, R61, R36 ;  /* 0x000000243d3a723e */ /* 0x000fe200000010ff */
[----:B-1----:R-:W1:Y:S01]  /*1f000*/  S2R R3, SR_SWINHI ;  /* 0x0000000000037919 */ /* 0x002e620000002f00 */
[----:B------:R-:W-:-:S02]  /*1f010*/  F2FP.BF16.F32.PACK_AB R82, R82, R31 ;  /* 0x0000001f5252723e */ /* 0x000fc400000010ff */
[----:B------:R-:W-:Y:S02]  /*1f020*/  F2FP.BF16.F32.PACK_AB R91, R91, R30 ;  /* 0x0000001e5b5b723e */ /* 0x000fe400000010ff */
        /* <DEDUP_REMOVED lines=14> */
[----:B------:R-:W-:Y:S02]  /*1f110*/  MOV R60, R16 ;  /* 0x00000010003c7202 */ /* 0x000fe40000000f00 */
[----:B-1----:R-:W-:Y:S02]  /*1f120*/  MOV R61, R3 ;  /* 0x00000003003d7202 */ /* 0x002fe40000000f00 */
[----:B------:R-:W-:-:S02]  /*1f130*/  F2FP.BF16.F32.PACK_AB R53, R53, R14 ;  /* 0x0000000e3535723e */ /* 0x000fc400000010ff */
[----:B------:R-:W-:Y:S02]  /*1f140*/  F2FP.BF16.F32.PACK_AB R95, R95, R26 ;  /* 0x0000001a5f5f723e */ /* 0x000fe400000010ff */
[----:B------:R-:W-:Y:S02]  /*1f150*/  LOP3.LUT P0, R2, R90, 0x3, RZ, 0xc0, !PT ;  /* 0x000000035a027812 */ /* 0x000fe4000780c0ff */
[----:B------:R-:W-:Y:S02]  /*1f160*/  F2FP.BF16.F32.PACK_AB R5, R122, R5 ;  /* 0x000000057a05723e */ /* 0x000fe400000010ff */
[----:B------:R-:W-:Y:S02]  /*1f170*/  F2FP.BF16.F32.PACK_AB R4, R123, R4 ;  /* 0x000000047b04723e */ /* 0x000fe400000010ff */
[----:B------:R-:W-:Y:S02]  /*1f180*/  ISETP.EQ.OR P0, PT, R2, 0x3, !P0 ;  /* 0x000000030200780c */ /* 0x000fe40004702670 */
[----:B------:R-:W-:-:S02]  /*1f190*/  F2FP.BF16.F32.PACK_AB R35, R124, R13 ;  /* 0x0000000d7c23723e */ /* 0x000fc400000010ff */
[----:B------:R-:W-:Y:S02]  /*1f1a0*/  SEL R13, R5, R4, P0 ;  /* 0x00000004050d7207 */ /* 0x000fe40000000000 */
[----:B------:R-:W-:Y:S02]  /*1f1b0*/  SEL R2, R4, R5, P0 ;  /* 0x0000000504027207 */ /* 0x000fe40000000000 */
        /* <DEDUP_REMOVED lines=21> */
[----:B------:R-:W-:Y:S01]  /*1f310*/  F2FP.BF16.F32.PACK_AB R41, R72, R41 ;  /* 0x000000294829723e */ /* 0x000fe200000010ff */
[----:B--2---:R-:W-:-:S03]  /*1f320*/  IMAD.WIDE R30, R83, 0x2, R60 ;  /* 0x00000002531e7825 */ /* 0x004fc600078e023c */
[C---:B------:R-:W-:Y:S02]  /*1f330*/  IADD3 R33, P3, R30.reuse, 0x8060, RZ ;  /* 0x000080601e217810 */ /* 0x040fe40007f7e0ff */
[C---:B------:R-:W-:Y:S02]  /*1f340*/  IADD3 R21, P4, R30.reuse, 0x4060, RZ ;  /* 0x000040601e157810 */ /* 0x040fe40007f9e0ff */
[----:B------:R-:W-:Y:S02]  /*1f350*/  LOP3.LUT R32, R33, 0x380, RZ, 0xc0, !PT ;  /* 0x0000038021207812 */ /* 0x000fe400078ec0ff */
[----:B------:R-:W-:Y:S02]  /*1f360*/  IADD3 R29, P2, R30, 0x8040, RZ ;  /* 0x000080401e1d7810 */ /* 0x000fe40007f5e0ff */
[----:B------:R-:W-:Y:S02]  /*1f370*/  SHF.R.U64 R32, R32, 0x3, RZ ;  /* 0x0000000320207819 */ /* 0x000fe400000012ff */
[----:B------:R-:W-:-:S02]  /*1f380*/  IADD3 R25, P5, R30, 0x8000, RZ ;  /* 0x000080001e197810 */ /* 0x000fc40007fbe0ff */
[----:B------:R-:W-:Y:S01]  /*1f390*/  LOP3.LUT R32, R32, R33, RZ, 0x3c, !PT ;  /* 0x0000002120207212 */ /* 0x000fe200078e3cff */
[----:B------:R-:W-:Y:S01]  /*1f3a0*/  IMAD.X R33, RZ, RZ, R31, P3 ;  /* 0x000000ffff217224 */ /* 0x000fe200018e061f */
[C---:B------:R-:W-:Y:S02]  /*1f3b0*/  IADD3 R15, P3, R30.reuse, 0x4040, RZ ;  /* 0x000040401e0f7810 */ /* 0x040fe40007f7e0ff */
[----:B------:R-:W-:Y:S02]  /*1f3c0*/  IADD3 R27, P1, R30, 0x8020, RZ ;  /* 0x000080201e1b7810 */ /* 0x000fe40007f3e0ff */
[----:B------:R-:W-:Y:S02]  /*1f3d0*/  LOP3.LUT R20, R21, 0x380, RZ, 0xc0, !PT ;  /* 0x0000038015147812 */ /* 0x000fe400078ec0ff */
[----:B------:R-:W-:Y:S02]  /*1f3e0*/  LOP3.LUT R28, R29, 0x380, RZ, 0xc0, !PT ;  /* 0x000003801d1c7812 */ /* 0x000fe400078ec0ff */
[----:B------:R-:W-:-:S02]  /*1f3f0*/  LOP3.LUT R24, R25, 0x380, RZ, 0xc0, !PT ;  /* 0x0000038019187812 */ /* 0x000fc400078ec0ff */
[----:B------:R-:W-:Y:S02]  /*1f400*/  LOP3.LUT R14, R15, 0x380, RZ, 0xc0, !PT ;  /* 0x000003800f0e7812 */ /* 0x000fe400078ec0ff */
[----:B------:R-:W-:Y:S02]  /*1f410*/  LOP3.LUT R26, R27, 0x380, RZ, 0xc0, !PT ;  /* 0x000003801b1a7812 */ /* 0x000fe400078ec0ff */
[----:B------:R-:W-:Y:S02]  /*1f420*/  SHF.R.U64 R20, R20, 0x3, RZ ;  /* 0x0000000314147819 */ /* 0x000fe400000012ff */
[----:B------:R-:W-:Y:S02]  /*1f430*/  SHF.R.U64 R28, R28, 0x3, RZ ;  /* 0x000000031c1c7819 */ /* 0x000fe400000012ff */
[----:B------:R-:W-:Y:S02]  /*1f440*/  SHF.R.U64 R24, R24, 0x3, RZ ;  /* 0x0000000318187819 */ /* 0x000fe400000012ff */
[----:B------:R-:W-:-:S02]  /*1f450*/  SHF.R.U64 R14, R14, 0x3, RZ ;  /* 0x000000030e0e7819 */ /* 0x000fc400000012ff */
[----:B------:R-:W-:Y:S02]  /*1f460*/  SHF.R.U64 R26, R26, 0x3, RZ ;  /* 0x000000031a1a7819 */ /* 0x000fe400000012ff */
[----:B------:R-:W-:Y:S01]  /*1f470*/  LOP3.LUT R20, R20, R21, RZ, 0x3c, !PT ;  /* 0x0000001514147212 */ /* 0x000fe200078e3cff */
[--C-:B------:R-:W-:Y:S01]  /*1f480*/  IMAD.X R21, RZ, RZ, R31.reuse, P4 ;  /* 0x000000ffff157224 */ /* 0x100fe200020e061f */
[----:B------:R-:W-:Y:S02]  /*1f490*/  LOP3.LUT R28, R28, R29, RZ, 0x3c, !PT ;  /* 0x0000001d1c1c7212 */ /* 0x000fe400078e3cff */
[----:B------:R-:W-:Y:S01]  /*1f4a0*/  LOP3.LUT R24, R24, R25, RZ, 0x3c, !PT ;  /* 0x0000001918187212 */ /* 0x000fe200078e3cff */
[--C-:B------:R-:W-:Y:S01]  /*1f4b0*/  IMAD.X R25, RZ, RZ, R31.reuse, P5 ;  /* 0x000000ffff197224 */ /* 0x100fe200028e061f */
[----:B------:R-:W-:Y:S01]  /*1f4c0*/  LOP3.LUT R14, R14, R15, RZ, 0x3c, !PT ;  /* 0x0000000f0e0e7212 */ /* 0x000fe200078e3cff */
[--C-:B------:R-:W-:Y:S01]  /*1f4d0*/  IMAD.X R15, RZ, RZ, R31.reuse, P3 ;  /* 0x000000ffff0f7224 */ /* 0x100fe200018e061f */
[----:B------:R-:W-:Y:S01]  /*1f4e0*/  LOP3.LUT R26, R26, R27, RZ, 0x3c, !PT ;  /* 0x0000001b1a1a7212 */ /* 0x000fe200078e3cff */
[----:B------:R-:W-:Y:S01]  /*1f4f0*/  IMAD.X R27, RZ, RZ, R31, P1 ;  /* 0x000000ffff1b7224 */ /* 0x000fe200008e061f */
[----:B------:R-:W-:-:S02]  /*1f500*/  IADD3.X R29, RZ, R31, RZ, P2, !PT ;  /* 0x0000001fff1d7210 */ /* 0x000fc400017fe4ff */
[C---:B------:R-:W-:Y:S02]  /*1f510*/  IADD3 R87, P4, R30.reuse, 0x40, RZ ;  /* 0x000000401e577810 */ /* 0x040fe40007f9e0ff */
[C---:B------:R-:W-:Y:S02]  /*1f520*/  IADD3 R11, P2, R30.reuse, 0x4020, RZ ;  /* 0x000040201e0b7810 */ /* 0x040fe40007f5e0ff */
[C---:B------:R-:W-:Y:S02]  /*1f530*/  IADD3 R7, P5, R30.reuse, 0x60, RZ ;  /* 0x000000601e077810 */ /* 0x040fe40007fbe0ff */
[C---:B------:R-:W-:Y:S02]  /*1f540*/  IADD3 R5, P3, R30.reuse, 0x20, RZ ;  /* 0x000000201e057810 */ /* 0x040fe40007f7e0ff */
[----:B------:R-:W-:Y:S02]  /*1f550*/  IADD3 R9, P1, R30, 0x4000, RZ ;  /* 0x000040001e097810 */ /* 0x000fe40007f3e0ff */
[----:B------:R-:W-:-:S02]  /*1f560*/  LOP3.LUT R86, R87, 0x380, RZ, 0xc0, !PT ;  /* 0x0000038057567812 */ /* 0x000fc400078ec0ff */
[----:B------:R-:W-:Y:S02]  /*1f570*/  LOP3.LUT R10, R11, 0x380, RZ, 0xc0, !PT ;  /* 0x000003800b0a7812 */ /* 0x000fe400078ec0ff */
[----:B------:R-:W-:Y:S02]  /*1f580*/  LOP3.LUT R6, R7, 0x380, RZ, 0xc0, !PT ;  /* 0x0000038007067812 */ /* 0x000fe400078ec0ff */
[----:B------:R-:W-:Y:S02]  /*1f590*/  LOP3.LUT R4, R5, 0x380, RZ, 0xc0, !PT ;  /* 0x0000038005047812 */ /* 0x000fe400078ec0ff */
[----:B------:R-:W-:Y:S02]  /*1f5a0*/  LOP3.LUT R8, R9, 0x380, RZ, 0xc0, !PT ;  /* 0x0000038009087812 */ /* 0x000fe400078ec0ff */
[----:B------:R-:W-:Y:S02]  /*1f5b0*/  LOP3.LUT R3, R30, 0x380, RZ, 0xc0, !PT ;  /* 0x000003801e037812 */ /* 0x000fe400078ec0ff */
[----:B------:R-:W-:-:S02]  /*1f5c0*/  SHF.R.U64 R86, R86, 0x3, RZ ;  /* 0x0000000356567819 */ /* 0x000fc400000012ff */
[----:B------:R-:W-:Y:S02]  /*1f5d0*/  SHF.R.U64 R10, R10, 0x3, RZ ;  /* 0x000000030a0a7819 */ /* 0x000fe400000012ff */
[----:B------:R-:W-:Y:S02]  /*1f5e0*/  SHF.R.U64 R6, R6, 0x3, RZ ;  /* 0x0000000306067819 */ /* 0x000fe400000012ff */
[----:B------:R-:W-:Y:S02]  /*1f5f0*/  SHF.R.U64 R4, R4, 0x3, RZ ;  /* 0x0000000304047819 */ /* 0x000fe400000012ff */
[----:B------:R-:W-:Y:S02]  /*1f600*/  SHF.R.U64 R8, R8, 0x3, RZ ;  /* 0x0000000308087819 */ /* 0x000fe400000012ff */
[----:B------:R-:W-:Y:S02]  /*1f610*/  SHF.R.U64 R3, R3, 0x3, RZ ;  /* 0x0000000303037819 */ /* 0x000fe400000012ff */
[----:B------:R-:W-:Y:S01]  /*1f620*/  LOP3.LUT R86, R86, R87, RZ, 0x3c, !PT ;  /* 0x0000005756567212 */ /* 0x000fe200078e3cff */
[--C-:B------:R-:W-:Y:S01]  /*1f630*/  IMAD.X R87, RZ, RZ, R31.reuse, P4 ;  /* 0x000000ffff577224 */ /* 0x100fe200020e061f */
[----:B------:R-:W-:Y:S01]  /*1f640*/  LOP3.LUT R10, R10, R11, RZ, 0x3c, !PT ;  /* 0x0000000b0a0a7212 */ /* 0x000fe200078e3cff */
[--C-:B------:R-:W-:Y:S01]  /*1f650*/  IMAD.X R11, RZ, RZ, R31.reuse, P2 ;  /* 0x000000ffff0b7224 */ /* 0x100fe200010e061f */
[----:B------:R-:W-:Y:S01]  /*1f660*/  LOP3.LUT R6, R6, R7, RZ, 0x3c, !PT ;  /* 0x0000000706067212 */ /* 0x000fe200078e3cff */
[--C-:B------:R-:W-:Y:S01]  /*1f670*/  IMAD.X R7, RZ, RZ, R31.reuse, P5 ;  /* 0x000000ffff077224 */ /* 0x100fe200028e061f */
[----:B------:R-:W-:Y:S01]  /*1f680*/  LOP3.LUT R4, R4, R5, RZ, 0x3c, !PT ;  /* 0x0000000504047212 */ /* 0x000fe200078e3cff */
[----:B------:R-:W-:Y:S01]  /*1f690*/  IMAD.X R5, RZ, RZ, R31, P3 ;  /* 0x000000ffff057224 */ /* 0x000fe200018e061f */
[----:B------:R-:W-:-:S02]  /*1f6a0*/  LOP3.LUT R8, R8, R9, RZ, 0x3c, !PT ;  /* 0x0000000908087212 */ /* 0x000fc400078e3cff */
[----:B------:R-:W-:Y:S02]  /*1f6b0*/  LOP3.LUT R30, R3, R30, RZ, 0x3c, !PT ;  /* 0x0000001e031e7212 */ /* 0x000fe400078e3cff */
[----:B------:R-:W-:Y:S02]  /*1f6c0*/  IADD3.X R9, RZ, R31, RZ, P1, !PT ;  /* 0x0000001fff097210 */ /* 0x000fe40000ffe4ff */
[----:B------:R-:W-:Y:S02]  /*1f6d0*/  MOV R86, R86 ;  /* 0x0000005600567202 */ /* 0x000fe40000000f00 */
[----:B------:R-:W-:Y:S02]  /*1f6e0*/  MOV R77, R30 ;  /* 0x0000001e004d7202 */ /* 0x000fe40000000f00 */
[----:B------:R-:W-:Y:S02]  /*1f6f0*/  MOV R73, R32 ;  /* 0x0000002000497202 */ /* 0x000fe40000000f00 */
[----:B------:R-:W-:-:S02]  /*1f700*/  MOV R71, R28 ;  /* 0x0000001c00477202 */ /* 0x000fc40000000f00 */
[----:B------:R-:W-:Y:S02]  /*1f710*/  MOV R69, R26 ;  /* 0x0000001a00457202 */ /* 0x000fe40000000f00 */
[----:B------:R-:W-:Y:S02]  /*1f720*/  MOV R67, R24 ;  /* 0x0000001800437202 */ /* 0x000fe40000000f00 */
[----:B------:R-:W-:Y:S02]  /*1f730*/  MOV R75, R20 ;  /* 0x00000014004b7202 */ /* 0x000fe40000000f00 */
[----:B------:R-:W-:Y:S02]  /*1f740*/  MOV R79, R14 ;  /* 0x0000000e004f7202 */ /* 0x000fe40000000f00 */
[----:B------:R-:W-:Y:S02]  /*1f750*/  MOV R81, R10 ;  /* 0x0000000a00517202 */ /* 0x000fe40000000f00 */
[----:B------:R-:W-:-:S02]  /*1f760*/  MOV R83, R8 ;  /* 0x0000000800537202 */ /* 0x000fc40000000f00 */
[----:B------:R-:W-:Y:S02]  /*1f770*/  MOV R85, R6 ;  /* 0x0000000600557202 */ /* 0x000fe40000000f00 */
[----:B------:R-:W-:Y:S02]  /*1f780*/  MOV R87, R4 ;  /* 0x0000000400577202 */ /* 0x000fe40000000f00 */
[----:B---3--:R-:W-:Y:S01]  /*1f790*/  LOP3.LUT R3, R0, 0x2, RZ, 0x3c, !PT ;  /* 0x0000000200037812 */ /* 0x008fe200078e3cff */
[----:B------:R-:W-:Y:S06]  /*1f7a0*/  BRA.DIV UR4, `(.L_x_645) ;  /* 0x000000a204f47947 */ /* 0x000fec000b800000 */
[----:B------:R-:W-:Y:S01]  /*1f7b0*/  SEL R31, R53, R52, P0 ;  /* 0x00000034351f7207 */ /* 0x000fe20000000000 */
[----:B------:R-:W-:Y:S01]  /*1f7c0*/  SHFL.IDX PT, R6, R13, R0, 0x1c1f ;  /* 0x001c1f000d067589 */ /* 0x000fe200000e0000 */
[----:B------:R-:W-:Y:S02]  /*1f7d0*/  SEL R40, R52, R53, P0 ;  /* 0x0000003534287207 */ /* 0x000fe40000000000 */
[----:B------:R-:W-:Y:S01]  /*1f7e0*/  SEL R33, R56, R37, P0 ;  /* 0x0000002538217207 */ /* 0x000fe20000000000 */
[----:B------:R1:W2:Y:S01]  /*1f7f0*/  SHFL.IDX PT, R5, R2, R3, 0x1c1f ;  /* 0x001c1f0302057589 */ /* 0x0002a200000e0000 */
[----:B------:R-:W-:Y:S02]  /*1f800*/  SEL R44, R37, R56, P0 ;  /* 0x00000038252c7207 */ /* 0x000fe40000000000 */
[----:B------:R-:W-:Y:S02]  /*1f810*/  SEL R37, R76, R41, P0 ;  /* 0x000000294c257207 */ /* 0x000fe40000000000 */
[----:B------:R-:W-:-:S02]  /*1f820*/  SEL R52, R41, R76, P0 ;  /* 0x0000004c29347207 */ /* 0x000fc40000000000 */
[----:B------:R-:W-:Y:S01]  /*1f830*/  SEL R41, R62, R43, P0 ;  /* 0x0000002b3e297207 */ /* 0x000fe20000000000 */
[----:B------:R-:W-:Y:S01]  /*1f840*/  SHFL.IDX PT, R54, R37, R0, 0x1c1f ;  /* 0x001c1f0025367589 */ /* 0x000fe200000e0000 */
[----:B------:R-:W-:Y:S01]  /*1f850*/  SEL R62, R43, R62, P0 ;  /* 0x0000003e2b3e7207 */ /* 0x000fe20000000000 */
[----:B-1----:R-:W-:Y:S01]  /*1f860*/  IMAD.MOV.U32 R2, RZ, RZ, RZ ;  /* 0x000000ffff027224 */ /* 0x002fe200078e00ff */
[----:B------:R-:W-:Y:S01]  /*1f870*/  SEL R43, R64, R45, P0 ;  /* 0x0000002d402b7207 */ /* 0x000fe20000000000 */
[----:B------:R-:W-:Y:S01]  /*1f880*/  SHFL.IDX PT, R37, R52, R3, 0x1c1f ;  /* 0x001c1f0334257589 */ /* 0x000fe200000e0000 */
[----:B------:R-:W-:Y:S02]  /*1f890*/  SEL R64, R45, R64, P0 ;  /* 0x000000402d407207 */ /* 0x000fe40000000000 */
[----:B------:R-:W-:Y:S01]  /*1f8a0*/  SEL R27, R49, R48, P0 ;  /* 0x00000030311b7207 */ /* 0x000fe20000000000 */
[----:B------:R-:W-:Y:S01]  /*1f8b0*/  SHFL.IDX PT, R41, R41, R0, 0x1c1f ;  /* 0x001c1f0029297589 */ /* 0x000fe200000e0000 */
[----:B------:R-:W-:-:S02]  /*1f8c0*/  SEL R32, R48, R49, P0 ;  /* 0x0000003130207207 */ /* 0x000fc40000000000 */
[----:B------:R-:W-:Y:S01]  /*1f8d0*/  SEL R45, R66, R47, P0 ;  /* 0x0000002f422d7207 */ /* 0x000fe20000000000 */
[----:B------:R-:W-:Y:S01]  /*1f8e0*/  SHFL.IDX PT, R43, R43, R0, 0x1c1f ;  /* 0x001c1f002b2b7589 */ /* 0x000fe200000e0000 */
[----:B------:R-:W-:Y:S02]  /*1f8f0*/  SEL R7, R128, R35, P0 ;  /* 0x0000002380077207 */ /* 0x000fe40000000000 */
[----:B------:R-:W-:Y:S01]  /*1f900*/  SEL R8, R35, R128, P0 ;  /* 0x0000008023087207 */ /* 0x000fe20000000000 */
[----:B------:R-:W-:Y:S01]  /*1f910*/  SHFL.IDX PT, R62, R62, R3, 0x1c1f ;  /* 0x001c1f033e3e7589 */ /* 0x000fe200000e0000 */
[----:B------:R-:W-:Y:S02]  /*1f920*/  SEL R21, R126, R39, P0 ;  /* 0x000000277e157207 */ /* 0x000fe40000000000 */
[----:B------:R-:W-:Y:S01]  /*1f930*/  SEL R24, R39, R126, P0 ;  /* 0x0000007e27187207 */ /* 0x000fe20000000000 */
[----:B------:R-:W-:Y:S01]  /*1f940*/  SHFL.IDX PT, R10, R7, R0, 0x1c1f ;  /* 0x001c1f00070a7589 */ /* 0x000fe200000e0000 */
[----:B------:R-:W-:-:S02]  /*1f950*/  SEL R66, R47, R66, P0 ;  /* 0x000000422f427207 */ /* 0x000fc40000000000 */
[----:B------:R-:W-:Y:S01]  /*1f960*/  SEL R49, R70, R55, P0 ;  /* 0x0000003746317207 */ /* 0x000fe20000000000 */
[----:B------:R-:W1:Y:S01]  /*1f970*/  SHFL.IDX PT, R7, R8, R3, 0x1c1f ;  /* 0x001c1f0308077589 */ /* 0x000e6200000e0000 */
        /* <DEDUP_REMOVED lines=11> */
[----:B------:R-:W3:Y:S01]  /*1fa30*/  SHFL.IDX PT, R20, R20, R3, 0x1c1f ;  /* 0x001c1f0314147589 */ /* 0x000ee200000e0000 */
        /* <DEDUP_REMOVED lines=20> */
[----:B------:R-:W4:Y:S01]  /*1fb80*/  SHFL.IDX PT, R25, R28, R3, 0x1c1f ;  /* 0x001c1f031c197589 */ /* 0x000f2200000e0000 */
[----:B------:R-:W-:-:S02]  /*1fb90*/  SEL R59, R42, R65, P0 ;  /* 0x000000412a3b7207 */ /* 0x000fc40000000000 */
[----:B------:R-:W-:Y:S01]  /*1fba0*/  SEL R80, R65, R42, P0 ;  /* 0x0000002a41507207 */ /* 0x000fe20000000000 */
[----:B------:R-:W0:Y:S01]  /*1fbb0*/  SHFL.IDX PT, R27, R32, R3, 0x1c1f ;  /* 0x001c1f03201b7589 */ /* 0x000e2200000e0000 */
[----:B------:R-:W-:Y:S02]  /*1fbc0*/  SEL R82, R91, R82, P0 ;  /* 0x000000525b527207 */ /* 0x000fe40000000000 */
[----:B------:R-:W-:Y:S01]  /*1fbd0*/  SEL R65, R84, R95, P0 ;  /* 0x0000005f54417207 */ /* 0x000fe20000000000 */
[----:B------:R-:W-:Y:S01]  /*1fbe0*/  SHFL.IDX PT, R42, R31, R0, 0x1c1f ;  /* 0x001c1f001f2a7589 */ /* 0x000fe200000e0000 */
[----:B------:R-:W-:Y:S02]  /*1fbf0*/  SEL R84, R95, R84, P0 ;  /* 0x000000545f547207 */ /* 0x000fe40000000000 */
[----:B--2---:R-:W-:Y:S01]  /*1fc00*/  SEL R4, R6, R5, P0 ;  /* 0x0000000506047207 */ /* 0x004fe20000000000 */
[----:B------:R-:W2:Y:S01]  /*1fc10*/  SHFL.IDX PT, R29, R36, R3, 0x1c1f ;  /* 0x001c1f03241d7589 */ /* 0x000ea200000e0000 */
[----:B-1----:R-:W-:-:S02]  /*1fc20*/  SEL R8, R10, R7, P0 ;  /* 0x000000070a087207 */ /* 0x002fc40000000000 */
[----:B------:R-:W-:Y:S01]  /*1fc30*/  SEL R6, R5, R6, P0 ;  /* 0x0000000605067207 */ /* 0x000fe20000000000 */
[----:B------:R-:W1:Y:S01]  /*1fc40*/  SHFL.IDX PT, R31, R40, R3, 0x1c1f ;  /* 0x001c1f03281f7589 */ /* 0x000e6200000e0000 */
[----:B------:R-:W-:Y:S02]  /*1fc50*/  SEL R10, R7, R10, P0 ;  /* 0x0000000a070a7207 */ /* 0x000fe40000000000 */
[----:B---3--:R-:W-:Y:S01]  /*1fc60*/  SEL R12, R9, R20, P0 ;  /* 0x00000014090c7207 */ /* 0x008fe20000000000 */
[----:B------:R-:W3:Y:S01]  /*1fc70*/  SHFL.IDX PT, R33, R44, R3, 0x1c1f ;  /* 0x001c1f032c217589 */ /* 0x000ee200000e0000 */
[----:B------:R-:W-:Y:S02]  /*1fc80*/  SEL R14, R20, R9, P0 ;  /* 0x00000009140e7207 */ /* 0x000fe40000000000 */
[----:B------:R-:W-:Y:S01]  /*1fc90*/  SEL R52, R54, R37, P0 ;  /* 0x0000002536347207 */ /* 0x000fe20000000000 */
[----:B------:R-:W3:Y:S01]  /*1fca0*/  SHFL.IDX PT, R35, R48, R3, 0x1c1f ;  /* 0x001c1f0330237589 */ /* 0x000ee200000e0000 */
[----:B----4-:R-:W-:-:S02]  /*1fcb0*/  SEL R28, R30, R25, P0 ;  /* 0x000000191e1c7207 */ /* 0x010fc40000000000 */
[----:B------:R-:W-:Y:S01]  /*1fcc0*/  SEL R30, R25, R30, P0 ;  /* 0x0000001e191e7207 */ /* 0x000fe20000000000 */
[----:B------:R-:W4:Y:S01]  /*1fcd0*/  SHFL.IDX PT, R39, R56, R3, 0x1c1f ;  /* 0x001c1f0338277589 */ /* 0x000f2200000e0000 */
[----:B0-----:R-:W-:Y:S02]  /*1fce0*/  SEL R32, R34, R27, P0 ;  /* 0x0000001b22207207 */ /* 0x001fe40000000000 */
[----:B------:R-:W-:Y:S01]  /*1fcf0*/  SEL R34, R27, R34, P0 ;  /* 0x000000221b227207 */ /* 0x000fe20000000000 */
[----:B------:R-:W-:Y:S01]  /*1fd00*/  SHFL.IDX PT, R45, R45, R0, 0x1c1f ;  /* 0x001c1f002d2d7589 */ /* 0x000fe200000e0000 */
[----:B------:R-:W-:Y:S02]  /*1fd10*/  SEL R54, R37, R54, P0 ;  /* 0x0000003625367207 */ /* 0x000fe40000000000 */
[----:B------:R-:W-:Y:S01]  /*1fd20*/  SEL R5, R41, R62, P0 ;  /* 0x0000003e29057207 */ /* 0x000fe20000000000 */
[----:B------:R-:W-:Y:S01]  /*1fd30*/  SHFL.IDX PT, R47, R47, R0, 0x1c1f ;  /* 0x001c1f002f2f7589 */ /* 0x000fe200000e0000 */
[----:B--2---:R-:W-:-:S02]  /*1fd40*/  SEL R36, R38, R29, P0 ;  /* 0x0000001d26247207 */ /* 0x004fc40000000000 */
[----:B------:R-:W-:Y:S01]  /*1fd50*/  SEL R38, R29, R38, P0 ;  /* 0x000000261d267207 */ /* 0x000fe20000000000 */
[----:B------:R-:W-:Y:S01]  /*1fd60*/  SHFL.IDX PT, R49, R49, R0, 0x1c1f ;  /* 0x001c1f0031317589 */ /* 0x000fe200000e0000 */
[----:B-1----:R-:W-:Y:S02]  /*1fd70*/  SEL R40, R42, R31, P0 ;  /* 0x0000001f2a287207 */ /* 0x002fe40000000000 */
[----:B------:R-:W-:Y:S01]  /*1fd80*/  SEL R42, R31, R42, P0 ;  /* 0x0000002a1f2a7207 */ /* 0x000fe20000000000 */
[----:B------:R-:W-:Y:S01]  /*1fd90*/  SHFL.IDX PT, R51, R51, R0, 0x1c1f ;  /* 0x001c1f0033337589 */ /* 0x000fe200000e0000 */
[----:B---3--:R-:W-:Y:S02]  /*1fda0*/  SEL R44, R46, R33, P0 ;  /* 0x000000212e2c7207 */ /* 0x008fe40000000000 */
[----:B------:R-:W-:Y:S01]  /*1fdb0*/  SEL R46, R33, R46, P0 ;  /* 0x0000002e212e7207 */ /* 0x000fe20000000000 */
[----:B------:R-:W-:Y:S01]  /*1fdc0*/  SHFL.IDX PT, R53, R53, R0, 0x1c1f ;  /* 0x001c1f0035357589 */ /* 0x000fe200000e0000 */
[----:B------:R-:W-:-:S02]  /*1fdd0*/  SEL R48, R50, R35, P0 ;  /* 0x0000002332307207 */ /* 0x000fc40000000000 */
[----:B------:R-:W-:Y:S01]  /*1fde0*/  SEL R50, R35, R50, P0 ;  /* 0x0000003223327207 */ /* 0x000fe20000000000 */
[----:B------:R-:W-:Y:S01]  /*1fdf0*/  SHFL.IDX PT, R55, R55, R0, 0x1c1f ;  /* 0x001c1f0037377589 */ /* 0x000fe200000e0000 */
[----:B----4-:R-:W-:Y:S02]  /*1fe00*/  SEL R56, R58, R39, P0 ;  /* 0x000000273a387207 */ /* 0x010fe40000000000 */
[----:B------:R-:W-:Y:S01]  /*1fe10*/  SEL R58, R39, R58, P0 ;  /* 0x0000003a273a7207 */ /* 0x000fe20000000000 */
[----:B------:R-:W0:Y:S01]  /*1fe20*/  SHFL.IDX PT, R21, R24, R3, 0x1c1f ;  /* 0x001c1f0318157589 */ /* 0x000e2200000e0000 */
[----:B------:R-:W-:Y:S02]  /*1fe30*/  SEL R7, R62, R41, P0 ;  /* 0x000000293e077207 */ /* 0x000fe40000000000 */
[----:B------:R-:W-:Y:S01]  /*1fe40*/  SEL R9, R43, R64, P0 ;  /* 0x000000402b097207 */ /* 0x000fe20000000000 */
[----:B------:R-:W1:Y:S01]  /*1fe50*/  SHFL.IDX PT, R66, R66, R3, 0x1c1f ;  /* 0x001c1f0342427589 */ /* 0x000e6200000e0000 */
[----:B------:R-:W-:-:S03]  /*1fe60*/  SEL R11, R64, R43, P0 ;  /* 0x0000002b400b7207 */ /* 0x000fc60000000000 */
[----:B------:R-:W2:Y:S04]  /*1fe70*/  SHFL.IDX PT, R68, R68, R3, 0x1c1f ;  /* 0x001c1f0344447589 */ /* 0x000ea800000e0000 */
[----:B------:R-:W3:Y:S04]  /*1fe80*/  SHFL.IDX PT, R70, R70, R3, 0x1c1f ;  /* 0x001c1f0346467589 */ /* 0x000ee800000e0000 */
[----:B------:R-:W4:Y:S04]  /*1fe90*/  SHFL.IDX PT, R72, R72, R3, 0x1c1f ;  /* 0x001c1f0348487589 */ /* 0x000f2800000e0000 */
[----:B------:R-:W4:Y:S04]  /*1fea0*/  SHFL.IDX PT, R74, R74, R3, 0x1c1f ;  /* 0x001c1f034a4a7589 */ /* 0x000f2800000e0000 */
[----:B------:R-:W4:Y:S01]  /*1feb0*/  SHFL.IDX PT, R76, R76, R3, 0x1c1f ;  /* 0x001c1f034c4c7589 */ /* 0x000f2200000e0000 */
[----:B0-----:R-:W-:-:S02]  /*1fec0*/  SEL R24, R26, R21, P0 ;  /* 0x000000151a187207 */ /* 0x001fc40000000000 */
[----:B------:R-:W-:Y:S01]  /*1fed0*/  SEL R26, R21, R26, P0 ;  /* 0x0000001a151a7207 */ /* 0x000fe20000000000 */
[----:B------:R-:W-:Y:S01]  /*1fee0*/  SHFL.IDX PT, R57, R57, R0, 0x1c1f ;  /* 0x001c1f0039397589 */ /* 0x000fe200000e0000 */
[----:B-1----:R-:W-:Y:S02]  /*1fef0*/  SEL R13, R45, R66, P0 ;  /* 0x000000422d0d7207 */ /* 0x002fe40000000000 */
[----:B------:R-:W-:Y:S01]  /*1ff00*/  SEL R15, R66, R45, P0 ;  /* 0x0000002d420f7207 */ /* 0x000fe20000000000 */
[----:B------:R-:W-:Y:S01]  /*1ff10*/  SHFL.IDX PT, R59, R59, R0, 0x1c1f ;  /* 0x001c1f003b3b7589 */ /* 0x000fe200000e0000 */
[----:B--2---:R-:W-:Y:S02]  /*1ff20*/  SEL R25, R47, R68, P0 ;  /* 0x000000442f197207 */ /* 0x004fe40000000000 */
[----:B------:R-:W-:Y:S01]  /*1ff30*/  SEL R27, R68, R47, P0 ;  /* 0x0000002f441b7207 */ /* 0x000fe20000000000 */
[----:B------:R-:W-:Y:S01]  /*1ff40*/  SHFL.IDX PT, R63, R63, R0, 0x1c1f ;  /* 0x001c1f003f3f7589 */ /* 0x000fe200000e0000 */
[----:B---3--:R-:W-:-:S02]  /*1ff50*/  SEL R29, R49, R70, P0 ;  /* 0x00000046311d7207 */ /* 0x008fc40000000000 */
[----:B------:R-:W-:Y:S01]  /*1ff60*/  SEL R31, R70, R49, P0 ;  /* 0x00000031461f7207 */ /* 0x000fe20000000000 */
[----:B------:R-:W0:Y:S01]  /*1ff70*/  SHFL.IDX PT, R78, R78, R3, 0x1c1f ;  /* 0x001c1f034e4e7589 */ /* 0x000e2200000e0000 */
[----:B----4-:R-:W-:Y:S02]  /*1ff80*/  SEL R33, R51, R72, P0 ;  /* 0x0000004833217207 */ /* 0x010fe40000000000 */
[----:B------:R-:W-:Y:S01]  /*1ff90*/  SEL R35, R72, R51, P0 ;  /* 0x0000003348237207 */ /* 0x000fe20000000000 */
[----:B------:R-:W1:Y:S01]  /*1ffa0*/  SHFL.IDX PT, R80, R80, R3, 0x1c1f ;  /* 0x001c1f0350507589 */ /* 0x000e6200000e0000 */
[----:B------:R-:W-:Y:S02]  /*1ffb0*/  SEL R37, R53, R74, P0 ;  /* 0x0000004a35257207 */ /* 0x000fe40000000000 */
[----:B------:R-:W-:Y:S01]  /*1ffc0*/  SEL R39, R74, R53, P0 ;  /* 0x000000354a277207 */ /* 0x000fe20000000000 */
[----:B------:R-:W2:Y:S01]  /*1ffd0*/  SHFL.IDX PT, R82, R82, R3, 0x1c1f ;  /* 0x001c1f0352527589 */ /* 0x000ea200000e0000 */
[----:B------:R-:W-:-:S02]  /*1ffe0*/  SEL R41, R55, R76, P0 ;  /* 0x0000004c37297207 */ /* 0x000fc40000000000 */
[----:B------:R-:W-:Y:S01]  /*1fff0*/  SEL R43, R76, R55, P0 ;  /* 0x000000374c2b7207 */ /* 0x000fe20000000000 */
[----:B------:R3:W4:Y:S04]  /*20000*/  SHFL.IDX PT, R65, R65, R0, 0x1c1f ;  /* 0x001c1f0041417589 */ /* 0x00072800000e0000 */
[----:B------:R3:W3:Y:S01]  /*20010*/  SHFL.IDX PT, R84, R84, R3, 0x1c1f ;  /* 0x001c1f0354547589 */ /* 0x0006e200000e0000 */
[----:B0-----:R-:W-:Y:S02]  /*20020*/  SEL R45, R57, R78, P0 ;  /* 0x0000004e392d7207 */ /* 0x001fe40000000000 */
[----:B------:R-:W-:Y:S02]  /*20030*/  SEL R47, R78, R57, P0 ;  /* 0x000000394e2f7207 */ /* 0x000fe40000000000 */
[----:B-1----:R-:W-:-:S02]  /*20040*/  SEL R49, R59, R80, P0 ;  /* 0x000000503b317207 */ /* 0x002fc40000000000 */
[----:B------:R-:W-:Y:S02]  /*20050*/  SEL R51, R80, R59, P0 ;  /* 0x0000003b50337207 */ /* 0x000fe40000000000 */
[----:B--2---:R-:W-:Y:S02]  /*20060*/  SEL R53, R63, R82, P0 ;  /* 0x000000523f357207 */ /* 0x004fe40000000000 */
[----:B------:R-:W-:-:S07]  /*20070*/  SEL R55, R82, R63, P0 ;  /* 0x0000003f52377207 */ /* 0x000fce0000000000 */
.L_x_877:
[----:B------:R-:W2:Y:S01]  /*20080*/  LDL.LU R64, [R1+0x24] ;  /* 0x0000240001407983 */ /* 0x000ea20000300800 */
[----:B------:R-:W-:Y:S05]  /*20090*/  WARPSYNC.ALL ;  /* 0x0000000000007948 */ /* 0x000fea0003800000 */
[----:B------:R-:W2:Y:S01]  /*200a0*/  LDL.LU R63, [R1+0x28] ;  /* 0x00002800013f7983 */ /* 0x000ea20000300800 */
[----:B------:R-:W-:Y:S01]  /*200b0*/  ULDC.64 UR4, c[0x0][0xc00] ;  /* 0x0003000000047ab9 */ /* 0x000fe20000000a00 */
[----:B---34-:R-:W-:Y:S01]  /*200c0*/  SEL R57, R65, R84, P0 ;  /* 0x0000005441397207 */ /* 0x018fe20000000000 */
[----:B------:R-:W0:Y:S08]  /*200d0*/  LDC R0, c[0x0][0xbe8] ;  /* 0x0002fa00ff007b82 */ /* 0x000e300000000800 */
[----:B------:R-:W-:Y:S01]  /*200e0*/  BAR.SYNC.DEFER_BLOCKING 0x1, 0x100 ;  /* 0x0044000000007b1d */ /* 0x000fe20000010000 */
[----:B------:R-:W-:-:S02]  /*200f0*/  ISETP.NE.U32.AND P1, PT, RZ, UR4, PT ;  /* 0x00000004ff007c0c */ /* 0x000fc4000bf25070 */
[----:B------:R-:W-:Y:S02]  /*20100*/  SEL R59, R84, R65, P0 ;  /* 0x00000041543b7207 */ /* 0x000fe40000000000 */
[----:B------:R-:W-:Y:S01]  /*20110*/  ISETP.NE.AND.EX P1, PT, RZ, UR5, PT, P1 ;  /* 0x00000005ff007c0c */ /* 0x000fe2000bf25310 */
[----:B------:R-:W3:Y:S04]  /*20120*/  LDL R62, [R1+0x74] ;  /* 0x00007400013e7983 */ /* 0x000ee80000100800 */
[----:B------:R-:W3:Y:S04]  /*20130*/  LDL R66, [R1+0x30] ;  /* 0x0000300001427983 */ /* 0x000ee80000100800 */
[----:B------:R-:W-:Y:S04]  /*20140*/  STSM.16.M88.4 [R77], R4 ;  /* 0x000000044d007844 */ /* 0x000fe80000000200 */
[----:B------:R3:W-:Y:S04]  /*20150*/  STSM.16.M88.4 [R87], R8 ;  /* 0x0000000857007844 */ /* 0x0007e80000000200 */
        /* <DEDUP_REMOVED lines=9> */
[----:B------:R1:W-:Y:S01]  /*201f0*/  STSM.16.M88.4 [R73], R56 ;  /* 0x0000003849007844 */ /* 0x0003e20000000200 */
[----:B------:R-:W-:Y:S01]  /*20200*/  BAR.SYNC.DEFER_BLOCKING 0x1, 0x100 ;  /* 0x0044000000007b1d */ /* 0x000fe20000010000 */
[----:B--2---:R-:W-:-:S04]  /*20210*/  IADD3 R20, P2, R64, UR4, RZ ;  /* 0x0000000440147c10 */ /* 0x004fc8000ff5e0ff */
[----:B------:R-:W-:Y:S01]  /*20220*/  IADD3.X R21, R63, UR5, RZ, P2, !PT ;  /* 0x000000053f157c10 */ /* 0x000fe200097fe4ff */
[----:B------:R-:W-:Y:S02]  /*20230*/  ULDC.64 UR4, c[0x0][0xc08] ;  /* 0x0003020000047ab9 */ /* 0x000fe40000000a00 */
[----:B------:R-:W-:Y:S02]  /*20240*/  ISETP.NE.U32.AND P0, PT, RZ, UR4, PT ;  /* 0x00000004ff007c0c */ /* 0x000fe4000bf05070 */
[----:B------:R1:W5:Y:S01]  /*20250*/  @P1 LDG.E R2, desc[UR54][R20.64] ;  /* 0x0000003614021981 */ /* 0x000362000c1e1900 */
[----:B0-----:R-:W-:Y:S02]  /*20260*/  ISETP.NE.AND P2, PT, R0, 0x1, PT ;  /* 0x000000010000780c */ /* 0x001fe40003f45270 */
[----:B------:R-:W-:Y:S02]  /*20270*/  ISETP.NE.AND.EX P0, PT, RZ, UR5, PT, P0 ;  /* 0x00000005ff007c0c */ /* 0x000fe4000bf05300 */
[----:B---3--:R-:W-:-:S09]  /*20280*/  LEA R8, R66, R62, 0x7 ;  /* 0x0000003e42087211 */ /* 0x008fd200078e38ff */
[----:B------:R-:W0:Y:S02]  /*20290*/  @P2 LDC R3, c[0x0][0xbec] ;  /* 0x0002fb00ff032b82 */ /* 0x000e240000000800 */
[----:B------:R-:W-:Y:S01]  /*202a0*/  @P0 IADD3 R4, P3, R64, UR4, RZ ;  /* 0x0000000440040c10 */ /* 0x000fe2000ff7e0ff */
[----:B------:R-:W-:Y:S02]  /*202b0*/  ULDC UR4, c[0x0][0xa88] ;  /* 0x0002a20000047ab9 */ /* 0x000fe40000000800 */
[----:B------:R-:W-:Y:S01]  /*202c0*/  IMAD.U32 R7, RZ, RZ, UR4 ;  /* 0x00000004ff077e24 */ /* 0x000fe2000f8e00ff */
[----:B------:R-:W-:Y:S02]  /*202d0*/  @P0 IADD3.X R5, R63, UR5, RZ, P3, !PT ;  /* 0x000000053f050c10 */ /* 0x000fe40009ffe4ff */
[----:B------:R-:W2:Y:S03]  /*202e0*/  @P2 LDC R11, c[0x0][0xbf0] ;  /* 0x0002fc00ff0b2b82 */ /* 0x000ea60000000800 */
[----:B------:R1:W5:Y:S01]  /*202f0*/  @P0 LDG.E R7, desc[UR54][R4.64] ;  /* 0x0000003604070981 */ /* 0x000362000c1e1900 */
[----:B------:R-:W-:Y:S05]  /*20300*/  @P0 BRA `(.L_x_646) ;  /* 0x0000000000100947 */ /* 0x000fea0003800000 */
[----:B------:R-:W-:Y:S05]  /*20310*/  @!P1 BRA `(.L_x_646) ;  /* 0x00000000000c9947 */ /* 0x000fea0003800000 */
[----:B-1----:R-:W3:Y:S04]  /*20320*/  LDG.E R4, desc[UR54][R20.64] ;  /* 0x0000003614047981 */ /* 0x002ee8000c1e1900 */
[----:B-----5:R-:W3:Y:S02]  /*20330*/  LDG.E R7, desc[UR54][R20.64+0x4] ;  /* 0x0000043614077981 */ /* 0x020ee4000c1e1900 */
[----:B---3--:R-:W-:-:S07]  /*20340*/  IMAD.IADD R7, R7, 0x1, -R4 ;  /* 0x0000000107077824 */ /* 0x008fce00078e0a04 */
.L_x_646:
[----:B-1----:R-:W3:Y:S01]  /*20350*/  LDL.LU R12, [R1+0x2c] ;  /* 0x00002c00010c7983 */ /* 0x002ee20000300800 */
[----:B------:R-:W-:Y:S01]  /*20360*/  VIADD R67, R90, 0xffffff80 ;  /* 0xffffff805a437836 */ /* 0x000fe20000000000 */
[----:B------:R-:W-:Y:S02]  /*20370*/  ULDC.64 UR4, c[0x0][0xb90] ;  /* 0x0002e40000047ab9 */ /* 0x000fe40000000a00 */
[----:B------:R-:W4:Y:S04]  /*20380*/  LDL.LU R10, [R1] ;  /* 0x00000000010a7983 */ /* 0x000f280000300800 */
[----:B------:R-:W4:Y:S01]  /*20390*/  LDL.LU R69, [R1+0x20] ;  /* 0x0000200001457983 */ /* 0x000f220000300800 */
[----:B0-----:R-:W-:Y:S01]  /*203a0*/  @P2 IMAD.HI.U32 R4, R8, R3, RZ ;  /* 0x0000000308042227 */ /* 0x001fe200078e00ff */
[----:B-----5:R-:W-:-:S02]  /*203b0*/  SHF.R.S32.HI R3, RZ, 0x1f, R2 ;  /* 0x0000001fff037819 */ /* 0x020fc40000011402 */
[----:B------:R-:W4:Y:S01]  /*203c0*/  LDL R14, [R1+0x6c] ;  /* 0x00006c00010e7983 */ /* 0x000f220000100800 */
[----:B------:R-:W-:Y:S01]  /*203d0*/  SHF.R.S32.HI R68, RZ, 0x1f, R67 ;  /* 0x0000001fff447819 */ /* 0x000fe20000011443 */
[----:B------:R-:W-:Y:S01]  /*203e0*/  IMAD.MOV.U32 R9, RZ, RZ, R8 ;  /* 0x000000ffff097224 */ /* 0x000fe200078e0008 */
[----:B--2---:R-:W-:Y:S01]  /*203f0*/  @P2 SHF.R.U32.HI R9, RZ, R11, R4 ;  /* 0x0000000bff092219 */ /* 0x004fe20000011604 */
[----:B------:R-:W0:Y:S01]  /*20400*/  S2R R20, SR_TID.X ;  /* 0x0000000000147919 */ /* 0x000e220000002100 */
[----:B------:R-:W-:-:S03]  /*20410*/  LEA.HI R68, R68, R67, RZ, 0x3 ;  /* 0x0000004344447211 */ /* 0x000fc600078f18ff */
[----:B------:R-:W-:Y:S01]  /*20420*/  IMAD.MOV R15, RZ, RZ, -R9 ;  /* 0x000000ffff0f7224 */ /* 0x000fe200078e0a09 */
[----:B------:R-:W-:-:S05]  /*20430*/  SHF.R.S32.HI R68, RZ, 0x3, R68 ;  /* 0x00000003ff447819 */ /* 0x000fca0000011444 */
[----:B------:R-:W-:-:S04]  /*20440*/  IMAD R13, R68, 0x40, R234 ;  /* 0x00000040440d7824 */ /* 0x000fc800078e02ea */
[----:B------:R-:W-:Y:S01]  /*20450*/  IMAD.WIDE R60, R13, 0x2, R60 ;  /* 0x000000020d3c7825 */ /* 0x000fe200078e023c */
[----:B------:R-:W-:Y:S02]  /*20460*/  SHF.R.S32.HI R13, RZ, 0x1f, R9 ;  /* 0x0000001fff0d7819 */ /* 0x000fe40000011409 */
[----:B------:R-:W-:Y:S02]  /*20470*/  IADD3 R25, P3, R60, 0x3000, RZ ;  /* 0x000030003c197810 */ /* 0x000fe40007f7e0ff */
[----:B0-----:R-:W-:-:S04]  /*20480*/  IADD3 R21, R20, -0x80, RZ ;  /* 0xffffff8014157810 */ /* 0x001fc80007ffe0ff */
[----:B------:R-:W-:-:S04]  /*20490*/  SHF.R.S32.HI R20, RZ, 0x1f, R21 ;  /* 0x0000001fff147819 */ /* 0x000fc80000011415 */
[----:B------:R-:W-:Y:S02]  /*204a0*/  LEA.HI R20, R20, R21, RZ, 0x7 ;  /* 0x0000001514147211 */ /* 0x000fe400078f38ff */
[----:B------:R-:W-:Y:S02]  /*204b0*/  LOP3.LUT R24, R25, 0x380, RZ, 0xc0, !PT ;  /* 0x0000038019187812 */ /* 0x000fe400078ec0ff */
[----:B------:R-:W-:Y:S02]  /*204c0*/  LOP3.LUT R20, R20, 0xffffff80, RZ, 0xc0, !PT ;  /* 0xffffff8014147812 */ /* 0x000fe400078ec0ff */
[----:B------:R-:W-:-:S03]  /*204d0*/  SHF.R.U64 R24, R24, 0x3, RZ ;  /* 0x0000000318187819 */ /* 0x000fc600000012ff */
[----:B------:R-:W-:Y:S01]  /*204e0*/  IMAD.IADD R20, R21, 0x1, -R20 ;  /* 0x0000000115147824 */ /* 0x000fe200078e0a14 */
[----:B------:R-:W-:Y:S01]  /*204f0*/  LOP3.LUT R24, R24, R25, RZ, 0x3c, !PT ;  /* 0x0000001918187212 */ /* 0x000fe200078e3cff */
[----:B------:R-:W-:Y:S01]  /*20500*/  IMAD.X R25, RZ, RZ, R61, P3 ;  /* 0x000000ffff197224 */ /* 0x000fe200018e063d */
[C---:B------:R-:W-:Y:S02]  /*20510*/  IADD3 R45, P3, R60.reuse, 0x8000, RZ ;  /* 0x000080003c2d7810 */ /* 0x040fe40007f7e0ff */
[----:B------:R-:W-:Y:S01]  /*20520*/  IADD3 R29, P5, R60, 0x4000, RZ ;  /* 0x000040003c1d7810 */ /* 0x000fe20007fbe0ff */
[----:B------:R-:W-:Y:S01]  /*20530*/  IMAD R65, R7, R0, RZ ;  /* 0x0000000007417224 */ /* 0x000fe200078e02ff */
[----:B------:R-:W-:Y:S02]  /*20540*/  LOP3.LUT R44, R45, 0x380, RZ, 0xc0, !PT ;  /* 0x000003802d2c7812 */ /* 0x000fe400078ec0ff */
[----:B------:R-:W-:Y:S02]  /*20550*/  LOP3.LUT R28, R29, 0x380, RZ, 0xc0, !PT ;  /* 0x000003801d1c7812 */ /* 0x000fe400078ec0ff */
[----:B------:R-:W-:-:S02]  /*20560*/  SHF.R.U64 R44, R44, 0x3, RZ ;  /* 0x000000032c2c7819 */ /* 0x000fc400000012ff */
[----:B------:R-:W-:Y:S02]  /*20570*/  SHF.R.U64 R28, R28, 0x3, RZ ;  /* 0x000000031c1c7819 */ /* 0x000fe400000012ff */
[----:B------:R-:W-:Y:S01]  /*20580*/  LOP3.LUT R44, R44, R45, RZ, 0x3c, !PT ;  /* 0x0000002d2c2c7212 */ /* 0x000fe200078e3cff */
[--C-:B------:R-:W-:Y:S01]  /*20590*/  IMAD.X R45, RZ, RZ, R61.reuse, P3 ;  /* 0x000000ffff2d7224 */ /* 0x100fe200018e063d */
[----:B------:R-:W-:Y:S01]  /*205a0*/  LOP3.LUT R28, R28, R29, RZ, 0x3c, !PT ;  /* 0x0000001d1c1c7212 */ /* 0x000fe200078e3cff */
[----:B------:R-:W-:Y:S01]  /*205b0*/  IMAD.X R29, RZ, RZ, R61, P5 ;  /* 0x000000ffff1d7224 */ /* 0x000fe200028e063d */
[C---:B------:R-:W-:Y:S02]  /*205c0*/  IADD3 R49, P5, R60.reuse, 0x9000, RZ ;  /* 0x000090003c317810 */ /* 0x040fe40007fbe0ff */
[----:B------:R-:W-:Y:S02]  /*205d0*/  LOP3.LUT R7, R60, 0x380, RZ, 0xc0, !PT ;  /* 0x000003803c077812 */ /* 0x000fe400078ec0ff */
[----:B------:R-:W-:-:S02]  /*205e0*/  LOP3.LUT R48, R49, 0x380, RZ, 0xc0, !PT ;  /* 0x0000038031307812 */ /* 0x000fc400078ec0ff */
[----:B------:R-:W-:Y:S02]  /*205f0*/  SHF.R.U64 R7, R7, 0x3, RZ ;  /* 0x0000000307077819 */ /* 0x000fe400000012ff */
[----:B------:R-:W-:Y:S02]  /*20600*/  SHF.R.S32.HI R70, RZ, 0x1f, R67 ;  /* 0x0000001fff467819 */ /* 0x000fe40000011443 */
[----:B------:R-:W-:Y:S02]  /*20610*/  SHF.R.U64 R48, R48, 0x3, RZ ;  /* 0x0000000330307819 */ /* 0x000fe400000012ff */
[----:B------:R-:W-:Y:S02]  /*20620*/  LEA.HI R70, R70, R67, RZ, 0x3 ;  /* 0x0000004346467211 */ /* 0x000fe400078f18ff */
[----:B------:R-:W-:Y:S01]  /*20630*/  LOP3.LUT R48, R48, R49, RZ, 0x3c, !PT ;  /* 0x0000003130307212 */ /* 0x000fe200078e3cff */
[----:B------:R-:W-:Y:S01]  /*20640*/  IMAD.X R49, RZ, RZ, R61, P5 ;  /* 0x000000ffff317224 */ /* 0x000fe200028e063d */
[----:B------:R-:W-:-:S05]  /*20650*/  LOP3.LUT R70, R70, 0xfffffff8, RZ, 0xc0, !PT ;  /* 0xfffffff846467812 */ /* 0x000fca00078ec0ff */
[----:B------:R-:W-:Y:S02]  /*20660*/  IMAD.IADD R70, R67, 0x1, -R70 ;  /* 0x0000000143467824 */ /* 0x000fe400078e0a46 */
[----:B------:R-:W0:Y:S01]  /*20670*/  @P2 LDC R67, c[0x0][0xbf0] ;  /* 0x0002fc00ff432b82 */ /* 0x000e220000000800 */
[----:B------:R-:W-:Y:S01]  /*20680*/  BSSY B1, `(.L_x_647) ;  /* 0x000009d000017945 */ /* 0x000fe20003800000 */
[----:B---3--:R-:W-:Y:S02]  /*20690*/  SEL R62, R12, RZ, !P1 ;  /* 0x000000ff0c3e7207 */ /* 0x008fe40004800000 */
[----:B----4-:R-:W-:Y:S02]  /*206a0*/  SEL R63, R10, RZ, !P1 ;  /* 0x000000ff0a3f7207 */ /* 0x010fe40004800000 */
[----:B------:R-:W-:Y:S01]  /*206b0*/  SHF.R.S32.HI R64, RZ, 0x1f, R69 ;  /* 0x0000001fff407819 */ /* 0x000fe20000011445 */
[----:B------:R-:W-:-:S04]  /*206c0*/  IMAD.WIDE.U32 R4, R69, UR4, R2 ;  /* 0x0000000445047c25 */ /* 0x000fc8000f8e0002 */
[----:B------:R-:W-:-:S04]  /*206d0*/  IMAD R6, R64, UR4, RZ ;  /* 0x0000000440067c24 */ /* 0x000fc8000f8e02ff */
[----:B------:R-:W-:Y:S01]  /*206e0*/  IMAD R11, R69, UR5, R6 ;  /* 0x00000005450b7c24 */ /* 0x000fe2000f8e0206 */
[----:B------:R-:W-:-:S04]  /*206f0*/  ULDC.64 UR4, c[0x0][0xb98] ;  /* 0x0002e60000047ab9 */ /* 0x000fc80000000a00 */
[----:B------:R-:W-:Y:S01]  /*20700*/  IADD3 R5, R5, R11, RZ ;  /* 0x0000000b05057210 */ /* 0x000fe20007ffe0ff */
[----:B------:R-:W-:Y:S02]  /*20710*/  IMAD R11, R0, R15, R8 ;  /* 0x0000000f000b7224 */ /* 0x000fe400078e0208 */
[----:B------:R-:W-:Y:S02]  /*20720*/  IMAD R6, R62, UR4, RZ ;  /* 0x000000043e067c24 */ /* 0x000fe4000f8e02ff */
[----:B------:R-:W-:-:S04]  /*20730*/  IMAD.WIDE.U32 R4, R63, UR4, R4 ;  /* 0x000000043f047c25 */ /* 0x000fc8000f8e0004 */
[----:B------:R-:W-:Y:S01]  /*20740*/  IMAD R8, R63, UR5, R6 ;  /* 0x000000053f087c24 */ /* 0x000fe2000f8e0206 */
[----:B------:R-:W-:Y:S01]  /*20750*/  SHF.R.S32.HI R6, RZ, 0x1f, R11 ;  /* 0x0000001fff067819 */ /* 0x000fe2000001140b */
[----:B------:R-:W-:Y:S01]  /*20760*/  ULDC.64 UR4, c[0x0][0xb88] ;  /* 0x0002e20000047ab9 */ /* 0x000fe20000000a00 */
[----:B------:R-:W-:-:S03]  /*20770*/  IADD3 R4, P0, R9, R4, RZ ;  /* 0x0000000409047210 */ /* 0x000fc60007f1e0ff */
[----:B------:R-:W-:Y:S01]  /*20780*/  IMAD R6, R6, UR4, RZ ;  /* 0x0000000406067c24 */ /* 0x000fe2000f8e02ff */
[----:B------:R-:W-:-:S03]  /*20790*/  IADD3.X R5, R13, R5, R8, P0, !PT ;  /* 0x000000050d057210 */ /* 0x000fc600007fe408 */
[C---:B------:R-:W-:Y:S02]  /*207a0*/  IMAD R13, R11.reuse, UR5, R6 ;  /* 0x000000050b0d7c24 */ /* 0x040fe4000f8e0206 */
[----:B------:R-:W-:Y:S01]  /*207b0*/  IMAD.WIDE.U32 R4, R11, UR4, R4 ;  /* 0x000000040b047c25 */ /* 0x000fe2000f8e0004 */
[----:B------:R-:W-:-:S03]  /*207c0*/  ULDC.64 UR4, c[0x0][0xb50] ;  /* 0x0002d40000047ab9 */ /* 0x000fc60000000a00 */
[----:B------:R-:W-:Y:S01]  /*207d0*/  IMAD.IADD R5, R5, 0x1, R13 ;  /* 0x0000000105057824 */ /* 0x000fe200078e020d */
[----:B------:R-:W-:Y:S02]  /*207e0*/  IADD3 R13, P1, R60, 0x2000, RZ ;  /* 0x000020003c0d7810 */ /* 0x000fe40007f3e0ff */
[C---:B------:R-:W-:Y:S02]  /*207f0*/  LEA R6, P0, R4.reuse, UR4, 0x2 ;  /* 0x0000000404067c11 */ /* 0x040fe4000f8010ff */
[----:B------:R-:W-:Y:S02]  /*20800*/  LOP3.LUT R12, R13, 0x380, RZ, 0xc0, !PT ;  /* 0x000003800d0c7812 */ /* 0x000fe400078ec0ff */
[----:B------:R-:W-:Y:S02]  /*20810*/  LEA.HI.X R10, R4, UR5, R5, 0x2, P0 ;  /* 0x00000005040a7c11 */ /* 0x000fe400080f1405 */
[----:B------:R-:W-:Y:S02]  /*20820*/  IADD3 R9, P4, R60, 0x1000, RZ ;  /* 0x000010003c097810 */ /* 0x000fe40007f9e0ff */
[----:B------:R-:W-:Y:S01]  /*20830*/  SHF.R.U64 R12, R12, 0x3, RZ ;  /* 0x000000030c0c7819 */ /* 0x000fe200000012ff */
[----:B------:R-:W-:Y:S01]  /*20840*/  SHFL.IDX PT, R54, R6, 0x1, 0x1c1f ;  /* 0x003c1f0006367f89 */ /* 0x000fe200000e0000 */
[----:B------:R-:W-:Y:S01]  /*20850*/  IADD3 R33, P0, R60, 0x5000, RZ ;  /* 0x000050003c217810 */ /* 0x000fe20007f1e0ff */
[----:B------:R-:W-:Y:S01]  /*20860*/  IMAD R4, R66, 0x80, R14 ;  /* 0x0000008042047824 */ /* 0x000fe200078e020e */
[----:B------:R-:W-:Y:S01]  /*20870*/  LOP3.LUT R8, R9, 0x380, RZ, 0xc0, !PT ;  /* 0x0000038009087812 */ /* 0x000fe200078ec0ff */
[----:B------:R-:W-:Y:S01]  /*20880*/  ULDC.64 UR4, c[0x0][0xaa0] ;  /* 0x0002a80000047ab9 */ /* 0x000fe20000000a00 */
[----:B------:R-:W-:-:S02]  /*20890*/  LOP3.LUT R32, R33, 0x380, RZ, 0xc0, !PT ;  /* 0x0000038021207812 */ /* 0x000fc400078ec0ff */
[----:B------:R-:W-:Y:S01]  /*208a0*/  LOP3.LUT R12, R12, R13, RZ, 0x3c, !PT ;  /* 0x0000000d0c0c7212 */ /* 0x000fe200078e3cff */
[--C-:B------:R-:W-:Y:S01]  /*208b0*/  IMAD.X R13, RZ, RZ, R61.reuse, P1 ;  /* 0x000000ffff0d7224 */ /* 0x100fe200008e063d */
[----:B------:R-:W-:Y:S02]  /*208c0*/  SHF.R.U64 R8, R8, 0x3, RZ ;  /* 0x0000000308087819 */ /* 0x000fe400000012ff */
[----:B------:R-:W-:Y:S02]  /*208d0*/  SHF.R.U64 R32, R32, 0x3, RZ ;  /* 0x0000000320207819 */ /* 0x000fe400000012ff */
[----:B------:R-:W-:Y:S02]  /*208e0*/  IADD3 R41, P1, R60, 0x7000, RZ ;  /* 0x000070003c297810 */ /* 0x000fe40007f3e0ff */
[----:B------:R-:W-:Y:S01]  /*208f0*/  LOP3.LUT R8, R8, R9, RZ, 0x3c, !PT ;  /* 0x0000000908087212 */ /* 0x000fe200078e3cff */
[--C-:B------:R-:W-:Y:S01]  /*20900*/  IMAD.X R9, RZ, RZ, R61.reuse, P4 ;  /* 0x000000ffff097224 */ /* 0x100fe200020e063d */
[----:B------:R-:W-:Y:S01]  /*20910*/  LOP3.LUT R32, R32, R33, RZ, 0x3c, !PT ;  /* 0x0000002120207212 */ /* 0x000fe200078e3cff */
[----:B------:R-:W-:Y:S01]  /*20920*/  IMAD.X R33, RZ, RZ, R61, P0 ;  /* 0x000000ffff217224 */ /* 0x000fe200000e063d */
[----:B------:R-:W-:Y:S01]  /*20930*/  LOP3.LUT R40, R41, 0x380, RZ, 0xc0, !PT ;  /* 0x0000038029287812 */ /* 0x000fe200078ec0ff */
[----:B------:R-:W-:Y:S01]  /*20940*/  SHFL.IDX PT, R21, R10, RZ, 0x1c1f ;  /* 0x001c1fff0a157589 */ /* 0x000fe200000e0000 */
[----:B------:R-:W-:-:S02]  /*20950*/  IADD3 R37, P4, R60, 0x6000, RZ ;  /* 0x000060003c257810 */ /* 0x000fc40007f9e0ff */
[----:B------:R-:W-:Y:S01]  /*20960*/  LOP3.LUT P0, RZ, R20, 0x3, RZ, 0xc0, !PT ;  /* 0x0000000314ff7812 */ /* 0x000fe2000780c0ff */
[----:B------:R-:W-:Y:S01]  /*20970*/  SHFL.IDX PT, R55, R10, 0x1, 0x1c1f ;  /* 0x003c1f000a377f89 */ /* 0x000fe200000e0000 */
[----:B------:R-:W-:-:S03]  /*20980*/  SHF.R.U64 R40, R40, 0x3, RZ ;  /* 0x0000000328287819 */ /* 0x000fc600000012ff */
[----:B------:R-:W1:Y:S01]  /*20990*/  SHFL.IDX PT, R20, R6, RZ, 0x1c1f ;  /* 0x001c1fff06147589 */ /* 0x000e6200000e0000 */
[----:B------:R-:W-:Y:S02]  /*209a0*/  LOP3.LUT R36, R37, 0x380, RZ, 0xc0, !PT ;  /* 0x0000038025247812 */ /* 0x000fe400078ec0ff */
[----:B------:R-:W-:Y:S01]  /*209b0*/  LOP3.LUT R40, R40, R41, RZ, 0x3c, !PT ;  /* 0x0000002928287212 */ /* 0x000fe200078e3cff */
[--C-:B------:R-:W-:Y:S01]  /*209c0*/  IMAD.X R41, RZ, RZ, R61.reuse, P1 ;  /* 0x000000ffff297224 */ /* 0x100fe200008e063d */
[----:B------:R-:W-:Y:S02]  /*209d0*/  SHF.R.U64 R36, R36, 0x3, RZ ;  /* 0x0000000324247819 */ /* 0x000fe400000012ff */
[C---:B------:R-:W-:Y:S02]  /*209e0*/  ISETP.GE.OR P1, PT, R4.reuse, R65, P0 ;  /* 0x000000410400720c */ /* 0x040fe40000726670 */
[----:B------:R-:W-:Y:S02]  /*209f0*/  IADD3 R4, R4, 0x8, RZ ;  /* 0x0000000804047810 */ /* 0x000fe40007ffe0ff */
[----:B------:R-:W-:Y:S01]  /*20a00*/  LOP3.LUT R36, R36, R37, RZ, 0x3c, !PT ;  /* 0x0000002524247212 */ /* 0x000fe200078e3cff */
[----:B------:R-:W-:Y:S01]  /*20a10*/  IMAD.X R37, RZ, RZ, R61, P4 ;  /* 0x000000ffff257224 */ /* 0x000fe200020e063d */
[----:B------:R-:W-:-:S02]  /*20a20*/  IADD3 R5, P3, R60, 0xb000, RZ ;  /* 0x0000b0003c057810 */ /* 0x000fc40007f7e0ff */
[----:B------:R-:W-:Y:S02]  /*20a30*/  ISETP.GE.OR P0, PT, R4, R65, P0 ;  /* 0x000000410400720c */ /* 0x000fe40000706670 */
[----:B------:R-:W-:Y:S02]  /*20a40*/  IADD3 R53, P4, R60, 0xa000, RZ ;  /* 0x0000a0003c357810 */ /* 0x000fe40007f9e0ff */
[----:B------:R-:W-:Y:S02]  /*20a50*/  LOP3.LUT R4, R5, 0x380, RZ, 0xc0, !PT ;  /* 0x0000038005047812 */ /* 0x000fe400078ec0ff */
[----:B------:R-:W-:Y:S02]  /*20a60*/  LOP3.LUT R52, R53, 0x380, RZ, 0xc0, !PT ;  /* 0x0000038035347812 */ /* 0x000fe400078ec0ff */
[----:B------:R-:W-:Y:S02]  /*20a70*/  SHF.R.U64 R4, R4, 0x3, RZ ;  /* 0x0000000304047819 */ /* 0x000fe400000012ff */
[----:B------:R-:W-:-:S02]  /*20a80*/  SHF.R.U64 R52, R52, 0x3, RZ ;  /* 0x0000000334347819 */ /* 0x000fc400000012ff */
[----:B------:R-:W-:Y:S01]  /*20a90*/  LOP3.LUT R60, R7, R60, RZ, 0x3c, !PT ;  /* 0x0000003c073c7212 */ /* 0x000fe200078e3cff */
[----:B-1----:R1:W-:Y:S01]  /*20aa0*/  @!P1 ST.E desc[UR54][R20.64], R120 ;  /* 0x0000007814009985 */ /* 0x0023e2000c101936 */
[----:B------:R-:W-:Y:S01]  /*20ab0*/  LOP3.LUT R52, R52, R53, RZ, 0x3c, !PT ;  /* 0x0000003534347212 */ /* 0x000fe200078e3cff */
[--C-:B------:R-:W-:Y:S01]  /*20ac0*/  IMAD.X R53, RZ, RZ, R61.reuse, P4 ;  /* 0x000000ffff357224 */ /* 0x100fe200020e063d */
[----:B------:R-:W-:Y:S01]  /*20ad0*/  LOP3.LUT R56, R4, R5, RZ, 0x3c, !PT ;  /* 0x0000000504387212 */ /* 0x000fe200078e3cff */
[----:B------:R2:W-:Y:S01]  /*20ae0*/  @!P0 ST.E desc[UR54][R54.64], R121 ;  /* 0x0000007936008985 */ /* 0x0005e2000c101936 */
[----:B------:R-:W-:-:S03]  /*20af0*/  IMAD.X R57, RZ, RZ, R61, P3 ;  /* 0x000000ffff397224 */ /* 0x000fc600018e063d */
[----:B------:R3:W5:Y:S01]  /*20b00*/  LD.E.128 R4, desc[UR54][R60.64] ;  /* 0x000000363c047980 */ /* 0x000762000c101d00 */
[----:B------:R-:W-:Y:S02]  /*20b10*/  IMAD R3, R3, UR4, RZ ;  /* 0x0000000403037c24 */ /* 0x000fe4000f8e02ff */
[----:B-1----:R-:W-:Y:S01]  /*20b20*/  IMAD R20, R70, 0x20, R68 ;  /* 0x0000002046147824 */ /* 0x002fe200078e0244 */
[----:B------:R-:W5:Y:S04]  /*20b30*/  LD.E.128 R8, desc[UR54][R8.64] ;  /* 0x0000003608087980 */ /* 0x000f68000c101d00 */
[----:B------:R-:W5:Y:S01]  /*20b40*/  LD.E.128 R12, desc[UR54][R12.64] ;  /* 0x000000360c0c7980 */ /* 0x000f62000c101d00 */
[----:B---3--:R-:W1:Y:S01]  /*20b50*/  @P2 LDC R61, c[0x0][0xbec] ;  /* 0x0002fb00ff3d2b82 */ /* 0x008e620000000800 */
[----:B------:R-:W-:-:S02]  /*20b60*/  IMAD R21, R2, UR5, R3 ;  /* 0x0000000502157c24 */ /* 0x000fc4000f8e0203 */
[----:B------:R-:W-:Y:S01]  /*20b70*/  IMAD.WIDE.U32 R2, R2, UR4, RZ ;  /* 0x0000000402027c25 */ /* 0x000fe2000f8e00ff */
[----:B------:R-:W-:Y:S01]  /*20b80*/  ULDC.64 UR4, c[0x0][0xae8] ;  /* 0x0002ba0000047ab9 */ /* 0x000fe20000000a00 */
[----:B------:R-:W5:Y:S03]  /*20b90*/  LD.E.128 R24, desc[UR54][R24.64] ;  /* 0x0000003618187980 */ /* 0x000f66000c101d00 */
[----:B------:R-:W-:Y:S01]  /*20ba0*/  IADD3 R3, R3, R21, RZ ;  /* 0x0000001503037210 */ /* 0x000fe20007ffe0ff */
[----:B------:R-:W-:Y:S01]  /*20bb0*/  IMAD R21, R64, UR4, RZ ;  /* 0x0000000440157c24 */ /* 0x000fe2000f8e02ff */
[----:B------:R-:W5:Y:S01]  /*20bc0*/  LD.E.128 R28, desc[UR54][R28.64] ;  /* 0x000000361c1c7980 */ /* 0x000f62000c101d00 */
[----:B------:R-:W-:Y:S02]  /*20bd0*/  IMAD R64, R66, 0x80, R20 ;  /* 0x0000008042407824 */ /* 0x000fe400078e0214 */
[C---:B------:R-:W-:Y:S01]  /*20be0*/  IMAD R21, R69.reuse, UR5, R21 ;  /* 0x0000000545157c24 */ /* 0x040fe2000f8e0215 */
[----:B------:R-:W5:Y:S01]  /*20bf0*/  LD.E.128 R32, desc[UR54][R32.64] ;  /* 0x0000003620207980 */ /* 0x000f62000c101d00 */
[----:B------:R-:W-:Y:S01]  /*20c00*/  IMAD.WIDE.U32 R2, R69, UR4, R2 ;  /* 0x0000000445027c25 */ /* 0x000fe2000f8e0002 */
[----:B------:R-:W-:-:S02]  /*20c10*/  ULDC.64 UR4, c[0x0][0xaf0] ;  /* 0x0002bc0000047ab9 */ /* 0x000fc40000000a00 */
[----:B------:R-:W5:Y:S01]  /*20c20*/  LD.E.128 R36, desc[UR54][R36.64] ;  /* 0x0000003624247980 */ /* 0x000f62000c101d00 */
[----:B------:R-:W-:-:S03]  /*20c30*/  IMAD.IADD R3, R3, 0x1, R21 ;  /* 0x0000000103037824 */ /* 0x000fc600078e0215 */
[----:B------:R-:W5:Y:S01]  /*20c40*/  LD.E.128 R40, desc[UR54][R40.64] ;  /* 0x0000003628287980 */ /* 0x000f62000c101d00 */
[----:B-1----:R-:W-:-:S03]  /*20c50*/  @P2 IMAD.HI.U32 R20, R64, R61, RZ ;  /* 0x0000003d40142227 */ /* 0x002fc600078e00ff */
[----:B------:R-:W5:Y:S01]  /*20c60*/  LD.E.128 R44, desc[UR54][R44.64] ;  /* 0x000000362c2c7980 */ /* 0x000f62000c101d00 */
[----:B------:R-:W-:Y:S01]  /*20c70*/  IMAD.MOV.U32 R21, RZ, RZ, R64 ;  /* 0x000000ffff157224 */ /* 0x000fe200078e0040 */
[----:B0-----:R-:W-:Y:S01]  /*20c80*/  @P2 SHF.R.U32.HI R21, RZ, R67, R20 ;  /* 0x00000043ff152219 */ /* 0x001fe20000011614 */
[----:B------:R-:W-:Y:S01]  /*20c90*/  IMAD R60, R62, UR4, RZ ;  /* 0x000000043e3c7c24 */ /* 0x000fe2000f8e02ff */
[----:B------:R-:W5:Y:S01]  /*20ca0*/  LD.E.128 R48, desc[UR54][R48.64] ;  /* 0x0000003630307980 */ /* 0x000f62000c101d00 */
[C---:B------:R-:W-:Y:S01]  /*20cb0*/  IMAD.WIDE.U32 R2, R63.reuse, UR4, R2 ;  /* 0x000000043f027c25 */ /* 0x040fe2000f8e0002 */
[--C-:B------:R-:W-:Y:S02]  /*20cc0*/  SHF.R.S32.HI R20, RZ, 0x1f, R21.reuse ;  /* 0x0000001fff147819 */ /* 0x100fe40000011415 */
[----:B--2---:R-:W5:Y:S01]  /*20cd0*/  LD.E.128 R52, desc[UR54][R52.64] ;  /* 0x0000003634347980 */ /* 0x004f62000c101d00 */
[----:B------:R-:W-:Y:S01]  /*20ce0*/  IMAD R61, R63, UR5, R60 ;  /* 0x000000053f3d7c24 */ /* 0x000fe2000f8e023c */
[----:B------:R-:W-:Y:S01]  /*20cf0*/  ULDC.64 UR4, c[0x0][0xae0] ;  /* 0x0002b80000047ab9 */ /* 0x000fe20000000a00 */
[----:B------:R-:W-:Y:S01]  /*20d00*/  IMAD.MOV R63, RZ, RZ, -R21 ;  /* 0x000000ffff3f7224 */ /* 0x000fe200078e0a15 */
[----:B------:R-:W5:Y:S02]  /*20d10*/  LD.E.128 R56, desc[UR54][R56.64] ;  /* 0x0000003638387980 */ /* 0x000f64000c101d00 */
[----:B------:R-:W-:Y:S01]  /*20d20*/  IADD3 R3, R3, R61, RZ ;  /* 0x0000003d03037210 */ /* 0x000fe20007ffe0ff */
[----:B------:R-:W-:Y:S01]  /*20d30*/  IMAD R61, R0, R63, R64 ;  /* 0x0000003f003d7224 */ /* 0x000fe200078e0240 */
[----:B------:R-:W-:Y:S01]  /*20d40*/  @!PT LDS RZ, [RZ] ;  /* 0x00000000fffff984 */ /* 0x000fe20000000800 */
[----:B------:R-:W-:Y:S01]  /*20d50*/  @!PT LDS RZ, [RZ] ;  /* 0x00000000fffff984 */ /* 0x000fe20000000800 */
[----:B------:R-:W-:Y:S01]  /*20d60*/  @!PT LDS RZ, [RZ] ;  /* 0x00000000fffff984 */ /* 0x000fe20000000800 */
[----:B------:R-:W-:Y:S01]  /*20d70*/  @!PT LDS RZ, [RZ] ;  /* 0x00000000fffff984 */ /* 0x000fe20000000800 */
[----:B------:R0:W-:Y:S06]  /*20d80*/  MEMBAR.ALL.CTA ;  /* 0x0000000000007992 */ /* 0x0001ec0000008000 */
[----:B0-----:R-:W0:Y:S01]  /*20d90*/  FENCE.VIEW.ASYNC.S ;  /* 0x00000000000073c6 */ /* 0x001e220000000000 */
[----:B------:R-:W-:-:S02]  /*20da0*/  IMAD R20, R20, UR4, RZ ;  /* 0x0000000414147c24 */ /* 0x000fc4000f8e02ff */
[----:B------:R-:W-:Y:S01]  /*20db0*/  IMAD.WIDE.U32 R2, R21, UR4, R2 ;  /* 0x0000000415027c25 */ /* 0x000fe2000f8e0002 */
[----:B------:R-:W-:-:S03]  /*20dc0*/  SHF.R.S32.HI R0, RZ, 0x1f, R61 ;  /* 0x0000001fff007819 */ /* 0x000fc6000001143d */
[----:B------:R-:W-:Y:S01]  /*20dd0*/  IMAD R63, R21, UR5, R20 ;  /* 0x00000005153f7c24 */ /* 0x000fe2000f8e0214 */
[----:B------:R-:W-:Y:S01]  /*20de0*/  ULDC.64 UR4, c[0x0][0xad8] ;  /* 0x0002b60000047ab9 */ /* 0x000fe20000000a00 */
[----:B------:R-:W-:Y:S02]  /*20df0*/  IMAD R64, R66, 0x80, R68 ;  /* 0x0000008042407824 */ /* 0x000fe400078e0244 */
[----:B------:R-:W-:Y:S02]  /*20e00*/  IMAD.IADD R3, R3, 0x1, R63 ;  /* 0x0000000103037824 */ /* 0x000fe400078e023f */
[----:B------:R-:W-:Y:S02]  /*20e10*/  IMAD R20, R0, UR4, RZ ;  /* 0x0000000400147c24 */ /* 0x000fe4000f8e02ff */
[----:B------:R-:W-:Y:S02]  /*20e20*/  VIADD R0, R64, 0x20 ;  /* 0x0000002040007836 */ /* 0x000fe40000000000 */
[----:B------:R-:W-:-:S02]  /*20e30*/  IMAD R21, R61, UR5, R20 ;  /* 0x000000053d157c24 */ /* 0x000fc4000f8e0214 */
[----:B------:R-:W-:Y:S01]  /*20e40*/  IMAD.WIDE.U32 R2, R61, UR4, R2 ;  /* 0x000000043d027c25 */ /* 0x000fe2000f8e0002 */
[-C--:B------:R-:W-:Y:S01]  /*20e50*/  ISETP.GE.AND P1, PT, R0, R65.reuse, PT ;  /* 0x000000410000720c */ /* 0x080fe20003f26270 */
[----:B------:R-:W-:Y:S01]  /*20e60*/  ULDC.64 UR4, c[0x0][0xa80] ;  /* 0x0002a00000047ab9 */ /* 0x000fe20000000a00 */
[----:B------:R-:W-:Y:S01]  /*20e70*/  ISETP.GE.AND P2, PT, R64, R65, PT ;  /* 0x000000414000720c */ /* 0x000fe20003f46270 */
[----:B------:R-:W-:Y:S01]  /*20e80*/  VIADD R0, R16, 0x33420 ;  /* 0x0003342010007836 */ /* 0x000fe20000000000 */
[----:B------:R-:W-:Y:S02]  /*20e90*/  IADD3 R3, R3, R21, RZ ;  /* 0x0000001503037210 */ /* 0x000fe40007ffe0ff */
[C---:B------:R-:W-:Y:S02]  /*20ea0*/  LEA R62, P3, R2.reuse, UR4, 0x1 ;  /* 0x00000004023e7c11 */ /* 0x040fe4000f8608ff */
[----:B------:R-:W-:Y:S02]  /*20eb0*/  PRMT R0, RZ, 0x654, R0 ;  /* 0x00000654ff007816 */ /* 0x000fe40000000000 */
[----:B------:R-:W-:Y:S01]  /*20ec0*/  LEA.HI.X R63, R2, UR5, R3, 0x1, P3 ;  /* 0x00000005023f7c11 */ /* 0x000fe200098f0c03 */
[----:B------:R-:W-:Y:S01]  /*20ed0*/  VIADD R20, R64, 0x40 ;  /* 0x0000004040147836 */ /* 0x000fe20000000000 */
[----:B0-----:R0:W-:Y:S01]  /*20ee0*/  SYNCS.ARRIVE.TRANS64.RED.A1T0 RZ, [R0+URZ], RZ ;  /* 0x000000ff00ff79a7 */ /* 0x0011e2000810043f */
[C---:B------:R-:W-:Y:S01]  /*20ef0*/  VIADD R67, R234.reuse, 0x80 ;  /* 0x00000080ea437836 */ /* 0x040fe20000000000 */
[----:B------:R1:W2:Y:S01]  /*20f00*/  SHFL.IDX PT, R60, R62, RZ, 0x181f ;  /* 0x00181fff3e3c7589 */ /* 0x0002a200000e0000 */
[----:B------:R-:W-:Y:S01]  /*20f10*/  VIADD R66, R234, 0x80 ;  /* 0x00000080ea427836 */ /* 0x000fe20000000000 */
[----:B------:R-:W-:-:S02]  /*20f20*/  ISETP.GE.AND P0, PT, R20, R65, PT ;  /* 0x000000411400720c */ /* 0x000fc40003f06270 */
[----:B0-----:R1:W0:Y:S01]  /*20f30*/  SHFL.IDX PT, R0, R63, RZ, 0x181f ;  /* 0x00181fff3f007589 */ /* 0x00122200000e0000 */
[----:B------:R-:W-:Y:S02]  /*20f40*/  SHF.R.S32.HI R67, RZ, 0x1f, R67 ;  /* 0x0000001fff437819 */ /* 0x000fe40000011443 */
[----:B------:R-:W-:Y:S02]  /*20f50*/  SHF.R.S32.HI R68, RZ, 0x1f, R237 ;  /* 0x0000001fff447819 */ /* 0x000fe400000114ed */
[----:B------:R-:W-:Y:S01]  /*20f60*/  SHF.R.S32.HI R69, RZ, 0x1f, R234 ;  /* 0x0000001fff457819 */ /* 0x000fe200000114ea */
[----:B------:R-:W-:Y:S06]  /*20f70*/  @P2 BRA `(.L_x_648) ;  /* 0x0000000000342947 */ /* 0x000fec0003800000 */
[----:B------:R-:W-:Y:S02]  /*20f80*/  ULDC UR4, c[0x0][0xac8] ;  /* 0x0002b20000047ab9 */ /* 0x000fe40000000800 */
[----:B------:R-:W-:Y:S02]  /*20f90*/  ISETP.GE.AND P4, PT, R234, UR4, PT ;  /* 0x00000004ea007c0c */ /* 0x000fe4000bf86270 */
[----:B------:R-:W-:Y:S02]  /*20fa0*/  ISETP.GE.AND P3, PT, R237, UR4, PT ;  /* 0x00000004ed007c0c */ /* 0x000fe4000bf66270 */
[----:B------:R-:W-:-:S09]  /*20fb0*/  ISETP.GE.AND P2, PT, R66, UR4, PT ;  /* 0x0000000442007c0c */ /* 0x000fd2000bf46270 */
[----:B--2---:R-:W-:-:S04]  /*20fc0*/  @!P4 LEA R2, P5, R234, R60, 0x1 ;  /* 0x0000003cea02c211 */ /* 0x004fc800078a08ff */
[----:B0-----:R-:W-:Y:S02]  /*20fd0*/  @!P4 LEA.HI.X R3, R234, R0, R69, 0x1, P5 ;  /* 0x00000000ea03c211 */ /* 0x001fe400028f0c45 */
[----:B------:R-:W-:-:S03]  /*20fe0*/  @!P3 LEA R20, P5, R237, R60, 0x1 ;  /* 0x0000003ced14b211 */ /* 0x000fc600078a08ff */
[----:B-----5:R3:W-:Y:S01]  /*20ff0*/  @!P4 ST.E.128 desc[UR54][R2.64], R4 ;  /* 0x000000040200c985 */ /* 0x0207e2000c101d36 */
[----:B------:R-:W-:Y:S02]  /*21000*/  @!P3 LEA.HI.X R21, R237, R0, R68, 0x1, P5 ;  /* 0x00000000ed15b211 */ /* 0x000fe400028f0c44 */
[----:B------:R-:W-:-:S03]  /*21010*/  @!P2 LEA R60, P5, R66, R60, 0x1 ;  /* 0x0000003c423ca211 */ /* 0x000fc600078a08ff */
[----:B------:R3:W-:Y:S01]  /*21020*/  @!P3 ST.E.128 desc[UR54][R20.64], R28 ;  /* 0x0000001c1400b985 */ /* 0x0007e2000c101d36 */
[----:B------:R-:W-:-:S05]  /*21030*/  @!P2 LEA.HI.X R61, R66, R0, R67, 0x1, P5 ;  /* 0x00000000423da211 */ /* 0x000fca00028f0c43 */
[----:B------:R3:W-:Y:S04]  /*21040*/  @!P2 ST.E.128 desc[UR54][R60.64], R44 ;  /* 0x0000002c3c00a985 */ /* 0x0007e8000c101d36 */
.L_x_648:
[----:B------:R-:W-:Y:S05]  /*21050*/  BSYNC B1 ;  /* 0x0000000000017941 */ /* 0x000fea0003800000 */
.L_x_647:
[----:B0-----:R0:W4:Y:S01]  /*21060*/  SHFL.IDX PT, R0, R63, 0x1, 0x181f ;  /* 0x00381f003f007f89 */ /* 0x00112200000e0000 */
[----:B------:R-:W-:Y:S03]  /*21070*/  BSSY B1, `(.L_x_649) ;  /* 0x0000010000017945 */ /* 0x000fe60003800000 */
[----:B---3-5:R0:W3:Y:S01]  /*21080*/  SHFL.IDX PT, R6, R62, 0x1, 0x181f ;  /* 0x00381f003e067f89 */ /* 0x0280e200000e0000 */
[----:B------:R-:W-:Y:S05]  /*21090*/  @P1 BRA `(.L_x_650) ;  /* 0x0000000000341947 */ /* 0x000fea0003800000 */
[----:B------:R-:W-:Y:S02]  /*210a0*/  ULDC UR4, c[0x0][0xac8] ;  /* 0x0002b20000047ab9 */ /* 0x000fe40000000800 */
[----:B------:R-:W-:Y:S02]  /*210b0*/  ISETP.GE.AND P3, PT, R234, UR4, PT ;  /* 0x00000004ea007c0c */ /* 0x000fe4000bf66270 */
[----:B------:R-:W-:Y:S02]  /*210c0*/  ISETP.GE.AND P2, PT, R237, UR4, PT ;  /* 0x00000004ed007c0c */ /* 0x000fe4000bf46270 */
[----:B------:R-:W-:-:S09]  /*210d0*/  ISETP.GE.AND P1, PT, R66, UR4, PT ;  /* 0x0000000442007c0c */ /* 0x000fd2000bf26270 */
[CC--:B---3--:R-:W-:Y:S02]  /*210e0*/  @!P3 LEA R2, P5, R234.reuse, R6.reuse, 0x1 ;  /* 0x00000006ea02b211 */ /* 0x0c8fe400078a08ff */
[C---:B------:R-:W-:Y:S02]  /*210f0*/  @!P2 LEA R4, P4, R237.reuse, R6, 0x1 ;  /* 0x00000006ed04a211 */ /* 0x040fe400078808ff */
[----:B----4-:R-:W-:Y:S02]  /*21100*/  @!P3 LEA.HI.X R3, R234, R0, R69, 0x1, P5 ;  /* 0x00000000ea03b211 */ /* 0x010fe400028f0c45 */
[C---:B------:R-:W-:Y:S02]  /*21110*/  @!P1 LEA R6, P5, R66.reuse, R6, 0x1 ;  /* 0x0000000642069211 */ /* 0x040fe400078a08ff */
[-C--:B------:R-:W-:Y:S01]  /*21120*/  @!P2 LEA.HI.X R5, R237, R0.reuse, R68, 0x1, P4 ;  /* 0x00000000ed05a211 */ /* 0x080fe200020f0c44 */
[----:B------:R3:W-:Y:S01]  /*21130*/  @!P3 ST.E.128 desc[UR54][R2.64], R8 ;  /* 0x000000080200b985 */ /* 0x0007e2000c101d36 */
[----:B------:R-:W-:-:S03]  /*21140*/  @!P1 LEA.HI.X R7, R66, R0, R67, 0x1, P5 ;  /* 0x0000000042079211 */ /* 0x000fc600028f0c43 */
[----:B------:R3:W-:Y:S04]  /*21150*/  @!P2 ST.E.128 desc[UR54][R4.64], R32 ;  /* 0x000000200400a985 */ /* 0x0007e8000c101d36 */
[----:B------:R3:W-:Y:S02]  /*21160*/  @!P1 ST.E.128 desc[UR54][R6.64], R48 ;  /* 0x0000003006009985 */ /* 0x0007e4000c101d36 */
.L_x_650:
[----:B------:R-:W-:Y:S05]  /*21170*/  BSYNC B1 ;  /* 0x0000000000017941 */ /* 0x000fea0003800000 */
.L_x_649:
[----:B----4-:R4:W0:Y:S01]  /*21180*/  SHFL.IDX PT, R0, R63, 0x2, 0x181f ;  /* 0x00581f003f007f89 */ /* 0x01082200000e0000 */
[----:B------:R-:W-:Y:S03]  /*21190*/  BSSY B1, `(.L_x_651) ;  /* 0x0000010000017945 */ /* 0x000fe60003800000 */
[----:B---3--:R4:W3:Y:S01]  /*211a0*/  SHFL.IDX PT, R6, R62, 0x2, 0x181f ;  /* 0x00581f003e067f89 */ /* 0x0088e200000e0000 */
[----:B------:R-:W-:Y:S05]  /*211b0*/  @P0 BRA `(.L_x_652) ;  /* 0x0000000000340947 */ /* 0x000fea0003800000 */
[----:B------:R-:W-:Y:S02]  /*211c0*/  ULDC UR4, c[0x0][0xac8] ;  /* 0x0002b20000047ab9 */ /* 0x000fe40000000800 */
[----:B------:R-:W-:Y:S02]  /*211d0*/  ISETP.GE.AND P3, PT, R234, UR4, PT ;  /* 0x00000004ea007c0c */ /* 0x000fe4000bf66270 */
[----:B------:R-:W-:Y:S02]  /*211e0*/  ISETP.GE.AND P4, PT, R237, UR4, PT ;  /* 0x00000004ed007c0c */ /* 0x000fe4000bf86270 */
[----:B------:R-:W-:-:S09]  /*211f0*/  ISETP.GE.AND P5, PT, R66, UR4, PT ;  /* 0x0000000442007c0c */ /* 0x000fd2000bfa6270 */
[-C--:B---3--:R-:W-:Y:S02]  /*21200*/  @!P3 LEA R2, P0, R234, R6.reuse, 0x1 ;  /* 0x00000006ea02b211 */ /* 0x088fe400078008ff */
[CC--:B------:R-:W-:Y:S02]  /*21210*/  @!P4 LEA R4, P1, R237.reuse, R6.reuse, 0x1 ;  /* 0x00000006ed04c211 */ /* 0x0c0fe400078208ff */
[----:B------:R-:W-:Y:S02]  /*21220*/  @!P5 LEA R6, P2, R66, R6, 0x1 ;  /* 0x000000064206d211 */ /* 0x000fe400078408ff */
[-C--:B0-----:R-:W-:Y:S02]  /*21230*/  @!P3 LEA.HI.X R3, R234, R0.reuse, R69, 0x1, P0 ;  /* 0x00000000ea03b211 */ /* 0x081fe400000f0c45 */
[-C--:B------:R-:W-:Y:S02]  /*21240*/  @!P4 LEA.HI.X R5, R237, R0.reuse, R68, 0x1, P1 ;  /* 0x00000000ed05c211 */ /* 0x080fe400008f0c44 */
[----:B------:R-:W-:Y:S01]  /*21250*/  @!P5 LEA.HI.X R7, R66, R0, R67, 0x1, P2 ;  /* 0x000000004207d211 */ /* 0x000fe200010f0c43 */
[----:B------:R0:W-:Y:S04]  /*21260*/  @!P3 ST.E.128 desc[UR54][R2.64], R12 ;  /* 0x0000000c0200b985 */ /* 0x0001e8000c101d36 */
[----:B------:R0:W-:Y:S04]  /*21270*/  @!P4 ST.E.128 desc[UR54][R4.64], R36 ;  /* 0x000000240400c985 */ /* 0x0001e8000c101d36 */
[----:B------:R0:W-:Y:S02]  /*21280*/  @!P5 ST.E.128 desc[UR54][R6.64], R52 ;  /* 0x000000340600d985 */ /* 0x0001e4000c101d36 */
.L_x_652:
[----:B------:R-:W-:Y:S05]  /*21290*/  BSYNC B1 ;  /* 0x0000000000017941 */ /* 0x000fea0003800000 */
.L_x_651:
[----:B0-----:R-:W-:Y:S01]  /*212a0*/  VIADD R0, R64, 0x60 ;  /* 0x0000006040007836 */ /* 0x001fe20000000000 */
[----:B-1--4-:R-:W0:Y:S04]  /*212b0*/  SHFL.IDX PT, R63, R63, 0x3, 0x181f ;  /* 0x00781f003f3f7f89 */ /* 0x012e2800000e0000 */
[----:B------:R-:W-:Y:S01]  /*212c0*/  ISETP.GE.AND P0, PT, R0, R65, PT ;  /* 0x000000410000720c */ /* 0x000fe20003f06270 */
[----:B------:R-:W1:-:S12]  /*212d0*/  SHFL.IDX PT, R62, R62, 0x3, 0x181f ;  /* 0x00781f003e3e7f89 */ /* 0x000e5800000e0000 */
[----:B------:R-:W-:Y:S05]  /*212e0*/  @P0 BRA `(.L_x_653) ;  /* 0x0000000c00d40947 */ /* 0x000fea0003800000 */
[----:B------:R-:W-:Y:S02]  /*212f0*/  ULDC UR4, c[0x0][0xac8] ;  /* 0x0002b20000047ab9 */ /* 0x000fe40000000800 */
[----:B------:R-:W-:Y:S02]  /*21300*/  ISETP.GE.AND P2, PT, R234, UR4, PT ;  /* 0x00000004ea007c0c */ /* 0x000fe4000bf46270 */
[----:B------:R-:W-:-:S11]  /*21310*/  ISETP.GE.AND P3, PT, R237, UR4, PT ;  /* 0x00000004ed007c0c */ /* 0x000fd6000bf66270 */
[CC--:B-1----:R-:W-:Y:S02]  /*21320*/  @!P2 LEA R2, P0, R234.reuse, R62.reuse, 0x1 ;  /* 0x0000003eea02a211 */ /* 0x0c2fe400078008ff */
[C---:B------:R-:W-:Y:S02]  /*21330*/  @!P3 LEA R4, P1, R237.reuse, R62, 0x1 ;  /* 0x0000003eed04b211 */ /* 0x040fe400078208ff */
[-C--:B0-----:R-:W-:Y:S02]  /*21340*/  @!P2 LEA.HI.X R3, R234, R63.reuse, R69, 0x1, P0 ;  /* 0x0000003fea03a211 */ /* 0x081fe400000f0c45 */
[----:B------:R-:W-:Y:S02]  /*21350*/  @!P3 LEA.HI.X R5, R237, R63, R68, 0x1, P1 ;  /* 0x0000003fed05b211 */ /* 0x000fe400008f0c44 */
[----:B------:R-:W-:Y:S01]  /*21360*/  ISETP.GE.AND P0, PT, R66, UR4, PT ;  /* 0x0000000442007c0c */ /* 0x000fe2000bf06270 */
[----:B------:R4:W-:Y:S04]  /*21370*/  @!P2 ST.E.128 desc[UR54][R2.64], R24 ;  /* 0x000000180200a985 */ /* 0x0009e8000c101d36 */
[----:B------:R4:W-:Y:S08]  /*21380*/  @!P3 ST.E.128 desc[UR54][R4.64], R40 ;  /* 0x000000280400b985 */ /* 0x0009f0000c101d36 */
[----:B------:R-:W-:Y:S05]  /*21390*/  @P0 BRA `(.L_x_653) ;  /* 0x0000000c00a80947 */ /* 0x000fea0003800000 */
[----:B----4-:R-:W-:-:S04]  /*213a0*/  LEA R2, P0, R66, R62, 0x1 ;  /* 0x0000003e42027211 */ /* 0x010fc800078008ff */
[----:B------:R-:W-:-:S05]  /*213b0*/  LEA.HI.X R3, R66, R63, R67, 0x1, P0 ;  /* 0x0000003f42037211 */ /* 0x000fca00000f0c43 */
[----:B------:R0:W-:Y:S01]  /*213c0*/  ST.E.128 desc[UR54][R2.64], R56 ;  /* 0x0000003802007985 */ /* 0x0001e2000c101d36 */
[----:B------:R-:W-:Y:S05]  /*213d0*/  BRA `(.L_x_653) ;  /* 0x0000000c00987947 */ /* 0x000fea0003800000 */
.L_x_644:
[----:B------:R-:W2:Y:S01]  /*213e0*/  LDL.LU R4, [R1+0x24] ;  /* 0x0000240001047983 */ /* 0x000ea20000300800 */
[----:B------:R-:W-:Y:S01]  /*213f0*/  ULDC.64 UR4, c[0x0][0xc00] ;  /* 0x0003000000047ab9 */ /* 0x000fe20000000a00 */
[----:B------:R-:W-:Y:S01]  /*21400*/  IMAD.MOV.U32 R0, RZ, RZ, RZ ;  /* 0x000000ffff007224 */ /* 0x000fe200078e00ff */
[----:B------:R-:W1:Y:S01]  /*21410*/  LDC R25, c[0x0][0xbe8] ;  /* 0x0002fa00ff197b82 */ /* 0x000e620000000800 */
[----:B------:R-:W3:Y:S01]  /*21420*/  LDL.LU R6, [R1+0x28] ;  /* 0x0000280001067983 */ /* 0x000ee20000300800 */
[----:B------:R-:W-:-:S04]  /*21430*/  ISETP.NE.U32.AND P0, PT, RZ, UR4, PT ;  /* 0x00000004ff007c0c */ /* 0x000fc8000bf05070 */
[----:B------:R-:W-:Y:S02]  /*21440*/  ISETP.NE.AND.EX P0, PT, RZ, UR5, PT, P0 ;  /* 0x00000005ff007c0c */ /* 0x000fe4000bf05300 */
[----:B--2---:R-:W-:-:S04]  /*21450*/  IADD3 R2, P1, R4, UR4, RZ ;  /* 0x0000000404027c10 */ /* 0x004fc8000ff3e0ff */
[----:B---3--:R-:W-:Y:S01]  /*21460*/  IADD3.X R3, R6, UR5, RZ, P1, !PT ;  /* 0x0000000506037c10 */ /* 0x008fe20008ffe4ff */
[----:B------:R-:W-:Y:S02]  /*21470*/  ULDC.64 UR4, c[0x0][0xc08] ;  /* 0x0003020000047ab9 */ /* 0x000fe40000000a00 */
[----:B------:R-:W-:-:S04]  /*21480*/  ISETP.NE.U32.AND P1, PT, RZ, UR4, PT ;  /* 0x00000004ff007c0c */ /* 0x000fc8000bf25070 */
[----:B------:R2:W5:Y:S01]  /*21490*/  @P0 LDG.E R0, desc[UR54][R2.64] ;  /* 0x0000003602000981 */ /* 0x000562000c1e1900 */
[----:B------:R-:W-:Y:S01]  /*214a0*/  ISETP.NE.AND.EX P1, PT, RZ, UR5, PT, P1 ;  /* 0x00000005ff007c0c */ /* 0x000fe2000bf25310 */
[----:B------:R-:W3:-:S12]  /*214b0*/  S2R R7, SR_TID.X ;  /* 0x0000000000077919 */ /* 0x000ed80000002100 */
[----:B------:R-:W-:Y:S01]  /*214c0*/  @P1 IADD3 R4, P2, R4, UR4, RZ ;  /* 0x0000000404041c10 */ /* 0x000fe2000ff5e0ff */
[----:B------:R-:W-:-:S03]  /*214d0*/  ULDC UR4, c[0x0][0xa88] ;  /* 0x0002a20000047ab9 */ /* 0x000fc60000000800 */
[----:B------:R-:W-:Y:S01]  /*214e0*/  @P1 IADD3.X R5, R6, UR5, RZ, P2, !PT ;  /* 0x0000000506051c10 */ /* 0x000fe200097fe4ff */
[----:B------:R-:W-:-:S06]  /*214f0*/  IMAD.U32 R6, RZ, RZ, UR4 ;  /* 0x00000004ff067e24 */ /* 0x000fcc000f8e00ff */
[----:B------:R2:W5:Y:S01]  /*21500*/  @P1 LDG.E R6, desc[UR54][R4.64] ;  /* 0x0000003604061981 */ /* 0x000562000c1e1900 */
[----:B-1----:R-:W-:Y:S02]  /*21510*/  ISETP.NE.AND P2, PT, R25, 0x1, PT ;  /* 0x000000011900780c */ /* 0x002fe40003f45270 */
[----:B---3--:R-:W-:-:S11]  /*21520*/  IADD3 R26, R7, -0x80, RZ ;  /* 0xffffff80071a7810 */ /* 0x008fd60007ffe0ff */
[----:B------:R-:W1:Y:S01]  /*21530*/  @P2 LDC R14, c[0x0][0xbec] ;  /* 0x0002fb00ff0e2b82 */ /* 0x000e620000000800 */
[----:B------:R-:W-:-:S07]  /*21540*/  ISETP.GE.AND P3, PT, R26, 0x80, PT ;  /* 0x000000801a00780c */ /* 0x000fce0003f66270 */
[----:B------:R-:W3:Y:S01]  /*21550*/  @P2 LDC R27, c[0x0][0xbf0] ;  /* 0x0002fc00ff1b2b82 */ /* 0x000ee20000000800 */
[----:B--2---:R-:W-:Y:S05]  /*21560*/  @P1 BRA `(.L_x_654) ;  /* 0x0000000000101947 */ /* 0x004fea0003800000 */
[----:B------:R-:W-:Y:S05]  /*21570*/  @!P0 BRA `(.L_x_654) ;  /* 0x00000000000c8947 */ /* 0x000fea0003800000 */
[----:B------:R-:W2:Y:S04]  /*21580*/  LDG.E R5, desc[UR54][R2.64] ;  /* 0x0000003602057981 */ /* 0x000ea8000c1e1900 */
[----:B-----5:R-:W2:Y:S02]  /*21590*/  LDG.E R6, desc[UR54][R2.64+0x4] ;  /* 0x0000043602067981 */ /* 0x020ea4000c1e1900 */
[----:B--2---:R-:W-:-:S07]  /*215a0*/  IMAD.IADD R6, R6, 0x1, -R5 ;  /* 0x0000000106067824 */ /* 0x004fce00078e0a05 */
.L_x_654:
[----:B------:R-:W2:Y:S04]  /*215b0*/  LDL.LU R3, [R1] ;  /* 0x0000000001037983 */ /* 0x000ea80000300800 */
[----:B------:R-:W4:Y:S04]  /*215c0*/  LDL.LU R2, [R1+0x2c] ;  /* 0x00002c0001027983 */ /* 0x000f280000300800 */
[----:B------:R-:W3:Y:S04]  /*215d0*/  LDL R24, [R1+0x20] ;  /* 0x0000200001187983 */ /* 0x000ee80000100800 */
[----:B------:R0:W5:Y:S01]  /*215e0*/  LDL R20, [R1+0x30] ;  /* 0x0000300001147983 */ /* 0x0001620000100800 */
[----:B------:R-:W-:Y:S01]  /*215f0*/  BSSY B1, `(.L_x_655) ;  /* 0x000002d000017945 */ /* 0x000fe20003800000 */
[----:B-----5:R-:W-:-:S02]  /*21600*/  SHF.R.S32.HI R11, RZ, 0x1f, R0 ;  /* 0x0000001fff0b7819 */ /* 0x020fc40000011400 */
[----:B--2---:R-:W-:Y:S02]  /*21610*/  SEL R13, R3, RZ, !P0 ;  /* 0x000000ff030d7207 */ /* 0x004fe40004000000 */
[----:B----4-:R-:W-:Y:S02]  /*21620*/  SEL R12, R2, RZ, !P0 ;  /* 0x000000ff020c7207 */ /* 0x010fe40004000000 */
[----:B---3--:R-:W-:Y:S01]  /*21630*/  SHF.R.S32.HI R10, RZ, 0x1f, R24 ;  /* 0x0000001fff0a7819 */ /* 0x008fe20000011418 */
[----:B0-----:R-:W-:Y:S06]  /*21640*/  @P3 BRA `(.L_x_656) ;  /* 0x00000000009c3947 */ /* 0x001fec0003800000 */
[----:B------:R-:W0:Y:S01]  /*21650*/  LDC R9, c[0x0][0xbe8] ;  /* 0x0002fa00ff097b82 */ /* 0x000e220000000800 */
[----:B------:R-:W-:-:S04]  /*21660*/  IMAD R2, R20, 0x80, R7 ;  /* 0x0000008014027824 */ /* 0x000fc800078e0207 */
[----:B------:R-:W-:Y:S02]  /*21670*/  VIADD R8, R2, 0xffffff80 ;  /* 0xffffff8002087836 */ /* 0x000fe40000000000 */
[----:B0-----:R-:W-:-:S05]  /*21680*/  IMAD R3, R6, R9, RZ ;  /* 0x0000000906037224 */ /* 0x001fca00078e02ff */
[----:B------:R-:W-:-:S13]  /*21690*/  ISETP.GE.AND P0, PT, R8, R3, PT ;  /* 0x000000030800720c */ /* 0x000fda0003f06270 */
[----:B------:R-:W-:Y:S05]  /*216a0*/  @P0 BRA `(.L_x_656) ;  /* 0x0000000000840947 */ /* 0x000fea0003800000 */
[----:B------:R-:W-:Y:S01]  /*216b0*/  ISETP.NE.AND P0, PT, R9, 0x1, PT ;  /* 0x000000010900780c */ /* 0x000fe20003f05270 */
[----:B------:R-:W-:Y:S01]  /*216c0*/  ULDC.64 UR4, c[0x0][0xb90] ;  /* 0x0002e40000047ab9 */ /* 0x000fe20000000a00 */
[----:B------:R-:W-:Y:S01]  /*216d0*/  MOV R3, R11 ;  /* 0x0000000b00037202 */ /* 0x000fe20000000f00 */
[----:B------:R-:W-:Y:S02]  /*216e0*/  IMAD R7, R10, UR4, RZ ;  /* 0x000000040a077c24 */ /* 0x000fe4000f8e02ff */
[----:B------:R-:W-:Y:S02]  /*216f0*/  IMAD.MOV.U32 R2, RZ, RZ, R0 ;  /* 0x000000ffff027224 */ /* 0x000fe400078e0000 */
[----:B------:R-:W-:Y:S02]  /*21700*/  IMAD.MOV.U32 R5, RZ, RZ, R8 ;  /* 0x000000ffff057224 */ /* 0x000fe400078e0008 */
[----:B------:R-:W-:-:S04]  /*21710*/  IMAD.WIDE.U32 R2, R24, UR4, R2 ;  /* 0x0000000418027c25 */ /* 0x000fc8000f8e0002 */
[----:B------:R-:W0:Y:S01]  /*21720*/  @P0 LDC R15, c[0x0][0xbec] ;  /* 0x0002fb00ff0f0b82 */ /* 0x000e220000000800 */
[----:B------:R-:W-:Y:S01]  /*21730*/  IMAD R7, R24, UR5, R7 ;  /* 0x0000000518077c24 */ /* 0x000fe2000f8e0207 */
[----:B------:R-:W-:-:S03]  /*21740*/  ULDC.64 UR4, c[0x0][0xb98] ;  /* 0x0002e60000047ab9 */ /* 0x000fc60000000a00 */
[----:B------:R-:W-:-:S03]  /*21750*/  IMAD.IADD R3, R3, 0x1, R7 ;  /* 0x0000000103037824 */ /* 0x000fc600078e0207 */
[----:B------:R-:W2:Y:S01]  /*21760*/  @P0 LDC R21, c[0x0][0xbf0] ;  /* 0x0002fc00ff150b82 */ /* 0x000ea20000000800 */
[----:B------:R-:W-:-:S04]  /*21770*/  IMAD.WIDE.U32 R2, R13, UR4, R2 ;  /* 0x000000040d027c25 */ /* 0x000fc8000f8e0002 */
[----:B0-----:R-:W-:-:S05]  /*21780*/  @P0 IMAD.HI.U32 R4, R8, R15, RZ ;  /* 0x0000000f08040227 */ /* 0x001fca00078e00ff */
[----:B--2---:R-:W-:Y:S01]  /*21790*/  @P0 SHF.R.U32.HI R5, RZ, R21, R4 ;  /* 0x00000015ff050219 */ /* 0x004fe20000011604 */
[----:B------:R-:W-:-:S03]  /*217a0*/  IMAD R4, R12, UR4, RZ ;  /* 0x000000040c047c24 */ /* 0x000fc6000f8e02ff */
[----:B------:R-:W-:Y:S01]  /*217b0*/  IADD3 R2, P0, R5, R2, RZ ;  /* 0x0000000205027210 */ /* 0x000fe20007f1e0ff */
[----:B------:R-:W-:-:S04]  /*217c0*/  IMAD.MOV R7, RZ, RZ, -R5 ;  /* 0x000000ffff077224 */ /* 0x000fc800078e0a05 */
[----:B------:R-:W-:Y:S01]  /*217d0*/  IMAD R7, R9, R7, R8 ;  /* 0x0000000709077224 */ /* 0x000fe200078e0208 */
[----:B------:R-:W-:Y:S01]  /*217e0*/  SHF.R.S32.HI R9, RZ, 0x1f, R5 ;  /* 0x0000001fff097819 */ /* 0x000fe20000011405 */
[----:B------:R-:W-:Y:S01]  /*217f0*/  IMAD R8, R13, UR5, R4 ;  /* 0x000000050d087c24 */ /* 0x000fe2000f8e0204 */
[----:B------:R-:W-:Y:S02]  /*21800*/  ULDC.64 UR4, c[0x0][0xb88] ;  /* 0x0002e20000047ab9 */ /* 0x000fe40000000a00 */
[----:B------:R-:W-:Y:S02]  /*21810*/  SHF.R.S32.HI R4, RZ, 0x1f, R7 ;  /* 0x0000001fff047819 */ /* 0x000fe40000011407 */
[----:B------:R-:W-:-:S03]  /*21820*/  IADD3.X R3, R9, R3, R8, P0, !PT ;  /* 0x0000000309037210 */ /* 0x000fc600007fe408 */
[----:B------:R-:W-:Y:S02]  /*21830*/  IMAD R4, R4, UR4, RZ ;  /* 0x0000000404047c24 */ /* 0x000fe4000f8e02ff */
[----:B------:R-:W-:-:S04]  /*21840*/  IMAD.WIDE.U32 R2, R7, UR4, R2 ;  /* 0x0000000407027c25 */ /* 0x000fc8000f8e0002 */
[----:B------:R-:W-:Y:S01]  /*21850*/  IMAD R5, R7, UR5, R4 ;  /* 0x0000000507057c24 */ /* 0x000fe2000f8e0204 */
[----:B------:R-:W-:Y:S02]  /*21860*/  ULDC.64 UR4, c[0x0][0xb50] ;  /* 0x0002d40000047ab9 */ /* 0x000fe40000000a00 */
[----:B------:R-:W-:Y:S01]  /*21870*/  LEA R4, P0, R2, UR4, 0x2 ;  /* 0x0000000402047c11 */ /* 0x000fe2000f8010ff */
[----:B------:R-:W-:-:S05]  /*21880*/  IMAD.IADD R3, R3, 0x1, R5 ;  /* 0x0000000103037824 */ /* 0x000fca00078e0205 */
[----:B------:R-:W-:Y:S01]  /*21890*/  LEA.HI.X R5, R2, UR5, R3, 0x2, P0 ;  /* 0x0000000502057c11 */ /* 0x000fe200080f1403 */
[----:B------:R-:W-:-:S05]  /*218a0*/  IMAD.MOV.U32 R3, RZ, RZ, -0x800000 ;  /* 0xff800000ff037424 */ /* 0x000fca00078e00ff */
[----:B------:R0:W-:Y:S02]  /*218b0*/  STG.E desc[UR54][R4.64], R3 ;  /* 0x0000000304007986 */ /* 0x0001e4000c101936 */
.L_x_656:
[----:B------:R-:W-:Y:S05]  /*218c0*/  BSYNC B1 ;  /* 0x0000000000017941 */ /* 0x000fea0003800000 */
.L_x_655:
[--C-:B0-----:R-:W-:Y:S01]  /*218d0*/  SHF.R.S32.HI R4, RZ, 0x1f, R26.reuse ;  /* 0x0000001fff047819 */ /* 0x101fe2000001141a */
[----:B------:R-:W-:Y:S01]  /*218e0*/  ULDC.64 UR4, c[0x0][0xaa0] ;  /* 0x0002a80000047ab9 */ /* 0x000fe20000000a00 */
[----:B------:R-:W-:Y:S01]  /*218f0*/  SHF.R.S32.HI R8, RZ, 0x1f, R26 ;  /* 0x0000001fff087819 */ /* 0x000fe2000001141a */
[----:B------:R-:W-:Y:S01]  /*21900*/  IMAD R3, R11, UR4, RZ ;  /* 0x000000040b037c24 */ /* 0x000fe2000f8e02ff */
[-C--:B------:R-:W-:Y:S02]  /*21910*/  LEA.HI R4, R4, R26.reuse, RZ, 0x3 ;  /* 0x0000001a04047211 */ /* 0x080fe400078f18ff */
[----:B------:R-:W-:Y:S01]  /*21920*/  LEA.HI R8, R8, R26, RZ, 0x3 ;  /* 0x0000001a08087211 */ /* 0x000fe200078f18ff */
[----:B------:R-:W-:Y:S01]  /*21930*/  IMAD R5, R0, UR5, R3 ;  /* 0x0000000500057c24 */ /* 0x000fe2000f8e0203 */
[----:B------:R-:W-:Y:S01]  /*21940*/  LOP3.LUT R4, R4, 0xfffffff8, RZ, 0xc0, !PT ;  /* 0xfffffff804047812 */ /* 0x000fe200078ec0ff */
[----:B------:R-:W-:Y:S01]  /*21950*/  IMAD.WIDE.U32 R2, R0, UR4, RZ ;  /* 0x0000000400027c25 */ /* 0x000fe2000f8e00ff */
[----:B------:R-:W-:Y:S01]  /*21960*/  SHF.R.S32.HI R8, RZ, 0x3, R8 ;  /* 0x00000003ff087819 */ /* 0x000fe20000011408 */
[----:B------:R-:W-:-:S02]  /*21970*/  ULDC.64 UR4, c[0x0][0xae8] ;  /* 0x0002ba0000047ab9 */ /* 0x000fc40000000a00 */
[----:B------:R-:W-:Y:S02]  /*21980*/  IMAD.IADD R4, R26, 0x1, -R4 ;  /* 0x000000011a047824 */ /* 0x000fe400078e0a04 */
[----:B------:R-:W-:-:S03]  /*21990*/  IMAD.IADD R3, R3, 0x1, R5 ;  /* 0x0000000103037824 */ /* 0x000fc600078e0205 */
[----:B------:R-:W-:Y:S01]  /*219a0*/  LEA R0, R4, R8, 0x5 ;  /* 0x0000000804007211 */ /* 0x000fe200078e28ff */
[----:B------:R-:W-:Y:S02]  /*219b0*/  IMAD R4, R10, UR4, RZ ;  /* 0x000000040a047c24 */ /* 0x000fe4000f8e02ff */
[----:B------:R-:W-:-:S04]  /*219c0*/  IMAD.WIDE.U32 R2, R24, UR4, R2 ;  /* 0x0000000418027c25 */ /* 0x000fc8000f8e0002 */
[----:B------:R-:W-:Y:S02]  /*219d0*/  IMAD R9, R20, 0x80, R0 ;  /* 0x0000008014097824 */ /* 0x000fe400078e0200 */
[----:B------:R-:W-:Y:S01]  /*219e0*/  IMAD R7, R24, UR5, R4 ;  /* 0x0000000518077c24 */ /* 0x000fe2000f8e0204 */
[----:B------:R-:W-:Y:S01]  /*219f0*/  ULDC.64 UR4, c[0x0][0xaf0] ;  /* 0x0002bc0000047ab9 */ /* 0x000fe20000000a00 */
[----:B-1----:R-:W-:-:S04]  /*21a00*/  @P2 IMAD.HI.U32 R0, R9, R14, RZ ;  /* 0x0000000e09002227 */ /* 0x002fc800078e00ff */
[----:B------:R-:W-:Y:S01]  /*21a10*/  IMAD.MOV.U32 R5, RZ, RZ, R9 ;  /* 0x000000ffff057224 */ /* 0x000fe200078e0009 */
[----:B------:R-:W-:Y:S01]  /*21a20*/  @P2 SHF.R.U32.HI R5, RZ, R27, R0 ;  /* 0x0000001bff052219 */ /* 0x000fe20000011600 */
[----:B------:R-:W-:Y:S02]  /*21a30*/  IMAD R4, R12, UR4, RZ ;  /* 0x000000040c047c24 */ /* 0x000fe4000f8e02ff */
[----:B------:R-:W-:Y:S01]  /*21a40*/  IMAD.IADD R3, R3, 0x1, R7 ;  /* 0x0000000103037824 */ /* 0x000fe200078e0207 */
[----:B------:R-:W-:Y:S01]  /*21a50*/  SHF.R.S32.HI R0, RZ, 0x1f, R5 ;  /* 0x0000001fff007819 */ /* 0x000fe20000011405 */
[C---:B------:R-:W-:Y:S02]  /*21a60*/  IMAD R7, R13.reuse, UR5, R4 ;  /* 0x000000050d077c24 */ /* 0x040fe4000f8e0204 */
[----:B------:R-:W-:Y:S01]  /*21a70*/  IMAD.WIDE.U32 R2, R13, UR4, R2 ;  /* 0x000000040d027c25 */ /* 0x000fe2000f8e0002 */
[----:B------:R-:W-:-:S03]  /*21a80*/  ULDC.64 UR4, c[0x0][0xae0] ;  /* 0x0002b80000047ab9 */ /* 0x000fc60000000a00 */
[----:B------:R-:W-:Y:S01]  /*21a90*/  IMAD.MOV R4, RZ, RZ, -R5 ;  /* 0x000000ffff047224 */ /* 0x000fe200078e0a05 */
[----:B------:R-:W-:Y:S01]  /*21aa0*/  IADD3 R3, R3, R7, RZ ;  /* 0x0000000703037210 */ /* 0x000fe20007ffe0ff */
[----:B------:R-:W-:Y:S02]  /*21ab0*/  IMAD R0, R0, UR4, RZ ;  /* 0x0000000400007c24 */ /* 0x000fe4000f8e02ff */
[----:B------:R-:W-:Y:S02]  /*21ac0*/  IMAD R7, R25, R4, R9 ;  /* 0x0000000419077224 */ /* 0x000fe400078e0209 */
[C---:B------:R-:W-:Y:S02]  /*21ad0*/  IMAD R9, R5.reuse, UR5, R0 ;  /* 0x0000000505097c24 */ /* 0x040fe4000f8e0200 */
[----:B------:R-:W-:Y:S01]  /*21ae0*/  IMAD.WIDE.U32 R2, R5, UR4, R2 ;  /* 0x0000000405027c25 */ /* 0x000fe2000f8e0002 */
[----:B------:R-:W-:Y:S01]  /*21af0*/  SHF.R.S32.HI R0, RZ, 0x1f, R7 ;  /* 0x0000001fff007819 */ /* 0x000fe20000011407 */
[----:B------:R-:W-:-:S02]  /*21b00*/  ULDC.64 UR4, c[0x0][0xad8] ;  /* 0x0002b60000047ab9 */ /* 0x000fc40000000a00 */
[----:B------:R-:W-:Y:S02]  /*21b10*/  IMAD.IADD R3, R3, 0x1, R9 ;  /* 0x0000000103037824 */ /* 0x000fe400078e0209 */
[----:B------:R-:W-:Y:S02]  /*21b20*/  IMAD R0, R0, UR4, RZ ;  /* 0x0000000400007c24 */ /* 0x000fe4000f8e02ff */
[----:B------:R-:W-:-:S04]  /*21b30*/  IMAD.WIDE.U32 R4, R7, UR4, R2 ;  /* 0x0000000407047c25 */ /* 0x000fc8000f8e0002 */
[----:B------:R-:W-:Y:S01]  /*21b40*/  IMAD R3, R7, UR5, R0 ;  /* 0x0000000507037c24 */ /* 0x000fe2000f8e0200 */
[----:B------:R-:W-:Y:S02]  /*21b50*/  ULDC.64 UR4, c[0x0][0xa80] ;  /* 0x0002a00000047ab9 */ /* 0x000fe40000000a00 */
[----:B------:R-:W-:Y:S01]  /*21b60*/  LEA R2, P0, R4, UR4, 0x1 ;  /* 0x0000000404027c11 */ /* 0x000fe2000f8008ff */
[----:B------:R-:W-:Y:S01]  /*21b70*/  IMAD.IADD R3, R5, 0x1, R3 ;  /* 0x0000000105037824 */ /* 0x000fe200078e0203 */
[----:B------:R-:W-:-:S04]  /*21b80*/  UMOV UR4, 0xffffffff ;  /* 0xffffffff00047882 */ /* 0x000fc80000000000 */
[----:B------:R-:W-:Y:S01]  /*21b90*/  LEA.HI.X R3, R4, UR5, R3, 0x1, P0 ;  /* 0x0000000504037c11 */ /* 0x000fe200080f0c03 */
[----:B------:R-:W-:Y:S06]  /*21ba0*/  BRA.DIV UR4, `(.L_x_657) ;  /* 0x0000009604f07947 */ /* 0x000fec000b800000 */
[----:B------:R0:W1:Y:S04]  /*21bb0*/  SHFL.IDX PT, R0, R3, RZ, 0x181f ;  /* 0x00181fff03007589 */ /* 0x00006800000e0000 */
[----:B------:R0:W2:Y:S02]  /*21bc0*/  SHFL.IDX PT, R14, R2, RZ, 0x181f ;  /* 0x00181fff020e7589 */ /* 0x0000a400000e0000 */
.L_x_880:
[----:B------:R-:W-:Y:S01]  /*21bd0*/  IMAD R25, R6, R25, RZ ;  /* 0x0000001906197224 */ /* 0x000fe200078e02ff */
[----:B------:R-:W-:Y:S01]  /*21be0*/  BSSY B1, `(.L_x_658) ;  /* 0x0000016000017945 */ /* 0x000fe20003800000 */
[----:B------:R-:W-:-:S05]  /*21bf0*/  IMAD R6, R20, 0x80, R8 ;  /* 0x0000008014067824 */ /* 0x000fca00078e0208 */
[----:B------:R-:W-:-:S13]  /*21c00*/  ISETP.GE.AND P0, PT, R6, R25, PT ;  /* 0x000000190600720c */ /* 0x000fda0003f06270 */
[----:B------:R-:W-:Y:S05]  /*21c10*/  @P0 BRA `(.L_x_659) ;  /* 0x0000000000480947 */ /* 0x000fea0003800000 */
[C---:B------:R-:W-:Y:S01]  /*21c20*/  VIADD R7, R234.reuse, 0x80 ;  /* 0x00000080ea077836 */ /* 0x040fe20000000000 */
[----:B------:R-:W-:Y:S01]  /*21c30*/  ULDC UR4, c[0x0][0xac8] ;  /* 0x0002b20000047ab9 */ /* 0x000fe20000000800 */
[C---:B------:R-:W-:Y:S01]  /*21c40*/  VIADD R10, R234.reuse, 0x80 ;  /* 0x00000080ea0a7836 */ /* 0x040fe20000000000 */
[----:B------:R-:W-:Y:S02]  /*21c50*/  ISETP.GE.AND P3, PT, R234, UR4, PT ;  /* 0x00000004ea007c0c */ /* 0x000fe4000bf66270 */
[----:B------:R-:W-:Y:S02]  /*21c60*/  ISETP.GE.AND P4, PT, R237, UR4, PT ;  /* 0x00000004ed007c0c */ /* 0x000fe4000bf86270 */
[----:B------:R-:W-:Y:S02]  /*21c70*/  ISETP.GE.AND P5, PT, R7, UR4, PT ;  /* 0x0000000407007c0c */ /* 0x000fe4000bfa6270 */
[----:B------:R-:W-:Y:S02]  /*21c80*/  SHF.R.S32.HI R12, RZ, 0x1f, R234 ;  /* 0x0000001fff0c7819 */ /* 0x000fe400000114ea */
[----:B------:R-:W-:-:S02]  /*21c90*/  SHF.R.S32.HI R11, RZ, 0x1f, R237 ;  /* 0x0000001fff0b7819 */ /* 0x000fc400000114ed */
[----:B------:R-:W-:-:S03]  /*21ca0*/  SHF.R.S32.HI R10, RZ, 0x1f, R10 ;  /* 0x0000001fff0a7819 */ /* 0x000fc6000001140a */
[CC--:B--2---:R-:W-:Y:S02]  /*21cb0*/  @!P3 LEA R4, P0, R234.reuse, R14.reuse, 0x1 ;  /* 0x0000000eea04b211 */ /* 0x0c4fe400078008ff */
[-C--:B------:R-:W-:Y:S02]  /*21cc0*/  @!P4 LEA R8, P1, R237, R14.reuse, 0x1 ;  /* 0x0000000eed08c211 */ /* 0x080fe400078208ff */
[----:B------:R-:W-:Y:S02]  /*21cd0*/  @!P5 LEA R14, P2, R7, R14, 0x1 ;  /* 0x0000000e070ed211 */ /* 0x000fe400078408ff */
[-C--:B-1----:R-:W-:Y:S02]  /*21ce0*/  @!P3 LEA.HI.X R5, R234, R0.reuse, R12, 0x1, P0 ;  /* 0x00000000ea05b211 */ /* 0x082fe400000f0c0c */
[-C--:B------:R-:W-:Y:S02]  /*21cf0*/  @!P4 LEA.HI.X R9, R237, R0.reuse, R11, 0x1, P1 ;  /* 0x00000000ed09c211 */ /* 0x080fe400008f0c0b */
[----:B------:R-:W-:Y:S01]  /*21d00*/  @!P5 LEA.HI.X R15, R7, R0, R10, 0x1, P2 ;  /* 0x00000000070fd211 */ /* 0x000fe200010f0c0a */
[----:B------:R3:W-:Y:S04]  /*21d10*/  @!P3 ST.E.128 desc[UR54][R4.64], RZ ;  /* 0x000000ff0400b985 */ /* 0x0007e8000c101d36 */
[----:B------:R3:W-:Y:S04]  /*21d20*/  @!P4 ST.E.128 desc[UR54][R8.64], RZ ;  /* 0x000000ff0800c985 */ /* 0x0007e8000c101d36 */
[----:B------:R3:W-:Y:S02]  /*21d30*/  @!P5 ST.E.128 desc[UR54][R14.64], RZ ;  /* 0x000000ff0e00d985 */ /* 0x0007e4000c101d36 */
.L_x_659:
[----:B------:R-:W-:Y:S05]  /*21d40*/  BSYNC B1 ;  /* 0x0000000000017941 */ /* 0x000fea0003800000 */
.L_x_658:
[----:B------:R-:W-:-:S03]  /*21d50*/  UMOV UR4, 0xffffffff ;  /* 0xffffffff00047882 */ /* 0x000fc60000000000 */
[----:B------:R-:W-:Y:S05]  /*21d60*/  BRA.DIV UR4, `(.L_x_660) ;  /* 0x0000009604b47947 */ /* 0x000fea000b800000 */
[----:B-1----:R1:W4:Y:S04]  /*21d70*/  SHFL.IDX PT, R0, R3, 0x1, 0x181f ;  /* 0x00381f0003007f89 */ /* 0x00232800000e0000 */
[----:B--23--:R1:W2:Y:S02]  /*21d80*/  SHFL.IDX PT, R14, R2, 0x1, 0x181f ;  /* 0x00381f00020e7f89 */ /* 0x00c2a400000e0000 */
.L_x_884:
[----:B------:R-:W-:Y:S01]  /*21d90*/  IADD3 R4, R6, 0x20, RZ ;  /* 0x0000002006047810 */ /* 0x000fe20007ffe0ff */
[----:B------:R-:W-:Y:S03]  /*21da0*/  BSSY B1, `(.L_x_661) ;  /* 0x0000015000017945 */ /* 0x000fe60003800000 */
        /* <DEDUP_REMOVED lines=14> */
[-C--:B----4-:R-:W-:Y:S02]  /*21e90*/  @!P3 LEA.HI.X R5, R234, R0.reuse, R12, 0x1, P0 ;  /* 0x00000000ea05b211 */ /* 0x090fe400000f0c0c */
[-C--:B------:R-:W-:Y:S02]  /*21ea0*/  @!P4 LEA.HI.X R9, R237, R0.reuse, R11, 0x1, P1 ;  /* 0x00000000ed09c211 */ /* 0x080fe400008f0c0b */
[----:B------:R-:W-:Y:S01]  /*21eb0*/  @!P5 LEA.HI.X R15, R7, R0, R10, 0x1, P2 ;  /* 0x00000000070fd211 */ /* 0x000fe200010f0c0a */
[----:B------:R3:W-:Y:S04]  /*21ec0*/  @!P3 ST.E.128 desc[UR54][R4.64], RZ ;  /* 0x000000ff0400b985 */ /* 0x0007e8000c101d36 */
[----:B------:R3:W-:Y:S04]  /*21ed0*/  @!P4 ST.E.128 desc[UR54][R8.64], RZ ;  /* 0x000000ff0800c985 */ /* 0x0007e8000c101d36 */
[----:B------:R3:W-:Y:S02]  /*21ee0*/  @!P5 ST.E.128 desc[UR54][R14.64], RZ ;  /* 0x000000ff0e00d985 */ /* 0x0007e4000c101d36 */
.L_x_662:
[----:B------:R-:W-:Y:S05]  /*21ef0*/  BSYNC B1 ;  /* 0x0000000000017941 */ /* 0x000fea0003800000 */
.L_x_661:
[----:B------:R-:W-:-:S03]  /*21f00*/  UMOV UR4, 0xffffffff ;  /* 0xffffffff00047882 */ /* 0x000fc60000000000 */
[----:B------:R-:W-:Y:S05]  /*21f10*/  BRA.DIV UR4, `(.L_x_663) ;  /* 0x0000009604907947 */ /* 0x000fea000b800000 */
[----:B----4-:R4:W0:Y:S04]  /*21f20*/  SHFL.IDX PT, R0, R3, 0x2, 0x181f ;  /* 0x00581f0003007f89 */ /* 0x01082800000e0000 */
[----:B--23--:R4:W2:Y:S02]  /*21f30*/  SHFL.IDX PT, R14, R2, 0x2, 0x181f ;  /* 0x00581f00020e7f89 */ /* 0x00c8a400000e0000 */
.L_x_888:
[----:B------:R-:W-:Y:S01]  /*21f40*/  VIADD R4, R6, 0x40 ;  /* 0x0000004006047836 */ /* 0x000fe20000000000 */
[----:B------:R-:W-:Y:S04]  /*21f50*/  BSSY B1, `(.L_x_664) ;  /* 0x0000015000017945 */ /* 0x000fe80003800000 */
        /* <DEDUP_REMOVED lines=14> */
[-C--:B0-----:R-:W-:Y:S02]  /*22040*/  @!P3 LEA.HI.X R5, R234, R0.reuse, R12, 0x1, P0 ;  /* 0x00000000ea05b211 */ /* 0x081fe400000f0c0c */
[-C--:B------:R-:W-:Y:S02]  /*22050*/  @!P4 LEA.HI.X R9, R237, R0.reuse, R11, 0x1, P1 ;  /* 0x00000000ed09c211 */ /* 0x080fe400008f0c0b */
[----:B------:R-:W-:Y:S01]  /*22060*/  @!P5 LEA.HI.X R15, R7, R0, R10, 0x1, P2 ;  /* 0x00000000070fd211 */ /* 0x000fe200010f0c0a */
[----:B------:R3:W-:Y:S04]  /*22070*/  @!P3 ST.E.128 desc[UR54][R4.64], RZ ;  /* 0x000000ff0400b985 */ /* 0x0007e8000c101d36 */
[----:B------:R3:W-:Y:S04]  /*22080*/  @!P4 ST.E.128 desc[UR54][R8.64], RZ ;  /* 0x000000ff0800c985 */ /* 0x0007e8000c101d36 */
[----:B------:R3:W-:Y:S02]  /*22090*/  @!P5 ST.E.128 desc[UR54][R14.64], RZ ;  /* 0x000000ff0e00d985 */ /* 0x0007e4000c101d36 */
.L_x_665:
[----:B------:R-:W-:Y:S05]  /*220a0*/  BSYNC B1 ;  /* 0x0000000000017941 */ /* 0x000fea0003800000 */
.L_x_664:
[----:B------:R-:W-:-:S03]  /*220b0*/  UMOV UR4, 0xffffffff ;  /* 0xffffffff00047882 */ /* 0x000fc60000000000 */
[----:B------:R-:W-:Y:S05]  /*220c0*/  BRA.DIV UR4, `(.L_x_666) ;  /* 0x00000096046c7947 */ /* 0x000fea000b800000 */
[----:B0-----:R0:W0:Y:S04]  /*220d0*/  SHFL.IDX PT, R0, R3, 0x3, 0x181f ;  /* 0x00781f0003007f89 */ /* 0x00102800000e0000 */
[----:B--23--:R2:W3:Y:S02]  /*220e0*/  SHFL.IDX PT, R14, R2, 0x3, 0x181f ;  /* 0x00781f00020e7f89 */ /* 0x00c4e400000e0000 */
.L_x_892:
[----:B-12-4-:R-:W-:-:S04]  /*220f0*/  IADD3 R2, R6, 0x60, RZ ;  /* 0x0000006006027810 */ /* 0x016fc80007ffe0ff */
        /* <DEDUP_REMOVED lines=11> */
[CC--:B---3--:R-:W-:Y:S02]  /*221b0*/  @!P3 LEA R2, P0, R234.reuse, R14.reuse, 0x1 ;  /* 0x0000000eea02b211 */ /* 0x0c8fe400078008ff */
        /* <DEDUP_REMOVED lines=8> */
.L_x_653:
[----:B------:R-:W-:Y:S05]  /*22240*/  BSYNC B0 ;  /* 0x0000000000007941 */ /* 0x000fea0003800000 */
.L_x_643:
[----:B0-----:R-:W5:Y:S01]  /*22250*/  LDL R0, [R1+0x1c] ;  /* 0x00001c0001007983 */ /* 0x001f620000100800 */
[----:B------:R-:W-:Y:S02]  /*22260*/  ULDC UR4, c[0x0][0xc3c] ;  /* 0x00030f0000047ab9 */ /* 0x000fe40000000800 */
[----:B-----5:R-:W-:-:S13]  /*22270*/  ISETP.GE.AND P0, PT, R0, UR4, PT ;  /* 0x0000000400007c0c */ /* 0x020fda000bf06270 */
[----:B------:R-:W-:Y:S05]  /*22280*/  @!P0 BRA `(.L_x_667) ;  /* 0xfffffdf0007c8947 */ /* 0x000fea000383ffff */
[----:B------:R-:W-:Y:S05]  /*22290*/  BRA `(.L_x_476) ;  /* 0x0000007000447947 */ /* 0x000fea0003800000 */
.L_x_474:
        /* <DEDUP_REMOVED lines=15> */
[----:B------:R-:W1:Y:S01]  /*22390*/  LDS.128 R16, [UR4+0x334d0] ;  /* 0x0334d004ff107984 */ /* 0x000e620008000c00 */
[----:B------:R-:W-:Y:S06]  /*223a0*/  BAR.ARV 0x4, 0x180 ;  /* 0x0106000000007b1d */ /* 0x000fec0000002000 */
[----:B------:R-:W-:Y:S05]  /*223b0*/  BRA `(.L_x_669) ;  /* 0x0000000400fc7947 */ /* 0x000fea0003800000 */
.L_x_668:
[----:B0-----:R-:W0:Y:S01]  /*223c0*/  S2R R2, SR_TID.X ;  /* 0x0000000000027919 */ /* 0x001e220000002100 */
[----:B------:R-:W-:Y:S01]  /*223d0*/  ULDC UR4, c[0x0][0xc3c] ;  /* 0x00030f0000047ab9 */ /* 0x000fe20000000800 */
[----:B------:R-:W1:Y:S01]  /*223e0*/  S2UR UR6, SR_CTAID.X ;  /* 0x00000000000679c3 */ /* 0x000e620000002500 */
[----:B------:R-:W-:Y:S01]  /*223f0*/  ULDC UR5, c[0x0][0xc38] ;  /* 0x00030e0000057ab9 */ /* 0x000fe20000000800 */
        /* <DEDUP_REMOVED lines=8> */
[C---:B------:R-:W-:Y:S01]  /*22480*/  ISETP.GE.U32.AND P2, PT, R5.reuse, 0x2, PT ;  /* 0x000000020500780c */ /* 0x040fe20003f46070 */
[----:B------:R-:W-:Y:S01]  /*22490*/  IMAD.MOV.U32 R16, RZ, RZ, RZ ;  /* 0x000000ffff107224 */ /* 0x000fe200078e00ff */
        /* <DEDUP_REMOVED lines=10> */
[----:B0-----:R-:W-:-:S04]  /*22540*/  SEL R3, R6, RZ, P3 ;  /* 0x000000ff06037207 */ /* 0x001fc80001800000 */
[----:B------:R-:W-:-:S05]  /*22550*/  IADD3 R3, R4, R3, RZ ;  /* 0x0000000304037210 */ /* 0x000fca0007ffe0ff */
[----:B------:R-:W0:Y:S02]  /*22560*/  SHFL.UP PT, R2, R3, 0x8, RZ ;  /* 0x0500000003027989 */ /* 0x000e2400000e00ff */
[----:B0-----:R-:W-:-:S05]  /*22570*/  SEL R2, R2, RZ, P4 ;  /* 0x000000ff02027207 */ /* 0x001fca0002000000 */
[----:B------:R-:W-:-:S05]  /*22580*/  IMAD.IADD R6, R3, 0x1, R2 ;  /* 0x0000000103067824 */ /* 0x000fca00078e0202 */
[----:B------:R-:W0:Y:S02]  /*22590*/  SHFL.UP PT, R2, R6, 0x10, RZ ;  /* 0x0600000006027989 */ /* 0x000e2400000e00ff */
[----:B0-----:R-:W-:-:S05]  /*225a0*/  SEL R7, R2, RZ, P5 ;  /* 0x000000ff02077207 */ /* 0x001fca0002800000 */
[----:B------:R-:W-:-:S05]  /*225b0*/  IMAD.IADD R2, R6, 0x1, R7 ;  /* 0x0000000106027824 */ /* 0x000fca00078e0207 */
[----:B------:R-:W0:Y:S02]  /*225c0*/  SHFL.IDX PT, R4, R2, 0x1f, 0x1f ;  /* 0x03e01f0002047f89 */ /* 0x000e2400000e0000 */
[----:B0-----:R-:W-:-:S04]  /*225d0*/  IMAD R4, R4, UR5, RZ ;  /* 0x0000000504047c24 */ /* 0x001fc8000f8e02ff */
[----:B------:R-:W-:Y:S01]  /*225e0*/  IMAD.MOV.U32 R7, RZ, RZ, R4 ;  /* 0x000000ffff077224 */ /* 0x000fe200078e0004 */
[----:B-1----:R-:W-:-:S13]  /*225f0*/  ISETP.GT.AND P6, PT, R4, UR6, PT ;  /* 0x0000000604007c0c */ /* 0x002fda000bfc4270 */
[----:B------:R-:W-:Y:S05]  /*22600*/  @P6 BRA `(.L_x_670) ;  /* 0x0000000000a06947 */ /* 0x000fea0003800000 */
[----:B------:R-:W0:Y:S01]  /*22610*/  LDC R6, c[0x0][0xc3c] ;  /* 0x00030f00ff067b82 */ /* 0x000e220000000800 */
[----:B------:R-:W-:Y:S01]  /*22620*/  IMAD.MOV.U32 R4, RZ, RZ, R7 ;  /* 0x000000ffff047224 */ /* 0x000fe200078e0007 */
[----:B------:R-:W-:Y:S01]  /*22630*/  UMOV UR4, URZ ;  /* 0x0000003f00047c82 */ /* 0x000fe20008000000 */
[----:B------:R-:W-:Y:S01]  /*22640*/  ULDC UR7, c[0x0][0xc3c] ;  /* 0x00030f0000077ab9 */ /* 0x000fe20000000800 */
[----:B------:R-:W-:-:S05]  /*22650*/  ULDC UR5, c[0x0][0xc38] ;  /* 0x00030e0000057ab9 */ /* 0x000fca0000000800 */
.L_x_674:
[----:B------:R-:W-:Y:S01]  /*22660*/  UIADD3 UR4, UR4, 0x1f, URZ ;  /* 0x0000001f04047890 */ /* 0x000fe2000fffe03f */
[----:B------:R-:W-:-:S05]  /*22670*/  MOV R19, UR7 ;  /* 0x0000000700137c02 */ /* 0x000fca0008000f00 */
[----:B0-----:R-:W-:-:S13]  /*22680*/  ISETP.LE.AND P6, PT, R6, UR4, PT ;  /* 0x0000000406007c0c */ /* 0x001fda000bfc3270 */
[----:B------:R-:W-:Y:S05]  /*22690*/  @P6 BRA `(.L_x_671) ;  /* 0x0000000400206947 */ /* 0x000fea0003800000 */
[----:B------:R-:W-:Y:S01]  /*226a0*/  VIADD R7, R5, UR4 ;  /* 0x0000000405077c36 */ /* 0x000fe20008000000 */
[----:B------:R-:W-:Y:S01]  /*226b0*/  BSSY B0, `(.L_x_672) ;  /* 0x0000007000007945 */ /* 0x000fe20003800000 */
[----:B------:R-:W-:-:S03]  /*226c0*/  IMAD.MOV.U32 R0, RZ, RZ, RZ ;  /* 0x000000ffff007224 */ /* 0x000fc600078e00ff */
[----:B------:R-:W-:-:S13]  /*226d0*/  ISETP.GE.OR P6, PT, R7, R6, !P0 ;  /* 0x000000060700720c */ /* 0x000fda00047c6670 */
[----:B------:R-:W-:Y:S05]  /*226e0*/  @P6 BRA `(.L_x_673) ;  /* 0x00000000000c6947 */ /* 0x000fea0003800000 */
[----:B------:R-:W0:Y:S02]  /*226f0*/  LDC.64 R2, c[0x0][0xc80] ;  /* 0x00032000ff027b82 */ /* 0x000e240000000a00 */
[----:B0-----:R-:W-:-:S05]  /*22700*/  IMAD.WIDE R2, R7, 0x4, R2 ;  /* 0x0000000407027825 */ /* 0x001fca00078e0202 */
[----:B------:R0:W5:Y:S02]  /*22710*/  LDG.E R0, desc[UR54][R2.64] ;  /* 0x0000003602007981 */ /* 0x000164000c1e1900 */
.L_x_673:
[----:B------:R-:W-:Y:S05]  /*22720*/  BSYNC B0 ;  /* 0x0000000000007941 */ /* 0x000fea0003800000 */
.L_x_672:
        /* <DEDUP_REMOVED lines=15> */
[----:B------:R-:W0:Y:S02]  /*22820*/  SHFL.IDX PT, R3, R9, 0x1f, 0x1f ;  /* 0x03e01f0009037f89 */ /* 0x000e2400000e0000 */
[----:B0-----:R-:W-:-:S04]  /*22830*/  IMAD R3, R3, UR5, RZ ;  /* 0x0000000503037c24 */ /* 0x001fc8000f8e02ff */
[----:B------:R-:W-:-:S05]  /*22840*/  IMAD.IADD R4, R3, 0x1, R4 ;  /* 0x0000000103047824 */ /* 0x000fca00078e0204 */
[----:B------:R-:W-:-:S13]  /*22850*/  ISETP.GT.AND P6, PT, R4, UR6, PT ;  /* 0x0000000604007c0c */ /* 0x000fda000bfc4270 */
[----:B------:R-:W-:Y:S05]  /*22860*/  @!P6 BRA `(.L_x_674) ;  /* 0xfffffffc007ce947 */ /* 0x000fea000383ffff */
[----:B------:R-:W-:Y:S02]  /*22870*/  IMAD.MOV.U32 R2, RZ, RZ, R9 ;  /* 0x000000ffff027224 */ /* 0x000fe400078e0009 */
[----:B------:R-:W-:-:S07]  /*22880*/  IMAD.MOV.U32 R7, RZ, RZ, R3 ;  /* 0x000000ffff077224 */ /* 0x000fce00078e0003 */
.L_x_670:
[----:B------:R-:W-:-:S04]  /*22890*/  IMAD.IADD R7, R4, 0x1, -R7 ;  /* 0x0000000104077824 */ /* 0x000fc800078e0a07 */
[----:B------:R-:W-:-:S05]  /*228a0*/  IMAD R3, R2, UR5, R7 ;  /* 0x0000000502037c24 */ /* 0x000fca000f8e0207 */
[----:B------:R-:W-:-:S13]  /*228b0*/  ISETP.GT.AND P0, PT, R3, UR6, PT ;  /* 0x0000000603007c0c */ /* 0x000fda000bf04270 */
[----:B------:R-:W-:-:S04]  /*228c0*/  VOTE.ANY R6, PT, !P0 ;  /* 0x0000000000067806 */ /* 0x000fc800040e0100 */
[----:B------:R-:W0:Y:S01]  /*228d0*/  POPC R19, R6 ;  /* 0x0000000600137309 */ /* 0x000e220000000000 */
[----:B------:R-:W-:Y:S01]  /*228e0*/  ISETP.NE.AND P0, PT, R6, RZ, PT ;  /* 0x000000ff0600720c */ /* 0x000fe20003f05270 */
[----:B0-----:R-:W0:Y:S02]  /*228f0*/  SHFL.IDX PT, R0, R0, R19, 0x1f ;  /* 0x00001f1300007589 */ /* 0x001e2400000e0000 */
[----:B0-----:R-:W-:-:S04]  /*22900*/  IABS R4, R0 ;  /* 0x0000000000047213 */ /* 0x001fc80000000000 */
[----:B------:R-:W0:Y:S08]  /*22910*/  I2F.RP R8, R4 ;  /* 0x0000000400087306 */ /* 0x000e300000209400 */
[----:B0-----:R-:W0:Y:S02]  /*22920*/  MUFU.RCP R8, R8 ;  /* 0x0000000800087308 */ /* 0x001e240000001000 */
[----:B0-----:R-:W-:-:S06]  /*22930*/  IADD3 R3, R8, 0xffffffe, RZ ;  /* 0x0ffffffe08037810 */ /* 0x001fcc0007ffe0ff */
[----:B------:R-:W0:Y:S02]  /*22940*/  F2I.FTZ.U32.TRUNC.NTZ R3, R3 ;  /* 0x0000000300037305 */ /* 0x000e24000021f000 */
[----:B0-----:R-:W-:Y:S01]  /*22950*/  IMAD.MOV R11, RZ, RZ, -R3 ;  /* 0x000000ffff0b7224 */ /* 0x001fe200078e0a03 */
[----:B------:R-:W-:Y:S06]  /*22960*/  @!P0 BRA `(.L_x_675) ;  /* 0x0000000000088947 */ /* 0x000fec0003800000 */
[----:B------:R-:W-:-:S05]  /*22970*/  VIADD R9, R19, 0xffffffff ;  /* 0xffffffff13097836 */ /* 0x000fca0000000000 */
[----:B------:R0:W1:Y:S02]  /*22980*/  SHFL.IDX PT, R16, R2, R9, 0x1f ;  /* 0x00001f0902107589 */ /* 0x00006400000e0000 */
.L_x_675:
[----:B-1----:R-:W-:Y:S01]  /*22990*/  IMAD R16, R16, UR5, R7 ;  /* 0x0000000510107c24 */ /* 0x002fe2000f8e0207 */
[----:B------:R-:W-:Y:S01]  /*229a0*/  IABS R6, R0 ;  /* 0x0000000000067213 */ /* 0x000fe20000000000 */
[----:B------:R-:W-:Y:S02]  /*229b0*/  IMAD R7, R11, R4, RZ ;  /* 0x000000040b077224 */ /* 0x000fe400078e02ff */
[----:B0-----:R-:W-:Y:S02]  /*229c0*/  IMAD.MOV.U32 R2, RZ, RZ, RZ ;  /* 0x000000ffff027224 */ /* 0x001fe400078e00ff */
[----:B------:R-:W-:Y:S02]  /*229d0*/  IMAD.MOV R6, RZ, RZ, -R6 ;  /* 0x000000ffff067224 */ /* 0x000fe400078e0a06 */
[----:B------:R-:W-:Y:S01]  /*229e0*/  IMAD.HI.U32 R2, R3, R7, R2 ;  /* 0x0000000703027227 */ /* 0x000fe200078e0002 */
[----:B------:R-:W-:-:S03]  /*229f0*/  IADD3 R7, -R16, UR6, RZ ;  /* 0x0000000610077c10 */ /* 0x000fc6000fffe1ff */
[----:B------:R-:W-:Y:S01]  /*22a00*/  VIADD R19, R19, UR4 ;  /* 0x0000000413137c36 */ /* 0x000fe20008000000 */
[----:B------:R-:W-:-:S05]  /*22a10*/  IABS R3, R7 ;  /* 0x0000000700037213 */ /* 0x000fca0000000000 */
[----:B------:R-:W-:-:S04]  /*22a20*/  IMAD.HI.U32 R2, R2, R3, RZ ;  /* 0x0000000302027227 */ /* 0x000fc800078e00ff */
[----:B------:R-:W-:-:S05]  /*22a30*/  IMAD R3, R2, R6, R3 ;  /* 0x0000000602037224 */ /* 0x000fca00078e0203 */
[----:B------:R-:W-:-:S13]  /*22a40*/  ISETP.GT.U32.AND P1, PT, R4, R3, PT ;  /* 0x000000030400720c */ /* 0x000fda0003f24070 */
[----:B------:R-:W-:Y:S01]  /*22a50*/  @!P1 IMAD.IADD R3, R3, 0x1, -R4 ;  /* 0x0000000103039824 */ /* 0x000fe200078e0a04 */
[----:B------:R-:W-:Y:S02]  /*22a60*/  @!P1 IADD3 R2, R2, 0x1, RZ ;  /* 0x0000000102029810 */ /* 0x000fe40007ffe0ff */
[----:B------:R-:W-:Y:S02]  /*22a70*/  ISETP.NE.AND P1, PT, R0, RZ, PT ;  /* 0x000000ff0000720c */ /* 0x000fe40003f25270 */
[----:B------:R-:W-:Y:S02]  /*22a80*/  ISETP.GE.U32.AND P0, PT, R3, R4, PT ;  /* 0x000000040300720c */ /* 0x000fe40003f06070 */
[----:B------:R-:W-:-:S04]  /*22a90*/  LOP3.LUT R3, R7, R0, RZ, 0x3c, !PT ;  /* 0x0000000007037212 */ /* 0x000fc800078e3cff */
[----:B------:R-:W-:-:S07]  /*22aa0*/  ISETP.GE.AND P2, PT, R3, RZ, PT ;  /* 0x000000ff0300720c */ /* 0x000fce0003f46270 */
[----:B------:R-:W-:-:S06]  /*22ab0*/  @P0 VIADD R2, R2, 0x1 ;  /* 0x0000000102020836 */ /* 0x000fcc0000000000 */
[----:B------:R-:W-:Y:S01]  /*22ac0*/  @!P2 IMAD.MOV R2, RZ, RZ, -R2 ;  /* 0x000000ffff02a224 */ /* 0x000fe200078e0a02 */
[----:B------:R-:W-:-:S05]  /*22ad0*/  @!P1 LOP3.LUT R2, RZ, R0, RZ, 0x33, !PT ;  /* 0x00000000ff029212 */ /* 0x000fca00078e33ff */
[--C-:B------:R-:W-:Y:S02]  /*22ae0*/  IMAD.MOV R17, RZ, RZ, -R2.reuse ;  /* 0x000000ffff117224 */ /* 0x100fe400078e0a02 */
[----:B------:R-:W-:Y:S02]  /*22af0*/  IMAD.MOV.U32 R18, RZ, RZ, R2 ;  /* 0x000000ffff127224 */ /* 0x000fe400078e0002 */
[----:B------:R-:W-:Y:S01]  /*22b00*/  IMAD R17, R0, R17, R7 ;  /* 0x0000001100117224 */ /* 0x000fe200078e0207 */
[----:B------:R-:W-:Y:S06]  /*22b10*/  BRA `(.L_x_676) ;  /* 0x00000000000c7947 */ /* 0x000fec0003800000 */
.L_x_671:
[----:B------:R-:W-:Y:S01]  /*22b20*/  MOV R17, RZ ;  /* 0x000000ff00117202 */ /* 0x000fe20000000f00 */
[----:B------:R-:W-:Y:S02]  /*22b30*/  IMAD.U32 R16, RZ, RZ, UR6 ;  /* 0x00000006ff107e24 */ /* 0x000fe4000f8e00ff */
[----:B------:R-:W-:-:S07]  /*22b40*/  IMAD.MOV.U32 R18, RZ, RZ, RZ ;  /* 0x000000ffff127224 */ /* 0x000fce00078e00ff */
.L_x_676:
[----:B------:R-:W-:-:S13]  /*22b50*/  ISETP.NE.AND P0, PT, R5, RZ, PT ;  /* 0x000000ff0500720c */ /* 0x000fda0003f05270 */
[----:B------:R-:W0:Y:S01]  /*22b60*/  @!P0 S2R R3, SR_CgaCtaId ;  /* 0x0000000000038919 */ /* 0x000e220000008800 */
[----:B------:R-:W-:-:S04]  /*22b70*/  @!P0 MOV R0, 0x400 ;  /* 0x0000040000008802 */ /* 0x000fc80000000f00 */
[----:B0-----:R-:W-:-:S05]  /*22b80*/  @!P0 LEA R0, R3, R0, 0x18 ;  /* 0x0000000003008211 */ /* 0x001fca00078ec0ff */
[----:B------:R2:W-:Y:S01]  /*22b90*/  @!P0 STS.128 [R0+0x334d0], R16 ;  /* 0x0334d01000008388 */ /* 0x0005e20000000c00 */
[----:B------:R-:W-:Y:S06]  /*22ba0*/  BAR.ARV 0x5, 0x180 ;  /* 0x0146000000007b1d */ /* 0x000fec0000002000 */
.L_x_669:
[----:B--2---:R-:W-:Y:S01]  /*22bb0*/  IMAD.MOV.U32 R0, RZ, RZ, 0x1 ;  /* 0x00000001ff007424 */ /* 0x004fe200078e00ff */
[----:B------:R2:W-:Y:S01]  /*22bc0*/  STL [R1+0xc], RZ ;  /* 0x00000cff01007387 */ /* 0x0005e20000100800 */
[----:B------:R-:W-:Y:S02]  /*22bd0*/  ULDC UR4, c[0x0][0xc3c] ;  /* 0x00030f0000047ab9 */ /* 0x000fe40000000800 */
[----:B-1----:R-:W-:Y:S01]  /*22be0*/  ISETP.GE.AND P0, PT, R19, UR4, PT ;  /* 0x0000000413007c0c */ /* 0x002fe2000bf06270 */
[----:B------:R2:W-:Y:S04]  /*22bf0*/  STL [R1+0x14], R0 ;  /* 0x0000140001007387 */ /* 0x0005e80000100800 */
[----:B------:R2:W-:Y:S08]  /*22c00*/  STL [R1+0x58], RZ ;  /* 0x000058ff01007387 */ /* 0x0005f00000100800 */
[----:B--2---:R-:W-:Y:S05]  /*22c10*/  @P0 BRA `(.L_x_677) ;  /* 0x0000006000e00947 */ /* 0x004fea0003800000 */
[----:B------:R-:W1:Y:S01]  /*22c20*/  S2R R10, SR_TID.X ;  /* 0x00000000000a7919 */ /* 0x000e620000002100 */
[----:B------:R-:W2:Y:S01]  /*22c30*/  S2UR UR5, SR_CgaCtaId ;  /* 0x00000000000579c3 */ /* 0x000ea20000008800 */
[----:B------:R-:W-:Y:S01]  /*22c40*/  UMOV UR4, 0x400 ;  /* 0x0000040000047882 */ /* 0x000fe20000000000 */
[----:B------:R-:W-:Y:S01]  /*22c50*/  BSSY B7, `(.L_x_677) ;  /* 0x0000634000077945 */ /* 0x000fe20003800000 */
[----:B------:R-:W-:Y:S01]  /*22c60*/  ULDC.64 UR40, c[0x0][0x198] ;  /* 0x0000660000287ab9 */ /* 0x000fe20000000a00 */
[----:B------:R-:W-:Y:S02]  /*22c70*/  ULOP3.LUT UR37, UR36, 0x1, URZ, 0xfc, !UPT ;  /* 0x0000000124257892 */ /* 0x000fe4000f8efc3f */
[----:B------:R-:W-:Y:S01]  /*22c80*/  ULOP3.LUT UR39, UR36, 0x2, URZ, 0xfc, !UPT ;  /* 0x0000000224277892 */ /* 0x000fe2000f8efc3f */
[----:B------:R-:W-:Y:S01]  /*22c90*/  ULDC UR38, c[0x0][0xc] ;  /* 0x0000030000267ab9 */ /* 0x000fe20000000800 */
[----:B--2---:R-:W-:Y:S01]  /*22ca0*/  ULEA UR4, UR5, UR4, 0x18 ;  /* 0x0000000405047291 */ /* 0x004fe2000f8ec03f */
[----:B-1----:R-:W-:Y:S01]  /*22cb0*/  IMAD.SHL.U32 R4, R10, 0x40, RZ ;  /* 0x000000400a047824 */ /* 0x002fe200078e00ff */
[----:B------:R-:W-:-:S02]  /*22cc0*/  SHF.R.U32.HI R3, RZ, 0x1, R10 ;  /* 0x00000001ff037819 */ /* 0x000fc4000001160a */
[----:B------:R-:W-:Y:S02]  /*22cd0*/  LOP3.LUT R9, R10, 0x7f, RZ, 0xc0, !PT ;  /* 0x0000007f0a097812 */ /* 0x000fe400078ec0ff */
[----:B------:R-:W-:Y:S02]  /*22ce0*/  LOP3.LUT R0, R4, 0x180, RZ, 0xc0, !PT ;  /* 0x0000018004007812 */ /* 0x000fe400078ec0ff */
[----:B------:R-:W-:Y:S02]  /*22cf0*/  SHF.L.U32 R5, R10, 0x1, RZ ;  /* 0x000000010a057819 */ /* 0x000fe400000006ff */
        /* <DEDUP_REMOVED lines=13> */
[----:B------:R0:W-:Y:S03]  /*22dd0*/  STL [R1+0x2c], R5 ;  /* 0x00002c0501007387 */ /* 0x0001e60000100800 */
[----:B------:R-:W-:-:S02]  /*22de0*/  LOP3.LUT R6, R3, 0x80, RZ, 0xc0, !PT ;  /* 0x0000008003067812 */ /* 0x000fc400078ec0ff */
[----:B------:R-:W-:Y:S01]  /*22df0*/  LOP3.LUT R8, R7, 0x60, R3, 0xf8, !PT ;  /* 0x0000006007087812 */ /* 0x000fe200078ef803 */
[----:B------:R-:W-:Y:S01]  /*22e00*/  IMAD.SHL.U32 R7, R10, 0x4, RZ ;  /* 0x000000040a077824 */ /* 0x000fe200078e00ff */
[----:B------:R-:W-:Y:S02]  /*22e10*/  LOP3.LUT R6, R6, 0x10, R10, 0xf8, !PT ;  /* 0x0000001006067812 */ /* 0x000fe400078ef80a */
[----:B0-----:R-:W-:Y:S02]  /*22e20*/  SHF.R.U32.HI R5, RZ, 0x2, R9 ;  /* 0x00000002ff057819 */ /* 0x001fe40000011609 */
[----:B------:R-:W-:Y:S02]  /*22e30*/  LOP3.LUT R6, R6, 0x10, R7, 0x78, !PT ;  /* 0x0000001006067812 */ /* 0x000fe400078e7807 */
[--C-:B------:R-:W-:Y:S02]  /*22e40*/  LOP3.LUT R7, R8, 0x100, R3.reuse, 0xf8, !PT ;  /* 0x0000010008077812 */ /* 0x100fe400078ef803 */
[----:B------:R-:W-:-:S02]  /*22e50*/  LOP3.LUT R5, R5, 0x60, R3, 0xf8, !PT ;  /* 0x0000006005057812 */ /* 0x000fc400078ef803 */
[----:B------:R-:W-:-:S05]  /*22e60*/  LOP3.LUT R4, R7, R6, RZ, 0xfc, !PT ;  /* 0x0000000607047212 */ /* 0x000fca00078efcff */
[----:B------:R0:W-:Y:S02]  /*22e70*/  STL [R1+0x28], R4 ;  /* 0x0000280401007387 */ /* 0x0001e40000100800 */
[----:B0-----:R-:W-:-:S05]  /*22e80*/  IMAD.U32 R4, RZ, RZ, UR4 ;  /* 0x00000004ff047e24 */ /* 0x001fca000f8e00ff */
[----:B------:R-:W-:Y:S01]  /*22e90*/  IADD3 R3, R4, R2, RZ ;  /* 0x0000000204037210 */ /* 0x000fe20007ffe0ff */
[----:B------:R-:W-:Y:S01]  /*22ea0*/  IMAD.MOV.U32 R2, RZ, RZ, 0x1 ;  /* 0x00000001ff027424 */ /* 0x000fe200078e00ff */
[----:B------:R-:W-:Y:S04]  /*22eb0*/  STL [R1+0x4], R4 ;  /* 0x0000040401007387 */ /* 0x000fe80000100800 */
[----:B------:R0:W-:Y:S04]  /*22ec0*/  STL [R1+0x34], R3 ;  /* 0x0000340301007387 */ /* 0x0001e80000100800 */
[----:B------:R-:W-:Y:S04]  /*22ed0*/  STL [R1+0x58], RZ ;  /* 0x000058ff01007387 */ /* 0x000fe80000100800 */
[----:B------:R1:W-:Y:S01]  /*22ee0*/  STL [R1+0x18], R2 ;  /* 0x0000180201007387 */ /* 0x0003e20000100800 */
[----:B0-----:R-:W-:-:S03]  /*22ef0*/  IMAD.MOV.U32 R3, RZ, RZ, 0x1 ;  /* 0x00000001ff037424 */ /* 0x001fc600078e00ff */
[----:B------:R0:W-:Y:S04]  /*22f00*/  STL [R1+0x10], RZ ;  /* 0x000010ff01007387 */ /* 0x0001e80000100800 */
[----:B------:R0:W-:Y:S01]  /*22f10*/  STL [R1+0xc], RZ ;  /* 0x00000cff01007387 */ /* 0x0001e20000100800 */
[----:B-1----:R-:W-:-:S03]  /*22f20*/  LOP3.LUT R2, R0, 0x40, RZ, 0xfc, !PT ;  /* 0x0000004000027812 */ /* 0x002fc600078efcff */
[----:B------:R0:W-:Y:S01]  /*22f30*/  STL [R1+0x14], R3 ;  /* 0x0000140301007387 */ /* 0x0001e20000100800 */
[----:B------:R-:W-:-:S07]  /*22f40*/  LOP3.LUT R0, R0, 0x80, RZ, 0xfc, !PT ;  /* 0x0000008000007812 */ /* 0x000fce00078efcff */
.L_x_793:
[----:B0-2---:R-:W0:Y:S02]  /*22f50*/  LDC.64 R2, c[0x0][0xc88] ;  /* 0x00032200ff027b82 */ /* 0x005e240000000a00 */
[----:B0-----:R-:W-:-:S05]  /*22f60*/  IMAD.WIDE R2, R19, 0x4, R2 ;  /* 0x0000000413027825 */ /* 0x001fca00078e0202 */
[----:B------:R-:W2:Y:S01]  /*22f70*/  LDG.E R15, desc[UR54][R2.64] ;  /* 0x00000036020f7981 */ /* 0x000ea2000c1e1900 */
[----:B------:R-:W-:Y:S05]  /*22f80*/  YIELD ;  /* 0x0000000000007946 */ /* 0x000fea0003800000 */
[----:B------:R-:W-:Y:S01]  /*22f90*/  ULDC.64 UR4, c[0x0][0xa28] ;  /* 0x00028a0000047ab9 */ /* 0x000fe20000000a00 */
[----:B---3--:R-:W-:Y:S01]  /*22fa0*/  IMAD.MOV.U32 R0, RZ, RZ, RZ ;  /* 0x000000ffff007224 */ /* 0x008fe200078e00ff */
[----:B------:R-:W-:Y:S01]  /*22fb0*/  ISETP.NE.U32.AND P0, PT, RZ, UR4, PT ;  /* 0x00000004ff007c0c */ /* 0x000fe2000bf05070 */
[----:B------:R-:W-:Y:S01]  /*22fc0*/  ULDC.64 UR10, c[0x0][0xa18] ;  /* 0x00028600000a7ab9 */ /* 0x000fe20000000a00 */
[----:B------:R-:W-:Y:S01]  /*22fd0*/  ULDC.64 UR8, c[0x0][0xa10] ;  /* 0x0002840000087ab9 */ /* 0x000fe20000000a00 */
[----:B------:R-:W-:Y:S01]  /*22fe0*/  ULDC.64 UR6, c[0x0][0xa08] ;  /* 0x0002820000067ab9 */ /* 0x000fe20000000a00 */
[----:B------:R-:W-:-:S02]  /*22ff0*/  ISETP.NE.AND.EX P0, PT, RZ, UR5, PT, P0 ;  /* 0x00000005ff007c0c */ /* 0x000fc4000bf05300 */
[----:B--2---:R-:W-:Y:S01]  /*23000*/  SHF.R.S32.HI R4, RZ, 0x1f, R15 ;  /* 0x0000001fff047819 */ /* 0x004fe2000001140f */
[----:B------:R-:W-:-:S10]  /*23010*/  IMAD.SHL.U32 R14, R15, 0x4, RZ ;  /* 0x000000040f0e7824 */ /* 0x000fd400078e00ff */
[C---:B------:R-:W-:Y:S01]  /*23020*/  @P0 LEA R2, P1, R15.reuse, UR4, 0x2 ;  /* 0x000000040f020c11 */ /* 0x040fe2000f8210ff */
[----:B------:R-:W-:Y:S03]  /*23030*/  STL [R1+0x30], R15 ;  /* 0x0000300f01007387 */ /* 0x000fe60000100800 */
[C-C-:B------:R-:W-:Y:S01]  /*23040*/  @P0 LEA.HI.X R3, R15.reuse, UR5, R4.reuse, 0x2, P1 ;  /* 0x000000050f030c11 */ /* 0x140fe200088f1404 */
[----:B------:R-:W-:Y:S01]  /*23050*/  ULDC.64 UR4, c[0x0][0xa00] ;  /* 0x0002800000047ab9 */ /* 0x000fe20000000a00 */
[----:B------:R0:W-:Y:S01]  /*23060*/  STL [R1+0x40], R4 ;  /* 0x0000400401007387 */ /* 0x0001e20000100800 */
[----:B------:R-:W-:Y:S02]  /*23070*/  ISETP.NE.U32.AND P2, PT, RZ, UR4, PT ;  /* 0x00000004ff007c0c */ /* 0x000fe4000bf45070 */
[----:B------:R-:W-:Y:S01]  /*23080*/  SHF.L.U64.HI R13, R15, 0x2, R4 ;  /* 0x000000020f0d7819 */ /* 0x000fe20000010204 */
[----:B-1----:R1:W5:Y:S01]  /*23090*/  @P0 LDG.E R0, desc[UR54][R2.64] ;  /* 0x0000003602000981 */ /* 0x002362000c1e1900 */
[----:B------:R-:W-:Y:S01]  /*230a0*/  ISETP.NE.AND.EX P2, PT, RZ, UR5, PT, P2 ;  /* 0x00000005ff007c0c */ /* 0x000fe2000bf45320 */
[----:B------:R-:W-:Y:S01]  /*230b0*/  IMAD.MOV.U32 R12, RZ, RZ, RZ ;  /* 0x000000ffff0c7224 */ /* 0x000fe200078e00ff */
[----:B------:R-:W-:Y:S01]  /*230c0*/  ISETP.NE.U32.AND P3, PT, RZ, UR10, PT ;  /* 0x0000000aff007c0c */ /* 0x000fe2000bf65070 */
[----:B------:R-:W-:Y:S01]  /*230d0*/  STL [R1], R14 ;  /* 0x0000000e01007387 */ /* 0x000fe20000100800 */
[----:B------:R-:W-:-:S02]  /*230e0*/  ISETP.NE.U32.AND P0, PT, RZ, UR6, PT ;  /* 0x00000006ff007c0c */ /* 0x000fc4000bf05070 */
[C---:B0-----:R-:W-:Y:S01]  /*230f0*/  IADD3 R4, P4, R14.reuse, UR4, RZ ;  /* 0x000000040e047c10 */ /* 0x041fe2000ff9e0ff */
[----:B------:R-:W-:Y:S01]  /*23100*/  STL [R1+0x20], R13 ;  /* 0x0000200d01007387 */ /* 0x000fe20000100800 */
[----:B------:R-:W-:Y:S02]  /*23110*/  ISETP.NE.AND.EX P3, PT, RZ, UR11, PT, P3 ;  /* 0x0000000bff007c0c */ /* 0x000fe4000bf65330 */
[----:B-1----:R-:W-:Y:S02]  /*23120*/  CS2R R2, SRZ ;  /* 0x0000000000027805 */ /* 0x002fe4000001ff00 */
[C---:B------:R-:W-:Y:S02]  /*23130*/  IADD3.X R5, R13.reuse, UR5, RZ, P4, !PT ;  /* 0x000000050d057c10 */ /* 0x040fe4000a7fe4ff */
[----:B------:R-:W-:Y:S02]  /*23140*/  IADD3 R6, P4, R14, UR8, RZ ;  /* 0x000000080e067c10 */ /* 0x000fe4000ff9e0ff */
[----:B------:R-:W-:Y:S01]  /*23150*/  ISETP.NE.U32.AND P1, PT, RZ, UR8, PT ;  /* 0x00000008ff007c0c */ /* 0x000fe2000bf25070 */
[----:B------:R-:W2:Y:S01]  /*23160*/  @P2 LDG.E R2, desc[UR54][R4.64] ;  /* 0x0000003604022981 */ /* 0x000ea2000c1e1900 */
[----:B------:R-:W-:Y:S01]  /*23170*/  IADD3.X R7, R13, UR9, RZ, P4, !PT ;  /* 0x000000090d077c10 */ /* 0x000fe2000a7fe4ff */
[----:B------:R-:W-:Y:S01]  /*23180*/  ULDC UR4, c[0x0][0x288] ;  /* 0x0000a20000047ab9 */ /* 0x000fe20000000800 */
[----:B------:R-:W-:-:S02]  /*23190*/  ISETP.NE.AND.EX P0, PT, RZ, UR7, PT, P0 ;  /* 0x00000007ff007c0c */ /* 0x000fc4000bf05300 */
[----:B------:R-:W-:Y:S02]  /*231a0*/  ISETP.NE.AND.EX P1, PT, RZ, UR9, PT, P1 ;  /* 0x00000009ff007c0c */ /* 0x000fe4000bf25310 */
[C---:B------:R-:W-:Y:S02]  /*231b0*/  @P3 IADD3 R10, P4, R14.reuse, UR10, RZ ;  /* 0x0000000a0e0a3c10 */ /* 0x040fe4000ff9e0ff */
[----:B------:R-:W-:Y:S02]  /*231c0*/  IADD3 R8, P5, R14, UR6, RZ ;  /* 0x000000060e087c10 */ /* 0x000fe4000ffbe0ff */
[C---:B------:R-:W-:Y:S02]  /*231d0*/  @P3 IADD3.X R11, R13.reuse, UR11, RZ, P4, !PT ;  /* 0x0000000b0d0b3c10 */ /* 0x040fe4000a7fe4ff */
[----:B------:R-:W-:-:S05]  /*231e0*/  IADD3.X R9, R13, UR7, RZ, P5, !PT ;  /* 0x000000070d097c10 */ /* 0x000fca000affe4ff */
[----:B------:R-:W5:Y:S04]  /*231f0*/  @P0 LDG.E R12, desc[UR54][R8.64] ;  /* 0x00000036080c0981 */ /* 0x000f68000c1e1900 */
[----:B------:R-:W5:Y:S04]  /*23200*/  @P1 LDG.E R3, desc[UR54][R6.64] ;  /* 0x0000003606031981 */ /* 0x000f68000c1e1900 */
[----:B--2---:R0:W-:Y:S02]  /*23210*/  STL [R1+0x38], R2 ;  /* 0x0000380201007387 */ /* 0x0041e40000100800 */
[----:B0-----:R-:W-:Y:S01]  /*23220*/  MOV R2, UR4 ;  /* 0x0000000400027c02 */ /* 0x001fe20008000f00 */
[----:B------:R-:W-:-:S05]  /*23230*/  ULDC.64 UR4, c[0x0][0x418] ;  /* 0x0001060000047ab9 */ /* 0x000fca0000000a00 */
[----:B------:R0:W2:Y:S01]  /*23240*/  @P3 LDG.E R2, desc[UR54][R10.64] ;  /* 0x000000360a023981 */ /* 0x0000a2000c1e1900 */
[----:B------:R-:W-:-:S03]  /*23250*/  UISETP.NE.U32.AND UP0, UPT, UR4, URZ, UPT ;  /* 0x0000003f0400728c */ /* 0x000fc6000bf05070 */
[----:B------:R-:W-:Y:S01]  /*23260*/  ULDC UR4, c[0x0][0x424] ;  /* 0x0001090000047ab9 */ /* 0x000fe20000000800 */
[----:B------:R-:W-:-:S03]  /*23270*/  UISETP.NE.AND.EX UP0, UPT, UR5, URZ, UPT, UP0 ;  /* 0x0000003f0500728c */ /* 0x000fc6000bf05300 */
[----:B------:R-:W-:Y:S01]  /*23280*/  ULDC UR5, c[0x0][0x2f0] ;  /* 0x0000bc0000057ab9 */ /* 0x000fe20000000800 */
[----:B------:R-:W-:-:S04]  /*23290*/  USEL UR4, UR4, 0x1, UP0 ;  /* 0x0000000104047887 */ /* 0x000fc80008000000 */
[----:B------:R-:W-:-:S03]  /*232a0*/  UIMAD UR4, UR4, UR5, URZ ;  /* 0x00000005040472a4 */ /* 0x000fc6000f8e023f */
[----:B------:R-:W-:Y:S02]  /*232b0*/  ULDC UR5, c[0x0][0x348] ;  /* 0x0000d20000057ab9 */ /* 0x000fe40000000800 */
[----:B0-----:R-:W-:Y:S01]  /*232c0*/  IMAD.U32 R10, RZ, RZ, UR5 ;  /* 0x00000005ff0a7e24 */ /* 0x001fe2000f8e00ff */
[----:B--2---:R0:W-:Y:S02]  /*232d0*/  STL [R1+0x4c], R2 ;  /* 0x00004c0201007387 */ /* 0x0041e40000100800 */
[----:B0-----:R-:W-:Y:S01]  /*232e0*/  IMAD.U32 R2, RZ, RZ, UR4 ;  /* 0x00000004ff027e24 */ /* 0x001fe2000f8e00ff */
[----:B------:R-:W-:Y:S06]  /*232f0*/  @P3 BRA `(.L_x_678) ;  /* 0x0000000000143947 */ /* 0x000fec0003800000 */
[----:B------:R-:W-:Y:S05]  /*23300*/  @!P2 BRA `(.L_x_678) ;  /* 0x000000000010a947 */ /* 0x000fea0003800000 */
[----:B------:R-:W2:Y:S04]  /*23310*/  LDG.E R11, desc[UR54][R4.64] ;  /* 0x00000036040b7981 */ /* 0x000ea8000c1e1900 */
[----:B------:R-:W2:Y:S02]  /*23320*/  LDG.E R4, desc[UR54][R4.64+0x4] ;  /* 0x0000043604047981 */ /* 0x000ea4000c1e1900 */
[----:B--2---:R-:W-:-:S05]  /*23330*/  IMAD.IADD R4, R4, 0x1, -R11 ;  /* 0x0000000104047824 */ /* 0x004fca00078e0a0b */
[----:B------:R0:W-:Y:S02]  /*23340*/  STL [R1+0x4c], R4 ;  /* 0x00004c0401007387 */ /* 0x0001e40000100800 */
.L_x_678:
[----:B------:R-:W-:Y:S01]  /*23350*/  IMAD.MOV.U32 R11, RZ, RZ, R15 ;  /* 0x000000ffff0b7224 */ /* 0x000fe200078e000f */
[----:B------:R-:W-:Y:S01]  /*23360*/  ULDC.64 UR4, c[0x0][0xa20] ;  /* 0x0002880000047ab9 */ /* 0x000fe20000000a00 */
[----:B0----5:R-:W-:Y:S01]  /*23370*/  IMAD.IADD R4, R12, 0x1, R0 ;  /* 0x000000010c047824 */ /* 0x021fe200078e0200 */
[----:B------:R-:W-:Y:S02]  /*23380*/  ISETP.NE.U32.AND P2, PT, RZ, UR4, PT ;  /* 0x00000004ff007c0c */ /* 0x000fe4000bf45070 */
[----:B------:R0:W-:Y:S02]  /*23390*/  STL [R1+0x1c], R11 ;  /* 0x00001c0b01007387 */ /* 0x0001e40000100800 */
[----:B------:R-:W-:Y:S02]  /*233a0*/  ISETP.NE.AND.EX P2, PT, RZ, UR5, PT, P2 ;  /* 0x00000005ff007c0c */ /* 0x000fe4000bf45320 */
[----:B------:R0:W-:Y:S11]  /*233b0*/  STL [R1+0x24], R4 ;  /* 0x0000240401007387 */ /* 0x0001f60000100800 */
[----:B0-----:R-:W-:Y:S05]  /*233c0*/  @!P2 BRA `(.L_x_679) ;  /* 0x000000000010a947 */ /* 0x001fea0003800000 */
[----:B------:R-:W-:-:S04]  /*233d0*/  IADD3 R4, P0, R14, UR4, RZ ;  /* 0x000000040e047c10 */ /* 0x000fc8000ff1e0ff */
[----:B------:R-:W-:-:S05]  /*233e0*/  IADD3.X R5, R13, UR5, RZ, P0, !PT ;  /* 0x000000050d057c10 */ /* 0x000fca00087fe4ff */
[----:B------:R0:W5:Y:S01]  /*233f0*/  LDG.E R2, desc[UR54][R4.64] ;  /* 0x0000003604027981 */ /* 0x000162000c1e1900 */
[----:B------:R-:W-:Y:S05]  /*23400*/  BRA `(.L_x_680) ;  /* 0x0000000000107947 */ /* 0x000fea0003800000 */
.L_x_679:
[----:B------:R-:W-:Y:S05]  /*23410*/  @!P0 BRA `(.L_x_680) ;  /* 0x00000000000c8947 */ /* 0x000fea0003800000 */
[----:B------:R-:W2:Y:S04]  /*23420*/  LDG.E R4, desc[UR54][R8.64] ;  /* 0x0000003608047981 */ /* 0x000ea8000c1e1900 */
[----:B------:R-:W2:Y:S02]  /*23430*/  LDG.E R2, desc[UR54][R8.64+0x4] ;  /* 0x0000043608027981 */ /* 0x000ea4000c1e1900 */
[----:B--2---:R-:W-:-:S07]  /*23440*/  IADD3 R2, -R4, R2, RZ ;  /* 0x0000000204027210 */ /* 0x004fce0007ffe1ff */
.L_x_680:
[----:B-----5:R-:W-:Y:S02]  /*23450*/  IMAD.IADD R0, R2, 0x1, -R0 ;  /* 0x0000000102007824 */ /* 0x020fe400078e0a00 */
[----:B------:R-:W2:Y:S04]  /*23460*/  @P1 LDG.E R2, desc[UR54][R6.64] ;  /* 0x0000003606021981 */ /* 0x000ea8000c1e1900 */
[----:B------:R-:W2:Y:S01]  /*23470*/  @P1 LDG.E R6, desc[UR54][R6.64+0x4] ;  /* 0x0000043606061981 */ /* 0x000ea2000c1e1900 */
[----:B------:R-:W-:Y:S01]  /*23480*/  BSSY B0, `(.L_x_681) ;  /* 0x000016c000007945 */ /* 0x000fe20003800000 */
[----:B--2---:R-:W-:-:S04]  /*23490*/  @P1 IMAD.IADD R10, R6, 0x1, -R2 ;  /* 0x00000001060a1824 */ /* 0x004fc800078e0a02 */
[----:B0-----:R-:W-:-:S04]  /*234a0*/  IMAD.IADD R4, R0, 0x1, R10 ;  /* 0x0000000100047824 */ /* 0x001fc800078e020a */
[----:B------:R-:W-:Y:S01]  /*234b0*/  VIADD R2, R4, 0x9f ;  /* 0x0000009f04027836 */ /* 0x000fe20000000000 */
[----:B------:R0:W-:Y:S03]  /*234c0*/  STL [R1+0x44], R4 ;  /* 0x0000440401007387 */ /* 0x0001e60000100800 */
[----:B------:R-:W-:-:S05]  /*234d0*/  IMAD.HI R2, R2, 0x66666667, RZ ;  /* 0x6666666702027827 */ /* 0x000fca00078e02ff */
[----:B0-----:R-:W-:-:S04]  /*234e0*/  SHF.R.U32.HI R4, RZ, 0x1f, R2 ;  /* 0x0000001fff047819 */ /* 0x001fc80000011602 */
[----:B------:R-:W-:-:S05]  /*234f0*/  LEA.HI.SX32 R5, R2, R4, 0x1a ;  /* 0x0000000402057211 */ /* 0x000fca00078fd2ff */
[--C-:B------:R-:W-:Y:S01]  /*23500*/  IMAD R2, R5, 0xa0, -R0.reuse ;  /* 0x000000a005027824 */ /* 0x100fe200078e0a00 */
[----:B------:R0:W-:Y:S01]  /*23510*/  STL [R1+0x48], R5 ;  /* 0x0000480501007387 */ /* 0x0001e20000100800 */
[----:B------:R-:W-:-:S03]  /*23520*/  IMAD.MOV R0, RZ, RZ, -R0 ;  /* 0x000000ffff007224 */ /* 0x000fc600078e0a00 */
[----:B------:R-:W-:Y:S02]  /*23530*/  VIMNMX R10, R2, R10, PT ;  /* 0x0000000a020a7248 */ /* 0x000fe40003fe0100 */
[----:B------:R-:W-:-:S04]  /*23540*/  VIMNMX R0, RZ, R0, !PT ;  /* 0x00000000ff007248 */ /* 0x000fc80007fe0100 */
[----:B------:R-:W-:Y:S01]  /*23550*/  ISETP.GT.AND P0, PT, R10, R0, PT ;  /* 0x000000000a00720c */ /* 0x000fe20003f04270 */
[----:B0-----:R-:W-:-:S05]  /*23560*/  IMAD.WIDE.U32 R4, R0, -0x33333333, RZ ;  /* 0xcccccccd00047825 */ /* 0x001fca00078e00ff */
[----:B------:R-:W-:-:S05]  /*23570*/  SHF.R.U32.HI R2, RZ, 0x7, R5 ;  /* 0x00000007ff027819 */ /* 0x000fca0000011605 */
[----:B------:R-:W-:Y:S02]  /*23580*/  IMAD.MOV.U32 R9, RZ, RZ, R2 ;  /* 0x000000ffff097224 */ /* 0x000fe400078e0002 */
[----:B------:R-:W-:-:S05]  /*23590*/  @P0 IADD3 R10, R10, 0x9f, RZ ;  /* 0x0000009f0a0a0810 */ /* 0x000fca0007ffe0ff */
[----:B------:R-:W-:-:S05]  /*235a0*/  @P0 IMAD.HI R0, R10, 0x66666667, RZ ;  /* 0x666666670a000827 */ /* 0x000fca00078e02ff */
[----:B------:R-:W-:-:S04]  /*235b0*/  @P0 SHF.R.U32.HI R4, RZ, 0x1f, R0 ;  /* 0x0000001fff040819 */ /* 0x000fc80000011600 */
[----:B------:R-:W-:Y:S02]  /*235c0*/  @P0 LEA.HI.SX32 R9, R0, R4, 0x1a ;  /* 0x0000000400090211 */ /* 0x000fe400078fd2ff */
[----:B------:R-:W-:Y:S02]  /*235d0*/  PLOP3.LUT P0, PT, PT, PT, PT, 0x80, 0x0 ;  /* 0x000000000000781c */ /* 0x000fe40003f0f070 */
[----:B------:R-:W-:-:S13]  /*235e0*/  ISETP.GT.AND P2, PT, R9, R2, PT ;  /* 0x000000020900720c */ /* 0x000fda0003f44270 */
[----:B------:R-:W-:Y:S05]  /*235f0*/  @!P2 BRA `(.L_x_682) ;  /* 0x000000140050a947 */ /* 0x000fea0003800000 */
[----:B------:R-:W-:Y:S01]  /*23600*/  UMOV UR4, 0xffffffff ;  /* 0xffffffff00047882 */ /* 0x000fe20000000000 */
[----:B------:R-:W-:Y:S02]  /*23610*/  SEL R0, R11, RZ, !P1 ;  /* 0x000000ff0b007207 */ /* 0x000fe40004800000 */
[----:B------:R-:W-:Y:S05]  /*23620*/  BRA.DIV UR4, `(.L_x_683) ;  /* 0x00000082045c7947 */ /* 0x000fea000b800000 */
[----:B------:R-:W0:Y:S02]  /*23630*/  S2R R4, SR_TID.X ;  /* 0x0000000000047919 */ /* 0x000e240000002100 */
[----:B0-----:R-:W-:-:S04]  /*23640*/  SHF.R.U32.HI R4, RZ, 0x5, R4 ;  /* 0x00000005ff047819 */ /* 0x001fc80000011604 */
[----:B------:R-:W-:-:S05]  /*23650*/  LOP3.LUT R4, R4, 0x3, RZ, 0xc0, !PT ;  /* 0x0000000304047812 */ /* 0x000fca00078ec0ff */
[----:B------:R0:W1:Y:S02]  /*23660*/  SHFL.IDX PT, R14, R4, RZ, 0x1f ;  /* 0x00001fff040e7589 */ /* 0x00006400000e0000 */
.L_x_895:
[----:B-1----:R-:W-:Y:S02]  /*23670*/  ISETP.NE.AND P0, PT, R14, RZ, PT ;  /* 0x000000ff0e00720c */ /* 0x002fe40003f05270 */
[----:B------:R-:W-:-:S11]  /*23680*/  PLOP3.LUT P6, PT, PT, PT, PT, 0x8, 0x0 ;  /* 0x000000000000781c */ /* 0x000fd60003fce170 */
[----:B------:R-:W-:Y:S05]  /*23690*/  @P0 BRA `(.L_x_684) ;  /* 0x00000000000c0947 */ /* 0x000fea0003800000 */
[----:B------:R-:W-:-:S03]  /*236a0*/  UMOV UR4, 0xffffffff ;  /* 0xffffffff00047882 */ /* 0x000fc60000000000 */
[----:B------:R-:W-:Y:S05]  /*236b0*/  BRA.DIV UR4, `(.L_x_685) ;  /* 0x00000082046c7947 */ /* 0x000fea000b800000 */
[----:B------:R-:W-:-:S13]  /*236c0*/  ELECT P6, URZ, PT ;  /* 0x00000000003f782f */ /* 0x000fda00038c0000 */
.L_x_684:
[----:B0-----:R-:W2:Y:S04]  /*236d0*/  LDL R4, [R1+0x58] ;  /* 0x0000580001047983 */ /* 0x001ea80000100800 */
[----:B------:R-:W3:Y:S01]  /*236e0*/  LDL R6, [R1+0x4] ;  /* 0x0000040001067983 */ /* 0x000ee20000100800 */
[----:B------:R-:W-:Y:S01]  /*236f0*/  BSSY B1, `(.L_x_686) ;  /* 0x0000008000017945 */ /* 0x000fe20003800000 */
[----:B--2---:R-:W-:-:S05]  /*23700*/  VIADD R4, R4, 0x1 ;  /* 0x0000000104047836 */ /* 0x004fca0000000000 */
[----:B------:R-:W-:-:S04]  /*23710*/  LEA.HI R5, R4, R4, RZ, 0x1 ;  /* 0x0000000404057211 */ /* 0x000fc800078f08ff */
[----:B------:R-:W-:-:S05]  /*23720*/  LOP3.LUT R5, R5, 0xfffffffe, RZ, 0xc0, !PT ;  /* 0xfffffffe05057812 */ /* 0x000fca00078ec0ff */
[----:B------:R-:W-:-:S05]  /*23730*/  IMAD.IADD R4, R4, 0x1, -R5 ;  /* 0x0000000104047824 */ /* 0x000fca00078e0a05 */
[----:B------:R-:W-:-:S04]  /*23740*/  SHF.L.U32 R4, R4, 0x1f, RZ ;  /* 0x0000001f04047819 */ /* 0x000fc800000006ff */
[----:B---3--:R-:W0:Y:S02]  /*23750*/  SYNCS.PHASECHK.TRANS64.TRYWAIT P0, [R6+URZ+0x33420], R4 ;  /* 0x03342004060075a7 */ /* 0x008e24000800017f */
[----:B0-----:R-:W-:Y:S05]  /*23760*/  @!P0 BRA `(.L_x_687) ;  /* 0x0000008000608947 */ /* 0x001fea0003800000 */
.L_x_898:
[----:B------:R-:W-:Y:S05]  /*23770*/  BSYNC B1 ;  /* 0x0000000000017941 */ /* 0x000fea0003800000 */
.L_x_686:
[----:B------:R-:W-:Y:S04]  /*23780*/  BSSY B1, `(.L_x_688) ;  /* 0x0000091000017945 */ /* 0x000fe80003800000 */
[----:B------:R-:W-:Y:S05]  /*23790*/  @!P6 BRA `(.L_x_689) ;  /* 0x00000008003ce947 */ /* 0x000fea0003800000 */
[----:B------:R-:W2:Y:S04]  /*237a0*/  LDL R6, [R1+0x4] ;  /* 0x0000040001067983 */ /* 0x000ea80000100800 */
[----:B------:R-:W3:Y:S01]  /*237b0*/  LDL R7, [R1+0x18] ;  /* 0x0000180001077983 */ /* 0x000ee20000100800 */
[----:B0-----:R-:W0:Y:S01]  /*237c0*/  S2R R5, SR_TID.X ;  /* 0x0000000000057919 */ /* 0x001e220000002100 */
[----:B--2---:R-:W-:Y:S02]  /*237d0*/  IMAD.MOV.U32 R8, RZ, RZ, R6 ;  /* 0x000000ffff087224 */ /* 0x004fe400078e0006 */
[----:B------:R-:W2:Y:S01]  /*237e0*/  LDL R6, [R1+0x10] ;  /* 0x0000100001067983 */ /* 0x000ea20000100800 */
[----:B---3--:R-:W-:Y:S01]  /*237f0*/  SHF.L.U32 R10, R7, 0x1f, RZ ;  /* 0x0000001f070a7819 */ /* 0x008fe200000006ff */
[----:B------:R-:W-:Y:S01]  /*23800*/  BSSY B2, `(.L_x_690) ;  /* 0x0000006000027945 */ /* 0x000fe20003800000 */
[----:B0-----:R-:W-:-:S04]  /*23810*/  LOP3.LUT R5, R5, 0x7f, RZ, 0xc0, !PT ;  /* 0x0000007f05057812 */ /* 0x001fc800078ec0ff */
[----:B------:R-:W-:Y:S01]  /*23820*/  ISETP.NE.AND P1, PT, R5, RZ, PT ;  /* 0x000000ff0500720c */ /* 0x000fe20003f25270 */
[----:B--2---:R-:W-:-:S04]  /*23830*/  IMAD R6, R6, 0x8, R8 ;  /* 0x0000000806067824 */ /* 0x004fc800078e0208 */
[----:B------:R-:W0:Y:S02]  /*23840*/  SYNCS.PHASECHK.TRANS64.TRYWAIT P0, [R6+URZ+0x334a0], R10 ;  /* 0x0334a00a060075a7 */ /* 0x000e24000800017f */
[----:B0-----:R-:W-:Y:S06]  /*23850*/  @!P0 BRA `(.L_x_691) ;  /* 0x00000080003c8947 */ /* 0x001fec0003800000 */
.L_x_899:
[----:B------:R-:W-:Y:S05]  /*23860*/  BSYNC B2 ;  /* 0x0000000000027941 */ /* 0x000fea0003800000 */
.L_x_690:
[----:B------:R-:W-:Y:S04]  /*23870*/  BSSY B2, `(.L_x_692) ;  /* 0x0000009000027945 */ /* 0x000fe80003800000 */
[----:B------:R-:W-:Y:S05]  /*23880*/  @P1 BRA `(.L_x_693) ;  /* 0x00000000001c1947 */ /* 0x000fea0003800000 */
[----:B------:R-:W1:Y:S02]  /*23890*/  S2R R4, SR_TID.X ;  /* 0x0000000000047919 */ /* 0x000e640000002100 */
[----:B-1----:R-:W-:Y:S02]  /*238a0*/  LOP3.LUT R5, R4, 0x1f, RZ, 0xc0, !PT ;  /* 0x0000001f04057812 */ /* 0x002fe400078ec0ff */
[----:B------:R-:W-:Y:S02]  /*238b0*/  MOV R4, 0x7800 ;  /* 0x0000780000047802 */ /* 0x000fe40000000f00 */
[----:B------:R-:W-:Y:S02]  /*238c0*/  ISETP.NE.AND P0, PT, R5, RZ, PT ;  /* 0x000000ff0500720c */ /* 0x000fe40003f05270 */
[----:B------:R1:W-:Y:S11]  /*238d0*/  SYNCS.ARRIVE.TRANS64 RZ, [R6+URZ+0x33490], R4 ;  /* 0x0334900406ff79a7 */ /* 0x0003f6000800003f */
[----:B-1----:R-:W-:Y:S05]  /*238e0*/  @!P0 BRA `(.L_x_693) ;  /* 0x0000000000048947 */ /* 0x002fea0003800000 */
[----:B------:R-:W-:Y:S01]  /*238f0*/  BPT.TRAP 0x1 ;  /* 0x000000040000795c */ /* 0x000fe20000300000 */
.L_x_693:
[----:B------:R-:W-:Y:S05]  /*23900*/  BSYNC B2 ;  /* 0x0000000000027941 */ /* 0x000fea0003800000 */
.L_x_692:
[----:B------:R-:W2:Y:S04]  /*23910*/  LDL R7, [R1+0x4] ;  /* 0x0000040001077983 */ /* 0x000ea80000100800 */
[----:B------:R-:W2:Y:S01]  /*23920*/  LDL R4, [R1+0x10] ;  /* 0x0000100001047983 */ /* 0x000ea20000100800 */
[----:B------:R-:W-:Y:S01]  /*23930*/  IMAD.MOV.U32 R14, RZ, RZ, RZ ;  /* 0x000000ffff0e7224 */ /* 0x000fe200078e00ff */
[----:B------:R-:W-:Y:S01]  /*23940*/  UIADD3 UR4, UP0, UR40, 0x570, URZ ;  /* 0x0000057028047890 */ /* 0x000fe2000ff1e03f */
[----:B------:R-:W-:Y:S01]  /*23950*/  IMAD R5, R9, 0xa0, R3 ;  /* 0x000000a009057824 */ /* 0x000fe200078e0203 */
[----:B------:R-:W-:Y:S01]  /*23960*/  PLOP3.LUT P0, PT, PT, PT, PT, 0x80, 0x0 ;  /* 0x000000000000781c */ /* 0x000fe20003f0f070 */
[----:B------:R-:W-:Y:S01]  /*23970*/  UMOV UR6, 0x0 ;  /* 0x0000000000067882 */ /* 0x000fe20000000000 */
[----:B------:R-:W-:Y:S01]  /*23980*/  R2UR UR10, R14 ;  /* 0x000000000e0a72ca */ /* 0x000fe200000e0000 */
[----:B------:R-:W-:Y:S01]  /*23990*/  VIADD R5, R5, 0xffffff60 ;  /* 0xffffff6005057836 */ /* 0x000fe20000000000 */
[----:B------:R-:W-:Y:S01]  /*239a0*/  UIADD3.X UR5, URZ, UR41, URZ, UP0, !UPT ;  /* 0x000000293f057290 */ /* 0x000fe200087fe43f */
[----:B------:R-:W-:Y:S01]  /*239b0*/  UMOV UR7, 0x12f00000 ;  /* 0x12f0000000077882 */ /* 0x000fe20000000000 */
[----:B--2---:R-:W-:-:S02]  /*239c0*/  IMAD R8, R4, 0x7800, R7 ;  /* 0x0000780004087824 */ /* 0x004fc400078e0207 */
[----:B------:R-:W-:Y:S02]  /*239d0*/  VIADD R4, R6, 0x33490 ;  /* 0x0003349006047836 */ /* 0x000fe40000000000 */
[----:B------:R-:W-:-:S07]  /*239e0*/  VIADD R7, R8, 0x24200 ;  /* 0x0002420008077836 */ /* 0x000fce0000000000 */
.L_x_694:
[----:B------:R-:W-:-:S13]  /*239f0*/  @P0 ELECT P2, URZ, PT ;  /* 0x00000000003f082f */ /* 0x000fda0003840000 */
[----:B------:R-:W-:Y:S02]  /*23a00*/  @P2 R2UR UR13, R0 ;  /* 0x00000000000d22ca */ /* 0x000fe400000e0000 */
[----:B------:R-:W-:Y:S02]  /*23a10*/  @P2 R2UR UR12, R18 ;  /* 0x00000000120c22ca */ /* 0x000fe400000e0000 */
[----:B------:R-:W-:Y:S02]  /*23a20*/  @P2 R2UR UR11, R5 ;  /* 0x00000000050b22ca */ /* 0x000fe400000e0000 */
[----:B------:R-:W-:Y:S02]  /*23a30*/  @P2 R2UR UR9, R4 ;  /* 0x00000000040922ca */ /* 0x000fe400000e0000 */
[----:B------:R-:W-:Y:S02]  /*23a40*/  @P2 R2UR UR8, R7 ;  /* 0x00000000070822ca */ /* 0x000fe400000e0000 */
[----:B------:R-:W-:-:S02]  /*23a50*/  @P2 PLOP3.LUT P0, PT, P2, PT, PT, 0x8, 0x0 ;  /* 0x000000000000281c */ /* 0x000fc4000170e170 */
[----:B------:R-:W-:-:S09]  /*23a60*/  PLOP3.LUT P2, PT, PT, PT, PT, 0x8, 0x0 ;  /* 0x000000000000781c */ /* 0x000fd20003f4e170 */
[----:B------:R1:W-:Y:S02]  /*23a70*/  UTMALDG.4D [UR8], [UR4], desc[UR6] ;  /* 0x00000608040075b4 */ /* 0x0003e40008019000 */
[----:B-1----:R-:W-:Y:S05]  /*23a80*/  @P0 BRA.U.ANY `(.L_x_694) ;  /* 0xfffffffd00d80947 */ /* 0x002fea000393ffff */
[----:B------:R-:W-:Y:S01]  /*23a90*/  IMAD.MOV.U32 R13, RZ, RZ, 0x40 ;  /* 0x00000040ff0d7424 */ /* 0x000fe200078e00ff */
[----:B------:R-:W-:Y:S01]  /*23aa0*/  PLOP3.LUT P0, PT, PT, PT, PT, 0x80, 0x0 ;  /* 0x000000000000781c */ /* 0x000fe20003f0f070 */
[----:B------:R-:W-:Y:S01]  /*23ab0*/  UMOV UR6, 0x0 ;  /* 0x0000000000067882 */ /* 0x000fe20000000000 */
[----:B------:R-:W-:Y:S01]  /*23ac0*/  IADD3 R7, R8, 0x26a00, RZ ;  /* 0x00026a0008077810 */ /* 0x000fe20007ffe0ff */
[----:B------:R-:W-:Y:S01]  /*23ad0*/  UMOV UR7, 0x12f00000 ;  /* 0x12f0000000077882 */ /* 0x000fe20000000000 */
[----:B------:R-:W-:-:S15]  /*23ae0*/  R2UR UR10, R13 ;  /* 0x000000000d0a72ca */ /* 0x000fde00000e0000 */
.L_x_695:
        /* <DEDUP_REMOVED lines=16> */
.L_x_696:
        /* <DEDUP_REMOVED lines=10> */
[----:B------:R-:W1:Y:S01]  /*23c90*/  SYNCS.PHASECHK.TRANS64.TRYWAIT P0, [R6+URZ+0x334c0], R10 ;  /* 0x0334c00a060075a7 */ /* 0x000e62000800017f */
[----:B------:R-:W-:Y:S04]  /*23ca0*/  BSSY B2, `(.L_x_697) ;  /* 0x0000002000027945 */ /* 0x000fe80003800000 */
[----:B-1----:R-:W-:Y:S05]  /*23cb0*/  @!P0 BRA `(.L_x_698) ;  /* 0x0000007c00388947 */ /* 0x002fea0003800000 */
.L_x_900:
[----:B------:R-:W-:Y:S05]  /*23cc0*/  BSYNC B2 ;  /* 0x0000000000027941 */ /* 0x000fea0003800000 */
.L_x_697:
        /* <DEDUP_REMOVED lines=11> */
.L_x_700:
[----:B------:R-:W-:Y:S05]  /*23d80*/  BSYNC B2 ;  /* 0x0000000000027941 */ /* 0x000fea0003800000 */
.L_x_699:
[----:B------:R-:W-:Y:S01]  /*23d90*/  R2UR UR10, R14 ;  /* 0x000000000e0a72ca */ /* 0x000fe200000e0000 */
[----:B------:R-:W-:Y:S01]  /*23da0*/  UIADD3 UR4, UP0, UR40, 0x670, URZ ;  /* 0x0000067028047890 */ /* 0x000fe2000ff1e03f */
[----:B------:R-:W-:Y:S01]  /*23db0*/  R2UR UR6, R10 ;  /* 0x000000000a0672ca */ /* 0x000fe200000e0000 */
[----:B------:R-:W-:Y:S01]  /*23dc0*/  VIADD R4, R8, 0xf200 ;  /* 0x0000f20008047836 */ /* 0x000fe20000000000 */
[----:B------:R-:W-:Y:S01]  /*23dd0*/  R2UR UR7, R11 ;  /* 0x000000000b0772ca */ /* 0x000fe200000e0000 */
[----:B------:R-:W-:Y:S01]  /*23de0*/  UIADD3.X UR5, URZ, UR41, URZ, UP0, !UPT ;  /* 0x000000293f057290 */ /* 0x000fe200087fe43f */
[----:B------:R-:W-:Y:S02]  /*23df0*/  PLOP3.LUT P0, PT, PT, PT, PT, 0x80, 0x0 ;  /* 0x000000000000781c */ /* 0x000fe40003f0f070 */
[----:B------:R-:W-:-:S11]  /*23e00*/  IADD3 R6, R6, 0x334b0, RZ ;  /* 0x000334b006067810 */ /* 0x000fd60007ffe0ff */
.L_x_701:
        /* <DEDUP_REMOVED lines=15> */
.L_x_702:
        /* <DEDUP_REMOVED lines=15> */
.L_x_703:
        /* <DEDUP_REMOVED lines=10> */
.L_x_689:
[----:B------:R-:W-:Y:S05]  /*24090*/  BSYNC B1 ;  /* 0x0000000000017941 */ /* 0x000fea0003800000 */
.L_x_688:
[----:B0-----:R-:W2:Y:S04]  /*240a0*/  LDL.LU R4, [R1+0x10] ;  /* 0x0000100001047983 */ /* 0x001ea80000300800 */
[----:B------:R-:W3:Y:S01]  /*240b0*/  LDL.LU R7, [R1+0x18] ;  /* 0x0000180001077983 */ /* 0x000ee20000300800 */
[----:B------:R-:W-:Y:S01]  /*240c0*/  VIADD R9, R9, 0xfffffffe ;  /* 0xfffffffe09097836 */ /* 0x000fe20000000000 */
[----:B------:R-:W-:-:S04]  /*240d0*/  PLOP3.LUT P0, PT, PT, PT, PT, 0x8, 0x0 ;  /* 0x000000000000781c */ /* 0x000fc80003f0e170 */
[----:B------:R-:W-:Y:S01]  /*240e0*/  ISETP.GE.AND P2, PT, R9, R2, PT ;  /* 0x000000020900720c */ /* 0x000fe20003f46270 */
[----:B--2---:R-:W-:-:S05]  /*240f0*/  VIADD R4, R4, 0x1 ;  /* 0x0000000104047836 */ /* 0x004fca0000000000 */
[----:B------:R-:W-:-:S04]  /*24100*/  ISETP.NE.AND P1, PT, R4, 0x2, PT ;  /* 0x000000020400780c */ /* 0x000fc80003f25270 */
[----:B------:R-:W-:Y:S02]  /*24110*/  SEL R5, RZ, 0x1, P1 ;  /* 0x00000001ff057807 */ /* 0x000fe40000800000 */
[----:B------:R-:W-:Y:S02]  /*24120*/  SEL R4, R4, RZ, P1 ;  /* 0x000000ff04047207 */ /* 0x000fe40000800000 */
[----:B---3--:R-:W-:-:S03]  /*24130*/  LOP3.LUT R7, R7, R5, RZ, 0x3c, !PT ;  /* 0x0000000507077212 */ /* 0x008fc600078e3cff */
[----:B------:R0:W-:Y:S04]  /*24140*/  STL [R1+0x10], R4 ;  /* 0x0000100401007387 */ /* 0x0001e80000100800 */
[----:B------:R0:W-:Y:S01]  /*24150*/  STL [R1+0x18], R7 ;  /* 0x0000180701007387 */ /* 0x0001e20000100800 */
[----:B------:R-:W-:Y:S05]  /*24160*/  @!P2 BRA `(.L_x_682) ;  /* 0x000000080074a947 */ /* 0x000fea0003800000 */
.L_x_720:
[----:B------:R-:W-:Y:S05]  /*24170*/  YIELD ;  /* 0x0000000000007946 */ /* 0x000fea0003800000 */
[----:B------:R-:W-:Y:S04]  /*24180*/  BSSY B1, `(.L_x_704) ;  /* 0x000008f000017945 */ /* 0x000fe80003800000 */
[----:B-1----:R-:W-:Y:S05]  /*24190*/  @!P6 BRA `(.L_x_705) ;  /* 0x000000080034e947 */ /* 0x002fea0003800000 */
[----:B0-----:R-:W2:Y:S04]  /*241a0*/  LDL R7, [R1+0x4] ;  /* 0x0000040001077983 */ /* 0x001ea80000100800 */
[----:B------:R-:W2:Y:S04]  /*241b0*/  LDL R6, [R1+0x10] ;  /* 0x0000100001067983 */ /* 0x000ea80000100800 */
[----:B------:R-:W3:Y:S01]  /*241c0*/  LDL R5, [R1+0x18] ;  /* 0x0000180001057983 */ /* 0x000ee20000100800 */
[----:B------:R-:W0:Y:S01]  /*241d0*/  S2R R4, SR_TID.X ;  /* 0x0000000000047919 */ /* 0x000e220000002100 */
[----:B------:R-:W-:Y:S01]  /*241e0*/  BSSY B2, `(.L_x_706) ;  /* 0x0000007000027945 */ /* 0x000fe20003800000 */
[----:B0-----:R-:W-:-:S04]  /*241f0*/  LOP3.LUT R4, R4, 0x7f, RZ, 0xc0, !PT ;  /* 0x0000007f04047812 */ /* 0x001fc800078ec0ff */
[----:B------:R-:W-:Y:S02]  /*24200*/  ISETP.NE.AND P2, PT, R4, RZ, PT ;  /* 0x000000ff0400720c */ /* 0x000fe40003f45270 */
[----:B--2---:R-:W-:Y:S02]  /*24210*/  LEA R8, R6, R7, 0x3 ;  /* 0x0000000706087211 */ /* 0x004fe400078e18ff */
[----:B---3--:R-:W-:-:S04]  /*24220*/  SHF.L.U32 R7, R5, 0x1f, RZ ;  /* 0x0000001f05077819 */ /* 0x008fc800000006ff */
[----:B------:R-:W0:Y:S02]  /*24230*/  SYNCS.PHASECHK.TRANS64.TRYWAIT P1, [R8+URZ+0x334a0], R7 ;  /* 0x0334a007080075a7 */ /* 0x000e24000802017f */
[----:B0-----:R-:W-:Y:S05]  /*24240*/  @!P1 BRA `(.L_x_707) ;  /* 0x0000007400e89947 */ /* 0x001fea0003800000 */
.L_x_901:
[----:B------:R-:W-:Y:S05]  /*24250*/  BSYNC B2 ;  /* 0x0000000000027941 */ /* 0x000fea0003800000 */
.L_x_706:
        /* <DEDUP_REMOVED lines=9> */
.L_x_709:
[----:B------:R-:W-:Y:S05]  /*242f0*/  BSYNC B2 ;  /* 0x0000000000027941 */ /* 0x000fea0003800000 */
.L_x_708:
[----:B------:R-:W2:Y:S04]  /*24300*/  LDL R5, [R1+0x4] ;  /* 0x0000040001057983 */ /* 0x000ea80000100800 */
[----:B------:R-:W2:Y:S01]  /*24310*/  LDL R4, [R1+0x10] ;  /* 0x0000100001047983 */ /* 0x000ea20000100800 */
[----:B------:R-:W-:Y:S01]  /*24320*/  IMAD.MOV.U32 R12, RZ, RZ, RZ ;  /* 0x000000ffff0c7224 */ /* 0x000fe200078e00ff */
[----:B------:R-:W-:Y:S01]  /*24330*/  UIADD3 UR4, UP0, UR40, 0x570, URZ ;  /* 0x0000057028047890 */ /* 0x000fe2000ff1e03f */
[----:B------:R-:W-:Y:S01]  /*24340*/  PLOP3.LUT P1, PT, PT, PT, PT, 0x80, 0x0 ;  /* 0x000000000000781c */ /* 0x000fe20003f2f070 */
[----:B------:R-:W-:Y:S01]  /*24350*/  UMOV UR6, 0x0 ;  /* 0x0000000000067882 */ /* 0x000fe20000000000 */
[----:B------:R-:W-:Y:S01]  /*24360*/  UMOV UR7, 0x12f00000 ;  /* 0x12f0000000077882 */ /* 0x000fe20000000000 */
[----:B------:R-:W-:Y:S01]  /*24370*/  R2UR UR10, R12 ;  /* 0x000000000c0a72ca */ /* 0x000fe200000e0000 */
[----:B------:R-:W-:Y:S01]  /*24380*/  UIADD3.X UR5, URZ, UR41, URZ, UP0, !UPT ;  /* 0x000000293f057290 */ /* 0x000fe200087fe43f */
[----:B--2---:R-:W-:-:S02]  /*24390*/  IMAD R6, R4, 0x7800, R5 ;  /* 0x0000780004067824 */ /* 0x004fc400078e0205 */
[----:B------:R-:W-:Y:S02]  /*243a0*/  IMAD R5, R9, 0xa0, R3 ;  /* 0x000000a009057824 */ /* 0x000fe400078e0203 */
[----:B------:R-:W-:Y:S02]  /*243b0*/  VIADD R4, R8, 0x33490 ;  /* 0x0003349008047836 */ /* 0x000fe40000000000 */
[----:B------:R-:W-:-:S07]  /*243c0*/  VIADD R10, R6, 0x24200 ;  /* 0x00024200060a7836 */ /* 0x000fce0000000000 */
.L_x_710:
        /* <DEDUP_REMOVED lines=16> */
.L_x_711:
        /* <DEDUP_REMOVED lines=16> */
.L_x_712:
        /* <DEDUP_REMOVED lines=13> */
.L_x_902:
[----:B------:R-:W-:Y:S05]  /*246a0*/  BSYNC B2 ;  /* 0x0000000000027941 */ /* 0x000fea0003800000 */
.L_x_713:
[----:B------:R-:W-:Y:S01]  /*246b0*/  BSSY B2, `(.L_x_715) ;  /* 0x000000b000027945 */ /* 0x000fe20003800000 */
[----:B------:R-:W-:Y:S02]  /*246c0*/  IMAD.MOV.U32 R10, RZ, RZ, 0x0 ;  /* 0x00000000ff0a7424 */ /* 0x000fe400078e00ff */
[----:B------:R-:W-:Y:S01]  /*246d0*/  IMAD.MOV.U32 R11, RZ, RZ, 0x12f00000 ;  /* 0x12f00000ff0b7424 */ /* 0x000fe200078e00ff */
[----:B------:R-:W-:Y:S06]  /*246e0*/  @P2 BRA `(.L_x_716) ;  /* 0x00000000001c2947 */ /* 0x000fec0003800000 */
[----:B------:R-:W2:Y:S02]  /*246f0*/  S2R R4, SR_TID.X ;  /* 0x0000000000047919 */ /* 0x000ea40000002100 */
[----:B--2---:R-:W-:Y:S01]  /*24700*/  LOP3.LUT R15, R4, 0x1f, RZ, 0xc0, !PT ;  /* 0x0000001f040f7812 */ /* 0x004fe200078ec0ff */
[----:B------:R-:W-:-:S03]  /*24710*/  IMAD.MOV.U32 R4, RZ, RZ, 0x7800 ;  /* 0x00007800ff047424 */ /* 0x000fc600078e00ff */
[----:B------:R-:W-:Y:S01]  /*24720*/  ISETP.NE.AND P1, PT, R15, RZ, PT ;  /* 0x000000ff0f00720c */ /* 0x000fe20003f25270 */
[----:B------:R2:W-:-:S12]  /*24730*/  SYNCS.ARRIVE.TRANS64 RZ, [R8+URZ+0x334b0], R4 ;  /* 0x0334b00408ff79a7 */ /* 0x0005d8000800003f */
[----:B--2---:R-:W-:Y:S05]  /*24740*/  @!P1 BRA `(.L_x_716) ;  /* 0x0000000000049947 */ /* 0x004fea0003800000 */
[----:B------:R-:W-:Y:S01]  /*24750*/  BPT.TRAP 0x1 ;  /* 0x000000040000795c */ /* 0x000fe20000300000 */
.L_x_716:
[----:B------:R-:W-:Y:S05]  /*24760*/  BSYNC B2 ;  /* 0x0000000000027941 */ /* 0x000fea0003800000 */
.L_x_715:
[----:B------:R-:W-:Y:S01]  /*24770*/  R2UR UR10, R12 ;  /* 0x000000000c0a72ca */ /* 0x000fe200000e0000 */
[----:B------:R-:W-:Y:S01]  /*24780*/  UIADD3 UR4, UP0, UR40, 0x670, URZ ;  /* 0x0000067028047890 */ /* 0x000fe2000ff1e03f */
[----:B------:R-:W-:Y:S01]  /*24790*/  R2UR UR6, R10 ;  /* 0x000000000a0672ca */ /* 0x000fe200000e0000 */
[----:B------:R-:W-:Y:S01]  /*247a0*/  VIADD R4, R6, 0xf200 ;  /* 0x0000f20006047836 */ /* 0x000fe20000000000 */
[----:B------:R-:W-:Y:S01]  /*247b0*/  R2UR UR7, R11 ;  /* 0x000000000b0772ca */ /* 0x000fe200000e0000 */
[----:B------:R-:W-:Y:S01]  /*247c0*/  UIADD3.X UR5, URZ, UR41, URZ, UP0, !UPT ;  /* 0x000000293f057290 */ /* 0x000fe200087fe43f */
[----:B------:R-:W-:Y:S02]  /*247d0*/  PLOP3.LUT P1, PT, PT, PT, PT, 0x80, 0x0 ;  /* 0x000000000000781c */ /* 0x000fe40003f2f070 */
[----:B01----:R-:W-:-:S11]  /*247e0*/  IADD3 R8, R8, 0x334b0, RZ ;  /* 0x000334b008087810 */ /* 0x003fd60007ffe0ff */
.L_x_717:
        /* <DEDUP_REMOVED lines=15> */
.L_x_718:
        /* <DEDUP_REMOVED lines=15> */
.L_x_719:
        /* <DEDUP_REMOVED lines=10> */
.L_x_705:
[----:B------:R-:W-:Y:S05]  /*24a70*/  BSYNC B1 ;  /* 0x0000000000017941 */ /* 0x000fea0003800000 */
.L_x_704:
[----:B0-----:R-:W2:Y:S04]  /*24a80*/  LDL.LU R4, [R1+0x10] ;  /* 0x0000100001047983 */ /* 0x001ea80000300800 */
[----:B------:R-:W3:Y:S01]  /*24a90*/  LDL.LU R7, [R1+0x18] ;  /* 0x0000180001077983 */ /* 0x000ee20000300800 */
[C---:B------:R-:W-:Y:S01]  /*24aa0*/  ISETP.GT.AND P2, PT, R9.reuse, R2, PT ;  /* 0x000000020900720c */ /* 0x040fe20003f44270 */
[----:B------:R-:W-:Y:S02]  /*24ab0*/  VIADD R9, R9, 0xffffffff ;  /* 0xffffffff09097836 */ /* 0x000fe40000000000 */
[----:B--2---:R-:W-:-:S05]  /*24ac0*/  VIADD R4, R4, 0x1 ;  /* 0x0000000104047836 */ /* 0x004fca0000000000 */
[----:B------:R-:W-:-:S04]  /*24ad0*/  ISETP.NE.AND P1, PT, R4, 0x2, PT ;  /* 0x000000020400780c */ /* 0x000fc80003f25270 */
[----:B------:R-:W-:Y:S02]  /*24ae0*/  SEL R5, RZ, 0x1, P1 ;  /* 0x00000001ff057807 */ /* 0x000fe40000800000 */
[----:B------:R-:W-:Y:S02]  /*24af0*/  SEL R4, R4, RZ, P1 ;  /* 0x000000ff04047207 */ /* 0x000fe40000800000 */
[----:B---3--:R-:W-:-:S05]  /*24b00*/  LOP3.LUT R7, R7, R5, RZ, 0x3c, !PT ;  /* 0x0000000507077212 */ /* 0x008fca00078e3cff */
[----:B------:R1:W-:Y:S04]  /*24b10*/  STL [R1+0x18], R7 ;  /* 0x0000180701007387 */ /* 0x0003e80000100800 */
[----:B------:R1:W-:Y:S01]  /*24b20*/  STL [R1+0x10], R4 ;  /* 0x0000100401007387 */ /* 0x0003e20000100800 */
[----:B------:R-:W-:Y:S05]  /*24b30*/  @P2 BRA `(.L_x_720) ;  /* 0xfffffff4008c2947 */ /* 0x000fea000383ffff */
.L_x_682:
[----:B------:R-:W-:Y:S05]  /*24b40*/  BSYNC B0 ;  /* 0x0000000000007941 */ /* 0x000fea0003800000 */
.L_x_681:
[----:B01----:R-:W2:Y:S01]  /*24b50*/  LDL R4, [R1+0x44] ;  /* 0x0000440001047983 */ /* 0x003ea20000100800 */
[----:B------:R-:W-:Y:S05]  /*24b60*/  @!P0 WARPSYNC.ALL ;  /* 0x0000000000008948 */ /* 0x000fea0003800000 */
[----:B------:R-:W-:Y:S01]  /*24b70*/  @!P0 BAR.SYNC.DEFER_BLOCKING 0xc, 0x180 ;  /* 0x0306000000008b1d */ /* 0x000fe20000010000 */
[----:B--2---:R-:W-:-:S13]  /*24b80*/  ISETP.GT.AND P0, PT, R4, RZ, PT ;  /* 0x000000ff0400720c */ /* 0x004fda0003f04270 */
[----:B------:R-:W-:Y:S05]  /*24b90*/  @P0 BRA `(.L_x_721) ;  /* 0x0000000000440947 */ /* 0x000fea0003800000 */
[----:B------:R-:W0:Y:S02]  /*24ba0*/  S2R R4, SR_TID.X ;  /* 0x0000000000047919 */ /* 0x000e240000002100 */
[----:B0-----:R-:W-:-:S04]  /*24bb0*/  LOP3.LUT R4, R4, 0x7f, RZ, 0xc0, !PT ;  /* 0x0000007f04047812 */ /* 0x001fc800078ec0ff */
[----:B------:R-:W-:-:S13]  /*24bc0*/  ISETP.NE.AND P0, PT, R4, RZ, PT ;  /* 0x000000ff0400720c */ /* 0x000fda0003f05270 */
[----:B------:R-:W-:Y:S05]  /*24bd0*/  @P0 BRA `(.L_x_722) ;  /* 0x0000003800640947 */ /* 0x000fea0003800000 */
[----:B------:R-:W0:Y:S01]  /*24be0*/  S2R R3, SR_LANEID ;  /* 0x0000000000037919 */ /* 0x000e220000000000 */
[----:B------:R-:W-:Y:S01]  /*24bf0*/  VOTEU.ANY UR4, UPT, PT ;  /* 0x0000000000047886 */ /* 0x000fe200038e0100 */
[----:B------:R-:W1:Y:S01]  /*24c00*/  LDC.64 R4, c[0x0][0xc60] ;  /* 0x00031800ff047b82 */ /* 0x000e620000000a00 */
[----:B------:R-:W0:Y:S08]  /*24c10*/  FLO.U32 R0, UR4 ;  /* 0x0000000400007d00 */ /* 0x000e3000080e0000 */
[----:B------:R-:W1:Y:S01]  /*24c20*/  POPC R2, UR4 ;  /* 0x0000000400027d09 */ /* 0x000e620008000000 */
[----:B0-----:R-:W-:-:S13]  /*24c30*/  ISETP.EQ.U32.AND P0, PT, R0, R3, PT ;  /* 0x000000030000720c */ /* 0x001fda0003f02070 */
[----:B-1----:R-:W2:Y:S01]  /*24c40*/  @P0 ATOMG.E.ADD.STRONG.GPU PT, R5, desc[UR54][R4.64], R2 ;  /* 0x00000002040509a8 */ /* 0x002ea200081ee1f6 */
[----:B------:R-:W0:Y:S02]  /*24c50*/  S2R R3, SR_LTMASK ;  /* 0x0000000000037919 */ /* 0x000e240000003900 */
[----:B0-----:R-:W-:-:S06]  /*24c60*/  LOP3.LUT R3, R3, UR4, RZ, 0xc0, !PT ;  /* 0x0000000403037c12 */ /* 0x001fcc000f8ec0ff */
[----:B------:R-:W0:Y:S01]  /*24c70*/  POPC R3, R3 ;  /* 0x0000000300037309 */ /* 0x000e220000000000 */
[----:B--2---:R-:W0:Y:S02]  /*24c80*/  SHFL.IDX PT, R0, R5, R0, 0x1f ;  /* 0x00001f0005007589 */ /* 0x004e2400000e0000 */
[----:B0-----:R-:W-:Y:S01]  /*24c90*/  IADD3 R16, R0, UR38, R3 ;  /* 0x0000002600107c10 */ /* 0x001fe2000fffe003 */
[----:B------:R-:W-:Y:S06]  /*24ca0*/  BRA `(.L_x_722) ;  /* 0x0000003800307947 */ /* 0x000fec0003800000 */
.L_x_721:
[----:B------:R-:W2:Y:S01]  /*24cb0*/  LDL R0, [R1+0x4] ;  /* 0x0000040001007983 */ /* 0x000ea20000100800 */
[----:B------:R-:W-:Y:S01]  /*24cc0*/  BSSY B6, `(.L_x_723) ;  /* 0x0000014000067945 */ /* 0x000fe20003800000 */
[----:B--2---:R-:W-:-:S04]  /*24cd0*/  IADD3 R0, R0, 0x24200, RZ ;  /* 0x0002420000007810 */ /* 0x004fc80007ffe0ff */
[----:B------:R-:W-:-:S13]  /*24ce0*/  LOP3.LUT P0, RZ, R0, 0x1bf, RZ, 0xc0, !PT ;  /* 0x000001bf00ff7812 */ /* 0x000fda000780c0ff */
[----:B------:R-:W-:Y:S05]  /*24cf0*/  @!P0 BRA `(.L_x_724) ;  /* 0x0000000000408947 */ /* 0x000fea0003800000 */
[----:B------:R-:W-:Y:S01]  /*24d00*/  MOV R2, 0x0 ;  /* 0x0000000000027802 */ /* 0x000fe20000000f00 */
[----:B------:R-:W-:Y:S01]  /*24d10*/  ULDC.64 UR6, c[0x4][0x98] ;  /* 0x0100260000067ab9 */ /* 0x000fe20000000a00 */
[----:B------:R-:W-:Y:S01]  /*24d20*/  ULDC.64 UR8, c[0x4][0xa0] ;  /* 0x0100280000087ab9 */ /* 0x000fe20000000a00 */
[----:B------:R-:W-:Y:S01]  /*24d30*/  ULDC.64 UR4, c[0x4][0x8] ;  /* 0x0100020000047ab9 */ /* 0x000fe20000000a00 */
[----:B------:R-:W-:Y:S01]  /*24d40*/  IMAD.U32 R4, RZ, RZ, UR6 ;  /* 0x00000006ff047e24 */ /* 0x000fe2000f8e00ff */
[----:B------:R-:W-:Y:S01]  /*24d50*/  MOV R11, UR5 ;  /* 0x00000005000b7c02 */ /* 0x000fe20008000f00 */
[----:B------:R-:W0:Y:S01]  /*24d60*/  LDC.64 R2, c[0x4][R2] ;  /* 0x0100000002027b82 */ /* 0x000e220000000a00 */
[----:B------:R-:W-:Y:S02]  /*24d70*/  IMAD.U32 R5, RZ, RZ, UR7 ;  /* 0x00000007ff057e24 */ /* 0x000fe4000f8e00ff */
[----:B------:R-:W-:Y:S02]  /*24d80*/  IMAD.U32 R6, RZ, RZ, UR8 ;  /* 0x00000008ff067e24 */ /* 0x000fe4000f8e00ff */
[----:B------:R-:W-:-:S02]  /*24d90*/  IMAD.U32 R7, RZ, RZ, UR9 ;  /* 0x00000009ff077e24 */ /* 0x000fc4000f8e00ff */
[----:B------:R-:W-:Y:S02]  /*24da0*/  IMAD.U32 R10, RZ, RZ, UR4 ;  /* 0x00000004ff0a7e24 */ /* 0x000fe4000f8e00ff */
[----:B------:R-:W-:Y:S02]  /*24db0*/  IMAD.MOV.U32 R8, RZ, RZ, 0x70 ;  /* 0x00000070ff087424 */ /* 0x000fe400078e00ff */
[----:B------:R-:W-:Y:S02]  /*24dc0*/  IMAD.MOV.U32 R12, RZ, RZ, 0x1 ;  /* 0x00000001ff0c7424 */ /* 0x000fe400078e00ff */
[----:B------:R-:W-:-:S07]  /*24dd0*/  IMAD.MOV.U32 R13, RZ, RZ, RZ ;  /* 0x000000ffff0d7224 */ /* 0x000fce00078e00ff */
[----:B------:R-:W-:-:S07]  /*24de0*/  LEPC R20, `(.L_x_724) ;  /* 0x000000001014794e */ /* 0x000fce0000000000 */
[----:B0-----:R-:W-:Y:S05]  /*24df0*/  CALL.ABS.NOINC R2 ;  /* 0x0000000002007343 */ /* 0x001fea0003c00000 */
.L_x_724:
[----:B------:R-:W-:Y:S05]  /*24e00*/  BSYNC B6 ;  /* 0x0000000000067941 */ /* 0x000fea0003800000 */
.L_x_723:
[----:B------:R-:W2:Y:S04]  /*24e10*/  LDL R0, [R1+0x4] ;  /* 0x0000040001007983 */ /* 0x000ea80000100800 */
[----:B------:R-:W3:Y:S01]  /*24e20*/  LDL.LU R2, [R1+0x8] ;  /* 0x0000080001027983 */ /* 0x000ee20000300800 */
[----:B------:R-:W-:Y:S01]  /*24e30*/  BSSY B6, `(.L_x_725) ;  /* 0x0000017000067945 */ /* 0x000fe20003800000 */
[----:B--2---:R-:W-:Y:S01]  /*24e40*/  VIADD R0, R0, 0xf200 ;  /* 0x0000f20000007836 */ /* 0x004fe20000000000 */
[----:B---3--:R-:W-:-:S04]  /*24e50*/  LOP3.LUT R2, R2, 0xfffffffe, RZ, 0xc0, !PT ;  /* 0xfffffffe02027812 */ /* 0x008fc800078ec0ff */
[----:B------:R-:W-:-:S13]  /*24e60*/  LOP3.LUT P0, RZ, R0, 0x1bf, RZ, 0xc0, !PT ;  /* 0x000001bf00ff7812 */ /* 0x000fda000780c0ff */
[----:B------:R-:W-:-:S05]  /*24e70*/  @P0 LOP3.LUT R2, R2, 0x1, RZ, 0xfc, !PT ;  /* 0x0000000102020812 */ /* 0x000fca00078efcff */
[----:B------:R0:W-:Y:S01]  /*24e80*/  STL [R1+0x8], R2 ;  /* 0x0000080201007387 */ /* 0x0001e20000100800 */
[----:B------:R-:W-:Y:S05]  /*24e90*/  @!P0 BRA `(.L_x_726) ;  /* 0x0000000000408947 */ /* 0x000fea0003800000 */
[----:B0-----:R-:W-:Y:S01]  /*24ea0*/  MOV R2, 0x0 ;  /* 0x0000000000027802 */ /* 0x001fe20000000f00 */
[----:B------:R-:W-:Y:S01]  /*24eb0*/  ULDC.64 UR6, c[0x4][0x98] ;  /* 0x0100260000067ab9 */ /* 0x000fe20000000a00 */
[----:B------:R-:W-:Y:S01]  /*24ec0*/  ULDC.64 UR8, c[0x4][0xa0] ;  /* 0x0100280000087ab9 */ /* 0x000fe20000000a00 */
[----:B------:R-:W-:Y:S01]  /*24ed0*/  ULDC.64 UR4, c[0x4][0x10] ;  /* 0x0100040000047ab9 */ /* 0x000fe20000000a00 */
[----:B------:R-:W-:Y:S01]  /*24ee0*/  IMAD.U32 R4, RZ, RZ, UR6 ;  /* 0x00000006ff047e24 */ /* 0x000fe2000f8e00ff */
[----:B------:R-:W-:Y:S01]  /*24ef0*/  MOV R5, UR7 ;  /* 0x0000000700057c02 */ /* 0x000fe20008000f00 */
[----:B------:R-:W0:Y:S01]  /*24f00*/  LDC.64 R2, c[0x4][R2] ;  /* 0x0100000002027b82 */ /* 0x000e220000000a00 */
[----:B------:R-:W-:Y:S01]  /*24f10*/  IMAD.U32 R6, RZ, RZ, UR8 ;  /* 0x00000008ff067e24 */ /* 0x000fe2000f8e00ff */
[----:B------:R-:W-:Y:S01]  /*24f20*/  MOV R12, 0x1 ;  /* 0x00000001000c7802 */ /* 0x000fe20000000f00 */
[----:B------:R-:W-:Y:S02]  /*24f30*/  IMAD.U32 R7, RZ, RZ, UR9 ;  /* 0x00000009ff077e24 */ /* 0x000fe4000f8e00ff */
[----:B------:R-:W-:-:S02]  /*24f40*/  IMAD.U32 R10, RZ, RZ, UR4 ;  /* 0x00000004ff0a7e24 */ /* 0x000fc4000f8e00ff */
[----:B------:R-:W-:Y:S02]  /*24f50*/  IMAD.U32 R11, RZ, RZ, UR5 ;  /* 0x00000005ff0b7e24 */ /* 0x000fe4000f8e00ff */
[----:B------:R-:W-:Y:S02]  /*24f60*/  IMAD.MOV.U32 R8, RZ, RZ, 0x70 ;  /* 0x00000070ff087424 */ /* 0x000fe400078e00ff */
[----:B------:R-:W-:-:S07]  /*24f70*/  IMAD.MOV.U32 R13, RZ, RZ, RZ ;  /* 0x000000ffff0d7224 */ /* 0x000fce00078e00ff */
[----:B------:R-:W-:-:S07]  /*24f80*/  LEPC R20, `(.L_x_726) ;  /* 0x000000001014794e */ /* 0x000fce0000000000 */
[----:B0-----:R-:W-:Y:S05]  /*24f90*/  CALL.ABS.NOINC R2 ;  /* 0x0000000002007343 */ /* 0x001fea0003c00000 */
.L_x_726:
[----:B------:R-:W-:Y:S05]  /*24fa0*/  BSYNC B6 ;  /* 0x0000000000067941 */ /* 0x000fea0003800000 */
.L_x_725:
[----:B0-----:R-:W2:Y:S01]  /*24fb0*/  LDL R2, [R1+0x4] ;  /* 0x0000040001027983 */ /* 0x001ea20000100800 */
[----:B------:R-:W-:Y:S01]  /*24fc0*/  BSSY B6, `(.L_x_727) ;  /* 0x0000014000067945 */ /* 0x000fe20003800000 */
[----:B--2---:R-:W-:-:S05]  /*24fd0*/  VIADD R0, R2, 0x200 ;  /* 0x0000020002007836 */ /* 0x004fca0000000000 */
        /* <DEDUP_REMOVED lines=18> */
.L_x_728:
[----:B------:R-:W-:Y:S05]  /*25100*/  BSYNC B6 ;  /* 0x0000000000067941 */ /* 0x000fea0003800000 */
.L_x_727:
[----:B------:R-:W2:Y:S01]  /*25110*/  LDL R2, [R1+0x8] ;  /* 0x0000080001027983 */ /* 0x000ea20000100800 */
[----:B------:R-:W-:Y:S01]  /*25120*/  BSSY B6, `(.L_x_729) ;  /* 0x0000013000067945 */ /* 0x000fe20003800000 */
[----:B--2---:R-:W-:-:S13]  /*25130*/  LOP3.LUT P6, RZ, R2, 0x1, RZ, 0xc0, !PT ;  /* 0x0000000102ff7812 */ /* 0x004fda00078cc0ff */
[----:B------:R-:W-:Y:S05]  /*25140*/  @!P6 BRA `(.L_x_730) ;  /* 0x000000000040e947 */ /* 0x000fea0003800000 */
[----:B------:R-:W-:Y:S01]  /*25150*/  MOV R2, 0x0 ;  /* 0x0000000000027802 */ /* 0x000fe20000000f00 */
[----:B------:R-:W-:Y:S01]  /*25160*/  ULDC.64 UR4, c[0x4][0x98] ;  /* 0x0100260000047ab9 */ /* 0x000fe20000000a00 */
[----:B------:R-:W-:Y:S01]  /*25170*/  ULDC.64 UR6, c[0x4][0xa0] ;  /* 0x0100280000067ab9 */ /* 0x000fe20000000a00 */
[----:B------:R-:W-:Y:S01]  /*25180*/  ULDC.64 UR8, c[0x4][0x20] ;  /* 0x0100080000087ab9 */ /* 0x000fe20000000a00 */
[----:B------:R-:W-:Y:S01]  /*25190*/  MOV R4, UR4 ;  /* 0x0000000400047c02 */ /* 0x000fe20008000f00 */
[----:B------:R-:W-:Y:S01]  /*251a0*/  IMAD.U32 R5, RZ, RZ, UR5 ;  /* 0x00000005ff057e24 */ /* 0x000fe2000f8e00ff */
        /* <DEDUP_REMOVED lines=10> */
.L_x_730:
[----:B------:R-:W-:Y:S05]  /*25250*/  BSYNC B6 ;  /* 0x0000000000067941 */ /* 0x000fea0003800000 */
.L_x_729:
[----:B------:R-:W2:Y:S01]  /*25260*/  LDL.LU R2, [R1] ;  /* 0x0000000001027983 */ /* 0x000ea20000300800 */
[----:B------:R-:W-:-:S03]  /*25270*/  ULDC.64 UR4, c[0x0][0x9f8] ;  /* 0x00027e0000047ab9 */ /* 0x000fc60000000a00 */
[----:B------:R-:W3:Y:S04]  /*25280*/  LDL.LU R0, [R1+0x20] ;  /* 0x0000200001007983 */ /* 0x000ee80000300800 */
[----:B------:R-:W4:Y:S01]  /*25290*/  LDL R8, [R1+0x1c] ;  /* 0x00001c0001087983 */ /* 0x000f220000100800 */
[----:B------:R-:W-:-:S04]  /*252a0*/  ISETP.NE.U32.AND P0, PT, RZ, UR4, PT ;  /* 0x00000004ff007c0c */ /* 0x000fc8000bf05070 */
[----:B------:R-:W-:-:S13]  /*252b0*/  ISETP.NE.AND.EX P0, PT, RZ, UR5, PT, P0 ;  /* 0x00000005ff007c0c */ /* 0x000fda000bf05300 */
[----:B--2---:R-:W-:-:S04]  /*252c0*/  @P0 IADD3 R2, P1, R2, UR4, RZ ;  /* 0x0000000402020c10 */ /* 0x004fc8000ff3e0ff */
[----:B---3--:R-:W-:Y:S01]  /*252d0*/  @P0 IADD3.X R3, R0, UR5, RZ, P1, !PT ;  /* 0x0000000500030c10 */ /* 0x008fe20008ffe4ff */
[----:B------:R-:W-:-:S04]  /*252e0*/  ULDC.64 UR4, c[0x0][0xa08] ;  /* 0x0002820000047ab9 */ /* 0x000fc80000000a00 */
[----:B----4-:R0:W2:Y:S02]  /*252f0*/  @P0 LDG.E R8, desc[UR54][R2.64] ;  /* 0x0000003602080981 */ /* 0x0100a4000c1e1900 */
[----:B0-----:R-:W0:Y:S01]  /*25300*/  LDC.64 R2, c[0x0][0x418] ;  /* 0x00010600ff027b82 */ /* 0x001e220000000a00 */
[----:B--2---:R-:W-:Y:S01]  /*25310*/  SHF.R.S32.HI R9, RZ, 0x1f, R8 ;  /* 0x0000001fff097819 */ /* 0x004fe20000011408 */
[----:B------:R1:W-:Y:S01]  /*25320*/  @P0 STL [R1+0x1c], R8 ;  /* 0x00001c0801000387 */ /* 0x0003e20000100800 */
[----:B0-----:R-:W-:Y:S01]  /*25330*/  LOP3.LUT P0, RZ, R2, UR4, RZ, 0xfc, !PT ;  /* 0x0000000402ff7c12 */ /* 0x001fe2000f80fcff */
[----:B------:R-:W-:Y:S02]  /*25340*/  UMOV UR4, 0xffffffff ;  /* 0xffffffff00047882 */ /* 0x000fe40000000000 */
[----:B------:R1:W-:Y:S01]  /*25350*/  STL [R1+0x20], R9 ;  /* 0x0000200901007387 */ /* 0x0003e20000100800 */
[----:B------:R-:W-:-:S04]  /*25360*/  LOP3.LUT P0, RZ, R3, UR5, RZ, 0xfc, P0 ;  /* 0x0000000503ff7c12 */ /* 0x000fc8000800fcff */
[----:B------:R-:W-:Y:S01]  /*25370*/  SEL R0, R8, RZ, !P0 ;  /* 0x000000ff08007207 */ /* 0x000fe20004000000 */
[----:B------:R-:W-:Y:S08]  /*25380*/  BRA.DIV UR4, `(.L_x_731) ;  /* 0x0000006604c07947 */ /* 0x000ff0000b800000 */
[----:B------:R-:W0:Y:S02]  /*25390*/  S2R R4, SR_TID.X ;  /* 0x0000000000047919 */ /* 0x000e240000002100 */
[----:B0-----:R-:W-:-:S04]  /*253a0*/  SHF.R.U32.HI R4, RZ, 0x5, R4 ;  /* 0x00000005ff047819 */ /* 0x001fc80000011604 */
[----:B------:R-:W-:-:S05]  /*253b0*/  LOP3.LUT R4, R4, 0x3, RZ, 0xc0, !PT ;  /* 0x0000000304047812 */ /* 0x000fca00078ec0ff */
[----:B------:R0:W2:Y:S02]  /*253c0*/  SHFL.IDX PT, R14, R4, RZ, 0x1f ;  /* 0x00001fff040e7589 */ /* 0x0000a400000e0000 */
.L_x_905:
[----:B0-----:R-:W3:Y:S01]  /*253d0*/  LDL.LU R4, [R1+0x8] ;  /* 0x0000080001047983 */ /* 0x001ee20000300800 */
[----:B------:R-:W-:Y:S02]  /*253e0*/  PLOP3.LUT P1, PT, PT, PT, PT, 0x8, 0x0 ;  /* 0x000000000000781c */ /* 0x000fe40003f2e170 */
[----:B--2---:R-:W-:Y:S01]  /*253f0*/  ISETP.NE.AND P0, PT, R14, RZ, PT ;  /* 0x000000ff0e00720c */ /* 0x004fe20003f05270 */
[----:B------:R0:W-:Y:S01]  /*25400*/  STL [R1], R0 ;  /* 0x0000000001007387 */ /* 0x0001e20000100800 */
[----:B---3--:R-:W-:-:S09]  /*25410*/  LOP3.LUT R4, R4, 0xfffffffe, RZ, 0xc0, !PT ;  /* 0xfffffffe04047812 */ /* 0x008fd200078ec0ff */
[----:B------:R-:W-:-:S05]  /*25420*/  @P1 LOP3.LUT R4, R4, 0x1, RZ, 0xfc, !PT ;  /* 0x0000000104041812 */ /* 0x000fca00078efcff */
[----:B------:R0:W-:Y:S01]  /*25430*/  STL [R1+0x8], R4 ;  /* 0x0000080401007387 */ /* 0x0001e20000100800 */
[----:B------:R-:W-:Y:S05]  /*25440*/  @P0 BRA `(.L_x_732) ;  /* 0x0000000400c80947 */ /* 0x000fea0003800000 */
[----:B------:R-:W-:-:S03]  /*25450*/  UMOV UR4, 0xffffffff ;  /* 0xffffffff00047882 */ /* 0x000fc60000000000 */
[----:B------:R-:W-:Y:S05]  /*25460*/  BRA.DIV UR4, `(.L_x_733) ;  /* 0x0000006604bc7947 */ /* 0x000fea000b800000 */
[----:B------:R-:W-:-:S13]  /*25470*/  ELECT P6, URZ, PT ;  /* 0x00000000003f782f */ /* 0x000fda00038c0000 */
.L_x_908:
[----:B------:R-:W-:Y:S05]  /*25480*/  @!P6 BRA `(.L_x_732) ;  /* 0x0000000400b8e947 */ /* 0x000fea0003800000 */
[----:B0-----:R-:W2:Y:S01]  /*25490*/  LDL R0, [R1+0x48] ;  /* 0x0000480001007983 */ /* 0x001ea20000100800 */
[----:B------:R-:W-:-:S04]  /*254a0*/  ISETP.NE.U32.AND P0, PT, R2, RZ, PT ;  /* 0x000000ff0200720c */ /* 0x000fc80003f05070 */
[----:B------:R-:W-:Y:S01]  /*254b0*/  ISETP.NE.AND.EX P0, PT, R3, RZ, PT, P0 ;  /* 0x000000ff0300720c */ /* 0x000fe20003f05300 */
[----:B--2---:R-:W-:-:S12]  /*254c0*/  VIADD R0, R0, 0xffffffff ;  /* 0xffffffff00007836 */ /* 0x004fd80000000000 */
        /* <DEDUP_REMOVED lines=13> */
[----:B------:R-:W-:-:S03]  /*255a0*/  IMAD.WIDE.U32 R4, R8, UR4, R4 ;  /* 0x0000000408047c25 */ /* 0x000fc6000f8e0004 */
[----:B------:R-:W-:Y:S02]  /*255b0*/  LEA R2, P0, R4, R2, 0x2 ;  /* 0x0000000204027211 */ /* 0x000fe400078010ff */
[----:B------:R-:W-:-:S04]  /*255c0*/  IADD3 R5, R5, R6, RZ ;  /* 0x0000000605057210 */ /* 0x000fc80007ffe0ff */
[----:B------:R-:W-:-:S05]  /*255d0*/  LEA.HI.X R3, R4, R3, R5, 0x2, P0 ;  /* 0x0000000304037211 */ /* 0x000fca00000f1405 */
[----:B------:R-:W2:Y:S04]  /*255e0*/  LDG.E R2, desc[UR54][R2.64] ;  /* 0x0000003602027981 */ /* 0x000ea8000c1e1900 */
[----:B--2---:R0:W-:Y:S02]  /*255f0*/  STL [R1], R2 ;  /* 0x0000000201007387 */ /* 0x0041e40000100800 */
.L_x_734:
[----:B-1----:R-:W2:Y:S04]  /*25600*/  LDL R9, [R1+0x4] ;  /* 0x0000040001097983 */ /* 0x002ea80000100800 */
[----:B0-----:R-:W2:Y:S04]  /*25610*/  LDL R2, [R1+0xc] ;  /* 0x00000c0001027983 */ /* 0x001ea80000100800 */
[----:B------:R-:W3:Y:S01]  /*25620*/  LDL R3, [R1+0x14] ;  /* 0x0000140001037983 */ /* 0x000ee20000100800 */
[----:B------:R-:W0:Y:S02]  /*25630*/  S2R R8, SR_TID.X ;  /* 0x0000000000087919 */ /* 0x000e240000002100 */
[----:B0-----:R-:W-:-:S04]  /*25640*/  LOP3.LUT R8, R8, 0x7f, RZ, 0xc0, !PT ;  /* 0x0000007f08087812 */ /* 0x001fc800078ec0ff */
[----:B------:R-:W-:Y:S01]  /*25650*/  ISETP.NE.AND P1, PT, R8, RZ, PT ;  /* 0x000000ff0800720c */ /* 0x000fe20003f25270 */
[----:B--2---:R-:W-:Y:S01]  /*25660*/  IMAD R2, R2, 0x8, R9 ;  /* 0x0000000802027824 */ /* 0x004fe200078e0209 */
[----:B---3--:R-:W-:-:S04]  /*25670*/  SHF.L.U32 R4, R3, 0x1f, RZ ;  /* 0x0000001f03047819 */ /* 0x008fc800000006ff */
[----:B------:R-:W0:Y:S02]  /*25680*/  SYNCS.PHASECHK.TRANS64.TRYWAIT P0, [R2+URZ+0x33480], R4 ;  /* 0x03348004020075a7 */ /* 0x000e24000800017f */
[----:B0-----:R-:W-:Y:S05]  /*25690*/  @!P0 BRA `(.L_x_735) ;  /* 0x0000006400508947 */ /* 0x001fea0003800000 */
.L_x_909:
        /* <DEDUP_REMOVED lines=8> */
.L_x_736:
[----:B------:R-:W2:Y:S04]  /*25720*/  LDL R7, [R1+0x4] ;  /* 0x0000040001077983 */ /* 0x000ea80000100800 */
[----:B------:R-:W2:Y:S04]  /*25730*/  LDL R3, [R1+0xc] ;  /* 0x00000c0001037983 */ /* 0x000ea80000100800 */
[----:B------:R-:W3:Y:S04]  /*25740*/  LDL R6, [R1+0x24] ;  /* 0x0000240001067983 */ /* 0x000ee80000100800 */
[----:B------:R-:W4:Y:S01]  /*25750*/  LDL R5, [R1] ;  /* 0x0000000001057983 */ /* 0x000f220000100800 */
[----:B------:R-:W-:Y:S01]  /*25760*/  R2UR UR9, R2 ;  /* 0x00000000020972ca */ /* 0x000fe200000e0000 */
[----:B------:R-:W-:Y:S01]  /*25770*/  UIADD3 UR4, UP0, UR40, 0x470, URZ ;  /* 0x0000047028047890 */ /* 0x000fe2000ff1e03f */
[----:B------:R-:W-:Y:S01]  /*25780*/  R2UR UR12, R18 ;  /* 0x00000000120c72ca */ /* 0x000fe200000e0000 */
[----:B------:R-:W-:Y:S01]  /*25790*/  UMOV UR10, URZ ;  /* 0x0000003f000a7c82 */ /* 0x000fe20008000000 */
[----:B------:R-:W-:Y:S01]  /*257a0*/  UMOV UR6, 0x0 ;  /* 0x0000000000067882 */ /* 0x000fe20000000000 */
[----:B------:R-:W-:Y:S01]  /*257b0*/  UIADD3.X UR5, URZ, UR41, URZ, UP0, !UPT ;  /* 0x000000293f057290 */ /* 0x000fe200087fe43f */
[----:B------:R-:W-:Y:S01]  /*257c0*/  UMOV UR7, 0x14f00000 ;  /* 0x14f0000000077882 */ /* 0x000fe20000000000 */
[----:B------:R-:W-:-:S06]  /*257d0*/  UMOV UR16, 0x40 ;  /* 0x0000004000107882 */ /* 0x000fcc0000000000 */
[----:B------:R-:W-:Y:S01]  /*257e0*/  UIADD3 UR9, UR9, 0x33470, URZ ;  /* 0x0003347009097890 */ /* 0x000fe2000fffe03f */
[----:B--2---:R-:W-:Y:S02]  /*257f0*/  IMAD R3, R3, 0x7800, R7 ;  /* 0x0000780003037824 */ /* 0x004fe400078e0207 */
[----:B---3--:R-:W-:-:S03]  /*25800*/  IMAD R0, R0, 0xa0, R6 ;  /* 0x000000a000007824 */ /* 0x008fc600078e0206 */
[----:B------:R-:W-:Y:S02]  /*25810*/  R2UR UR15, R3 ;  /* 0x00000000030f72ca */ /* 0x000fe400000e0000 */
[----:B----4-:R-:W-:Y:S02]  /*25820*/  R2UR UR13, R5 ;  /* 0x00000000050d72ca */ /* 0x010fe400000e0000 */
[----:B------:R-:W-:-:S09]  /*25830*/  R2UR UR11, R0 ;  /* 0x00000000000b72ca */ /* 0x000fd200000e0000 */
[----:B------:R-:W-:Y:S02]  /*25840*/  UIADD3 UR8, UR15, 0xf200, URZ ;  /* 0x0000f2000f087890 */ /* 0x000fe4000fffe03f */
[----:B------:R-:W-:Y:S02]  /*25850*/  UIADD3 UR14, UR15, 0x11a00, URZ ;  /* 0x00011a000f0e7890 */ /* 0x000fe4000fffe03f */
[----:B------:R-:W-:-:S05]  /*25860*/  UIADD3 UR15, UR15, 0x14200, URZ ;  /* 0x000142000f0f7890 */ /* 0x000fca000fffe03f */
[----:B------:R1:W-:Y:S02]  /*25870*/  UTMALDG.4D [UR8], [UR4], desc[UR6] ;  /* 0x00000608040075b4 */ /* 0x0003e40008019000 */
[----:B-1----:R-:W-:Y:S01]  /*25880*/  UMOV UR8, UR14 ;  /* 0x0000000e00087c82 */ /* 0x002fe20008000000 */
[----:B------:R-:W-:Y:S01]  /*25890*/  UMOV UR10, UR16 ;  /* 0x00000010000a7c82 */ /* 0x000fe20008000000 */
[----:B------:R-:W-:Y:S01]  /*258a0*/  UMOV UR14, 0x80 ;  /* 0x00000080000e7882 */ /* 0x000fe20000000000 */
[----:B------:R1:W-:Y:S02]  /*258b0*/  UTMALDG.4D [UR8], [UR4], desc[UR6] ;  /* 0x00000608040075b4 */ /* 0x0003e40008019000 */
[----:B-1----:R-:W-:Y:S01]  /*258c0*/  UMOV UR8, UR15 ;  /* 0x0000000f00087c82 */ /* 0x002fe20008000000 */
[----:B------:R-:W-:Y:S02]  /*258d0*/  UMOV UR10, UR14 ;  /* 0x0000000e000a7c82 */ /* 0x000fe40008000000 */
[----:B------:R1:W-:Y:S01]  /*258e0*/  UTMALDG.4D [UR8], [UR4], desc[UR6] ;  /* 0x00000608040075b4 */ /* 0x0003e20008019000 */
[----:B------:R-:W2:Y:S02]  /*258f0*/  SYNCS.PHASECHK.TRANS64.TRYWAIT P0, [R2+URZ+0x33440], R4 ;  /* 0x03344004020075a7 */ /* 0x000ea4000800017f */
[----:B-12---:R-:W-:Y:S05]  /*25900*/  @!P0 BRA `(.L_x_737) ;  /* 0x0000006000c88947 */ /* 0x006fea0003800000 */
.L_x_910:
        /* <DEDUP_REMOVED lines=8> */
.L_x_738:
[----:B------:R-:W2:Y:S04]  /*25990*/  LDL R5, [R1] ;  /* 0x0000000001057983 */ /* 0x000ea80000100800 */
[----:B01----:R-:W3:Y:S01]  /*259a0*/  LDL.LU R4, [R1+0x8] ;  /* 0x0000080001047983 */ /* 0x003ee20000300800 */
[----:B------:R-:W-:Y:S01]  /*259b0*/  R2UR UR15, R3 ;  /* 0x00000000030f72ca */ /* 0x000fe200000e0000 */
[----:B------:R-:W-:Y:S01]  /*259c0*/  UIADD3 UR4, UP0, UR40, 0x370, URZ ;  /* 0x0000037028047890 */ /* 0x000fe2000ff1e03f */
[----:B------:R-:W-:Y:S01]  /*259d0*/  R2UR UR9, R2 ;  /* 0x00000000020972ca */ /* 0x000fe200000e0000 */
[----:B------:R-:W-:Y:S01]  /*259e0*/  UMOV UR10, URZ ;  /* 0x0000003f000a7c82 */ /* 0x000fe20008000000 */
[----:B------:R-:W-:Y:S01]  /*259f0*/  R2UR UR11, R0 ;  /* 0x00000000000b72ca */ /* 0x000fe200000e0000 */
[----:B------:R-:W-:Y:S01]  /*25a00*/  UIADD3.X UR5, URZ, UR41, URZ, UP0, !UPT ;  /* 0x000000293f057290 */ /* 0x000fe200087fe43f */
[----:B------:R-:W-:Y:S01]  /*25a10*/  R2UR UR12, R18 ;  /* 0x00000000120c72ca */ /* 0x000fe200000e0000 */
[----:B------:R-:W-:Y:S01]  /*25a20*/  UMOV UR6, 0x0 ;  /* 0x0000000000067882 */ /* 0x000fe20000000000 */
[----:B------:R-:W-:Y:S01]  /*25a30*/  PLOP3.LUT P0, PT, PT, PT, PT, 0x80, 0x0 ;  /* 0x000000000000781c */ /* 0x000fe20003f0f070 */
[----:B------:R-:W-:Y:S01]  /*25a40*/  UMOV UR7, 0x14f00000 ;  /* 0x14f0000000077882 */ /* 0x000fe20000000000 */
[----:B------:R-:W-:-:S03]  /*25a50*/  UMOV UR16, 0x40 ;  /* 0x0000004000107882 */ /* 0x000fc60000000000 */
[----:B------:R-:W-:Y:S02]  /*25a60*/  UIADD3 UR8, UR15, 0x24200, URZ ;  /* 0x000242000f087890 */ /* 0x000fe4000fffe03f */
[----:B------:R-:W-:Y:S02]  /*25a70*/  UIADD3 UR9, UR9, 0x33430, URZ ;  /* 0x0003343009097890 */ /* 0x000fe4000fffe03f */
[----:B------:R-:W-:Y:S02]  /*25a80*/  UIADD3 UR14, UR15, 0x26a00, URZ ;  /* 0x00026a000f0e7890 */ /* 0x000fe4000fffe03f */
[----:B------:R-:W-:Y:S01]  /*25a90*/  UIADD3 UR15, UR15, 0x29200, URZ ;  /* 0x000292000f0f7890 */ /* 0x000fe2000fffe03f */
[----:B--2---:R-:W-:Y:S02]  /*25aa0*/  R2UR UR13, R5 ;  /* 0x00000000050d72ca */ /* 0x004fe400000e0000 */
[----:B---3--:R-:W-:-:S04]  /*25ab0*/  LOP3.LUT R4, R4, 0xfffffffe, RZ, 0xc0, !PT ;  /* 0xfffffffe04047812 */ /* 0x008fc800078ec0ff */
[----:B------:R-:W-:-:S07]  /*25ac0*/  @P0 LOP3.LUT R4, R4, 0x1, RZ, 0xfc, !PT ;  /* 0x0000000104040812 */ /* 0x000fce00078efcff */
[----:B------:R0:W-:Y:S01]  /*25ad0*/  UTMALDG.4D [UR8], [UR4], desc[UR6] ;  /* 0x00000608040075b4 */ /* 0x0001e20008019000 */
[----:B------:R2:W-:Y:S01]  /*25ae0*/  STL [R1+0x8], R4 ;  /* 0x0000080401007387 */ /* 0x0005e20000100800 */
[----:B0-----:R-:W-:Y:S01]  /*25af0*/  UMOV UR8, UR14 ;  /* 0x0000000e00087c82 */ /* 0x001fe20008000000 */
[----:B------:R-:W-:Y:S01]  /*25b00*/  UMOV UR10, UR16 ;  /* 0x00000010000a7c82 */ /* 0x000fe20008000000 */
[----:B------:R-:W-:Y:S01]  /*25b10*/  UMOV UR14, 0x80 ;  /* 0x00000080000e7882 */ /* 0x000fe20000000000 */
[----:B------:R0:W-:Y:S02]  /*25b20*/  UTMALDG.4D [UR8], [UR4], desc[UR6] ;  /* 0x00000608040075b4 */ /* 0x0001e40008019000 */
[----:B0-----:R-:W-:Y:S01]  /*25b30*/  UMOV UR8, UR15 ;  /* 0x0000000f00087c82 */ /* 0x001fe20008000000 */
[----:B------:R-:W-:Y:S02]  /*25b40*/  UMOV UR10, UR14 ;  /* 0x0000000e000a7c82 */ /* 0x000fe40008000000 */
[----:B------:R2:W-:Y:S02]  /*25b50*/  UTMALDG.4D [UR8], [UR4], desc[UR6] ;  /* 0x00000608040075b4 */ /* 0x0005e40008019000 */
[----:B--2---:R-:W-:Y:S01]  /*25b60*/  NOP ;  /* 0x0000000000007918 */ /* 0x004fe20000000000 */
.L_x_732:
[----:B------:R-:W2:Y:S04]  /*25b70*/  LDL R2, [R1+0x4] ;  /* 0x0000040001027983 */ /* 0x000ea80000100800 */
[----:B------:R-:W3:Y:S04]  /*25b80*/  LDL.LU R3, [R1+0x38] ;  /* 0x0000380001037983 */ /* 0x000ee80000300800 */
[----:B------:R-:W4:Y:S04]  /*25b90*/  LDL.LU R5, [R1+0x30] ;  /* 0x0000300001057983 */ /* 0x000f280000300800 */
[----:B0-----:R-:W5:Y:S01]  /*25ba0*/  LDL.LU R4, [R1+0x40] ;  /* 0x0000400001047983 */ /* 0x001f620000300800 */
[----:B------:R-:W-:Y:S05]  /*25bb0*/  WARPSYNC.ALL ;  /* 0x0000000000007948 */ /* 0x000fea0003800000 */
[----:B------:R-:W-:Y:S01]  /*25bc0*/  ULDC.64 UR4, c[0x0][0x298] ;  /* 0x0000a60000047ab9 */ /* 0x000fe20000000a00 */
[----:B------:R-:W-:Y:S01]  /*25bd0*/  ULDC.64 UR6, c[0x0][0xa00] ;  /* 0x0002800000067ab9 */ /* 0x000fe20000000a00 */
[----:B------:R-:W-:Y:S01]  /*25be0*/  BSSY B6, `(.L_x_739) ;  /* 0x0000024000067945 */ /* 0x000fe20003800000 */
[----:B------:R-:W-:Y:S01]  /*25bf0*/  BAR.SYNC.DEFER_BLOCKING 0x8, 0x180 ;  /* 0x0206000000007b1d */ /* 0x000fe20000010000 */
[----:B------:R-:W-:-:S04]  /*25c00*/  ISETP.NE.U32.AND P0, PT, RZ, UR6, PT ;  /* 0x00000006ff007c0c */ /* 0x000fc8000bf05070 */
[----:B------:R-:W-:Y:S01]  /*25c10*/  ISETP.NE.AND.EX P0, PT, RZ, UR7, PT, P0 ;  /* 0x00000007ff007c0c */ /* 0x000fe2000bf05300 */
[----:B--2---:R-:W-:Y:S01]  /*25c20*/  VIADD R2, R2, 0x1e200 ;  /* 0x0001e20002027836 */ /* 0x004fe20000000000 */
[----:B---3--:R-:W-:-:S04]  /*25c30*/  SHF.R.S32.HI R0, RZ, 0x1f, R3 ;  /* 0x0000001fff007819 */ /* 0x008fc80000011403 */
[----:B------:R-:W-:Y:S02]  /*25c40*/  LOP3.LUT P1, RZ, R2, 0x1bf, RZ, 0xc0, !PT ;  /* 0x000001bf02ff7812 */ /* 0x000fe4000782c0ff */
[----:B----4-:R-:W-:Y:S01]  /*25c50*/  SEL R5, R5, RZ, !P0 ;  /* 0x000000ff05057207 */ /* 0x010fe20004000000 */
[----:B------:R-:W-:Y:S01]  /*25c60*/  IMAD R0, R0, UR4, RZ ;  /* 0x0000000400007c24 */ /* 0x000fe2000f8e02ff */
[----:B-----5:R-:W-:-:S03]  /*25c70*/  SEL R4, R4, RZ, !P0 ;  /* 0x000000ff04047207 */ /* 0x020fc60004000000 */
[C---:B------:R-:W-:Y:S02]  /*25c80*/  IMAD R0, R3.reuse, UR5, R0 ;  /* 0x0000000503007c24 */ /* 0x040fe4000f8e0200 */
[----:B------:R-:W-:-:S05]  /*25c90*/  IMAD.WIDE.U32 R2, R3, UR4, RZ ;  /* 0x0000000403027c25 */ /* 0x000fca000f8e00ff */
[----:B------:R0:W-:Y:S04]  /*25ca0*/  STL.64 [R1+0x38], R2 ;  /* 0x0000380201007387 */ /* 0x0001e80000100a00 */
[----:B------:R2:W-:Y:S04]  /*25cb0*/  STL [R1+0x30], R5 ;  /* 0x0000300501007387 */ /* 0x0005e80000100800 */
[----:B------:R2:W-:Y:S01]  /*25cc0*/  STL [R1+0x54], R4 ;  /* 0x0000540401007387 */ /* 0x0005e20000100800 */
[----:B0-----:R-:W-:Y:S01]  /*25cd0*/  IMAD.IADD R2, R3, 0x1, R0 ;  /* 0x0000000103027824 */ /* 0x001fe200078e0200 */
[----:B------:R-:W-:-:S05]  /*25ce0*/  SHF.R.S32.HI R0, RZ, 0x1f, R18 ;  /* 0x0000001fff007819 */ /* 0x000fca0000011412 */
[----:B------:R2:W-:Y:S04]  /*25cf0*/  STL [R1+0x50], R0 ;  /* 0x0000500001007387 */ /* 0x0005e80000100800 */
[----:B------:R2:W-:Y:S01]  /*25d00*/  STL [R1+0x40], R2 ;  /* 0x0000400201007387 */ /* 0x0005e20000100800 */
[----:B------:R-:W-:Y:S05]  /*25d10*/  @!P1 BRA `(.L_x_740) ;  /* 0x0000000000409947 */ /* 0x000fea0003800000 */
[----:B--2---:R-:W-:Y:S01]  /*25d20*/  MOV R2, 0x0 ;  /* 0x0000000000027802 */ /* 0x004fe20000000f00 */
[----:B------:R-:W-:Y:S01]  /*25d30*/  ULDC.64 UR4, c[0x4][0x98] ;  /* 0x0100260000047ab9 */ /* 0x000fe20000000a00 */
[----:B------:R-:W-:Y:S01]  /*25d40*/  ULDC.64 UR6, c[0x4][0xa0] ;  /* 0x0100280000067ab9 */ /* 0x000fe20000000a00 */
[----:B------:R-:W-:Y:S01]  /*25d50*/  ULDC.64 UR8, c[0x4][0x28] ;  /* 0x01000a0000087ab9 */ /* 0x000fe20000000a00 */
[----:B------:R-:W-:Y:S01]  /*25d60*/  MOV R4, UR4 ;  /* 0x0000000400047c02 */ /* 0x000fe20008000f00 */
[----:B------:R-:W-:Y:S01]  /*25d70*/  IMAD.U32 R5, RZ, RZ, UR5 ;  /* 0x00000005ff057e24 */ /* 0x000fe2000f8e00ff */
[----:B------:R-:W0:Y:S01]  /*25d80*/  LDC.64 R2, c[0x4][R2] ;  /* 0x0100000002027b82 */ /* 0x000e220000000a00 */
[----:B------:R-:W-:Y:S01]  /*25d90*/  IMAD.U32 R6, RZ, RZ, UR6 ;  /* 0x00000006ff067e24 */ /* 0x000fe2000f8e00ff */
[----:B-1----:R-:W-:Y:S01]  /*25da0*/  MOV R8, 0x70 ;  /* 0x0000007000087802 */ /* 0x002fe20000000f00 */
[----:B------:R-:W-:Y:S02]  /*25db0*/  IMAD.U32 R7, RZ, RZ, UR7 ;  /* 0x00000007ff077e24 */ /* 0x000fe4000f8e00ff */
[----:B------:R-:W-:-:S02]  /*25dc0*/  IMAD.U32 R10, RZ, RZ, UR8 ;  /* 0x00000008ff0a7e24 */ /* 0x000fc4000f8e00ff */
[----:B------:R-:W-:Y:S02]  /*25dd0*/  IMAD.U32 R11, RZ, RZ, UR9 ;  /* 0x00000009ff0b7e24 */ /* 0x000fe4000f8e00ff */
[----:B------:R-:W-:Y:S02]  /*25de0*/  IMAD.MOV.U32 R12, RZ, RZ, 0x1 ;  /* 0x00000001ff0c7424 */ /* 0x000fe400078e00ff */
[----:B------:R-:W-:-:S07]  /*25df0*/  IMAD.MOV.U32 R13, RZ, RZ, RZ ;  /* 0x000000ffff0d7224 */ /* 0x000fce00078e00ff */
[----:B------:R-:W-:-:S07]  /*25e00*/  LEPC R20, `(.L_x_740) ;  /* 0x000000001014794e */ /* 0x000fce0000000000 */
[----:B0-----:R-:W-:Y:S05]  /*25e10*/  CALL.ABS.NOINC R2 ;  /* 0x0000000002007343 */ /* 0x001fea0003c00000 */
.L_x_740:
[----:B------:R-:W-:Y:S05]  /*25e20*/  BSYNC B6 ;  /* 0x0000000000067941 */ /* 0x000fea0003800000 */
.L_x_739:
[----:B--2---:R-:W2:Y:S01]  /*25e30*/  LDL.LU R4, [R1+0x40] ;  /* 0x0000400001047983 */ /* 0x004ea20000300800 */
[----:B------:R-:W0:Y:S01]  /*25e40*/  LDC R7, c[0x0][0x448] ;  /* 0x00011200ff077b82 */ /* 0x000e220000000800 */
[----:B------:R-:W-:Y:S01]  /*25e50*/  ULDC.64 UR4, c[0x0][0x2d8] ;  /* 0x0000b60000047ab9 */ /* 0x000fe20000000a00 */
[----:B------:R-:W-:Y:S01]  /*25e60*/  IMAD.SHL.U32 R17, R17, 0x80, RZ ;  /* 0x0000008011117824 */ /* 0x000fe200078e00ff */
[----:B------:R-:W2:Y:S01]  /*25e70*/  LDL.LU.64 R2, [R1+0x38] ;  /* 0x0000380001027983 */ /* 0x000ea20000300a00 */
[----:B------:R-:W-:-:S03]  /*25e80*/  ULDC.64 UR6, c[0x0][0x280] ;  /* 0x0000a00000067ab9 */ /* 0x000fc60000000a00 */
[----:B------:R-:W3:Y:S04]  /*25e90*/  LDL.LU R0, [R1+0x50] ;  /* 0x0000500001007983 */ /* 0x000ee80000300800 */
[----:B------:R-:W4:Y:S04]  /*25ea0*/  LDL.LU R6, [R1+0x54] ;  /* 0x0000540001067983 */ /* 0x000f280000300800 */
[----:B------:R-:W4:Y:S01]  /*25eb0*/  LDL.LU R5, [R1+0x30] ;  /* 0x0000300001057983 */ /* 0x000f220000300800 */
[----:B------:R-:W0:Y:S01]  /*25ec0*/  S2R R10, SR_TID.X ;  /* 0x00000000000a7919 */ /* 0x000e220000002100 */
[----:B-1----:R-:W1:Y:S01]  /*25ed0*/  S2R R8, SR_TID.X ;  /* 0x0000000000087919 */ /* 0x002e620000002100 */
[----:B0-----:R-:W-:-:S02]  /*25ee0*/  ISETP.NE.AND P0, PT, R7, 0x1, PT ;  /* 0x000000010700780c */ /* 0x001fc40003f05270 */
[----:B------:R-:W-:-:S04]  /*25ef0*/  SHF.L.U32 R10, R10, 0x4, RZ ;  /* 0x000000040a0a7819 */ /* 0x000fc800000006ff */
[----:B------:R-:W-:Y:S01]  /*25f00*/  LOP3.LUT R10, R10, 0x30, RZ, 0xc0, !PT ;  /* 0x000000300a0a7812 */ /* 0x000fe200078ec0ff */
[----:B-1----:R-:W-:-:S03]  /*25f10*/  IMAD.SHL.U32 R9, R8, 0x10, RZ ;  /* 0x0000001008097824 */ /* 0x002fc600078e00ff */
[C---:B------:R-:W-:Y:S02]  /*25f20*/  LOP3.LUT R11, R10.reuse, 0x40, RZ, 0xfc, !PT ;  /* 0x000000400a0b7812 */ /* 0x040fe400078efcff */
[----:B------:R-:W-:Y:S02]  /*25f30*/  LOP3.LUT R10, R10, 0x80, RZ, 0xfc, !PT ;  /* 0x000000800a0a7812 */ /* 0x000fe400078efcff */
[----:B------:R-:W-:Y:S01]  /*25f40*/  LOP3.LUT R9, R9, 0x30, RZ, 0xc0, !PT ;  /* 0x0000003009097812 */ /* 0x000fe200078ec0ff */
[----:B--2---:R-:W-:Y:S02]  /*25f50*/  IMAD.MOV.U32 R3, RZ, RZ, R4 ;  /* 0x000000ffff037224 */ /* 0x004fe400078e0004 */
[----:B------:R-:W0:Y:S01]  /*25f60*/  S2R R4, SR_TID.X ;  /* 0x0000000000047919 */ /* 0x000e220000002100 */
[----:B---3--:R-:W-:Y:S02]  /*25f70*/  IMAD R0, R0, UR4, RZ ;  /* 0x0000000400007c24 */ /* 0x008fe4000f8e02ff */
[----:B------:R-:W-:-:S04]  /*25f80*/  IMAD.WIDE.U32 R2, R18, UR4, R2 ;  /* 0x0000000412027c25 */ /* 0x000fc8000f8e0002 */
[----:B------:R-:W-:Y:S01]  /*25f90*/  IMAD R0, R18, UR5, R0 ;  /* 0x0000000512007c24 */ /* 0x000fe2000f8e0200 */
[----:B------:R-:W-:-:S03]  /*25fa0*/  ULDC.64 UR4, c[0x0][0x2e0] ;  /* 0x0000b80000047ab9 */ /* 0x000fc60000000a00 */
[----:B------:R-:W-:Y:S02]  /*25fb0*/  IMAD.IADD R3, R3, 0x1, R0 ;  /* 0x0000000103037824 */ /* 0x000fe400078e0200 */
[----:B----4-:R-:W-:Y:S02]  /*25fc0*/  IMAD R0, R6, UR4, RZ ;  /* 0x0000000406007c24 */ /* 0x010fe4000f8e02ff */
[C---:B------:R-:W-:Y:S01]  /*25fd0*/  IMAD.WIDE.U32 R2, R5.reuse, UR4, R2 ;  /* 0x0000000405027c25 */ /* 0x040fe2000f8e0002 */
[----:B------:R-:W1:Y:S03]  /*25fe0*/  @P0 LDC R6, c[0x0][0x450] ;  /* 0x00011400ff060b82 */ /* 0x000e660000000800 */
[----:B------:R-:W-:Y:S01]  /*25ff0*/  IMAD R0, R5, UR5, R0 ;  /* 0x0000000505007c24 */ /* 0x000fe2000f8e0200 */
[----:B------:R-:W-:-:S03]  /*26000*/  ULDC.64 UR4, c[0x0][0x2d0] ;  /* 0x0000b40000047ab9 */ /* 0x000fc60000000a00 */
[----:B------:R-:W-:Y:S01]  /*26010*/  IMAD.IADD R3, R3, 0x1, R0 ;  /* 0x0000000103037824 */ /* 0x000fe200078e0200 */
[C---:B0-----:R-:W-:Y:S02]  /*26020*/  LOP3.LUT R5, R4.reuse, 0x7f, RZ, 0xc0, !PT ;  /* 0x0000007f04057812 */ /* 0x041fe400078ec0ff */
[----:B------:R-:W-:Y:S02]  /*26030*/  SHF.L.U32 R4, R4, 0x5, RZ ;  /* 0x0000000504047819 */ /* 0x000fe400000006ff */
[----:B------:R-:W-:-:S04]  /*26040*/  SHF.R.U32.HI R5, RZ, 0x2, R5 ;  /* 0x00000002ff057819 */ /* 0x000fc80000011605 */
[----:B------:R-:W-:Y:S02]  /*26050*/  LOP3.LUT R4, R5, 0x60, R4, 0xf8, !PT ;  /* 0x0000006005047812 */ /* 0x000fe400078ef804 */
[----:B------:R-:W0:Y:S02]  /*26060*/  @P0 LDC R5, c[0x0][0x44c] ;  /* 0x00011300ff050b82 */ /* 0x000e240000000800 */
[----:B------:R-:W-:-:S05]  /*26070*/  LOP3.LUT R0, R4, R17, RZ, 0xfc, !PT ;  /* 0x0000001104007212 */ /* 0x000fca00078efcff */
[----:B------:R-:W-:Y:S02]  /*26080*/  IMAD.MOV.U32 R4, RZ, RZ, R0 ;  /* 0x000000ffff047224 */ /* 0x000fe400078e0000 */
[----:B0-----:R-:W-:-:S05]  /*26090*/  @P0 IMAD.HI.U32 R5, R0, R5, RZ ;  /* 0x0000000500050227 */ /* 0x001fca00078e00ff */
[----:B-1----:R-:W-:-:S05]  /*260a0*/  @P0 SHF.R.U32.HI R4, RZ, R6, R5 ;  /* 0x00000006ff040219 */ /* 0x002fca0000011605 */
[----:B------:R-:W-:Y:S02]  /*260b0*/  IMAD.MOV R5, RZ, RZ, -R4 ;  /* 0x000000ffff057224 */ /* 0x000fe400078e0a04 */
[----:B------:R-:W-:-:S04]  /*260c0*/  IMAD.WIDE.U32 R2, R4, UR4, R2 ;  /* 0x0000000404027c25 */ /* 0x000fc8000f8e0002 */
[----:B------:R-:W-:Y:S01]  /*260d0*/  IMAD R0, R7, R5, R0 ;  /* 0x0000000507007224 */ /* 0x000fe200078e0200 */
[----:B------:R-:W-:-:S05]  /*260e0*/  SHF.R.S32.HI R5, RZ, 0x1f, R4 ;  /* 0x0000001fff057819 */ /* 0x000fca0000011404 */
[----:B------:R-:W-:-:S04]  /*260f0*/  IMAD R5, R5, UR4, RZ ;  /* 0x0000000405057c24 */ /* 0x000fc8000f8e02ff */
[----:B------:R-:W-:Y:S01]  /*26100*/  IMAD R4, R4, UR5, R5 ;  /* 0x0000000504047c24 */ /* 0x000fe2000f8e0205 */
        /* <DEDUP_REMOVED lines=8> */
[----:B------:R-:W-:Y:S02]  /*26190*/  LOP3.LUT R10, R8, 0x7f, RZ, 0xc0, !PT ;  /* 0x0000007f080a7812 */ /* 0x000fe400078ec0ff */
[----:B------:R0:W5:Y:S01]  /*261a0*/  LDL R8, [R1+0x34] ;  /* 0x0000340001087983 */ /* 0x0001620000100800 */
[----:B------:R-:W-:Y:S02]  /*261b0*/  IADD3 R4, P3, R2, UR6, RZ ;  /* 0x0000000602047c10 */ /* 0x000fe4000ff7e0ff */
[----:B------:R-:W-:-:S02]  /*261c0*/  ISETP.GE.AND P0, PT, R9, UR4, PT ;  /* 0x0000000409007c0c */ /* 0x000fc4000bf06270 */
[----:B------:R-:W-:Y:S01]  /*261d0*/  ISETP.GE.AND P1, PT, R11, UR4, PT ;  /* 0x000000040b007c0c */ /* 0x000fe2000bf26270 */
[----:B------:R-:W-:Y:S01]  /*261e0*/  UMOV UR4, 0xffffffff ;  /* 0xffffffff00047882 */ /* 0x000fe20000000000 */
[----:B------:R-:W-:Y:S02]  /*261f0*/  IADD3.X R3, R3, UR7, R0, P3, !PT ;  /* 0x0000000703037c10 */ /* 0x000fe40009ffe400 */
[----:B------:R-:W-:Y:S01]  /*26200*/  SHF.R.U32.HI R10, RZ, 0x2, R10 ;  /* 0x00000002ff0a7819 */ /* 0x000fe2000001160a */
[----:B0-----:R-:W-:Y:S08]  /*26210*/  BRA.DIV UR4, `(.L_x_741) ;  /* 0x0000005a04987947 */ /* 0x001ff0000b800000 */
[----:B------:R-:W2:Y:S01]  /*26220*/  LDL.LU R6, [R1+0x4c] ;  /* 0x00004c0001067983 */ /* 0x000ea20000300800 */
[----:B------:R-:W-:-:S04]  /*26230*/  IMAD.IADD R0, R10, 0x1, R17 ;  /* 0x000000010a007824 */ /* 0x000fc800078e0211 */
[----:B------:R-:W-:Y:S02]  /*26240*/  VIADD R5, R0, 0x20 ;  /* 0x0000002000057836 */ /* 0x000fe40000000000 */
[----:B--2---:R-:W-:Y:S02]  /*26250*/  IMAD R2, R6, R7, RZ ;  /* 0x0000000706027224 */ /* 0x004fe400078e02ff */
[----:B------:R-:W0:Y:S03]  /*26260*/  SHFL.IDX PT, R7, R4, RZ, 0x1c1f ;  /* 0x001c1fff04077589 */ /* 0x000e2600000e0000 */
[----:B------:R-:W-:Y:S01]  /*26270*/  ISETP.GE.AND P4, PT, R0, R2, PT ;  /* 0x000000020000720c */ /* 0x000fe20003f86270 */
[----:B------:R-:W1:-:S12]  /*26280*/  SHFL.IDX PT, R6, R3, RZ, 0x1c1f ;  /* 0x001c1fff03067589 */ /* 0x000e5800000e0000 */
[----:B0-----:R-:W-:-:S05]  /*26290*/  @!P4 IADD3 R7, P3, R9, R7, RZ ;  /* 0x000000070907c210 */ /* 0x001fca0007f7e0ff */
[----:B-1----:R-:W-:Y:S01]  /*262a0*/  @!P4 IMAD.X R6, RZ, RZ, R6, P3 ;  /* 0x000000ffff06c224 */ /* 0x002fe200018e0606 */
[----:B------:R-:W-:Y:S02]  /*262b0*/  ISETP.GE.AND P3, PT, R5, R2, PT ;  /* 0x000000020500720c */ /* 0x000fe40003f66270 */
[----:B------:R-:W0:Y:S02]  /*262c0*/  SHFL.IDX PT, R5, R4, 0x1, 0x1c1f ;  /* 0x003c1f0004057f89 */ /* 0x000e2400000e0000 */
[----:B------:R-:W-:-:S04]  /*262d0*/  @!P4 LOP3.LUT R7, R7, R6, RZ, 0x3c, !PT ;  /* 0x000000060707c212 */ /* 0x000fc800078e3cff */
[----:B------:R-:W-:-:S04]  /*262e0*/  @!P4 LOP3.LUT R6, R7, R6, RZ, 0x3c, !PT ;  /* 0x000000060706c212 */ /* 0x000fc800078e3cff */
[----:B------:R-:W-:-:S05]  /*262f0*/  @!P4 LOP3.LUT R7, R7, R6, RZ, 0x3c, !PT ;  /* 0x000000060707c212 */ /* 0x000fca00078e3cff */
[----:B-----5:R-:W-:Y:S04]  /*26300*/  @!P4 LDGSTS.E.BYPASS.LTC128B.128 [R8+0x1e200], desc[UR54][R6.64], !P0 ;  /* 0x1e2000000608cfae */ /* 0x020fe8000c101d76 */
[----:B------:R-:W-:Y:S04]  /*26310*/  @!P4 LDGSTS.E.BYPASS.LTC128B.128 [R8+0x20200], desc[UR54][R6.64+0x40], !P1 ;  /* 0x202000400608cfae */ /* 0x000fe8000c901d76 */
[----:B------:R1:W-:Y:S01]  /*26320*/  @!P4 LDGSTS.E.BYPASS.LTC128B.128 [R8+0x22200], desc[UR54][R6.64+0x80], !P2 ;  /* 0x222000800608cfae */ /* 0x0003e2000d101d76 */
[----:B0-----:R-:W-:-:S03]  /*26330*/  @!P3 IADD3 R5, P4, R9, R5, RZ ;  /* 0x000000050905b210 */ /* 0x001fc60007f9e0ff */
[----:B-1----:R-:W0:Y:S02]  /*26340*/  SHFL.IDX PT, R6, R3, 0x1, 0x1c1f ;  /* 0x003c1f0003067f89 */ /* 0x002e2400000e0000 */
[----:B0-----:R-:W-:-:S04]  /*26350*/  @!P3 IMAD.X R6, RZ, RZ, R6, P4 ;  /* 0x000000ffff06b224 */ /* 0x001fc800020e0606 */
[----:B------:R-:W-:Y:S01]  /*26360*/  @!P3 IMAD.MOV.U32 R7, RZ, RZ, R6 ;  /* 0x000000ffff07b224 */ /* 0x000fe200078e0006 */
[----:B------:R-:W-:Y:S01]  /*26370*/  @!P3 MOV R6, R5 ;  /* 0x000000050006b202 */ /* 0x000fe20000000f00 */
[----:B------:R-:W-:-:S04]  /*26380*/  VIADD R5, R0, 0x40 ;  /* 0x0000004000057836 */ /* 0x000fc80000000000 */
[----:B------:R-:W-:Y:S04]  /*26390*/  @!P3 LDGSTS.E.BYPASS.LTC128B.128 [R8+0x1ea00], desc[UR54][R6.64], !P0 ;  /* 0x1ea000000608bfae */ /* 0x000fe8000c101d76 */
[----:B------:R-:W-:Y:S04]  /*263a0*/  @!P3 LDGSTS.E.BYPASS.LTC128B.128 [R8+0x20a00], desc[UR54][R6.64+0x40], !P1 ;  /* 0x20a000400608bfae */ /* 0x000fe8000c901d76 */
[----:B------:R0:W-:Y:S01]  /*263b0*/  @!P3 LDGSTS.E.BYPASS.LTC128B.128 [R8+0x22a00], desc[UR54][R6.64+0x80], !P2 ;  /* 0x22a000800608bfae */ /* 0x0001e2000d101d76 */
[----:B------:R-:W-:-:S03]  /*263c0*/  ISETP.GE.AND P3, PT, R5, R2, PT ;  /* 0x000000020500720c */ /* 0x000fc60003f66270 */
[----:B------:R-:W1:Y:S04]  /*263d0*/  SHFL.IDX PT, R5, R4, 0x2, 0x1c1f ;  /* 0x005c1f0004057f89 */ /* 0x000e6800000e0000 */
[----:B0-----:R-:W0:Y:S06]  /*263e0*/  SHFL.IDX PT, R6, R3, 0x2, 0x1c1f ;  /* 0x005c1f0003067f89 */ /* 0x001e2c00000e0000 */
[----:B-1----:R-:W-:-:S05]  /*263f0*/  @!P3 IADD3 R5, P4, R9, R5, RZ ;  /* 0x000000050905b210 */ /* 0x002fca0007f9e0ff */
[----:B0-----:R-:W-:-:S04]  /*26400*/  @!P3 IMAD.X R6, RZ, RZ, R6, P4 ;  /* 0x000000ffff06b224 */ /* 0x001fc800020e0606 */
[----:B------:R-:W-:Y:S02]  /*26410*/  @!P3 IMAD.MOV.U32 R7, RZ, RZ, R6 ;  /* 0x000000ffff07b224 */ /* 0x000fe400078e0006 */
[----:B------:R-:W-:Y:S02]  /*26420*/  @!P3 IMAD.MOV.U32 R6, RZ, RZ, R5 ;  /* 0x000000ffff06b224 */ /* 0x000fe400078e0005 */
[----:B------:R1:W2:Y:S04]  /*26430*/  SHFL.IDX PT, R5, R3, 0x3, 0x1c1f ;  /* 0x007c1f0003057f89 */ /* 0x0002a800000e0000 */
[----:B------:R1:W-:Y:S04]  /*26440*/  @!P3 LDGSTS.E.BYPASS.LTC128B.128 [R8+0x1f200], desc[UR54][R6.64], !P0 ;  /* 0x1f2000000608bfae */ /* 0x0003e8000c101d76 */
[----:B------:R1:W-:Y:S04]  /*26450*/  @!P3 LDGSTS.E.BYPASS.LTC128B.128 [R8+0x21200], desc[UR54][R6.64+0x40], !P1 ;  /* 0x212000400608bfae */ /* 0x0003e8000c901d76 */
[----:B------:R1:W-:Y:S04]  /*26460*/  @!P3 LDGSTS.E.BYPASS.LTC128B.128 [R8+0x23200], desc[UR54][R6.64+0x80], !P2 ;  /* 0x232000800608bfae */ /* 0x0003e8000d101d76 */
[----:B------:R1:W3:Y:S02]  /*26470*/  SHFL.IDX PT, R3, R4, 0x3, 0x1c1f ;  /* 0x007c1f0004037f89 */ /* 0x0002e400000e0000 */
.L_x_919:
[----:B------:R-:W-:Y:S01]  /*26480*/  VIADD R0, R0, 0x60 ;  /* 0x0000006000007836 */ /* 0x000fe20000000000 */
[----:B------:R-:W-:Y:S04]  /*26490*/  BSSY B0, `(.L_x_742) ;  /* 0x000000b000007945 */ /* 0x000fe80003800000 */
[----:B------:R-:W-:-:S13]  /*264a0*/  ISETP.GE.AND P3, PT, R0, R2, PT ;  /* 0x000000020000720c */ /* 0x000fda0003f66270 */
[----:B------:R-:W-:Y:S05]  /*264b0*/  @P3 BRA `(.L_x_743) ;  /* 0x0000000000203947 */ /* 0x000fea0003800000 */
[----:B---3--:R-:W-:-:S04]  /*264c0*/  IADD3 R2, P3, R9, R3, RZ ;  /* 0x0000000309027210 */ /* 0x008fc80007f7e0ff */
[----:B-12---:R-:W-:-:S05]  /*264d0*/  IADD3.X R3, RZ, R5, RZ, P3, !PT ;  /* 0x00000005ff037210 */ /* 0x006fca0001ffe4ff */
[----:B------:R-:W-:Y:S01]  /*264e0*/  @!PT LDS RZ, [RZ] ;  /* 0x00000000fffff984 */ /* 0x000fe20000000800 */
[----:B------:R-:W-:Y:S01]  /*264f0*/  @!PT LDS RZ, [RZ] ;  /* 0x00000000fffff984 */ /* 0x000fe20000000800 */
[----:B------:R-:W-:Y:S01]  /*26500*/  @!PT LDS RZ, [RZ] ;  /* 0x00000000fffff984 */ /* 0x000fe20000000800 */
[----:B------:R4:W-:Y:S04]  /*26510*/  LDGSTS.E.BYPASS.LTC128B.128 [R8+0x1fa00], desc[UR54][R2.64], !P0 ;  /* 0x1fa0000002087fae */ /* 0x0009e8000c101d76 */
[----:B------:R4:W-:Y:S04]  /*26520*/  LDGSTS.E.BYPASS.LTC128B.128 [R8+0x21a00], desc[UR54][R2.64+0x40], !P1 ;  /* 0x21a0004002087fae */ /* 0x0009e8000c901d76 */
[----:B------:R4:W-:Y:S02]  /*26530*/  LDGSTS.E.BYPASS.LTC128B.128 [R8+0x23a00], desc[UR54][R2.64+0x80], !P2 ;  /* 0x23a0008002087fae */ /* 0x0009e4000d101d76 */
.L_x_743:
[----:B------:R-:W-:Y:S05]  /*26540*/  BSYNC B0 ;  /* 0x0000000000007941 */ /* 0x000fea0003800000 */
.L_x_742:
[----:B01--4-:R0:W5:Y:S01]  /*26550*/  LDL R8, [R1+0x4] ;  /* 0x0000040001087983 */ /* 0x0131620000100800 */
[----:B------:R-:W-:Y:S01]  /*26560*/  PLOP3.LUT P0, PT, PT, PT, PT, 0x80, 0x0 ;  /* 0x000000000000781c */ /* 0x000fe20003f0f070 */
[----:B------:R-:W-:-:S12]  /*26570*/  NOP ;  /* 0x0000000000007918 */ /* 0x000fd80000000000 */
.L_x_744:
[----:B------:R-:W4:Y:S01]  /*26580*/  LDL R2, [R1+0x4] ;  /* 0x0000040001027983 */ /* 0x000f220000100800 */
[----:B------:R-:W-:Y:S02]  /*26590*/  PLOP3.LUT P1, PT, P1, P0, PT, 0xa2, 0x0 ;  /* 0x000000000000781c */ /* 0x000fe40000f21472 */
[----:B----4-:R-:W-:-:S08]  /*265a0*/  @P0 R2UR P1, UR4, R2 ;  /* 0x00000000020402ca */ /* 0x010fd00000020000 */
[----:B------:R-:W-:-:S05]  /*265b0*/  @P0 PLOP3.LUT P0, PT, P1, PT, PT, 0x80, 0x0 ;  /* 0x000000000000081c */ /* 0x000fca0000f0f070 */
[----:B------:R-:W-:Y:S01]  /*265c0*/  @!P1 SYNCS.ARRIVE.TRANS64.RED.A0T1 RZ, [UR4+0x33400], RZ ;  /* 0x033400ffffff99a7 */ /* 0x000fe20008200404 */
[----:B------:R-:W-:Y:S07]  /*265d0*/  @!P1 ARRIVES.LDGSTSBAR.64.TRANSCNT [UR4+0x33400] ;  /* 0x03340000ff0099b0 */ /* 0x000fee0008000a84 */
[----:B------:R-:W-:Y:S05]  /*265e0*/  @P0 BRA.U.ANY `(.L_x_744) ;  /* 0xfffffffd00e40947 */ /* 0x000fea000393ffff */
[----:B---3--:R-:W3:Y:S02]  /*265f0*/  LDL.LU R3, [R1+0x58] ;  /* 0x0000580001037983 */ /* 0x008ee40000300800 */
        /* <DEDUP_REMOVED lines=9> */
[----:B------:R-:W3:Y:S03]  /*26690*/  SYNCS.PHASECHK.TRANS64.TRYWAIT P0, [R2+URZ+0x33420], R0 ;  /* 0x03342000020075a7 */ /* 0x000ee6000800017f */
[----:B-1-3--:R-:W-:Y:S05]  /*266a0*/  @!P0 BRA `(.L_x_746) ;  /* 0x0000005800d88947 */ /* 0x00afea0003800000 */
.L_x_920:
[----:B------:R-:W-:Y:S05]  /*266b0*/  BSYNC B0 ;  /* 0x0000000000007941 */ /* 0x000fea0003800000 */
.L_x_745:
[----:B-1----:R-:W3:Y:S02]  /*266c0*/  LDL.LU R2, [R1+0x44] ;  /* 0x0000440001027983 */ /* 0x002ee40000300800 */
[----:B---3--:R-:W-:-:S13]  /*266d0*/  ISETP.GE.AND P0, PT, R2, 0xa1, PT ;  /* 0x000000a10200780c */ /* 0x008fda0003f06270 */
[----:B------:R-:W-:Y:S05]  /*266e0*/  @!P0 BRA `(.L_x_747) ;  /* 0x00000014001c8947 */ /* 0x000fea0003800000 */
[----:B------:R-:W3:Y:S04]  /*266f0*/  LDL.LU R2, [R1+0x48] ;  /* 0x0000480001027983 */ /* 0x000ee80000300800 */
[----:B------:R1:W5:Y:S04]  /*26700*/  LDL.LU R0, [R1+0xc] ;  /* 0x00000c0001007983 */ /* 0x0003680000300800 */
[----:B-----5:R1:W5:Y:S02]  /*26710*/  LDL.LU R8, [R1+0x14] ;  /* 0x0000140001087983 */ /* 0x0203640000300800 */
[----:B-1-3--:R-:W-:-:S07]  /*26720*/  VIADD R2, R2, 0xfffffffe ;  /* 0xfffffffe02027836 */ /* 0x00afce0000000000 */
.L_x_771:
[----:B------:R-:W3:Y:S01]  /*26730*/  LDL R3, [R1+0x8] ;  /* 0x0000080001037983 */ /* 0x000ee20000100800 */
[----:B-----5:R-:W-:Y:S01]  /*26740*/  VIADD R4, R0, 0x1 ;  /* 0x0000000100047836 */ /* 0x020fe20000000000 */
[----:B------:R-:W-:Y:S05]  /*26750*/  YIELD ;  /* 0x0000000000007946 */ /* 0x000fea0003800000 */
[C---:B------:R-:W-:Y:S01]  /*26760*/  ISETP.NE.AND P0, PT, R4.reuse, 0x2, PT ;  /* 0x000000020400780c */ /* 0x040fe20003f05270 */
[----:B------:R-:W-:Y:S03]  /*26770*/  BSSY B0, `(.L_x_748) ;  /* 0x00000b3000007945 */ /* 0x000fe60003800000 */
[----:B------:R-:W-:-:S02]  /*26780*/  SEL R10, R4, RZ, P0 ;  /* 0x000000ff040a7207 */ /* 0x000fc40000000000 */
[----:B---3--:R-:W-:Y:S02]  /*26790*/  LOP3.LUT P1, RZ, R3, 0x1, RZ, 0xc0, !PT ;  /* 0x0000000103ff7812 */ /* 0x008fe4000782c0ff */
[----:B------:R-:W-:-:S04]  /*267a0*/  SEL R3, RZ, 0x1, P0 ;  /* 0x00000001ff037807 */ /* 0x000fc80000000000 */
[----:B-----5:R-:W-:-:S05]  /*267b0*/  LOP3.LUT R9, R8, R3, RZ, 0x3c, !PT ;  /* 0x0000000308097212 */ /* 0x020fca00078e3cff */
[----:B------:R1:W-:Y:S04]  /*267c0*/  STL [R1+0x14], R9 ;  /* 0x0000140901007387 */ /* 0x0003e80000100800 */
[----:B------:R1:W-:Y:S01]  /*267d0*/  STL [R1+0xc], R10 ;  /* 0x00000c0a01007387 */ /* 0x0003e20000100800 */
[----:B------:R-:W-:Y:S05]  /*267e0*/  @!P1 BRA `(.L_x_749) ;  /* 0x0000000800ac9947 */ /* 0x000fea0003800000 */
[----:B------:R-:W-:Y:S01]  /*267f0*/  ULDC.64 UR4, c[0x0][0x418] ;  /* 0x0001060000047ab9 */ /* 0x000fe20000000a00 */
[----:B------:R-:W-:Y:S01]  /*26800*/  IMAD.MOV.U32 R3, RZ, RZ, R2 ;  /* 0x000000ffff037224 */ /* 0x000fe200078e0002 */
[----:B------:R-:W-:-:S04]  /*26810*/  ISETP.NE.U32.AND P0, PT, RZ, UR4, PT ;  /* 0x00000004ff007c0c */ /* 0x000fc8000bf05070 */
[----:B------:R-:W-:-:S13]  /*26820*/  ISETP.NE.AND.EX P0, PT, RZ, UR5, PT, P0 ;  /* 0x00000005ff007c0c */ /* 0x000fda000bf05300 */
[----:B------:R-:W-:Y:S05]  /*26830*/  @!P0 BRA `(.L_x_750) ;  /* 0x0000000000508947 */ /* 0x000fea0003800000 */
[----:B------:R-:W3:Y:S01]  /*26840*/  LDL R11, [R1+0x20] ;  /* 0x00002000010b7983 */ /* 0x000ee20000100800 */
[----:B------:R-:W4:Y:S01]  /*26850*/  LDC R6, c[0x0][0x43c] ;  /* 0x00010f00ff067b82 */ /* 0x000f220000000800 */
[----:B------:R-:W-:Y:S02]  /*26860*/  ULDC.64 UR6, c[0x0][0x428] ;  /* 0x00010a0000067ab9 */ /* 0x000fe40000000a00 */
[----:B------:R-:W5:Y:S01]  /*26870*/  LDL R7, [R1+0x1c] ;  /* 0x00001c0001077983 */ /* 0x000f620000100800 */
[----:B----4-:R-:W-:-:S13]  /*26880*/  ISETP.NE.AND P0, PT, R6, 0x1, PT ;  /* 0x000000010600780c */ /* 0x010fda0003f05270 */
[----:B--2---:R-:W2:Y:S02]  /*26890*/  @P0 LDC.64 R4, c[0x0][0x440] ;  /* 0x00011000ff040b82 */ /* 0x004ea40000000a00 */
[----:B--2---:R-:W-:Y:S01]  /*268a0*/  @P0 IMAD.HI.U32 R3, R2, R4, RZ ;  /* 0x0000000402030227 */ /* 0x004fe200078e00ff */
[----:B------:R-:W-:-:S04]  /*268b0*/  MOV R4, R2 ;  /* 0x0000000200047202 */ /* 0x000fc80000000f00 */
[----:B------:R-:W-:-:S04]  /*268c0*/  @P0 SHF.R.U32.HI R4, RZ, R5, R3 ;  /* 0x00000005ff040219 */ /* 0x000fc80000011603 */
[--C-:B------:R-:W-:Y:S01]  /*268d0*/  SHF.R.S32.HI R5, RZ, 0x1f, R4.reuse ;  /* 0x0000001fff057819 */ /* 0x100fe20000011404 */
[----:B------:R-:W-:-:S04]  /*268e0*/  IMAD.MOV R3, RZ, RZ, -R4 ;  /* 0x000000ffff037224 */ /* 0x000fc800078e0a04 */
[----:B------:R-:W-:Y:S02]  /*268f0*/  IMAD R3, R6, R3, R2 ;  /* 0x0000000306037224 */ /* 0x000fe400078e0202 */
[----:B---3--:R-:W-:-:S04]  /*26900*/  IMAD R6, R11, UR6, RZ ;  /* 0x000000060b067c24 */ /* 0x008fc8000f8e02ff */
[C---:B-----5:R-:W-:Y:S02]  /*26910*/  IMAD R6, R7.reuse, UR7, R6 ;  /* 0x0000000707067c24 */ /* 0x060fe4000f8e0206 */
[----:B------:R-:W-:-:S04]  /*26920*/  IMAD.WIDE.U32 R4, R7, UR6, R4 ;  /* 0x0000000607047c25 */ /* 0x000fc8000f8e0004 */
[----:B------:R-:W-:Y:S01]  /*26930*/  IMAD.IADD R5, R6, 0x1, R5 ;  /* 0x0000000106057824 */ /* 0x000fe200078e0205 */
[----:B------:R-:W-:-:S04]  /*26940*/  LEA R6, P0, R4, UR4, 0x2 ;  /* 0x0000000404067c11 */ /* 0x000fc8000f8010ff */
[----:B------:R-:W-:-:S05]  /*26950*/  LEA.HI.X R7, R4, UR5, R5, 0x2, P0 ;  /* 0x0000000504077c11 */ /* 0x000fca00080f1405 */
[----:B------:R-:W2:Y:S04]  /*26960*/  LDG.E R4, desc[UR54][R6.64] ;  /* 0x0000003606047981 */ /* 0x000ea8000c1e1900 */
[----:B--2---:R3:W-:Y:S02]  /*26970*/  STL [R1], R4 ;  /* 0x0000000401007387 */ /* 0x0047e40000100800 */
.L_x_750:
[----:B--2---:R-:W2:Y:S01]  /*26980*/  LDL R5, [R1+0x4] ;  /* 0x0000040001057983 */ /* 0x004ea20000100800 */
[----:B---3--:R-:W3:Y:S01]  /*26990*/  S2R R4, SR_TID.X ;  /* 0x0000000000047919 */ /* 0x008ee20000002100 */
[----:B------:R-:W-:Y:S01]  /*269a0*/  BSSY B1, `(.L_x_751) ;  /* 0x0000007000017945 */ /* 0x000fe20003800000 */
[----:B---3--:R-:W-:-:S04]  /*269b0*/  LOP3.LUT R4, R4, 0x7f, RZ, 0xc0, !PT ;  /* 0x0000007f04047812 */ /* 0x008fc800078ec0ff */
[----:B------:R-:W-:Y:S01]  /*269c0*/  ISETP.NE.AND P1, PT, R4, RZ, PT ;  /* 0x000000ff0400720c */ /* 0x000fe20003f25270 */
[----:B--2---:R-:W-:Y:S01]  /*269d0*/  IMAD R6, R10, 0x8, R5 ;  /* 0x000000080a067824 */ /* 0x004fe200078e0205 */
[----:B------:R-:W-:-:S04]  /*269e0*/  SHF.L.U32 R5, R9, 0x1f, RZ ;  /* 0x0000001f09057819 */ /* 0x000fc800000006ff */
[----:B------:R-:W2:Y:S02]  /*269f0*/  SYNCS.PHASECHK.TRANS64.TRYWAIT P0, [R6+URZ+0x33480], R5 ;  /* 0x03348005060075a7 */ /* 0x000ea4000800017f */
[----:B--2---:R-:W-:Y:S05]  /*26a00*/  @!P0 BRA `(.L_x_752) ;  /* 0x0000005800188947 */ /* 0x004fea0003800000 */
.L_x_921:
[----:B------:R-:W-:Y:S05]  /*26a10*/  BSYNC B1 ;  /* 0x0000000000017941 */ /* 0x000fea0003800000 */
.L_x_751:
[----:B------:R-:W-:Y:S04]  /*26a20*/  BSSY B1, `(.L_x_753) ;  /* 0x0000009000017945 */ /* 0x000fe80003800000 */
[----:B------:R-:W-:Y:S05]  /*26a30*/  @P1 BRA `(.L_x_754) ;  /* 0x00000000001c1947 */ /* 0x000fea0003800000 */
[----:B------:R-:W3:Y:S02]  /*26a40*/  S2R R4, SR_TID.X ;  /* 0x0000000000047919 */ /* 0x000ee40000002100 */
[----:B---3--:R-:W-:Y:S01]  /*26a50*/  LOP3.LUT R7, R4, 0x1f, RZ, 0xc0, !PT ;  /* 0x0000001f04077812 */ /* 0x008fe200078ec0ff */
[----:B------:R-:W-:-:S03]  /*26a60*/  IMAD.MOV.U32 R4, RZ, RZ, 0x7800 ;  /* 0x00007800ff047424 */ /* 0x000fc600078e00ff */
[----:B------:R-:W-:Y:S01]  /*26a70*/  ISETP.NE.AND P0, PT, R7, RZ, PT ;  /* 0x000000ff0700720c */ /* 0x000fe20003f05270 */
[----:B------:R3:W-:-:S12]  /*26a80*/  SYNCS.ARRIVE.TRANS64 RZ, [R6+URZ+0x33470], R4 ;  /* 0x0334700406ff79a7 */ /* 0x0007d8000800003f */
[----:B---3--:R-:W-:Y:S05]  /*26a90*/  @!P0 BRA `(.L_x_754) ;  /* 0x0000000000048947 */ /* 0x008fea0003800000 */
[----:B------:R-:W-:Y:S01]  /*26aa0*/  BPT.TRAP 0x1 ;  /* 0x000000040000795c */ /* 0x000fe20000300000 */
.L_x_754:
[----:B------:R-:W-:Y:S05]  /*26ab0*/  BSYNC B1 ;  /* 0x0000000000017941 */ /* 0x000fea0003800000 */
.L_x_753:
[----:B-1----:R-:W3:Y:S04]  /*26ac0*/  LDL R9, [R1+0x4] ;  /* 0x0000040001097983 */ /* 0x002ee80000100800 */
[----:B------:R-:W3:Y:S04]  /*26ad0*/  LDL R4, [R1+0xc] ;  /* 0x00000c0001047983 */ /* 0x000ee80000100800 */
[----:B------:R-:W4:Y:S01]  /*26ae0*/  LDL R7, [R1+0x24] ;  /* 0x0000240001077983 */ /* 0x000f220000100800 */
[----:B------:R-:W-:Y:S01]  /*26af0*/  IMAD.MOV.U32 R14, RZ, RZ, RZ ;  /* 0x000000ffff0e7224 */ /* 0x000fe200078e00ff */
[----:B------:R-:W-:Y:S01]  /*26b00*/  UIADD3 UR4, UP0, UR40, 0x470, URZ ;  /* 0x0000047028047890 */ /* 0x000fe2000ff1e03f */
[----:B------:R-:W-:Y:S01]  /*26b10*/  PLOP3.LUT P0, PT, PT, PT, PT, 0x80, 0x0 ;  /* 0x000000000000781c */ /* 0x000fe20003f0f070 */
[----:B------:R-:W-:Y:S01]  /*26b20*/  UMOV UR6, 0x0 ;  /* 0x0000000000067882 */ /* 0x000fe20000000000 */
[----:B------:R-:W-:Y:S01]  /*26b30*/  UMOV UR7, 0x14f00000 ;  /* 0x14f0000000077882 */ /* 0x000fe20000000000 */
[----:B------:R-:W-:Y:S01]  /*26b40*/  R2UR UR10, R14 ;  /* 0x000000000e0a72ca */ /* 0x000fe200000e0000 */
[----:B------:R-:W-:Y:S01]  /*26b50*/  UIADD3.X UR5, URZ, UR41, URZ, UP0, !UPT ;  /* 0x000000293f057290 */ /* 0x000fe200087fe43f */
[----:B---3--:R-:W-:-:S02]  /*26b60*/  IMAD R4, R4, 0x7800, R9 ;  /* 0x0000780004047824 */ /* 0x008fc400078e0209 */
[----:B----4-:R-:W-:Y:S01]  /*26b70*/  IMAD R7, R3, 0xa0, R7 ;  /* 0x000000a003077824 */ /* 0x010fe200078e0207 */
[----:B------:R-:W-:Y:S01]  /*26b80*/  IADD3 R3, R6, 0x33470, RZ ;  /* 0x0003347006037810 */ /* 0x000fe20007ffe0ff */
[----:B------:R-:W-:-:S09]  /*26b90*/  VIADD R9, R4, 0xf200 ;  /* 0x0000f20004097836 */ /* 0x000fd20000000000 */
.L_x_755:
[----:B------:R-:W3:Y:S01]  /*26ba0*/  LDL R10, [R1] ;  /* 0x00000000010a7983 */ /* 0x000ee20000100800 */
[----:B------:R-:W-:-:S13]  /*26bb0*/  @P0 ELECT P2, URZ, PT ;  /* 0x00000000003f082f */ /* 0x000fda0003840000 */
[----:B------:R-:W-:Y:S02]  /*26bc0*/  @P2 R2UR UR12, R18 ;  /* 0x00000000120c22ca */ /* 0x000fe400000e0000 */
[----:B------:R-:W-:Y:S02]  /*26bd0*/  @P2 R2UR UR11, R7 ;  /* 0x00000000070b22ca */ /* 0x000fe400000e0000 */
[----:B------:R-:W-:Y:S02]  /*26be0*/  @P2 R2UR UR9, R3 ;  /* 0x00000000030922ca */ /* 0x000fe400000e0000 */
[----:B------:R-:W-:Y:S02]  /*26bf0*/  @P2 R2UR UR8, R9 ;  /* 0x00000000090822ca */ /* 0x000fe400000e0000 */
[----:B------:R-:W-:Y:S02]  /*26c00*/  @P2 PLOP3.LUT P0, PT, P2, PT, PT, 0x8, 0x0 ;  /* 0x000000000000281c */ /* 0x000fe4000170e170 */
[----:B---3--:R-:W-:-:S02]  /*26c10*/  @P2 R2UR UR13, R10 ;  /* 0x000000000a0d22ca */ /* 0x008fc400000e0000 */
[----:B------:R-:W-:-:S11]  /*26c20*/  PLOP3.LUT P2, PT, PT, PT, PT, 0x8, 0x0 ;  /* 0x000000000000781c */ /* 0x000fd60003f4e170 */
        /* <DEDUP_REMOVED lines=8> */
.L_x_756:
        /* <DEDUP_REMOVED lines=17> */
.L_x_757:
        /* <DEDUP_REMOVED lines=11> */
[----:B------:R-:W1:Y:S01]  /*26e70*/  SYNCS.PHASECHK.TRANS64.TRYWAIT P0, [R6+URZ+0x33440], R5 ;  /* 0x03344005060075a7 */ /* 0x000e62000800017f */
[----:B------:R-:W-:Y:S04]  /*26e80*/  BSSY B1, `(.L_x_758) ;  /* 0x0000002000017945 */ /* 0x000fe80003800000 */
[----:B-1----:R-:W-:Y:S05]  /*26e90*/  @!P0 BRA `(.L_x_759) ;  /* 0x0000005400088947 */ /* 0x002fea0003800000 */
.L_x_922:
[----:B------:R-:W-:Y:S05]  /*26ea0*/  BSYNC B1 ;  /* 0x0000000000017941 */ /* 0x000fea0003800000 */
.L_x_758:
[----:B------:R-:W-:Y:S01]  /*26eb0*/  BSSY B1, `(.L_x_760) ;  /* 0x000000b000017945 */ /* 0x000fe20003800000 */
[----:B------:R-:W-:Y:S01]  /*26ec0*/  MOV R10, 0x0 ;  /* 0x00000000000a7802 */ /* 0x000fe20000000f00 */
[----:B------:R-:W-:Y:S02]  /*26ed0*/  IMAD.MOV.U32 R11, RZ, RZ, 0x14f00000 ;  /* 0x14f00000ff0b7424 */ /* 0x000fe400078e00ff */
        /* <DEDUP_REMOVED lines=8> */
.L_x_761:
[----:B------:R-:W-:Y:S05]  /*26f60*/  BSYNC B1 ;  /* 0x0000000000017941 */ /* 0x000fea0003800000 */
.L_x_760:
[----:B------:R-:W-:Y:S01]  /*26f70*/  R2UR UR10, R14 ;  /* 0x000000000e0a72ca */ /* 0x000fe200000e0000 */
[----:B------:R-:W-:Y:S01]  /*26f80*/  UIADD3 UR4, UP0, UR40, 0x370, URZ ;  /* 0x0000037028047890 */ /* 0x000fe2000ff1e03f */
[----:B------:R-:W-:Y:S01]  /*26f90*/  R2UR UR6, R10 ;  /* 0x000000000a0672ca */ /* 0x000fe200000e0000 */
[----:B-12---:R-:W-:Y:S01]  /*26fa0*/  VIADD R6, R6, 0x33430 ;  /* 0x0003343006067836 */ /* 0x006fe20000000000 */
[----:B------:R-:W-:Y:S01]  /*26fb0*/  R2UR UR7, R11 ;  /* 0x000000000b0772ca */ /* 0x000fe200000e0000 */
[----:B------:R-:W-:Y:S01]  /*26fc0*/  VIADD R3, R4, 0x24200 ;  /* 0x0002420004037836 */ /* 0x000fe20000000000 */
[----:B------:R-:W-:Y:S01]  /*26fd0*/  PLOP3.LUT P0, PT, PT, PT, PT, 0x80, 0x0 ;  /* 0x000000000000781c */ /* 0x000fe20003f0f070 */
[----:B------:R-:W-:-:S12]  /*26fe0*/  UIADD3.X UR5, URZ, UR41, URZ, UP0, !UPT ;  /* 0x000000293f057290 */ /* 0x000fd800087fe43f */
.L_x_762:
[----:B------:R-:W2:Y:S01]  /*26ff0*/  LDL R5, [R1] ;  /* 0x0000000001057983 */ /* 0x000ea20000100800 */
[----:B------:R-:W-:-:S13]  /*27000*/  @P0 ELECT P1, URZ, PT ;  /* 0x00000000003f082f */ /* 0x000fda0003820000 */
[----:B------:R-:W-:Y:S02]  /*27010*/  @P1 R2UR UR12, R18 ;  /* 0x00000000120c12ca */ /* 0x000fe400000e0000 */
[----:B------:R-:W-:Y:S02]  /*27020*/  @P1 R2UR UR11, R7 ;  /* 0x00000000070b12ca */ /* 0x000fe400000e0000 */
[----:B------:R-:W-:Y:S02]  /*27030*/  @P1 R2UR UR9, R6 ;  /* 0x00000000060912ca */ /* 0x000fe400000e0000 */
[----:B------:R-:W-:Y:S02]  /*27040*/  @P1 R2UR UR8, R3 ;  /* 0x00000000030812ca */ /* 0x000fe400000e0000 */
[----:B------:R-:W-:Y:S02]  /*27050*/  @P1 PLOP3.LUT P0, PT, P1, PT, PT, 0x8, 0x0 ;  /* 0x000000000000181c */ /* 0x000fe40000f0e170 */
[----:B--2---:R-:W-:-:S02]  /*27060*/  @P1 R2UR UR13, R5 ;  /* 0x00000000050d12ca */ /* 0x004fc400000e0000 */
[----:B------:R-:W-:-:S11]  /*27070*/  PLOP3.LUT P1, PT, PT, PT, PT, 0x8, 0x0 ;  /* 0x000000000000781c */ /* 0x000fd60003f2e170 */
[----:B------:R1:W-:Y:S02]  /*27080*/  UTMALDG.4D [UR8], [UR4], desc[UR6] ;  /* 0x00000608040075b4 */ /* 0x0003e40008019000 */
[----:B-1----:R-:W-:Y:S05]  /*27090*/  @P0 BRA.U.ANY `(.L_x_762) ;  /* 0xfffffffd00d40947 */ /* 0x002fea000393ffff */
[----:B------:R-:W-:Y:S01]  /*270a0*/  R2UR UR10, R13 ;  /* 0x000000000d0a72ca */ /* 0x000fe200000e0000 */
[----:B------:R-:W-:Y:S01]  /*270b0*/  VIADD R3, R4, 0x26a00 ;  /* 0x00026a0004037836 */ /* 0x000fe20000000000 */
[----:B------:R-:W-:Y:S02]  /*270c0*/  R2UR UR6, R10 ;  /* 0x000000000a0672ca */ /* 0x000fe400000e0000 */
[----:B------:R-:W-:Y:S02]  /*270d0*/  R2UR UR7, R11 ;  /* 0x000000000b0772ca */ /* 0x000fe400000e0000 */
[----:B------:R-:W-:-:S13]  /*270e0*/  PLOP3.LUT P0, PT, PT, PT, PT, 0x80, 0x0 ;  /* 0x000000000000781c */ /* 0x000fda0003f0f070 */
.L_x_763:
        /* <DEDUP_REMOVED lines=11> */
[----:B------:R-:W-:Y:S02]  /*271a0*/  R2UR UR10, R12 ;  /* 0x000000000c0a72ca */ /* 0x000fe400000e0000 */
[----:B------:R-:W-:Y:S02]  /*271b0*/  R2UR UR6, R10 ;  /* 0x000000000a0672ca */ /* 0x000fe400000e0000 */
[----:B------:R-:W-:Y:S02]  /*271c0*/  R2UR UR7, R11 ;  /* 0x000000000b0772ca */ /* 0x000fe400000e0000 */
[----:B------:R-:W-:Y:S02]  /*271d0*/  PLOP3.LUT P0, PT, PT, PT, PT, 0x80, 0x0 ;  /* 0x000000000000781c */ /* 0x000fe40003f0f070 */
[----:B------:R-:W-:-:S11]  /*271e0*/  IADD3 R4, R4, 0x29200, RZ ;  /* 0x0002920004047810 */ /* 0x000fd60007ffe0ff */
.L_x_764:
        /* <DEDUP_REMOVED lines=10> */
[----:B---3--:R-:W-:Y:S05]  /*27290*/  @P0 BRA.U.ANY `(.L_x_764) ;  /* 0xfffffffd00d40947 */ /* 0x008fea000393ffff */
.L_x_749:
[----:B------:R-:W-:Y:S05]  /*272a0*/  BSYNC B0 ;  /* 0x0000000000007941 */ /* 0x000fea0003800000 */
.L_x_748:
[----:B------:R-:W-:-:S06]  /*272b0*/  UISETP.NE.AND UP0, UPT, UR37, 0x3, UPT ;  /* 0x000000032500788c */ /* 0x000fcc000bf05270 */
[----:B------:R-:W-:-:S13]  /*272c0*/  PLOP3.LUT P0, PT, PT, PT, UP0, 0x80, 0x0 ;  /* 0x000000000000781c */ /* 0x000fda0003f0f008 */
[----:B------:R-:W-:Y:S05]  /*272d0*/  @!P0 BRA `(.L_x_765) ;  /* 0x0000000000048947 */ /* 0x000fea0003800000 */
[----:B------:R-:W-:Y:S01]  /*272e0*/  BPT.TRAP 0x1 ;  /* 0x000000040000795c */ /* 0x000fe20000300000 */
.L_x_765:
[----:B--2---:R-:W2:Y:S01]  /*272f0*/  LDL R5, [R1+0x4] ;  /* 0x0000040001057983 */ /* 0x004ea20000100800 */
[----:B------:R-:W-:Y:S01]  /*27300*/  IMAD.U32 R3, RZ, RZ, UR39 ;  /* 0x00000027ff037e24 */ /* 0x000fe2000f8e00ff */
[----:B------:R-:W-:Y:S01]  /*27310*/  LOP3.LUT R4, R8, 0x1, RZ, 0x3c, !PT ;  /* 0x0000000108047812 */ /* 0x000fe200078e3cff */
[----:B------:R-:W-:Y:S03]  /*27320*/  BSSY B0, `(.L_x_766) ;  /* 0x0000006000007945 */ /* 0x000fe60003800000 */
[----:B------:R-:W-:Y:S02]  /*27330*/  ISETP.NE.AND P1, PT, R3, 0x3, PT ;  /* 0x000000030300780c */ /* 0x000fe40003f25270 */
[----:B------:R-:W-:Y:S01]  /*27340*/  SHF.L.U32 R4, R4, 0x1f, RZ ;  /* 0x0000001f04047819 */ /* 0x000fe200000006ff */
[----:B--2---:R-:W-:-:S04]  /*27350*/  IMAD R3, R0, 0x8, R5 ;  /* 0x0000000800037824 */ /* 0x004fc800078e0205 */
[----:B------:R-:W2:Y:S02]  /*27360*/  SYNCS.PHASECHK.TRANS64.TRYWAIT P0, [R3+URZ+0x33470], R4 ;  /* 0x03347004030075a7 */ /* 0x000ea4000800017f */
[----:B--2---:R-:W-:Y:S05]  /*27370*/  @!P0 BRA `(.L_x_767) ;  /* 0x0000004c00e48947 */ /* 0x004fea0003800000 */
.L_x_923:
[----:B------:R-:W-:Y:S05]  /*27380*/  BSYNC B0 ;  /* 0x0000000000007941 */ /* 0x000fea0003800000 */
.L_x_766:
[----:B------:R-:W-:Y:S05]  /*27390*/  @!P1 BRA `(.L_x_768) ;  /* 0x0000000000049947 */ /* 0x000fea0003800000 */
[----:B------:R-:W-:Y:S01]  /*273a0*/  BPT.TRAP 0x1 ;  /* 0x000000040000795c */ /* 0x000fe20000300000 */
.L_x_768:
[----:B--2---:R-:W-:Y:S01]  /*273b0*/  SHF.L.U32 R4, R8, 0x1f, RZ ;  /* 0x0000001f08047819 */ /* 0x004fe200000006ff */
[----:B-1----:R-:W-:-:S03]  /*273c0*/  IMAD R10, R0, 0x7800, RZ ;  /* 0x00007800000a7824 */ /* 0x002fc600078e02ff */
[----:B------:R-:W1:Y:S02]  /*273d0*/  SYNCS.PHASECHK.TRANS64.TRYWAIT P0, [R3+URZ+0x33460], R4 ;  /* 0x03346004030075a7 */ /* 0x000e64000800017f */
[----:B-1----:R-:W-:Y:S05]  /*273e0*/  @!P0 BRA `(.L_x_769) ;  /* 0x0000004c00dc8947 */ /* 0x002fea0003800000 */
.L_x_924:
[----:B------:R-:W2:Y:S04]  /*273f0*/  LDL R0, [R1+0x2c] ;  /* 0x00002c0001007983 */ /* 0x000ea80000100800 */
[----:B------:R-:W3:Y:S04]  /*27400*/  LDL R13, [R1+0x4] ;  /* 0x00000400010d7983 */ /* 0x000ee80000100800 */
[----:B------:R-:W4:Y:S01]  /*27410*/  LDL R11, [R1+0x28] ;  /* 0x00002800010b7983 */ /* 0x000f220000100800 */
[----:B------:R-:W-:Y:S05]  /*27420*/  WARPSYNC.ALL ;  /* 0x0000000000007948 */ /* 0x000fea0003800000 */
[----:B--2---:R-:W-:-:S05]  /*27430*/  LOP3.LUT R0, R10, R0, RZ, 0xfc, !PT ;  /* 0x000000000a007212 */ /* 0x004fca00078efcff */
[----:B---3--:R-:W-:-:S05]  /*27440*/  IMAD.IADD R0, R13, 0x1, R0 ;  /* 0x000000010d007824 */ /* 0x008fca00078e0200 */
[----:B-1----:R-:W1:Y:S01]  /*27450*/  LDSM.16.MT88.4 R4, [R0+0xf200] ;  /* 0x00f200000004783b */ /* 0x002e620000004200 */
[----:B----4-:R-:W-:-:S05]  /*27460*/  LOP3.LUT R12, R10, R11, RZ, 0xfc, !PT ;  /* 0x0000000b0a0c7212 */ /* 0x010fca00078efcff */
[----:B------:R-:W-:Y:S01]  /*27470*/  IMAD.IADD R12, R13, 0x1, R12 ;  /* 0x000000010d0c7824 */ /* 0x000fe200078e020c */
[C-C-:B-1----:R-:W-:Y:S02]  /*27480*/  PRMT R8, R4.reuse, 0x6420, R5.reuse ;  /* 0x0000642004087816 */ /* 0x142fe40000000005 */
[----:B------:R-:W-:Y:S02]  /*27490*/  PRMT R9, R4, 0x7531, R5 ;  /* 0x0000753104097816 */ /* 0x000fe40000000005 */
[C-C-:B------:R-:W-:Y:S02]  /*274a0*/  PRMT R10, R6.reuse, 0x6420, R7.reuse ;  /* 0x00006420060a7816 */ /* 0x140fe40000000007 */
[----:B------:R-:W-:-:S05]  /*274b0*/  PRMT R11, R6, 0x7531, R7 ;  /* 0x00007531060b7816 */ /* 0x000fca0000000007 */
[----:B------:R-:W-:Y:S04]  /*274c0*/  STSM.16.M88.4 [R12+0x200], R8 ;  /* 0x000200080c007844 */ /* 0x000fe80000000200 */
[----:B------:R-:W1:Y:S02]  /*274d0*/  LDSM.16.MT88.4 R4, [R0+0x11a00] ;  /* 0x011a00000004783b */ /* 0x000e640000004200 */
[C-C-:B-1----:R-:W-:Y:S02]  /*274e0*/  PRMT R8, R4.reuse, 0x6420, R5.reuse ;  /* 0x0000642004087816 */ /* 0x142fe40000000005 */
[----:B------:R-:W-:Y:S02]  /*274f0*/  PRMT R9, R4, 0x7531, R5 ;  /* 0x0000753104097816 */ /* 0x000fe40000000005 */
[----:B------:R-:W-:-:S02]  /*27500*/  PRMT R10, R6, 0x6420, R7 ;  /* 0x00006420060a7816 */ /* 0x000fc40000000007 */
        /* <DEDUP_REMOVED lines=85> */
[----:B--2---:R-:W2:Y:S01]  /*27a60*/  FENCE.VIEW.ASYNC.S ;  /* 0x00000000000073c6 */ /* 0x004ea20000000000 */
[----:B------:R-:W-:Y:S05]  /*27a70*/  @!P1 BRA `(.L_x_770) ;  /* 0x0000000000049947 */ /* 0x000fea0003800000 */
[----:B------:R-:W-:Y:S01]  /*27a80*/  BPT.TRAP 0x1 ;  /* 0x000000040000795c */ /* 0x000fe20000300000 */
.L_x_770:
[----:B------:R-:W3:Y:S01]  /*27a90*/  S2R R0, SR_TID.X ;  /* 0x0000000000007919 */ /* 0x000ee20000002100 */
[----:B--2---:R2:W-:Y:S01]  /*27aa0*/  SYNCS.ARRIVE.TRANS64.A1T0 RZ, [R3+URZ+0x33450], RZ ;  /* 0x033450ff03ff79a7 */ /* 0x0045e2000810003f */
[----:B-1----:R1:W5:Y:S01]  /*27ab0*/  LDL R8, [R1+0x14] ;  /* 0x0000140001087983 */ /* 0x0023620000100800 */
[----:B---3--:R-:W-:Y:S01]  /*27ac0*/  LOP3.LUT R0, R0, 0x7f, RZ, 0xc0, !PT ;  /* 0x0000007f00007812 */ /* 0x008fe200078ec0ff */
[----:B------:R-:W-:Y:S03]  /*27ad0*/  BAR.SYNC.DEFER_BLOCKING 0x2, 0x80 ;  /* 0x0082000000007b1d */ /* 0x000fe60000010000 */
[----:B------:R-:W-:-:S03]  /*27ae0*/  ISETP.NE.AND P0, PT, R0, RZ, PT ;  /* 0x000000ff0000720c */ /* 0x000fc60003f05270 */
[----:B------:R1:W5:Y:S10]  /*27af0*/  LDL R0, [R1+0xc] ;  /* 0x00000c0001007983 */ /* 0x0003740000100800 */
[----:B--2---:R-:W-:-:S05]  /*27b00*/  @!P0 VIADD R3, R3, 0x33480 ;  /* 0x0003348003038836 */ /* 0x004fca0000000000 */
[----:B------:R-:W-:-:S04]  /*27b10*/  @!P0 PRMT R3, RZ, 0x654, R3 ;  /* 0x00000654ff038816 */ /* 0x000fc80000000003 */
[----:B------:R1:W-:Y:S01]  /*27b20*/  @!P0 SYNCS.ARRIVE.TRANS64.RED.A1T0 RZ, [R3+URZ], RZ ;  /* 0x000000ff03ff89a7 */ /* 0x0003e2000810043f */
[C---:B------:R-:W-:Y:S02]  /*27b30*/  ISETP.GT.AND P0, PT, R2.reuse, RZ, PT ;  /* 0x000000ff0200720c */ /* 0x040fe40003f04270 */
[----:B------:R-:W-:-:S11]  /*27b40*/  IADD3 R2, R2, -0x1, RZ ;  /* 0xffffffff02027810 */ /* 0x000fd60007ffe0ff */
[----:B-1----:R-:W-:Y:S05]  /*27b50*/  @P0 BRA `(.L_x_771) ;  /* 0xffffffe800f40947 */ /* 0x002fea000383ffff */
.L_x_747:
[----:B------:R-:W1:Y:S01]  /*27b60*/  S2R R3, SR_TID.X ;  /* 0x0000000000037919 */ /* 0x000e620000002100 */
[----:B------:R-:W-:Y:S01]  /*27b70*/  BSSY B0, `(.L_x_772) ;  /* 0x0000010000007945 */ /* 0x000fe20003800000 */
[----:B-1----:R-:W-:-:S04]  /*27b80*/  LOP3.LUT R3, R3, 0x7f, RZ, 0xc0, !PT ;  /* 0x0000007f03037812 */ /* 0x002fc800078ec0ff */
[----:B------:R-:W-:-:S13]  /*27b90*/  ISETP.NE.AND P0, PT, R3, RZ, PT ;  /* 0x000000ff0300720c */ /* 0x000fda0003f05270 */
[----:B------:R-:W-:Y:S05]  /*27ba0*/  @P0 BRA `(.L_x_773) ;  /* 0x0000000000300947 */ /* 0x000fea0003800000 */
[----:B------:R-:W1:Y:S01]  /*27bb0*/  S2R R3, SR_LANEID ;  /* 0x0000000000037919 */ /* 0x000e620000000000 */
[----:B------:R-:W-:Y:S01]  /*27bc0*/  VOTEU.ANY UR4, UPT, PT ;  /* 0x0000000000047886 */ /* 0x000fe200038e0100 */
[----:B--2---:R-:W2:Y:S01]  /*27bd0*/  LDC.64 R4, c[0x0][0xc60] ;  /* 0x00031800ff047b82 */ /* 0x004ea20000000a00 */
[----:B-----5:R-:W1:Y:S08]  /*27be0*/  FLO.U32 R0, UR4 ;  /* 0x0000000400007d00 */ /* 0x020e7000080e0000 */
[----:B------:R-:W2:Y:S01]  /*27bf0*/  POPC R2, UR4 ;  /* 0x0000000400027d09 */ /* 0x000ea20008000000 */
[----:B-1----:R-:W-:-:S13]  /*27c00*/  ISETP.EQ.U32.AND P1, PT, R0, R3, PT ;  /* 0x000000030000720c */ /* 0x002fda0003f22070 */
[----:B--2---:R-:W2:Y:S01]  /*27c10*/  @P1 ATOMG.E.ADD.STRONG.GPU PT, R5, desc[UR54][R4.64], R2 ;  /* 0x00000002040519a8 */ /* 0x004ea200081ee1f6 */
[----:B------:R-:W1:Y:S02]  /*27c20*/  S2R R3, SR_LTMASK ;  /* 0x0000000000037919 */ /* 0x000e640000003900 */
[----:B-1----:R-:W-:-:S06]  /*27c30*/  LOP3.LUT R3, R3, UR4, RZ, 0xc0, !PT ;  /* 0x0000000403037c12 */ /* 0x002fcc000f8ec0ff */
[----:B------:R-:W1:Y:S01]  /*27c40*/  POPC R3, R3 ;  /* 0x0000000300037309 */ /* 0x000e620000000000 */
[----:B--2---:R-:W1:Y:S02]  /*27c50*/  SHFL.IDX PT, R0, R5, R0, 0x1f ;  /* 0x00001f0005007589 */ /* 0x004e6400000e0000 */
[----:B-1----:R-:W-:-:S07]  /*27c60*/  IADD3 R16, R0, UR38, R3 ;  /* 0x0000002600107c10 */ /* 0x002fce000fffe003 */
.L_x_773:
[----:B------:R-:W-:Y:S05]  /*27c70*/  BSYNC B0 ;  /* 0x0000000000007941 */ /* 0x000fea0003800000 */
.L_x_772:
[----:B------:R-:W-:-:S06]  /*27c80*/  UISETP.NE.AND UP0, UPT, UR37, 0x3, UPT ;  /* 0x000000032500788c */ /* 0x000fcc000bf05270 */
[----:B------:R-:W-:-:S13]  /*27c90*/  PLOP3.LUT P1, PT, PT, PT, UP0, 0x80, 0x0 ;  /* 0x000000000000781c */ /* 0x000fda0003f2f008 */
[----:B------:R-:W-:Y:S05]  /*27ca0*/  @!P1 BRA `(.L_x_774) ;  /* 0x0000000000049947 */ /* 0x000fea0003800000 */
[----:B------:R-:W-:Y:S01]  /*27cb0*/  BPT.TRAP 0x1 ;  /* 0x000000040000795c */ /* 0x000fe20000300000 */
.L_x_774:
[----:B------:R-:W3:Y:S04]  /*27cc0*/  LDL R4, [R1+0x14] ;  /* 0x0000140001047983 */ /* 0x000ee80000100800 */
[----:B------:R-:W4:Y:S04]  /*27cd0*/  LDL R3, [R1+0x4] ;  /* 0x0000040001037983 */ /* 0x000f280000100800 */
[----:B------:R-:W4:Y:S01]  /*27ce0*/  LDL R2, [R1+0xc] ;  /* 0x00000c0001027983 */ /* 0x000f220000100800 */
[----:B-----5:R-:W-:Y:S01]  /*27cf0*/  IMAD.U32 R0, RZ, RZ, UR39 ;  /* 0x00000027ff007e24 */ /* 0x020fe2000f8e00ff */
[----:B------:R-:W-:Y:S04]  /*27d00*/  BSSY B0, `(.L_x_775) ;  /* 0x0000007000007945 */ /* 0x000fe80003800000 */
[----:B------:R-:W-:-:S02]  /*27d10*/  ISETP.NE.AND P2, PT, R0, 0x3, PT ;  /* 0x000000030000780c */ /* 0x000fc40003f45270 */
[----:B---3--:R-:W-:-:S04]  /*27d20*/  LOP3.LUT R0, R4, 0x1, RZ, 0x3c, !PT ;  /* 0x0000000104007812 */ /* 0x008fc800078e3cff */
[----:B------:R-:W-:Y:S01]  /*27d30*/  SHF.L.U32 R0, R0, 0x1f, RZ ;  /* 0x0000001f00007819 */ /* 0x000fe200000006ff */
[----:B----4-:R-:W-:-:S04]  /*27d40*/  IMAD R3, R2, 0x8, R3 ;  /* 0x0000000802037824 */ /* 0x010fc800078e0203 */
[----:B------:R-:W1:Y:S02]  /*27d50*/  SYNCS.PHASECHK.TRANS64.TRYWAIT P1, [R3+URZ+0x33470], R0 ;  /* 0x03347000030075a7 */ /* 0x000e64000802017f */
[----:B-1----:R-:W-:Y:S05]  /*27d60*/  @!P1 BRA `(.L_x_776) ;  /* 0x0000004400909947 */ /* 0x002fea0003800000 */
.L_x_925:
[----:B------:R-:W-:Y:S05]  /*27d70*/  BSYNC B0 ;  /* 0x0000000000007941 */ /* 0x000fea0003800000 */
.L_x_775:
[----:B------:R-:W-:Y:S05]  /*27d80*/  @!P2 BRA `(.L_x_777) ;  /* 0x000000000004a947 */ /* 0x000fea0003800000 */
[----:B------:R-:W-:Y:S01]  /*27d90*/  BPT.TRAP 0x1 ;  /* 0x000000040000795c */ /* 0x000fe20000300000 */
.L_x_777:
[----:B-1----:R-:W3:Y:S02]  /*27da0*/  LDL R0, [R1+0x14] ;  /* 0x0000140001007983 */ /* 0x002ee40000100800 */
[----:B---3--:R-:W-:-:S04]  /*27db0*/  SHF.L.U32 R0, R0, 0x1f, RZ ;  /* 0x0000001f00007819 */ /* 0x008fc800000006ff */
[----:B------:R-:W1:Y:S02]  /*27dc0*/  SYNCS.PHASECHK.TRANS64.TRYWAIT P1, [R3+URZ+0x33460], R0 ;  /* 0x03346000030075a7 */ /* 0x000e64000802017f */
[----:B-1----:R-:W-:Y:S05]  /*27dd0*/  @!P1 BRA `(.L_x_778) ;  /* 0x0000004400889947 */ /* 0x002fea0003800000 */
.L_x_926:
[----:B------:R-:W3:Y:S04]  /*27de0*/  LDL R12, [R1+0xc] ;  /* 0x00000c00010c7983 */ /* 0x000ee80000100800 */
[----:B------:R-:W1:Y:S04]  /*27df0*/  LDL R4, [R1+0x2c] ;  /* 0x00002c0001047983 */ /* 0x000e680000100800 */
[----:B------:R-:W4:Y:S04]  /*27e00*/  LDL R13, [R1+0x4] ;  /* 0x00000400010d7983 */ /* 0x000f280000100800 */
[----:B------:R-:W5:Y:S01]  /*27e10*/  LDL R10, [R1+0x28] ;  /* 0x00002800010a7983 */ /* 0x000f620000100800 */
[----:B------:R-:W-:Y:S05]  /*27e20*/  WARPSYNC.ALL ;  /* 0x0000000000007948 */ /* 0x000fea0003800000 */
[----:B---3--:R-:W-:-:S05]  /*27e30*/  IMAD R2, R12, 0x7800, RZ ;  /* 0x000078000c027824 */ /* 0x008fca00078e02ff */
[----:B-1----:R-:W-:-:S05]  /*27e40*/  LOP3.LUT R0, R2, R4, RZ, 0xfc, !PT ;  /* 0x0000000402007212 */ /* 0x002fca00078efcff */
[----:B----4-:R-:W-:-:S05]  /*27e50*/  IMAD.IADD R0, R13, 0x1, R0 ;  /* 0x000000010d007824 */ /* 0x010fca00078e0200 */
[----:B--2---:R-:W1:Y:S01]  /*27e60*/  LDSM.16.MT88.4 R4, [R0+0xf200] ;  /* 0x00f200000004783b */ /* 0x004e620000004200 */
[----:B-----5:R-:W-:-:S05]  /*27e70*/  LOP3.LUT R2, R2, R10, RZ, 0xfc, !PT ;  /* 0x0000000a02027212 */ /* 0x020fca00078efcff */
        /* <DEDUP_REMOVED lines=98> */
.L_x_779:
[----:B------:R-:W3:Y:S01]  /*284a0*/  LDL.LU R4, [R1+0x14] ;  /* 0x0000140001047983 */ /* 0x000ee20000300800 */
[----:B--2---:R2:W-:Y:S01]  /*284b0*/  SYNCS.ARRIVE.TRANS64.A1T0 RZ, [R3+URZ+0x33450], RZ ;  /* 0x033450ff03ff79a7 */ /* 0x0045e2000810003f */
[----:B------:R-:W-:Y:S01]  /*284c0*/  IADD3 R0, R12, 0x1, RZ ;  /* 0x000000010c007810 */ /* 0x000fe20007ffe0ff */
[----:B--2---:R-:W-:-:S05]  /*284d0*/  @!P0 VIADD R3, R3, 0x33480 ;  /* 0x0003348003038836 */ /* 0x004fca0000000000 */
[----:B------:R-:W-:Y:S01]  /*284e0*/  @!P0 PRMT R3, RZ, 0x654, R3 ;  /* 0x00000654ff038816 */ /* 0x000fe20000000003 */
[----:B------:R-:W-:Y:S06]  /*284f0*/  BAR.SYNC.DEFER_BLOCKING 0x2, 0x80 ;  /* 0x0082000000007b1d */ /* 0x000fec0000010000 */
[----:B------:R2:W-:Y:S01]  /*28500*/  @!P0 SYNCS.ARRIVE.TRANS64.RED.A1T0 RZ, [R3+URZ], RZ ;  /* 0x000000ff03ff89a7 */ /* 0x0005e2000810043f */
[----:B------:R-:W-:-:S04]  /*28510*/  ISETP.NE.AND P0, PT, R0, 0x2, PT ;  /* 0x000000020000780c */ /* 0x000fc80003f05270 */
[----:B-1----:R-:W-:Y:S02]  /*28520*/  SEL R2, RZ, 0x1, P0 ;  /* 0x00000001ff027807 */ /* 0x002fe40000000000 */
[----:B------:R-:W-:-:S05]  /*28530*/  SEL R0, R0, RZ, P0 ;  /* 0x000000ff00007207 */ /* 0x000fca0000000000 */
[----:B------:R2:W-:Y:S01]  /*28540*/  STL [R1+0xc], R0 ;  /* 0x00000c0001007387 */ /* 0x0005e20000100800 */
[----:B---3--:R-:W-:-:S05]  /*28550*/  LOP3.LUT R4, R4, R2, RZ, 0x3c, !PT ;  /* 0x0000000204047212 */ /* 0x008fca00078e3cff */
[----:B------:R2:W-:Y:S02]  /*28560*/  STL [R1+0x14], R4 ;  /* 0x0000140401007387 */ /* 0x0005e40000100800 */
.L_x_722:
[----:B--2---:R-:W2:Y:S02]  /*28570*/  LDL R0, [R1+0x8] ;  /* 0x0000080001007983 */ /* 0x004ea40000100800 */
[----:B--2---:R-:W-:-:S13]  /*28580*/  LOP3.LUT P0, RZ, R0, 0x2, RZ, 0xc0, !PT ;  /* 0x0000000200ff7812 */ /* 0x004fda000780c0ff */
[----:B------:R-:W-:Y:S05]  /*28590*/  @!P0 BRA `(.L_x_780) ;  /* 0x0000000000288947 */ /* 0x000fea0003800000 */
[----:B------:R-:W-:Y:S05]  /*285a0*/  WARPSYNC.ALL ;  /* 0x0000000000007948 */ /* 0x000fea0003800000 */
[----:B------:R-:W1:Y:S08]  /*285b0*/  S2UR UR5, SR_CgaCtaId ;  /* 0x00000000000579c3 */ /* 0x000e700000008800 */
[----:B------:R-:W-:Y:S06]  /*285c0*/  BAR.SYNC.DEFER_BLOCKING 0x5, 0x180 ;  /* 0x0146000000007b1d */ /* 0x000fec0000010000 */
[----:B------:R-:W-:-:S02]  /*285d0*/  UMOV UR4, 0x400 ;  /* 0x0000040000047882 */ /* 0x000fc40000000000 */
[----:B-1----:R-:W-:-:S06]  /*285e0*/  ULEA UR4, UR5, UR4, 0x18 ;  /* 0x0000000405047291 */ /* 0x002fcc000f8ec03f */
[----:B------:R-:W-:-:S05]  /*285f0*/  IMAD.U32 R0, RZ, RZ, UR4 ;  /* 0x00000004ff007e24 */ /* 0x000fca000f8e00ff */
[----:B------:R3:W4:Y:S04]  /*28600*/  LDS.128 R16, [R0+0x334d0] ;  /* 0x0334d00000107984 */ /* 0x0007280000000c00 */
[----:B------:R3:W-:Y:S01]  /*28610*/  STL [R1+0x4], R0 ;  /* 0x0000040001007387 */ /* 0x0007e20000100800 */
[----:B------:R-:W-:Y:S06]  /*28620*/  BAR.ARV 0x4, 0x180 ;  /* 0x0106000000007b1d */ /* 0x000fec0000002000 */
[----:B------:R-:W-:Y:S05]  /*28630*/  BRA `(.L_x_781) ;  /* 0x0000000800487947 */ /* 0x000fea0003800000 */
.L_x_780:
[----:B------:R-:W1:Y:S01]  /*28640*/  S2R R0, SR_TID.X ;  /* 0x0000000000007919 */ /* 0x000e620000002100 */
[----:B------:R-:W-:Y:S01]  /*28650*/  UMOV UR4, 0xffffffff ;  /* 0xffffffff00047882 */ /* 0x000fe20000000000 */
[----:B-1----:R-:W-:-:S04]  /*28660*/  LOP3.LUT R7, R0, 0x1f, RZ, 0xc0, !PT ;  /* 0x0000001f00077812 */ /* 0x002fc800078ec0ff */
[----:B------:R-:W-:Y:S01]  /*28670*/  ISETP.NE.AND P0, PT, R7, 0x1f, PT ;  /* 0x0000001f0700780c */ /* 0x000fe20003f05270 */
[----:B------:R-:W-:-:S12]  /*28680*/  BRA.DIV UR4, `(.L_x_782) ;  /* 0x0000003e04707947 */ /* 0x000fd8000b800000 */
[----:B------:R-:W-:Y:S01]  /*28690*/  IMAD.IADD R0, R19, 0x1, R7 ;  /* 0x0000000113007824 */ /* 0x000fe200078e0207 */
[----:B------:R-:W-:-:S04]  /*286a0*/  ULDC UR4, c[0x0][0xc3c] ;  /* 0x00030f0000047ab9 */ /* 0x000fc80000000800 */
[----:B------:R-:W-:-:S13]  /*286b0*/  ISETP.GE.OR P1, PT, R0, UR4, !P0 ;  /* 0x0000000400007c0c */ /* 0x000fda000c726670 */
[----:B------:R-:W1:Y:S02]  /*286c0*/  @!P1 LDC.64 R2, c[0x0][0xc80] ;  /* 0x00032000ff029b82 */ /* 0x000e640000000a00 */
[----:B-1----:R-:W-:-:S06]  /*286d0*/  @!P1 IMAD.WIDE R2, R0, 0x4, R2 ;  /* 0x0000000400029825 */ /* 0x002fcc00078e0202 */
[----:B------:R1:W2:Y:S01]  /*286e0*/  @!P1 LDG.E R3, desc[UR54][R2.64] ;  /* 0x0000003602039981 */ /* 0x0002a2000c1e1900 */
[C---:B------:R-:W-:Y:S02]  /*286f0*/  ISETP.GE.U32.AND P2, PT, R7.reuse, 0x2, PT ;  /* 0x000000020700780c */ /* 0x040fe40003f46070 */
[C---:B------:R-:W-:Y:S01]  /*28700*/  ISETP.GE.U32.AND P3, PT, R7.reuse, 0x4, PT ;  /* 0x000000040700780c */ /* 0x040fe20003f66070 */
[----:B------:R-:W-:Y:S01]  /*28710*/  SHFL.IDX PT, R0, R16, RZ, 0x1f ;  /* 0x00001fff10007589 */ /* 0x000fe200000e0000 */
[C---:B------:R-:W-:Y:S02]  /*28720*/  ISETP.GE.U32.AND P4, PT, R7.reuse, 0x8, PT ;  /* 0x000000080700780c */ /* 0x040fe40003f86070 */
[C---:B------:R-:W-:Y:S01]  /*28730*/  ISETP.GE.U32.AND P5, PT, R7.reuse, 0x10, PT ;  /* 0x000000100700780c */ /* 0x040fe20003fa6070 */
[----:B------:R-:W-:Y:S01]  /*28740*/  SHFL.IDX PT, R4, R16, 0x1, 0x1f ;  /* 0x00201f0010047f89 */ /* 0x000fe200000e0000 */
[----:B-1----:R-:W-:Y:S02]  /*28750*/  IMAD.MOV.U32 R2, RZ, RZ, RZ ;  /* 0x000000ffff027224 */ /* 0x002fe400078e00ff */
[----:B--2---:R-:W-:Y:S01]  /*28760*/  @!P1 IMAD.MOV.U32 R2, RZ, RZ, R3 ;  /* 0x000000ffff029224 */ /* 0x004fe200078e0003 */
[----:B------:R-:W-:-:S04]  /*28770*/  ISETP.NE.AND P1, PT, R7, RZ, PT ;  /* 0x000000ff0700720c */ /* 0x000fc80003f25270 */
[----:B------:R-:W1:Y:S02]  /*28780*/  SHFL.UP PT, R3, R2, 0x1, RZ ;  /* 0x0420000002037989 */ /* 0x000e6400000e00ff */
[----:B-1----:R-:W-:-:S05]  /*28790*/  SEL R3, R3, RZ, P1 ;  /* 0x000000ff03037207 */ /* 0x002fca0000800000 */
[----:B------:R-:W-:-:S05]  /*287a0*/  IMAD.IADD R3, R2, 0x1, R3 ;  /* 0x0000000102037824 */ /* 0x000fca00078e0203 */
[----:B------:R-:W1:Y:S02]  /*287b0*/  SHFL.UP PT, R5, R3, 0x2, RZ ;  /* 0x0440000003057989 */ /* 0x000e6400000e00ff */
[----:B-1----:R-:W-:-:S04]  /*287c0*/  SEL R5, R5, RZ, P2 ;  /* 0x000000ff05057207 */ /* 0x002fc80001000000 */
[----:B------:R-:W-:-:S05]  /*287d0*/  IADD3 R3, R3, R5, RZ ;  /* 0x0000000503037210 */ /* 0x000fca0007ffe0ff */
[----:B------:R-:W1:Y:S02]  /*287e0*/  SHFL.UP PT, R5, R3, 0x4, RZ ;  /* 0x0480000003057989 */ /* 0x000e6400000e00ff */
[----:B-1----:R-:W-:-:S05]  /*287f0*/  SEL R5, R5, RZ, P3 ;  /* 0x000000ff05057207 */ /* 0x002fca0001800000 */
[----:B------:R-:W-:-:S05]  /*28800*/  IMAD.IADD R3, R3, 0x1, R5 ;  /* 0x0000000103037824 */ /* 0x000fca00078e0205 */
[----:B------:R-:W1:Y:S02]  /*28810*/  SHFL.UP PT, R5, R3, 0x8, RZ ;  /* 0x0500000003057989 */ /* 0x000e6400000e00ff */
[----:B-1----:R-:W-:-:S05]  /*28820*/  SEL R5, R5, RZ, P4 ;  /* 0x000000ff05057207 */ /* 0x002fca0002000000 */
[----:B------:R-:W-:-:S05]  /*28830*/  IMAD.IADD R3, R3, 0x1, R5 ;  /* 0x0000000103037824 */ /* 0x000fca00078e0205 */
[----:B------:R-:W1:Y:S02]  /*28840*/  SHFL.UP PT, R5, R3, 0x10, RZ ;  /* 0x0600000003057989 */ /* 0x000e6400000e00ff */
[----:B-1----:R-:W-:-:S05]  /*28850*/  SEL R5, R5, RZ, P5 ;  /* 0x000000ff05057207 */ /* 0x002fca0002800000 */
[----:B------:R-:W-:-:S05]  /*28860*/  IMAD.IADD R5, R3, 0x1, R5 ;  /* 0x0000000103057824 */ /* 0x000fca00078e0205 */
[----:B------:R1:W2:Y:S02]  /*28870*/  SHFL.IDX PT, R6, R5, 0x1f, 0x1f ;  /* 0x03e01f0005067f89 */ /* 0x0002a400000e0000 */
.L_x_936:
[----:B------:R-:W-:Y:S02]  /*28880*/  ULDC UR4, c[0x0][0xc38] ;  /* 0x00030e0000047ab9 */ /* 0x000fe40000000800 */
[----:B------:R-:W-:-:S04]  /*28890*/  IMAD.U32 R16, RZ, RZ, UR4 ;  /* 0x00000004ff107e24 */ /* 0x000fc8000f8e00ff */
[----:B--2---:R-:W-:-:S04]  /*288a0*/  IMAD R6, R6, R16, RZ ;  /* 0x0000001006067224 */ /* 0x004fc800078e02ff */
[----:B------:R-:W-:-:S05]  /*288b0*/  IMAD.IADD R4, R4, 0x1, R6 ;  /* 0x0000000104047824 */ /* 0x000fca00078e0206 */
[----:B------:R-:W-:-:S13]  /*288c0*/  ISETP.GT.AND P6, PT, R4, R0, PT ;  /* 0x000000000400720c */ /* 0x000fda0003fc4270 */
[----:B------:R-:W-:Y:S05]  /*288d0*/  @P6 BRA `(.L_x_783) ;  /* 0x00000000009c6947 */ /* 0x000fea0003800000 */
.L_x_788:
[----:B------:R-:W2:Y:S01]  /*288e0*/  LDC R2, c[0x0][0xc3c] ;  /* 0x00030f00ff027b82 */ /* 0x000ea20000000800 */
[----:B------:R-:W-:-:S04]  /*288f0*/  IADD3 R19, R19, 0x1f, RZ ;  /* 0x0000001f13137810 */ /* 0x000fc80007ffe0ff */
[----:B--2---:R-:W-:-:S13]  /*28900*/  ISETP.GE.AND P6, PT, R19, R2, PT ;  /* 0x000000021300720c */ /* 0x004fda0003fc6270 */
[----:B------:R-:W-:Y:S05]  /*28910*/  @P6 BRA `(.L_x_784) ;  /* 0x0000000400446947 */ /* 0x000fea0003800000 */
[----:B------:R-:W2:Y:S01]  /*28920*/  S2R R3, SR_TID.X ;  /* 0x0000000000037919 */ /* 0x000ea20000002100 */
[----:B------:R-:W-:Y:S01]  /*28930*/  BSSY B0, `(.L_x_785) ;  /* 0x0000009000007945 */ /* 0x000fe20003800000 */
[----:B--2---:R-:W-:-:S05]  /*28940*/  LOP3.LUT R3, R3, 0x1f, RZ, 0xc0, !PT ;  /* 0x0000001f03037812 */ /* 0x004fca00078ec0ff */
[----:B-1----:R-:W-:-:S05]  /*28950*/  IMAD.IADD R5, R19, 0x1, R3 ;  /* 0x0000000113057824 */ /* 0x002fca00078e0203 */
[----:B------:R-:W-:Y:S01]  /*28960*/  ISETP.GE.OR P6, PT, R5, R2, !P0 ;  /* 0x000000020500720c */ /* 0x000fe200047c6670 */
[----:B------:R-:W-:-:S12]  /*28970*/  IMAD.MOV.U32 R2, RZ, RZ, RZ ;  /* 0x000000ffff027224 */ /* 0x000fd800078e00ff */
[----:B------:R-:W-:Y:S05]  /*28980*/  @P6 BRA `(.L_x_786) ;  /* 0x00000000000c6947 */ /* 0x000fea0003800000 */
[----:B------:R-:W1:Y:S02]  /*28990*/  LDC.64 R2, c[0x0][0xc80] ;  /* 0x00032000ff027b82 */ /* 0x000e640000000a00 */
[----:B-1----:R-:W-:-:S06]  /*289a0*/  IMAD.WIDE R2, R5, 0x4, R2 ;  /* 0x0000000405027825 */ /* 0x002fcc00078e0202 */
[----:B------:R1:W5:Y:S02]  /*289b0*/  LDG.E R2, desc[UR54][R2.64] ;  /* 0x0000003602027981 */ /* 0x000364000c1e1900 */
.L_x_786:
[----:B------:R-:W-:Y:S05]  /*289c0*/  BSYNC B0 ;  /* 0x0000000000007941 */ /* 0x000fea0003800000 */
.L_x_785:
[----:B------:R-:W-:-:S03]  /*289d0*/  UMOV UR4, 0xffffffff ;  /* 0xffffffff00047882 */ /* 0x000fc60000000000 */
[----:B------:R-:W-:Y:S05]  /*289e0*/  BRA.DIV UR4, `(.L_x_787) ;  /* 0x0000003e04d47947 */ /* 0x000fea000b800000 */
[----:B-1---5:R-:W1:Y:S02]  /*289f0*/  SHFL.UP PT, R3, R2, 0x1, RZ ;  /* 0x0420000002037989 */ /* 0x022e6400000e00ff */
        /* <DEDUP_REMOVED lines=14> */
[----:B------:R1:W2:Y:S02]  /*28ae0*/  SHFL.IDX PT, R6, R5, 0x1f, 0x1f ;  /* 0x03e01f0005067f89 */ /* 0x0002a400000e0000 */
.L_x_944:
[----:B------:R-:W-:Y:S02]  /*28af0*/  ULDC UR4, c[0x0][0xc38] ;  /* 0x00030e0000047ab9 */ /* 0x000fe40000000800 */
[----:B------:R-:W-:-:S04]  /*28b00*/  IMAD.U32 R16, RZ, RZ, UR4 ;  /* 0x00000004ff107e24 */ /* 0x000fc8000f8e00ff */
[----:B--2---:R-:W-:-:S04]  /*28b10*/  IMAD R6, R6, R16, RZ ;  /* 0x0000001006067224 */ /* 0x004fc800078e02ff */
[----:B------:R-:W-:-:S05]  /*28b20*/  IMAD.IADD R4, R6, 0x1, R4 ;  /* 0x0000000106047824 */ /* 0x000fca00078e0204 */
[----:B------:R-:W-:-:S13]  /*28b30*/  ISETP.GT.AND P6, PT, R4, R0, PT ;  /* 0x000000000400720c */ /* 0x000fda0003fc4270 */
[----:B------:R-:W-:Y:S05]  /*28b40*/  @!P6 BRA `(.L_x_788) ;  /* 0xfffffffc0064e947 */ /* 0x000fea000383ffff */
.L_x_783:
[----:B------:R-:W-:Y:S01]  /*28b50*/  IMAD.IADD R6, R4, 0x1, -R6 ;  /* 0x0000000104067824 */ /* 0x000fe200078e0a06 */
[----:B------:R-:W-:-:S03]  /*28b60*/  UMOV UR4, 0xffffffff ;  /* 0xffffffff00047882 */ /* 0x000fc60000000000 */
[----:B------:R-:W-:-:S05]  /*28b70*/  IMAD R3, R5, R16, R6 ;  /* 0x0000001005037224 */ /* 0x000fca00078e0206 */
[----:B------:R-:W-:Y:S01]  /*28b80*/  ISETP.GT.AND P6, PT, R3, R0, PT ;  /* 0x000000000300720c */ /* 0x000fe20003fc4270 */
[----:B------:R-:W-:-:S12]  /*28b90*/  BRA.DIV UR4, `(.L_x_789) ;  /* 0x0000004204407947 */ /* 0x000fd8000b800000 */
[----:B------:R-:W-:-:S04]  /*28ba0*/  VOTE.ANY R3, PT, !P6 ;  /* 0x0000000000037806 */ /* 0x000fc800070e0100 */
[----:B------:R-:W2:Y:S02]  /*28bb0*/  POPC R4, R3 ;  /* 0x0000000300047309 */ /* 0x000ea40000000000 */
[----:B--2---:R2:W3:Y:S02]  /*28bc0*/  SHFL.IDX PT, R17, R2, R4, 0x1f ;  /* 0x00001f0402117589 */ /* 0x0044e400000e0000 */
.L_x_948:
[----:B------:R-:W-:Y:S01]  /*28bd0*/  ISETP.NE.AND P0, PT, R3, RZ, PT ;  /* 0x000000ff0300720c */ /* 0x000fe20003f05270 */
[----:B--2---:R-:W-:-:S12]  /*28be0*/  IMAD.MOV.U32 R2, RZ, RZ, RZ ;  /* 0x000000ffff027224 */ /* 0x004fd800078e00ff */
[----:B------:R-:W-:Y:S05]  /*28bf0*/  @!P0 BRA `(.L_x_790) ;  /* 0x0000000000108947 */ /* 0x000fea0003800000 */
[----:B------:R-:W-:Y:S01]  /*28c00*/  UMOV UR4, 0xffffffff ;  /* 0xffffffff00047882 */ /* 0x000fe20000000000 */
[----:B------:R-:W-:Y:S02]  /*28c10*/  IADD3 R12, R4, -0x1, RZ ;  /* 0xffffffff040c7810 */ /* 0x000fe40007ffe0ff */
[----:B------:R-:W-:Y:S05]  /*28c20*/  BRA.DIV UR4, `(.L_x_791) ;  /* 0x0000004204647947 */ /* 0x000fea000b800000 */
[----:B------:R2:W4:Y:S02]  /*28c30*/  SHFL.IDX PT, R2, R5, R12, 0x1f ;  /* 0x00001f0c05027589 */ /* 0x00052400000e0000 */
.L_x_790:
[----:B-123--:R-:W-:Y:S01]  /*28c40*/  IABS R5, R17 ;  /* 0x0000001100057213 */ /* 0x00efe20000000000 */
[----:B----4-:R-:W-:Y:S02]  /*28c50*/  IMAD R16, R2, R16, R6 ;  /* 0x0000001002107224 */ /* 0x010fe400078e0206 */
[----:B------:R-:W-:Y:S01]  /*28c60*/  IMAD.IADD R19, R4, 0x1, R19 ;  /* 0x0000000104137824 */ /* 0x000fe200078e0213 */
[----:B------:R-:W1:Y:S01]  /*28c70*/  I2F.RP R2, R5 ;  /* 0x0000000500027306 */ /* 0x000e620000209400 */
[----:B------:R-:W-:-:S07]  /*28c80*/  IMAD.IADD R0, R0, 0x1, -R16 ;  /* 0x0000000100007824 */ /* 0x000fce00078e0a10 */
[----:B-1----:R-:W1:Y:S02]  /*28c90*/  MUFU.RCP R2, R2 ;  /* 0x0000000200027308 */ /* 0x002e640000001000 */
[----:B-1----:R-:W-:-:S06]  /*28ca0*/  VIADD R2, R2, 0xffffffe ;  /* 0x0ffffffe02027836 */ /* 0x002fcc0000000000 */
[----:B------:R-:W1:Y:S02]  /*28cb0*/  F2I.FTZ.U32.TRUNC.NTZ R3, R2 ;  /* 0x0000000200037305 */ /* 0x000e64000021f000 */
[----:B-1----:R-:W-:-:S04]  /*28cc0*/  IMAD.MOV R2, RZ, RZ, -R3 ;  /* 0x000000ffff027224 */ /* 0x002fc800078e0a03 */
        /* <DEDUP_REMOVED lines=9> */
[-C--:B------:R-:W-:Y:S01]  /*28d60*/  @!P1 IADD3 R3, R3, -R5.reuse, RZ ;  /* 0x8000000503039210 */ /* 0x080fe20007ffe0ff */
        /* <DEDUP_REMOVED lines=8> */
[----:B------:R-:W-:Y:S01]  /*28df0*/  MOV R18, R2 ;  /* 0x0000000200127202 */ /* 0x000fe20000000f00 */
[----:B------:R-:W-:-:S04]  /*28e00*/  IMAD.MOV R3, RZ, RZ, -R2 ;  /* 0x000000ffff037224 */ /* 0x000fc800078e0a02 */
[----:B------:R-:W-:Y:S01]  /*28e10*/  IMAD R17, R17, R3, R0 ;  /* 0x0000000311117224 */ /* 0x000fe200078e0200 */
[----:B------:R-:W-:Y:S06]  /*28e20*/  BRA `(.L_x_792) ;  /* 0x00000000001c7947 */ /* 0x000fec0003800000 */
.L_x_784:
[----:B------:R-:W-:Y:S01]  /*28e30*/  UMOV UR4, URZ ;  /* 0x0000003f00047c82 */ /* 0x000fe20008000000 */
[----:B------:R-:W-:Y:S01]  /*28e40*/  UMOV UR5, URZ ;  /* 0x0000003f00057c82 */ /* 0x000fe20008000000 */
[----:B------:R-:W-:Y:S01]  /*28e50*/  ULDC UR6, c[0x0][0xc3c] ;  /* 0x00030f0000067ab9 */ /* 0x000fe20000000800 */
[----:B------:R-:W-:Y:S02]  /*28e60*/  IMAD.MOV.U32 R16, RZ, RZ, R0 ;  /* 0x000000ffff107224 */ /* 0x000fe400078e0000 */
[----:B------:R-:W-:Y:S02]  /*28e70*/  IMAD.U32 R17, RZ, RZ, UR4 ;  /* 0x00000004ff117e24 */ /* 0x000fe4000f8e00ff */
[----:B------:R-:W-:Y:S02]  /*28e80*/  IMAD.U32 R18, RZ, RZ, UR5 ;  /* 0x00000005ff127e24 */ /* 0x000fe4000f8e00ff */
[----:B------:R-:W-:-:S07]  /*28e90*/  IMAD.U32 R19, RZ, RZ, UR6 ;  /* 0x00000006ff137e24 */ /* 0x000fce000f8e00ff */
.L_x_792:
[----:B------:R2:W3:Y:S01]  /*28ea0*/  LDL R3, [R1+0x4] ;  /* 0x0000040001037983 */ /* 0x0004e20000100800 */
[----:B------:R-:W4:Y:S01]  /*28eb0*/  S2R R0, SR_TID.X ;  /* 0x0000000000007919 */ /* 0x000f220000002100 */
[----:B------:R-:W-:Y:S05]  /*28ec0*/  WARPSYNC.ALL ;  /* 0x0000000000007948 */ /* 0x000fea0003800000 */
[----:B----4-:R-:W-:Y:S01]  /*28ed0*/  LOP3.LUT R0, R0, 0x1f, RZ, 0xc0, !PT ;  /* 0x0000001f00007812 */ /* 0x010fe200078ec0ff */
[----:B------:R-:W-:Y:S03]  /*28ee0*/  BAR.SYNC.DEFER_BLOCKING 0x4, 0x180 ;  /* 0x0106000000007b1d */ /* 0x000fe60000010000 */
[----:B------:R-:W-:-:S13]  /*28ef0*/  ISETP.NE.AND P0, PT, R0, RZ, PT ;  /* 0x000000ff0000720c */ /* 0x000fda0003f05270 */
[----:B------:R-:W3:Y:S01]  /*28f00*/  @!P0 S2R R0, SR_CgaCtaId ;  /* 0x0000000000008919 */ /* 0x000ee20000008800 */
[----:B------:R-:W-:-:S04]  /*28f10*/  @!P0 MOV R2, 0x400 ;  /* 0x0000040000028802 */ /* 0x000fc80000000f00 */
[----:B---3--:R-:W-:-:S05]  /*28f20*/  @!P0 LEA R3, R0, R2, 0x18 ;  /* 0x0000000200038211 */ /* 0x008fca00078ec0ff */
[----:B------:R2:W-:Y:S04]  /*28f30*/  @!P0 STS.128 [R3+0x334d0], R16 ;  /* 0x0334d01003008388 */ /* 0x0005e80000000c00 */
[----:B------:R2:W-:Y:S01]  /*28f40*/  @!P0 STL [R1+0x4], R3 ;  /* 0x0000040301008387 */ /* 0x0005e20000100800 */
[----:B------:R-:W-:Y:S06]  /*28f50*/  BAR.ARV 0x5, 0x180 ;  /* 0x0146000000007b1d */ /* 0x000fec0000002000 */
.L_x_781:
[----:B------:R-:W-:Y:S02]  /*28f60*/  ULDC UR4, c[0x0][0xc3c] ;  /* 0x00030f0000047ab9 */ /* 0x000fe40000000800 */
[----:B----4-:R-:W-:-:S13]  /*28f70*/  ISETP.GE.AND P0, PT, R19, UR4, PT ;  /* 0x0000000413007c0c */ /* 0x010fda000bf06270 */
[----:B------:R-:W-:Y:S05]  /*28f80*/  @!P0 BRA `(.L_x_793) ;  /* 0xffffff9c00f08947 */ /* 0x000fea000383ffff */
[----:B------:R-:W-:Y:S05]  /*28f90*/  BSYNC B7 ;  /* 0x0000000000077941 */ /* 0x000fea0003800000 */
.L_x_677:
[----:B---3--:R-:W3:Y:S01]  /*28fa0*/  LDL.LU R0, [R1+0x58] ;  /* 0x0000580001007983 */ /* 0x008ee20000300800 */
[----:B------:R-:W-:Y:S01]  /*28fb0*/  BSSY B0, `(.L_x_794) ;  /* 0x000000b000007945 */ /* 0x000fe20003800000 */
[----:B-1----:R-:W1:Y:S01]  /*28fc0*/  S2R R5, SR_CgaCtaId ;  /* 0x0000000000057919 */ /* 0x002e620000008800 */
[----:B---3--:R-:W-:-:S05]  /*28fd0*/  VIADD R0, R0, 0x1 ;  /* 0x0000000100007836 */ /* 0x008fca0000000000 */
[----:B0-----:R-:W-:-:S04]  /*28fe0*/  LEA.HI R2, R0, R0, RZ, 0x1 ;  /* 0x0000000000027211 */ /* 0x001fc800078f08ff */
[----:B--2---:R-:W-:-:S04]  /*28ff0*/  LOP3.LUT R3, R2, 0xfffffffe, RZ, 0xc0, !PT ;  /* 0xfffffffe02037812 */ /* 0x004fc800078ec0ff */
[----:B------:R-:W-:Y:S02]  /*29000*/  IADD3 R3, R0, -R3, RZ ;  /* 0x8000000300037210 */ /* 0x000fe40007ffe0ff */
[----:B------:R-:W-:Y:S02]  /*29010*/  MOV R0, 0x400 ;  /* 0x0000040000007802 */ /* 0x000fe40000000f00 */
[----:B------:R-:W-:Y:S02]  /*29020*/  SHF.L.U32 R3, R3, 0x1f, RZ ;  /* 0x0000001f03037819 */ /* 0x000fe400000006ff */
[----:B-1----:R-:W-:-:S04]  /*29030*/  LEA R0, R5, R0, 0x18 ;  /* 0x0000000005007211 */ /* 0x002fc800078ec0ff */
[----:B------:R-:W0:Y:S02]  /*29040*/  SYNCS.PHASECHK.TRANS64.TRYWAIT P0, [R0+URZ+0x33420], R3 ;  /* 0x03342003000075a7 */ /* 0x000e24000800017f */
[----:B0-----:R-:W-:Y:S05]  /*29050*/  @!P0 BRA `(.L_x_795) ;  /* 0x0000003c00808947 */ /* 0x001fea0003800000 */
.L_x_951:
[----:B------:R-:W-:Y:S05]  /*29060*/  BSYNC B0 ;  /* 0x0000000000007941 */ /* 0x000fea0003800000 */
.L_x_794:
[----:B------:R-:W-:-:S03]  /*29070*/  UMOV UR4, 0xffffffff ;  /* 0xffffffff00047882 */ /* 0x000fc60000000000 */
[----:B------:R-:W-:Y:S05]  /*29080*/  BRA.DIV UR4, `(.L_x_796) ;  /* 0x0000003e04887947 */ /* 0x000fea000b800000 */
[----:B------:R-:W1:Y:S02]  /*29090*/  S2R R2, SR_TID.X ;  /* 0x0000000000027919 */ /* 0x000e640000002100 */
[----:B-1----:R-:W-:-:S04]  /*290a0*/  SHF.R.U32.HI R2, RZ, 0x5, R2 ;  /* 0x00000005ff027819 */ /* 0x002fc80000011602 */
[----:B------:R-:W-:-:S05]  /*290b0*/  LOP3.LUT R2, R2, 0x3, RZ, 0xc0, !PT ;  /* 0x0000000302027812 */ /* 0x000fca00078ec0ff */
[----:B------:R1:W2:Y:S02]  /*290c0*/  SHFL.IDX PT, R14, R2, RZ, 0x1f ;  /* 0x00001fff020e7589 */ /* 0x0002a400000e0000 */
.L_x_954:
[----:B--2---:R-:W-:-:S13]  /*290d0*/  ISETP.NE.AND P0, PT, R14, RZ, PT ;  /* 0x000000ff0e00720c */ /* 0x004fda0003f05270 */
[----:B------:R-:W-:Y:S05]  /*290e0*/  @P0 BRA `(.L_x_476) ;  /* 0x0000000000b00947 */ /* 0x000fea0003800000 */
[----:B------:R-:W-:-:S03]  /*290f0*/  UMOV UR4, 0xffffffff ;  /* 0xffffffff00047882 */ /* 0x000fc60000000000 */
[----:B------:R-:W-:Y:S05]  /*29100*/  BRA.DIV UR4, `(.L_x_797) ;  /* 0x0000003e049c7947 */ /* 0x000fea000b800000 */
[----:B------:R-:W-:-:S13]  /*29110*/  ELECT P6, URZ, PT ;  /* 0x00000000003f782f */ /* 0x000fda00038c0000 */
.L_x_957:
[----:B------:R-:W-:Y:S05]  /*29120*/  @!P6 BRA `(.L_x_476) ;  /* 0x0000000000a0e947 */ /* 0x000fea0003800000 */
[----:B------:R-:W-:-:S06]  /*29130*/  ULOP3.LUT UR4, UR36, 0x2, URZ, 0xfc, !UPT ;  /* 0x0000000224047892 */ /* 0x000fcc000f8efc3f */
[----:B-1----:R-:W-:-:S05]  /*29140*/  IMAD.U32 R2, RZ, RZ, UR4 ;  /* 0x00000004ff027e24 */ /* 0x002fca000f8e00ff */
[----:B------:R-:W-:-:S13]  /*29150*/  ISETP.NE.AND P0, PT, R2, 0x3, PT ;  /* 0x000000030200780c */ /* 0x000fda0003f05270 */
[----:B------:R-:W-:Y:S05]  /*29160*/  @!P0 BRA `(.L_x_798) ;  /* 0x0000000000048947 */ /* 0x000fea0003800000 */
[----:B------:R-:W-:Y:S01]  /*29170*/  BPT.TRAP 0x1 ;  /* 0x000000040000795c */ /* 0x000fe20000300000 */
.L_x_798:
[----:B0-----:R-:W2:Y:S04]  /*29180*/  LDL R3, [R1+0xc] ;  /* 0x00000c0001037983 */ /* 0x001ea80000100800 */
[----:B------:R-:W3:Y:S01]  /*29190*/  LDL.LU R7, [R1+0x14] ;  /* 0x0000140001077983 */ /* 0x000ee20000300800 */
[----:B------:R-:W-:-:S04]  /*291a0*/  VIADD R2, R0, 0x33440 ;  /* 0x0003344000027836 */ /* 0x000fc80000000000 */
[C---:B--2---:R-:W-:Y:S02]  /*291b0*/  IMAD R6, R3.reuse, 0x8, R2 ;  /* 0x0000000803067824 */ /* 0x044fe400078e0202 */
[----:B------:R-:W-:Y:S01]  /*291c0*/  VIADD R3, R3, 0x1 ;  /* 0x0000000103037836 */ /* 0x000fe20000000000 */
[----:B---3--:R-:W-:-:S04]  /*291d0*/  SHF.L.U32 R5, R7, 0x1f, RZ ;  /* 0x0000001f07057819 */ /* 0x008fc800000006ff */
[C---:B------:R-:W-:Y:S01]  /*291e0*/  ISETP.NE.AND P2, PT, R3.reuse, 0x2, PT ;  /* 0x000000020300780c */ /* 0x040fe20003f45270 */
[----:B------:R-:W0:Y:S03]  /*291f0*/  SYNCS.PHASECHK.TRANS64.TRYWAIT P1, [R6+URZ], R5 ;  /* 0x00000005060075a7 */ /* 0x000e26000802017f */
[----:B------:R-:W-:Y:S02]  /*29200*/  SEL R4, RZ, 0x1, P2 ;  /* 0x00000001ff047807 */ /* 0x000fe40001000000 */
[----:B------:R-:W-:Y:S02]  /*29210*/  SEL R3, R3, RZ, P2 ;  /* 0x000000ff03037207 */ /* 0x000fe40001000000 */
[----:B------:R-:W-:-:S03]  /*29220*/  LOP3.LUT R4, R7, R4, RZ, 0x3c, !PT ;  /* 0x0000000407047212 */ /* 0x000fc600078e3cff */
[----:B------:R-:W-:Y:S01]  /*29230*/  IMAD R7, R3, 0x8, R2 ;  /* 0x0000000803077824 */ /* 0x000fe200078e0202 */
[----:B------:R-:W-:Y:S01]  /*29240*/  SHF.L.U32 R2, R4, 0x1f, RZ ;  /* 0x0000001f04027819 */ /* 0x000fe200000006ff */
[----:B0-----:R-:W-:Y:S06]  /*29250*/  @!P1 BRA `(.L_x_799) ;  /* 0x0000003c00689947 */ /* 0x001fec0003800000 */
.L_x_958:
[----:B------:R-:W1:Y:S02]  /*29260*/  SYNCS.PHASECHK.TRANS64.TRYWAIT P1, [R7+URZ], R2 ;  /* 0x00000002070075a7 */ /* 0x000e64000802017f */
[----:B-1----:R-:W-:Y:S05]  /*29270*/  @!P1 BRA `(.L_x_800) ;  /* 0x0000003c00749947 */ /* 0x002fea0003800000 */
.L_x_959:
[----:B------:R-:W-:Y:S05]  /*29280*/  @!P0 BRA `(.L_x_801) ;  /* 0x0000000000048947 */ /* 0x000fea0003800000 */
[----:B------:R-:W-:Y:S01]  /*29290*/  BPT.TRAP 0x1 ;  /* 0x000000040000795c */ /* 0x000fe20000300000 */
.L_x_801:
[----:B------:R-:W2:Y:S02]  /*292a0*/  LDL.LU R4, [R1+0xc] ;  /* 0x00000c0001047983 */ /* 0x000ea40000300800 */
[----:B--2---:R-:W-:-:S04]  /*292b0*/  LEA R4, R4, R0, 0x3 ;  /* 0x0000000004047211 */ /* 0x004fc800078e18ff */
[----:B------:R-:W2:Y:S02]  /*292c0*/  SYNCS.PHASECHK.TRANS64.TRYWAIT P1, [R4+URZ+0x33460], R5 ;  /* 0x03346005040075a7 */ /* 0x000ea4000802017f */
[----:B--2---:R-:W-:Y:S05]  /*292d0*/  @!P1 BRA `(.L_x_802) ;  /* 0x0000003c00709947 */ /* 0x004fea0003800000 */
.L_x_960:
[----:B------:R-:W-:Y:S05]  /*292e0*/  @!P0 BRA `(.L_x_803) ;  /* 0x0000000000048947 */ /* 0x000fea0003800000 */
[----:B------:R-:W-:Y:S01]  /*292f0*/  BPT.TRAP 0x1 ;  /* 0x000000040000795c */ /* 0x000fe20000300000 */
.L_x_803:
[----:B------:R-:W-:-:S04]  /*29300*/  IMAD R3, R3, 0x8, R0 ;  /* 0x0000000803037824 */ /* 0x000fc800078e0200 */
[----:B------:R-:W3:Y:S02]  /*29310*/  SYNCS.PHASECHK.TRANS64.TRYWAIT P1, [R3+URZ+0x33460], R2 ;  /* 0x03346002030075a7 */ /* 0x000ee4000802017f */
[----:B---3--:R-:W-:Y:S05]  /*29320*/  @!P1 BRA `(.L_x_804) ;  /* 0x0000003c00709947 */ /* 0x008fea0003800000 */
.L_x_961:
[----:B------:R-:W-:Y:S05]  /*29330*/  @!P0 BRA `(.L_x_805) ;  /* 0x0000000000048947 */ /* 0x000fea0003800000 */
[----:B------:R-:W-:Y:S01]  /*29340*/  BPT.TRAP 0x1 ;  /* 0x000000040000795c */ /* 0x000fe20000300000 */
.L_x_805:
[----:B------:R-:W4:Y:S02]  /*29350*/  SYNCS.PHASECHK.TRANS64.TRYWAIT P0, [R4+URZ+0x33480], R5 ;  /* 0x03348005040075a7 */ /* 0x000f24000800017f */
[----:B----4-:R-:W-:Y:S05]  /*29360*/  @!P0 BRA `(.L_x_806) ;  /* 0x0000003c00748947 */ /* 0x010fea0003800000 */
.L_x_807:
[----:B------:R0:W0:Y:S02]  /*29370*/  SYNCS.PHASECHK.TRANS64.TRYWAIT P0, [R3+URZ+0x33480], R2 ;  /* 0x03348002030075a7 */ /* 0x000024000800017f */
[----:B0-----:R-:W-:Y:S05]  /*29380*/  @!P0 NANOSLEEP.SYNCS 0x989680 ;  /* 0x009896800000895d */ /* 0x001fea0003900000 */
[----:B------:R-:W0:Y:S02]  /*29390*/  @!P0 SYNCS.PHASECHK.TRANS64 P0, [R3+URZ+0x33480], R2 ;  /* 0x03348002030085a7 */ /* 0x000e24000800007f */
[----:B0-----:R-:W-:Y:S05]  /*293a0*/  @!P0 BRA `(.L_x_807) ;  /* 0xfffffffc00f08947 */ /* 0x001fea000383ffff */
.L_x_476:
[----:B------:R-:W-:Y:S05]  /*293b0*/  BSYNC B8 ;  /* 0x0000000000087941 */ /* 0x000fea0003800000 */
.L_x_473:
[----:B------:R-:W-:Y:S05]  /*293c0*/  EXIT ;  /* 0x000000000000794d */ /* 0x000fea0003800000 */
.L_x_494:
[----:B-1----:R1:W2:Y:S02]  /*293d0*/  SYNCS.PHASECHK.TRANS64.TRYWAIT P5, [R43+URZ+0x33490], R100 ;  /* 0x033490642b0075a7 */ /* 0x0022a400080a017f */
[----:B--2---:R-:W-:Y:S05]  /*293e0*/  @!P5 NANOSLEEP.SYNCS 0x989680 ;  /* 0x009896800000d95d */ /* 0x004fea0003900000 */
[----:B------:R-:W2:Y:S02]  /*293f0*/  @!P5 SYNCS.PHASECHK.TRANS64 P5, [R43+URZ+0x33490], R100 ;  /* 0x033490642b00d5a7 */ /* 0x000ea400080a007f */
[----:B--2---:R-:W-:Y:S05]  /*29400*/  @!P5 BRA `(.L_x_494) ;  /* 0xfffffffc00f0d947 */ /* 0x004fea000383ffff */
[----:B------:R-:W-:Y:S05]  /*29410*/  BRA `(.L_x_808) ;  /* 0xfffffda000587947 */ /* 0x000fea000383ffff */
.L_x_548:
[----:B--2---:R2:W4:Y:S02]  /*29420*/  SYNCS.PHASECHK.TRANS64.TRYWAIT P5, [R43+URZ+0x33490], R100 ;  /* 0x033490642b0075a7 */ /* 0x00452400080a017f */
[----:B----4-:R-:W-:Y:S05]  /*29430*/  @!P5 NANOSLEEP.SYNCS 0x989680 ;  /* 0x009896800000d95d */ /* 0x010fea0003900000 */
[----:B------:R-:W4:Y:S02]  /*29440*/  @!P5 SYNCS.PHASECHK.TRANS64 P5, [R43+URZ+0x33490], R100 ;  /* 0x033490642b00d5a7 */ /* 0x000f2400080a007f */
[----:B----4-:R-:W-:Y:S05]  /*29450*/  @!P5 BRA `(.L_x_548) ;  /* 0xfffffffc00f0d947 */ /* 0x010fea000383ffff */
[----:B------:R-:W-:Y:S05]  /*29460*/  BRA `(.L_x_809) ;  /* 0xfffffdfc00ac7947 */ /* 0x000fea000383ffff */
.L_x_573:
[----:B0-----:R0:W1:Y:S02]  /*29470*/  SYNCS.PHASECHK.TRANS64.TRYWAIT P3, [R43+URZ+0x33490], R100 ;  /* 0x033490642b0075a7 */ /* 0x001064000806017f */
[----:B-1----:R-:W-:Y:S05]  /*29480*/  @!P3 NANOSLEEP.SYNCS 0x989680 ;  /* 0x009896800000b95d */ /* 0x002fea0003900000 */
[----:B------:R-:W1:Y:S02]  /*29490*/  @!P3 SYNCS.PHASECHK.TRANS64 P3, [R43+URZ+0x33490], R100 ;  /* 0x033490642b00b5a7 */ /* 0x000e64000806007f */
[----:B-1----:R-:W-:Y:S05]  /*294a0*/  @!P3 BRA `(.L_x_573) ;  /* 0xfffffffc00f0b947 */ /* 0x002fea000383ffff */
[----:B------:R-:W-:Y:S05]  /*294b0*/  BRA `(.L_x_810) ;  /* 0xfffffe5c00687947 */ /* 0x000fea000383ffff */
.L_x_579:
[----:B-1----:R1:W2:Y:S02]  /*294c0*/  SYNCS.PHASECHK.TRANS64.TRYWAIT P2, [R43+URZ+0x334b0], R100 ;  /* 0x0334b0642b0075a7 */ /* 0x0022a4000804017f */
[----:B--2---:R-:W-:Y:S05]  /*294d0*/  @!P2 NANOSLEEP.SYNCS 0x989680 ;  /* 0x009896800000a95d */ /* 0x004fea0003900000 */
[----:B------:R-:W2:Y:S02]  /*294e0*/  @!P2 SYNCS.PHASECHK.TRANS64 P2, [R43+URZ+0x334b0], R100 ;  /* 0x0334b0642b00a5a7 */ /* 0x000ea4000804007f */
[----:B--2---:R-:W-:Y:S05]  /*294f0*/  @!P2 BRA `(.L_x_579) ;  /* 0xfffffffc00f0a947 */ /* 0x004fea000383ffff */
[----:B------:R-:W-:Y:S05]  /*29500*/  BRA `(.L_x_811) ;  /* 0xfffffe60006c7947 */ /* 0x000fea000383ffff */
.L_x_587:
[----:B------:R-:W0:Y:S01]  /*29510*/  S2R R35, SR_TID.X ;  /* 0x0000000000237919 */ /* 0x000e220000002100 */
[----:B------:R-:W-:Y:S01]  /*29520*/  BSSY B0, `(.L_x_812) ;  /* 0x000000c000007945 */ /* 0x000fe20003800000 */
[----:B------:R-:W-:Y:S01]  /*29530*/  IMAD.MOV.U32 R12, RZ, RZ, RZ ;  /* 0x000000ffff0c7224 */ /* 0x000fe200078e00ff */
[----:B------:R-:W-:Y:S01]  /*29540*/  MOV R15, 0xffffffff ;  /* 0xffffffff000f7802 */ /* 0x000fe20000000f00 */
[----:B------:R-:W-:Y:S02]  /*29550*/  IMAD.MOV.U32 R11, RZ, RZ, 0x1f ;  /* 0x0000001fff0b7424 */ /* 0x000fe400078e00ff */
[----:B0-----:R-:W-:-:S05]  /*29560*/  VIADD R43, R35, 0xffffff80 ;  /* 0xffffff80232b7836 */ /* 0x001fca0000000000 */
[----:B------:R-:W-:-:S04]  /*29570*/  SHF.R.S32.HI R35, RZ, 0x1f, R43 ;  /* 0x0000001fff237819 */ /* 0x000fc8000001142b */
[----:B------:R-:W-:-:S04]  /*29580*/  LEA.HI R35, R35, R43, RZ, 0x7 ;  /* 0x0000002b23237211 */ /* 0x000fc800078f38ff */
[----:B------:R-:W-:-:S05]  /*29590*/  SHF.R.S32.HI R35, RZ, 0x7, R35 ;  /* 0x00000007ff237819 */ /* 0x000fca0000011423 */
[----:B------:R-:W-:-:S07]  /*295a0*/  IMAD.MOV.U32 R13, RZ, RZ, R35 ;  /* 0x000000ffff0d7224 */ /* 0x000fce00078e0023 */
[----:B-----5:R-:W-:Y:S05]  /*295b0*/  WARPSYNC.COLLECTIVE R15, `(.L_x_813) ;  /* 0x000000000f087348 */ /* 0x020fea0003c00000 */
[----:B------:R0:W1:Y:S02]  /*295c0*/  SHFL.IDX P6, R14, R13, R12, R11 ;  /* 0x0000000c0d0e7389 */ /* 0x00006400000c000b */
[----:B01---5:R-:W-:Y:S01]  /*295d0*/  ENDCOLLECTIVE ;  /* 0x000000000000791b */ /* 0x023fe20003800000 */
.L_x_813:
[----:B------:R-:W-:Y:S05]  /*295e0*/  BSYNC B0 ;  /* 0x0000000000007941 */ /* 0x000fea0003800000 */
.L_x_812:
[----:B------:R-:W-:Y:S01]  /*295f0*/  IMAD.MOV.U32 R233, RZ, RZ, R14 ;  /* 0x000000ffffe97224 */ /* 0x000fe200078e000e */
[----:B------:R-:W-:Y:S06]  /*29600*/  BRA `(.L_x_814) ;  /* 0xfffffe6c003c7947 */ /* 0x000fec000383ffff */
.L_x_597:
[----:B------:R-:W-:Y:S01]  /*29610*/  BSSY B1, `(.L_x_815) ;  /* 0x0000008000017945 */ /* 0x000fe20003800000 */
[----:B------:R-:W-:Y:S02]  /*29620*/  IMAD.MOV.U32 R13, RZ, RZ, R26 ;  /* 0x000000ffff0d7224 */ /* 0x000fe400078e001a */
[----:B------:R-:W-:Y:S02]  /*29630*/  IMAD.MOV.U32 R12, RZ, RZ, RZ ;  /* 0x000000ffff0c7224 */ /* 0x000fe400078e00ff */
[----:B------:R-:W-:Y:S02]  /*29640*/  IMAD.MOV.U32 R11, RZ, RZ, 0x1e1f ;  /* 0x00001e1fff0b7424 */ /* 0x000fe400078e00ff */
[----:B------:R-:W-:-:S07]  /*29650*/  IMAD.MOV.U32 R15, RZ, RZ, -0x1 ;  /* 0xffffffffff0f7424 */ /* 0x000fce00078e00ff */
[----:B------:R-:W-:Y:S05]  /*29660*/  WARPSYNC.COLLECTIVE R15, `(.L_x_816) ;  /* 0x000000000f087348 */ /* 0x000fea0003c00000 */
[----:B------:R0:W1:Y:S02]  /*29670*/  SHFL.IDX P6, R14, R13, R12, R11 ;  /* 0x0000000c0d0e7389 */ /* 0x00006400000c000b */
[----:B01----:R-:W-:Y:S01]  /*29680*/  ENDCOLLECTIVE ;  /* 0x000000000000791b */ /* 0x003fe20003800000 */
.L_x_816:
[----:B------:R-:W-:Y:S05]  /*29690*/  BSYNC B1 ;  /* 0x0000000000017941 */ /* 0x000fea0003800000 */
.L_x_815:
[----:B------:R-:W-:Y:S01]  /*296a0*/  IMAD.MOV.U32 R13, RZ, RZ, R24 ;  /* 0x000000ffff0d7224 */ /* 0x000fe200078e0018 */
[----:B------:R-:W-:Y:S01]  /*296b0*/  MOV R0, R14 ;  /* 0x0000000e00007202 */ /* 0x000fe20000000f00 */
[----:B------:R-:W-:Y:S02]  /*296c0*/  IMAD.MOV.U32 R12, RZ, RZ, RZ ;  /* 0x000000ffff0c7224 */ /* 0x000fe400078e00ff */
[----:B------:R-:W-:Y:S02]  /*296d0*/  IMAD.MOV.U32 R11, RZ, RZ, 0x1e1f ;  /* 0x00001e1fff0b7424 */ /* 0x000fe400078e00ff */
[----:B------:R-:W-:-:S07]  /*296e0*/  IMAD.MOV.U32 R15, RZ, RZ, -0x1 ;  /* 0xffffffffff0f7424 */ /* 0x000fce00078e00ff */
[----:B------:R-:W-:Y:S05]  /*296f0*/  WARPSYNC.COLLECTIVE R15, `(.L_x_817) ;  /* 0x000000000f087348 */ /* 0x000fea0003c00000 */
[----:B------:R0:W1:Y:S02]  /*29700*/  SHFL.IDX P6, R14, R13, R12, R11 ;  /* 0x0000000c0d0e7389 */ /* 0x00006400000c000b */
[----:B01----:R-:W-:Y:S01]  /*29710*/  ENDCOLLECTIVE ;  /* 0x000000000000791b */ /* 0x003fe20003800000 */
.L_x_817:
[----:B------:R-:W-:Y:S01]  /*29720*/  MOV R13, R27 ;  /* 0x0000001b000d7202 */ /* 0x000fe20000000f00 */
[----:B------:R-:W-:-:S07]  /*29730*/  IMAD.MOV.U32 R3, RZ, RZ, R14 ;  /* 0x000000ffff037224 */ /* 0x000fce00078e000e */
[----:B------:R-:W-:Y:S05]  /*29740*/  WARPSYNC.COLLECTIVE R15, `(.L_x_818) ;  /* 0x000000000f087348 */ /* 0x000fea0003c00000 */
[----:B------:R0:W1:Y:S02]  /*29750*/  SHFL.IDX P6, R14, R13, R12, R11 ;  /* 0x0000000c0d0e7389 */ /* 0x00006400000c000b */
[----:B01----:R-:W-:Y:S01]  /*29760*/  ENDCOLLECTIVE ;  /* 0x000000000000791b */ /* 0x003fe20003800000 */
.L_x_818:
[----:B------:R-:W-:Y:S02]  /*29770*/  IMAD.MOV.U32 R13, RZ, RZ, R28 ;  /* 0x000000ffff0d7224 */ /* 0x000fe400078e001c */
[----:B------:R-:W-:-:S07]  /*29780*/  IMAD.MOV.U32 R4, RZ, RZ, R14 ;  /* 0x000000ffff047224 */ /* 0x000fce00078e000e */
[----:B------:R-:W-:Y:S05]  /*29790*/  WARPSYNC.COLLECTIVE R15, `(.L_x_819) ;  /* 0x000000000f087348 */ /* 0x000fea0003c00000 */
[----:B------:R0:W1:Y:S02]  /*297a0*/  SHFL.IDX P6, R14, R13, R12, R11 ;  /* 0x0000000c0d0e7389 */ /* 0x00006400000c000b */
[----:B01----:R-:W-:Y:S01]  /*297b0*/  ENDCOLLECTIVE ;  /* 0x000000000000791b */ /* 0x003fe20003800000 */
.L_x_819:
[----:B------:R-:W-:Y:S05]  /*297c0*/  BRA `(.L_x_820) ;  /* 0xfffffe70002c7947 */ /* 0x000fea000383ffff */
.L_x_601:
[----:B0-----:R0:W1:Y:S02]  /*297d0*/  SYNCS.PHASECHK.TRANS64.TRYWAIT P0, [R16+URZ+0x33400], R5 ;  /* 0x03340005100075a7 */ /* 0x001064000800017f */
[----:B-1----:R-:W-:Y:S05]  /*297e0*/  @!P0 NANOSLEEP.SYNCS 0x989680 ;  /* 0x009896800000895d */ /* 0x002fea0003900000 */
[----:B------:R-:W1:Y:S02]  /*297f0*/  @!P0 SYNCS.PHASECHK.TRANS64 P0, [R16+URZ+0x33400], R5 ;  /* 0x03340005100085a7 */ /* 0x000e64000800007f */
[----:B-1----:R-:W-:Y:S05]  /*29800*/  @!P0 BRA `(.L_x_601) ;  /* 0xfffffffc00f08947 */ /* 0x002fea000383ffff */
[----:B------:R-:W-:Y:S05]  /*29810*/  BRA `(.L_x_821) ;  /* 0xfffffe7400807947 */ /* 0x000fea000383ffff */
.L_x_613:
[----:B------:R-:W-:Y:S01]  /*29820*/  BSSY B1, `(.L_x_822) ;  /* 0x0000008000017945 */ /* 0x000fe20003800000 */
[----:B------:R-:W-:Y:S01]  /*29830*/  IMAD.MOV.U32 R13, RZ, RZ, R26 ;  /* 0x000000ffff0d7224 */ /* 0x000fe200078e001a */
[----:B------:R-:W-:Y:S01]  /*29840*/  MOV R15, 0xffffffff ;  /* 0xffffffff000f7802 */ /* 0x000fe20000000f00 */
[----:B------:R-:W-:Y:S02]  /*29850*/  IMAD.MOV.U32 R12, RZ, RZ, RZ ;  /* 0x000000ffff0c7224 */ /* 0x000fe400078e00ff */
[----:B------:R-:W-:-:S07]  /*29860*/  IMAD.MOV.U32 R11, RZ, RZ, 0x1e1f ;  /* 0x00001e1fff0b7424 */ /* 0x000fce00078e00ff */
[----:B------:R-:W-:Y:S05]  /*29870*/  WARPSYNC.COLLECTIVE R15, `(.L_x_823) ;  /* 0x000000000f087348 */ /* 0x000fea0003c00000 */
[----:B------:R0:W1:Y:S02]  /*29880*/  SHFL.IDX P6, R14, R13, R12, R11 ;  /* 0x0000000c0d0e7389 */ /* 0x00006400000c000b */
[----:B01----:R-:W-:Y:S01]  /*29890*/  ENDCOLLECTIVE ;  /* 0x000000000000791b */ /* 0x003fe20003800000 */
.L_x_823:
[----:B------:R-:W-:Y:S05]  /*298a0*/  BSYNC B1 ;  /* 0x0000000000017941 */ /* 0x000fea0003800000 */
.L_x_822:
[----:B------:R-:W-:Y:S02]  /*298b0*/  IMAD.MOV.U32 R13, RZ, RZ, R24 ;  /* 0x000000ffff0d7224 */ /* 0x000fe400078e0018 */
[----:B------:R-:W-:Y:S02]  /*298c0*/  IMAD.MOV.U32 R12, RZ, RZ, RZ ;  /* 0x000000ffff0c7224 */ /* 0x000fe400078e00ff */
[----:B------:R-:W-:Y:S02]  /*298d0*/  IMAD.MOV.U32 R11, RZ, RZ, 0x1e1f ;  /* 0x00001e1fff0b7424 */ /* 0x000fe400078e00ff */
[----:B------:R-:W-:Y:S02]  /*298e0*/  IMAD.MOV.U32 R15, RZ, RZ, -0x1 ;  /* 0xffffffffff0f7424 */ /* 0x000fe400078e00ff */
[----:B------:R-:W-:-:S07]  /*298f0*/  IMAD.MOV.U32 R0, RZ, RZ, R14 ;  /* 0x000000ffff007224 */ /* 0x000fce00078e000e */
[----:B------:R-:W-:Y:S05]  /*29900*/  WARPSYNC.COLLECTIVE R15, `(.L_x_824) ;  /* 0x000000000f087348 */ /* 0x000fea0003c00000 */
[----:B------:R0:W1:Y:S02]  /*29910*/  SHFL.IDX P6, R14, R13, R12, R11 ;  /* 0x0000000c0d0e7389 */ /* 0x00006400000c000b */
[----:B01----:R-:W-:Y:S01]  /*29920*/  ENDCOLLECTIVE ;  /* 0x000000000000791b */ /* 0x003fe20003800000 */
.L_x_824:
[----:B------:R-:W-:Y:S01]  /*29930*/  IMAD.MOV.U32 R13, RZ, RZ, R27 ;  /* 0x000000ffff0d7224 */ /* 0x000fe200078e001b */
[----:B------:R-:W-:-:S07]  /*29940*/  MOV R3, R14 ;  /* 0x0000000e00037202 */ /* 0x000fce0000000f00 */
[----:B------:R-:W-:Y:S05]  /*29950*/  WARPSYNC.COLLECTIVE R15, `(.L_x_825) ;  /* 0x000000000f087348 */ /* 0x000fea0003c00000 */
[----:B------:R0:W1:Y:S02]  /*29960*/  SHFL.IDX P6, R14, R13, R12, R11 ;  /* 0x0000000c0d0e7389 */ /* 0x00006400000c000b */
[----:B01----:R-:W-:Y:S01]  /*29970*/  ENDCOLLECTIVE ;  /* 0x000000000000791b */ /* 0x003fe20003800000 */
.L_x_825:
[----:B------:R-:W-:Y:S02]  /*29980*/  IMAD.MOV.U32 R13, RZ, RZ, R28 ;  /* 0x000000ffff0d7224 */ /* 0x000fe400078e001c */
[----:B------:R-:W-:-:S07]  /*29990*/  IMAD.MOV.U32 R20, RZ, RZ, R14 ;  /* 0x000000ffff147224 */ /* 0x000fce00078e000e */
[----:B------:R-:W-:Y:S05]  /*299a0*/  WARPSYNC.COLLECTIVE R15, `(.L_x_826) ;  /* 0x000000000f087348 */ /* 0x000fea0003c00000 */
[----:B------:R0:W1:Y:S02]  /*299b0*/  SHFL.IDX P6, R14, R13, R12, R11 ;  /* 0x0000000c0d0e7389 */ /* 0x00006400000c000b */
[----:B01----:R-:W-:Y:S01]  /*299c0*/  ENDCOLLECTIVE ;  /* 0x000000000000791b */ /* 0x003fe20003800000 */
.L_x_826:
[----:B------:R-:W-:Y:S01]  /*299d0*/  IMAD.MOV.U32 R21, RZ, RZ, R14 ;  /* 0x000000ffff157224 */ /* 0x000fe200078e000e */
[----:B------:R-:W-:Y:S06]  /*299e0*/  BRA `(.L_x_827) ;  /* 0xfffffea000dc7947 */ /* 0x000fec000383ffff */
.L_x_617:
[----:B-1----:R1:W2:Y:S02]  /*299f0*/  SYNCS.PHASECHK.TRANS64.TRYWAIT P0, [R16+URZ+0x33400], R21 ;  /* 0x03340015100075a7 */ /* 0x0022a4000800017f */
[----:B--2---:R-:W-:Y:S05]  /*29a00*/  @!P0 NANOSLEEP.SYNCS 0x989680 ;  /* 0x009896800000895d */ /* 0x004fea0003900000 */
[----:B------:R-:W2:Y:S02]  /*29a10*/  @!P0 SYNCS.PHASECHK.TRANS64 P0, [R16+URZ+0x33400], R21 ;  /* 0x03340015100085a7 */ /* 0x000ea4000800007f */
[----:B--2---:R-:W-:Y:S05]  /*29a20*/  @!P0 BRA `(.L_x_617) ;  /* 0xfffffffc00f08947 */ /* 0x004fea000383ffff */
[----:B------:R-:W-:Y:S05]  /*29a30*/  BRA `(.L_x_828) ;  /* 0xfffffea400ec7947 */ /* 0x000fea000383ffff */
.L_x_625:
[----:B-1----:R1:W2:Y:S02]  /*29a40*/  SYNCS.PHASECHK.TRANS64.TRYWAIT P2, [R0+URZ+0x33430], R3 ;  /* 0x03343003000075a7 */ /* 0x0022a4000804017f */
[----:B--2---:R-:W-:Y:S05]  /*29a50*/  @!P2 NANOSLEEP.SYNCS 0x989680 ;  /* 0x009896800000a95d */ /* 0x004fea0003900000 */
[----:B------:R-:W2:Y:S02]  /*29a60*/  @!P2 SYNCS.PHASECHK.TRANS64 P2, [R0+URZ+0x33430], R3 ;  /* 0x033430030000a5a7 */ /* 0x000ea4000804007f */
[----:B--2---:R-:W-:Y:S05]  /*29a70*/  @!P2 BRA `(.L_x_625) ;  /* 0xfffffffc00f0a947 */ /* 0x004fea000383ffff */
[----:B------:R-:W-:Y:S05]  /*29a80*/  BRA `(.L_x_624) ;  /* 0xfffffed800487947 */ /* 0x000fea000383ffff */
.L_x_631:
[----:B-1----:R1:W2:Y:S02]  /*29a90*/  SYNCS.PHASECHK.TRANS64.TRYWAIT P2, [R11+URZ+0x33430], R8 ;  /* 0x033430080b0075a7 */ /* 0x0022a4000804017f */
[----:B--2---:R-:W-:Y:S05]  /*29aa0*/  @!P2 NANOSLEEP.SYNCS 0x989680 ;  /* 0x009896800000a95d */ /* 0x004fea0003900000 */
[----:B------:R-:W2:Y:S02]  /*29ab0*/  @!P2 SYNCS.PHASECHK.TRANS64 P2, [R11+URZ+0x33430], R8 ;  /* 0x033430080b00a5a7 */ /* 0x000ea4000804007f */
[----:B--2---:R-:W-:Y:S05]  /*29ac0*/  @!P2 BRA `(.L_x_631) ;  /* 0xfffffffc00f0a947 */ /* 0x004fea000383ffff */
[----:B------:R-:W-:Y:S05]  /*29ad0*/  BRA `(.L_x_630) ;  /* 0xffffff1000d87947 */ /* 0x000fea000383ffff */
.L_x_635:
[----:B-1----:R1:W2:Y:S02]  /*29ae0*/  SYNCS.PHASECHK.TRANS64.TRYWAIT P1, [R10+URZ+0x33450], R6 ;  /* 0x033450060a0075a7 */ /* 0x0022a4000802017f */
[----:B--2---:R-:W-:Y:S05]  /*29af0*/  @!P1 NANOSLEEP.SYNCS 0x989680 ;  /* 0x009896800000995d */ /* 0x004fea0003900000 */
[----:B------:R-:W2:Y:S02]  /*29b00*/  @!P1 SYNCS.PHASECHK.TRANS64 P1, [R10+URZ+0x33450], R6 ;  /* 0x033450060a0095a7 */ /* 0x000ea4000802007f */
[----:B--2---:R-:W-:Y:S05]  /*29b10*/  @!P1 BRA `(.L_x_635) ;  /* 0xfffffffc00f09947 */ /* 0x004fea000383ffff */
[----:B------:R-:W-:Y:S05]  /*29b20*/  BRA `(.L_x_632) ;  /* 0xffffff2400147947 */ /* 0x000fea000383ffff */
.L_x_641:
[----:B-1----:R1:W2:Y:S02]  /*29b30*/  SYNCS.PHASECHK.TRANS64.TRYWAIT P1, [R3+URZ+0x33450], R4 ;  /* 0x03345004030075a7 */ /* 0x0022a4000802017f */
[----:B--2---:R-:W-:Y:S05]  /*29b40*/  @!P1 NANOSLEEP.SYNCS 0x989680 ;  /* 0x009896800000995d */ /* 0x004fea0003900000 */
[----:B------:R-:W2:Y:S02]  /*29b50*/  @!P1 SYNCS.PHASECHK.TRANS64 P1, [R3+URZ+0x33450], R4 ;  /* 0x03345004030095a7 */ /* 0x000ea4000802007f */
[----:B--2---:R-:W-:Y:S05]  /*29b60*/  @!P1 BRA `(.L_x_641) ;  /* 0xfffffffc00f09947 */ /* 0x004fea000383ffff */
[----:B------:R-:W-:Y:S05]  /*29b70*/  BRA `(.L_x_640) ;  /* 0xffffff4400a87947 */ /* 0x000fea000383ffff */
.L_x_645:
[----:B------:R-:W-:Y:S01]  /*29b80*/  SEL R9, R129, R12, P0 ;  /* 0x0000000c81097207 */ /* 0x000fe20000000000 */
[----:B------:R-:W-:Y:S01]  /*29b90*/  IMAD.MOV.U32 R15, RZ, RZ, -0x1 ;  /* 0xffffffffff0f7424 */ /* 0x000fe200078e00ff */
[----:B------:R-:W-:Y:S01]  /*29ba0*/  SEL R20, R12, R129, P0 ;  /* 0x000000810c147207 */ /* 0x000fe20000000000 */
[----:B------:R-:W-:Y:S01]  /*29bb0*/  IMAD.MOV.U32 R12, RZ, RZ, R0 ;  /* 0x000000ffff0c7224 */ /* 0x000fe200078e0000 */
[----:B------:R-:W-:Y:S02]  /*29bc0*/  MOV R11, 0x1c1f ;  /* 0x00001c1f000b7802 */ /* 0x000fe40000000f00 */
[----:B------:R-:W-:Y:S02]  /*29bd0*/  SEL R7, R128, R35, P0 ;  /* 0x0000002380077207 */ /* 0x000fe40000000000 */
[----:B------:R-:W-:-:S07]  /*29be0*/  SEL R8, R35, R128, P0 ;  /* 0x0000008023087207 */ /* 0x000fce0000000000 */
[----:B0----5:R-:W-:Y:S05]  /*29bf0*/  WARPSYNC.COLLECTIVE R15, `(.L_x_829) ;  /* 0x000000000f087348 */ /* 0x021fea0003c00000 */
[----:B------:R1:W2:Y:S02]  /*29c00*/  SHFL.IDX P6, R14, R13, R12, R11 ;  /* 0x0000000c0d0e7389 */ /* 0x0002a400000c000b */
[----:B012--5:R-:W-:Y:S01]  /*29c10*/  ENDCOLLECTIVE ;  /* 0x000000000000791b */ /* 0x027fe20003800000 */
.L_x_829:
[----:B------:R-:W-:Y:S02]  /*29c20*/  SEL R21, R126, R39, P0 ;  /* 0x000000277e157207 */ /* 0x000fe40000000000 */
[----:B------:R-:W-:Y:S02]  /*29c30*/  SEL R24, R39, R126, P0 ;  /* 0x0000007e27187207 */ /* 0x000fe40000000000 */
[----:B------:R-:W-:Y:S02]  /*29c40*/  SEL R25, R127, R46, P0 ;  /* 0x0000002e7f197207 */ /* 0x000fe40000000000 */
[----:B------:R-:W-:Y:S02]  /*29c50*/  SEL R28, R46, R127, P0 ;  /* 0x0000007f2e1c7207 */ /* 0x000fe40000000000 */
[----:B------:R-:W-:Y:S02]  /*29c60*/  SEL R27, R49, R48, P0 ;  /* 0x00000030311b7207 */ /* 0x000fe40000000000 */
[----:B------:R-:W-:-:S02]  /*29c70*/  SEL R31, R53, R52, P0 ;  /* 0x00000034351f7207 */ /* 0x000fc40000000000 */
[----:B------:R-:W-:Y:S01]  /*29c80*/  SEL R40, R52, R53, P0 ;  /* 0x0000003534287207 */ /* 0x000fe20000000000 */
[----:B------:R-:W-:Y:S01]  /*29c90*/  IMAD.MOV.U32 R13, RZ, RZ, R2 ;  /* 0x000000ffff0d7224 */ /* 0x000fe200078e0002 */
[----:B------:R-:W-:Y:S01]  /*29ca0*/  SEL R33, R56, R37, P0 ;  /* 0x0000002538217207 */ /* 0x000fe20000000000 */
[----:B------:R-:W-:Y:S01]  /*29cb0*/  IMAD.MOV.U32 R12, RZ, RZ, R3 ;  /* 0x000000ffff0c7224 */ /* 0x000fe200078e0003 */
[----:B------:R-:W-:Y:S01]  /*29cc0*/  SEL R44, R37, R56, P0 ;  /* 0x00000038252c7207 */ /* 0x000fe20000000000 */
[----:B------:R-:W-:Y:S01]  /*29cd0*/  IMAD.MOV.U32 R2, RZ, RZ, RZ ;  /* 0x000000ffff027224 */ /* 0x000fe200078e00ff */
[----:B------:R-:W-:Y:S02]  /*29ce0*/  SEL R37, R76, R41, P0 ;  /* 0x000000294c257207 */ /* 0x000fe40000000000 */
[----:B------:R-:W-:Y:S02]  /*29cf0*/  SEL R52, R41, R76, P0 ;  /* 0x0000004c29347207 */ /* 0x000fe40000000000 */
[----:B------:R-:W-:Y:S01]  /*29d00*/  SEL R32, R48, R49, P0 ;  /* 0x0000003130207207 */ /* 0x000fe20000000000 */
[----:B------:R-:W-:Y:S01]  /*29d10*/  IMAD.MOV.U32 R6, RZ, RZ, R14 ;  /* 0x000000ffff067224 */ /* 0x000fe200078e000e */
[----:B------:R-:W-:-:S07]  /*29d20*/  SEL R41, R62, R43, P0 ;  /* 0x0000002b3e297207 */ /* 0x000fce0000000000 */
[----:B------:R-:W-:Y:S05]  /*29d30*/  WARPSYNC.COLLECTIVE R15, `(.L_x_830) ;  /* 0x000000000f087348 */ /* 0x000fea0003c00000 */
[----:B------:R0:W1:Y:S02]  /*29d40*/  SHFL.IDX P6, R14, R13, R12, R11 ;  /* 0x0000000c0d0e7389 */ /* 0x00006400000c000b */
[----:B01----:R-:W-:Y:S01]  /*29d50*/  ENDCOLLECTIVE ;  /* 0x000000000000791b */ /* 0x003fe20003800000 */
.L_x_830:
        /* <DEDUP_REMOVED lines=8> */
[----:B------:R-:W-:Y:S02]  /*29de0*/  MOV R13, R7 ;  /* 0x00000007000d7202 */ /* 0x000fe40000000f00 */
[----:B------:R-:W-:Y:S02]  /*29df0*/  SEL R51, R34, R59, P0 ;  /* 0x0000003b22337207 */ /* 0x000fe40000000000 */
        /* <DEDUP_REMOVED lines=8> */
.L_x_831:
        /* <DEDUP_REMOVED lines=19> */
.L_x_832:
[----:B------:R-:W-:Y:S02]  /*29fb0*/  SEL R63, R82, R91, P0 ;  /* 0x0000005b523f7207 */ /* 0x000fe40000000000 */
[----:B------:R-:W-:Y:S02]  /*29fc0*/  SEL R82, R91, R82, P0 ;  /* 0x000000525b527207 */ /* 0x000fe40000000000 */
[----:B------:R-:W-:Y:S02]  /*29fd0*/  SEL R65, R84, R95, P0 ;  /* 0x0000005f54417207 */ /* 0x000fe40000000000 */
[----:B------:R-:W-:Y:S02]  /*29fe0*/  SEL R84, R95, R84, P0 ;  /* 0x000000545f547207 */ /* 0x000fe40000000000 */
[----:B------:R-:W-:Y:S02]  /*29ff0*/  SEL R4, R6, R5, P0 ;  /* 0x0000000506047207 */ /* 0x000fe40000000000 */
[----:B------:R-:W-:-:S02]  /*2a000*/  SEL R6, R5, R6, P0 ;  /* 0x0000000605067207 */ /* 0x000fc40000000000 */
[----:B------:R-:W-:Y:S01]  /*2a010*/  MOV R13, R9 ;  /* 0x00000009000d7202 */ /* 0x000fe20000000f00 */
[----:B------:R-:W-:Y:S02]  /*2a020*/  IMAD.MOV.U32 R12, RZ, RZ, R0 ;  /* 0x000000ffff0c7224 */ /* 0x000fe400078e0000 */
[----:B------:R-:W-:-:S07]  /*2a030*/  IMAD.MOV.U32 R7, RZ, RZ, R14 ;  /* 0x000000ffff077224 */ /* 0x000fce00078e000e */
[----:B------:R-:W-:Y:S05]  /*2a040*/  WARPSYNC.COLLECTIVE R15, `(.L_x_833) ;  /* 0x000000000f087348 */ /* 0x000fea0003c00000 */
[----:B------:R0:W1:Y:S02]  /*2a050*/  SHFL.IDX P6, R14, R13, R12, R11 ;  /* 0x0000000c0d0e7389 */ /* 0x00006400000c000b */
[----:B01----:R-:W-:Y:S01]  /*2a060*/  ENDCOLLECTIVE ;  /* 0x000000000000791b */ /* 0x003fe20003800000 */
.L_x_833:
[----:B------:R-:W-:Y:S02]  /*2a070*/  SEL R8, R10, R7, P0 ;  /* 0x000000070a087207 */ /* 0x000fe40000000000 */
[----:B------:R-:W-:Y:S01]  /*2a080*/  SEL R10, R7, R10, P0 ;  /* 0x0000000a070a7207 */ /* 0x000fe20000000000 */
[----:B------:R-:W-:Y:S02]  /*2a090*/  IMAD.MOV.U32 R13, RZ, RZ, R20 ;  /* 0x000000ffff0d7224 */ /* 0x000fe400078e0014 */
[----:B------:R-:W-:Y:S02]  /*2a0a0*/  IMAD.MOV.U32 R12, RZ, RZ, R3 ;  /* 0x000000ffff0c7224 */ /* 0x000fe400078e0003 */
[----:B------:R-:W-:-:S07]  /*2a0b0*/  IMAD.MOV.U32 R9, RZ, RZ, R14 ;  /* 0x000000ffff097224 */ /* 0x000fce00078e000e */
[----:B------:R-:W-:Y:S05]  /*2a0c0*/  WARPSYNC.COLLECTIVE R15, `(.L_x_834) ;  /* 0x000000000f087348 */ /* 0x000fea0003c00000 */
[----:B------:R0:W1:Y:S02]  /*2a0d0*/  SHFL.IDX P6, R14, R13, R12, R11 ;  /* 0x0000000c0d0e7389 */ /* 0x00006400000c000b */
[----:B01----:R-:W-:Y:S01]  /*2a0e0*/  ENDCOLLECTIVE ;  /* 0x000000000000791b */ /* 0x003fe20003800000 */
.L_x_834:
[----:B------:R-:W-:Y:S01]  /*2a0f0*/  MOV R13, R21 ;  /* 0x00000015000d7202 */ /* 0x000fe20000000f00 */
[----:B------:R-:W-:Y:S02]  /*2a100*/  IMAD.MOV.U32 R12, RZ, RZ, R0 ;  /* 0x000000ffff0c7224 */ /* 0x000fe400078e0000 */
[----:B------:R-:W-:-:S07]  /*2a110*/  IMAD.MOV.U32 R20, RZ, RZ, R14 ;  /* 0x000000ffff147224 */ /* 0x000fce00078e000e */
[----:B------:R-:W-:Y:S05]  /*2a120*/  WARPSYNC.COLLECTIVE R15, `(.L_x_835) ;  /* 0x000000000f087348 */ /* 0x000fea0003c00000 */
[----:B------:R0:W1:Y:S02]  /*2a130*/  SHFL.IDX P6, R14, R13, R12, R11 ;  /* 0x0000000c0d0e7389 */ /* 0x00006400000c000b */
[----:B01----:R-:W-:Y:S01]  /*2a140*/  ENDCOLLECTIVE ;  /* 0x000000000000791b */ /* 0x003fe20003800000 */
.L_x_835:
[----:B------:R-:W-:Y:S02]  /*2a150*/  IMAD.MOV.U32 R13, RZ, RZ, R24 ;  /* 0x000000ffff0d7224 */ /* 0x000fe400078e0018 */
[----:B------:R-:W-:Y:S02]  /*2a160*/  IMAD.MOV.U32 R12, RZ, RZ, R3 ;  /* 0x000000ffff0c7224 */ /* 0x000fe400078e0003 */
[----:B------:R-:W-:-:S07]  /*2a170*/  IMAD.MOV.U32 R26, RZ, RZ, R14 ;  /* 0x000000ffff1a7224 */ /* 0x000fce00078e000e */
[----:B------:R-:W-:Y:S05]  /*2a180*/  WARPSYNC.COLLECTIVE R15, `(.L_x_836) ;  /* 0x000000000f087348 */ /* 0x000fea0003c00000 */
[----:B------:R0:W1:Y:S02]  /*2a190*/  SHFL.IDX P6, R14, R13, R12, R11 ;  /* 0x0000000c0d0e7389 */ /* 0x00006400000c000b */
[----:B01----:R-:W-:Y:S01]  /*2a1a0*/  ENDCOLLECTIVE ;  /* 0x000000000000791b */ /* 0x003fe20003800000 */
.L_x_836:
[----:B------:R-:W-:Y:S01]  /*2a1b0*/  MOV R13, R25 ;  /* 0x00000019000d7202 */ /* 0x000fe20000000f00 */
[----:B------:R-:W-:Y:S02]  /*2a1c0*/  IMAD.MOV.U32 R12, RZ, RZ, R0 ;  /* 0x000000ffff0c7224 */ /* 0x000fe400078e0000 */
[----:B------:R-:W-:-:S07]  /*2a1d0*/  IMAD.MOV.U32 R21, RZ, RZ, R14 ;  /* 0x000000ffff157224 */ /* 0x000fce00078e000e */
[----:B------:R-:W-:Y:S05]  /*2a1e0*/  WARPSYNC.COLLECTIVE R15, `(.L_x_837) ;  /* 0x000000000f087348 */ /* 0x000fea0003c00000 */
[----:B------:R0:W1:Y:S02]  /*2a1f0*/  SHFL.IDX P6, R14, R13, R12, R11 ;  /* 0x0000000c0d0e7389 */ /* 0x00006400000c000b */
[----:B01----:R-:W-:Y:S01]  /*2a200*/  ENDCOLLECTIVE ;  /* 0x000000000000791b */ /* 0x003fe20003800000 */
.L_x_837:
        /* <DEDUP_REMOVED lines=8> */
.L_x_838:
[----:B------:R-:W-:Y:S01]  /*2a290*/  MOV R13, R27 ;  /* 0x0000001b000d7202 */ /* 0x000fe20000000f00 */
[----:B------:R-:W-:Y:S02]  /*2a2a0*/  IMAD.MOV.U32 R12, RZ, RZ, R0 ;  /* 0x000000ffff0c7224 */ /* 0x000fe400078e0000 */
[----:B------:R-:W-:-:S07]  /*2a2b0*/  IMAD.MOV.U32 R25, RZ, RZ, R14 ;  /* 0x000000ffff197224 */ /* 0x000fce00078e000e */
[----:B------:R-:W-:Y:S05]  /*2a2c0*/  WARPSYNC.COLLECTIVE R15, `(.L_x_839) ;  /* 0x000000000f087348 */ /* 0x000fea0003c00000 */
[----:B------:R0:W1:Y:S02]  /*2a2d0*/  SHFL.IDX P6, R14, R13, R12, R11 ;  /* 0x0000000c0d0e7389 */ /* 0x00006400000c000b */
[----:B01----:R-:W-:Y:S01]  /*2a2e0*/  ENDCOLLECTIVE ;  /* 0x000000000000791b */ /* 0x003fe20003800000 */
.L_x_839:
        /* <DEDUP_REMOVED lines=8> */
.L_x_840:
[----:B------:R-:W-:Y:S01]  /*2a370*/  MOV R13, R29 ;  /* 0x0000001d000d7202 */ /* 0x000fe20000000f00 */
[----:B------:R-:W-:Y:S02]  /*2a380*/  IMAD.MOV.U32 R12, RZ, RZ, R0 ;  /* 0x000000ffff0c7224 */ /* 0x000fe400078e0000 */
[----:B------:R-:W-:-:S07]  /*2a390*/  IMAD.MOV.U32 R27, RZ, RZ, R14 ;  /* 0x000000ffff1b7224 */ /* 0x000fce00078e000e */
[----:B------:R-:W-:Y:S05]  /*2a3a0*/  WARPSYNC.COLLECTIVE R15, `(.L_x_841) ;  /* 0x000000000f087348 */ /* 0x000fea0003c00000 */
[----:B------:R0:W1:Y:S02]  /*2a3b0*/  SHFL.IDX P6, R14, R13, R12, R11 ;  /* 0x0000000c0d0e7389 */ /* 0x00006400000c000b */
[----:B01----:R-:W-:Y:S01]  /*2a3c0*/  ENDCOLLECTIVE ;  /* 0x000000000000791b */ /* 0x003fe20003800000 */
.L_x_841:
        /* <DEDUP_REMOVED lines=8> */
.L_x_842:
[----:B------:R-:W-:Y:S01]  /*2a450*/  MOV R13, R31 ;  /* 0x0000001f000d7202 */ /* 0x000fe20000000f00 */
[----:B------:R-:W-:Y:S02]  /*2a460*/  IMAD.MOV.U32 R12, RZ, RZ, R0 ;  /* 0x000000ffff0c7224 */ /* 0x000fe400078e0000 */
[----:B------:R-:W-:-:S07]  /*2a470*/  IMAD.MOV.U32 R29, RZ, RZ, R14 ;  /* 0x000000ffff1d7224 */ /* 0x000fce00078e000e */
[----:B------:R-:W-:Y:S05]  /*2a480*/  WARPSYNC.COLLECTIVE R15, `(.L_x_843) ;  /* 0x000000000f087348 */ /* 0x000fea0003c00000 */
[----:B------:R0:W1:Y:S02]  /*2a490*/  SHFL.IDX P6, R14, R13, R12, R11 ;  /* 0x0000000c0d0e7389 */ /* 0x00006400000c000b */
[----:B01----:R-:W-:Y:S01]  /*2a4a0*/  ENDCOLLECTIVE ;  /* 0x000000000000791b */ /* 0x003fe20003800000 */
.L_x_843:
        /* <DEDUP_REMOVED lines=8> */
.L_x_844:
[----:B------:R-:W-:Y:S02]  /*2a530*/  IMAD.MOV.U32 R13, RZ, RZ, R33 ;  /* 0x000000ffff0d7224 */ /* 0x000fe400078e0021 */
[----:B------:R-:W-:Y:S01]  /*2a540*/  IMAD.MOV.U32 R12, RZ, RZ, R0 ;  /* 0x000000ffff0c7224 */ /* 0x000fe200078e0000 */
[----:B------:R-:W-:-:S07]  /*2a550*/  MOV R31, R14 ;  /* 0x0000000e001f7202 */ /* 0x000fce0000000f00 */
[----:B------:R-:W-:Y:S05]  /*2a560*/  WARPSYNC.COLLECTIVE R15, `(.L_x_845) ;  /* 0x000000000f087348 */ /* 0x000fea0003c00000 */
[----:B------:R0:W1:Y:S02]  /*2a570*/  SHFL.IDX P6, R14, R13, R12, R11 ;  /* 0x0000000c0d0e7389 */ /* 0x00006400000c000b */
[----:B01----:R-:W-:Y:S01]  /*2a580*/  ENDCOLLECTIVE ;  /* 0x000000000000791b */ /* 0x003fe20003800000 */
.L_x_845:
[----:B------:R-:W-:Y:S02]  /*2a590*/  SEL R40, R42, R31, P0 ;  /* 0x0000001f2a287207 */ /* 0x000fe40000000000 */
[----:B------:R-:W-:Y:S01]  /*2a5a0*/  SEL R42, R31, R42, P0 ;  /* 0x0000002a1f2a7207 */ /* 0x000fe20000000000 */
[----:B------:R-:W-:Y:S01]  /*2a5b0*/  IMAD.MOV.U32 R13, RZ, RZ, R44 ;  /* 0x000000ffff0d7224 */ /* 0x000fe200078e002c */
[----:B------:R-:W-:Y:S01]  /*2a5c0*/  MOV R12, R3 ;  /* 0x00000003000c7202 */ /* 0x000fe20000000f00 */
[----:B------:R-:W-:-:S07]  /*2a5d0*/  IMAD.MOV.U32 R46, RZ, RZ, R14 ;  /* 0x000000ffff2e7224 */ /* 0x000fce00078e000e */
[----:B------:R-:W-:Y:S05]  /*2a5e0*/  WARPSYNC.COLLECTIVE R15, `(.L_x_846) ;  /* 0x000000000f087348 */ /* 0x000fea0003c00000 */
[----:B------:R0:W1:Y:S02]  /*2a5f0*/  SHFL.IDX P6, R14, R13, R12, R11 ;  /* 0x0000000c0d0e7389 */ /* 0x00006400000c000b */
[----:B01----:R-:W-:Y:S01]  /*2a600*/  ENDCOLLECTIVE ;  /* 0x000000000000791b */ /* 0x003fe20003800000 */
.L_x_846:
[----:B------:R-:W-:Y:S02]  /*2a610*/  IMAD.MOV.U32 R13, RZ, RZ, R35 ;  /* 0x000000ffff0d7224 */ /* 0x000fe400078e0023 */
[----:B------:R-:W-:Y:S02]  /*2a620*/  IMAD.MOV.U32 R12, RZ, RZ, R0 ;  /* 0x000000ffff0c7224 */ /* 0x000fe400078e0000 */
[----:B------:R-:W-:-:S07]  /*2a630*/  IMAD.MOV.U32 R33, RZ, RZ, R14 ;  /* 0x000000ffff217224 */ /* 0x000fce00078e000e */
[----:B------:R-:W-:Y:S05]  /*2a640*/  WARPSYNC.COLLECTIVE R15, `(.L_x_847) ;  /* 0x000000000f087348 */ /* 0x000fea0003c00000 */
[----:B------:R0:W1:Y:S02]  /*2a650*/  SHFL.IDX P6, R14, R13, R12, R11 ;  /* 0x0000000c0d0e7389 */ /* 0x00006400000c000b */
[----:B01----:R-:W-:Y:S01]  /*2a660*/  ENDCOLLECTIVE ;  /* 0x000000000000791b */ /* 0x003fe20003800000 */
.L_x_847:
[----:B------:R-:W-:Y:S02]  /*2a670*/  SEL R44, R46, R33, P0 ;  /* 0x000000212e2c7207 */ /* 0x000fe40000000000 */
[----:B------:R-:W-:Y:S02]  /*2a680*/  SEL R46, R33, R46, P0 ;  /* 0x0000002e212e7207 */ /* 0x000fe40000000000 */
[----:B------:R-:W-:Y:S01]  /*2a690*/  MOV R13, R48 ;  /* 0x00000030000d7202 */ /* 0x000fe20000000f00 */
[----:B------:R-:W-:Y:S02]  /*2a6a0*/  IMAD.MOV.U32 R12, RZ, RZ, R3 ;  /* 0x000000ffff0c7224 */ /* 0x000fe400078e0003 */
[----:B------:R-:W-:-:S07]  /*2a6b0*/  IMAD.MOV.U32 R50, RZ, RZ, R14 ;  /* 0x000000ffff327224 */ /* 0x000fce00078e000e */
[----:B------:R-:W-:Y:S05]  /*2a6c0*/  WARPSYNC.COLLECTIVE R15, `(.L_x_848) ;  /* 0x000000000f087348 */ /* 0x000fea0003c00000 */
[----:B------:R0:W1:Y:S02]  /*2a6d0*/  SHFL.IDX P6, R14, R13, R12, R11 ;  /* 0x0000000c0d0e7389 */ /* 0x00006400000c000b */
[----:B01----:R-:W-:Y:S01]  /*2a6e0*/  ENDCOLLECTIVE ;  /* 0x000000000000791b */ /* 0x003fe20003800000 */
.L_x_848:
[----:B------:R-:W-:Y:S02]  /*2a6f0*/  IMAD.MOV.U32 R13, RZ, RZ, R37 ;  /* 0x000000ffff0d7224 */ /* 0x000fe400078e0025 */
[----:B------:R-:W-:Y:S02]  /*2a700*/  IMAD.MOV.U32 R12, RZ, RZ, R0 ;  /* 0x000000ffff0c7224 */ /* 0x000fe400078e0000 */
[----:B------:R-:W-:-:S07]  /*2a710*/  IMAD.MOV.U32 R35, RZ, RZ, R14 ;  /* 0x000000ffff237224 */ /* 0x000fce00078e000e */
[----:B------:R-:W-:Y:S05]  /*2a720*/  WARPSYNC.COLLECTIVE R15, `(.L_x_849) ;  /* 0x000000000f087348 */ /* 0x000fea0003c00000 */
[----:B------:R0:W1:Y:S02]  /*2a730*/  SHFL.IDX P6, R14, R13, R12, R11 ;  /* 0x0000000c0d0e7389 */ /* 0x00006400000c000b */
[----:B01----:R-:W-:Y:S01]  /*2a740*/  ENDCOLLECTIVE ;  /* 0x000000000000791b */ /* 0x003fe20003800000 */
.L_x_849:
[----:B------:R-:W-:Y:S02]  /*2a750*/  SEL R48, R50, R35, P0 ;  /* 0x0000002332307207 */ /* 0x000fe40000000000 */
[----:B------:R-:W-:Y:S01]  /*2a760*/  SEL R50, R35, R50, P0 ;  /* 0x0000003223327207 */ /* 0x000fe20000000000 */
[----:B------:R-:W-:Y:S02]  /*2a770*/  IMAD.MOV.U32 R13, RZ, RZ, R52 ;  /* 0x000000ffff0d7224 */ /* 0x000fe400078e0034 */
[----:B------:R-:W-:Y:S01]  /*2a780*/  IMAD.MOV.U32 R12, RZ, RZ, R3 ;  /* 0x000000ffff0c7224 */ /* 0x000fe200078e0003 */
[----:B------:R-:W-:-:S07]  /*2a790*/  MOV R54, R14 ;  /* 0x0000000e00367202 */ /* 0x000fce0000000f00 */
[----:B------:R-:W-:Y:S05]  /*2a7a0*/  WARPSYNC.COLLECTIVE R15, `(.L_x_850) ;  /* 0x000000000f087348 */ /* 0x000fea0003c00000 */
[----:B------:R0:W1:Y:S02]  /*2a7b0*/  SHFL.IDX P6, R14, R13, R12, R11 ;  /* 0x0000000c0d0e7389 */ /* 0x00006400000c000b */
[----:B01----:R-:W-:Y:S01]  /*2a7c0*/  ENDCOLLECTIVE ;  /* 0x000000000000791b */ /* 0x003fe20003800000 */
.L_x_850:
[----:B------:R-:W-:Y:S01]  /*2a7d0*/  IMAD.MOV.U32 R13, RZ, RZ, R39 ;  /* 0x000000ffff0d7224 */ /* 0x000fe200078e0027 */
[----:B------:R-:W-:Y:S01]  /*2a7e0*/  MOV R12, R0 ;  /* 0x00000000000c7202 */ /* 0x000fe20000000f00 */
[----:B------:R-:W-:-:S07]  /*2a7f0*/  IMAD.MOV.U32 R37, RZ, RZ, R14 ;  /* 0x000000ffff257224 */ /* 0x000fce00078e000e */
[----:B------:R-:W-:Y:S05]  /*2a800*/  WARPSYNC.COLLECTIVE R15, `(.L_x_851) ;  /* 0x000000000f087348 */ /* 0x000fea0003c00000 */
[----:B------:R0:W1:Y:S02]  /*2a810*/  SHFL.IDX P6, R14, R13, R12, R11 ;  /* 0x0000000c0d0e7389 */ /* 0x00006400000c000b */
[----:B01----:R-:W-:Y:S01]  /*2a820*/  ENDCOLLECTIVE ;  /* 0x000000000000791b */ /* 0x003fe20003800000 */
.L_x_851:
        /* <DEDUP_REMOVED lines=8> */
.L_x_852:
[----:B------:R-:W-:Y:S01]  /*2a8b0*/  MOV R13, R41 ;  /* 0x00000029000d7202 */ /* 0x000fe20000000f00 */
[----:B------:R-:W-:Y:S02]  /*2a8c0*/  IMAD.MOV.U32 R12, RZ, RZ, R0 ;  /* 0x000000ffff0c7224 */ /* 0x000fe400078e0000 */
[----:B------:R-:W-:-:S07]  /*2a8d0*/  IMAD.MOV.U32 R39, RZ, RZ, R14 ;  /* 0x000000ffff277224 */ /* 0x000fce00078e000e */
[----:B------:R-:W-:Y:S05]  /*2a8e0*/  WARPSYNC.COLLECTIVE R15, `(.L_x_853) ;  /* 0x000000000f087348 */ /* 0x000fea0003c00000 */
[----:B------:R0:W1:Y:S02]  /*2a8f0*/  SHFL.IDX P6, R14, R13, R12, R11 ;  /* 0x0000000c0d0e7389 */ /* 0x00006400000c000b */
[----:B01----:R-:W-:Y:S01]  /*2a900*/  ENDCOLLECTIVE ;  /* 0x000000000000791b */ /* 0x003fe20003800000 */
.L_x_853:
        /* <DEDUP_REMOVED lines=8> */
.L_x_854:
[----:B------:R-:W-:Y:S02]  /*2a990*/  IMAD.MOV.U32 R13, RZ, RZ, R43 ;  /* 0x000000ffff0d7224 */ /* 0x000fe400078e002b */
[----:B------:R-:W-:Y:S01]  /*2a9a0*/  IMAD.MOV.U32 R12, RZ, RZ, R0 ;  /* 0x000000ffff0c7224 */ /* 0x000fe200078e0000 */
[----:B------:R-:W-:-:S07]  /*2a9b0*/  MOV R62, R14 ;  /* 0x0000000e003e7202 */ /* 0x000fce0000000f00 */
[----:B------:R-:W-:Y:S05]  /*2a9c0*/  WARPSYNC.COLLECTIVE R15, `(.L_x_855) ;  /* 0x000000000f087348 */ /* 0x000fea0003c00000 */
[----:B------:R0:W1:Y:S02]  /*2a9d0*/  SHFL.IDX P6, R14, R13, R12, R11 ;  /* 0x0000000c0d0e7389 */ /* 0x00006400000c000b */
[----:B01----:R-:W-:Y:S01]  /*2a9e0*/  ENDCOLLECTIVE ;  /* 0x000000000000791b */ /* 0x003fe20003800000 */
.L_x_855:
        /* <DEDUP_REMOVED lines=8> */
.L_x_856:
[----:B------:R-:W-:Y:S02]  /*2aa70*/  IMAD.MOV.U32 R13, RZ, RZ, R45 ;  /* 0x000000ffff0d7224 */ /* 0x000fe400078e002d */
[----:B------:R-:W-:Y:S02]  /*2aa80*/  IMAD.MOV.U32 R12, RZ, RZ, R0 ;  /* 0x000000ffff0c7224 */ /* 0x000fe400078e0000 */
[----:B------:R-:W-:-:S07]  /*2aa90*/  IMAD.MOV.U32 R64, RZ, RZ, R14 ;  /* 0x000000ffff407224 */ /* 0x000fce00078e000e */
[----:B------:R-:W-:Y:S05]  /*2aaa0*/  WARPSYNC.COLLECTIVE R15, `(.L_x_857) ;  /* 0x000000000f087348 */ /* 0x000fea0003c00000 */
[----:B------:R0:W1:Y:S02]  /*2aab0*/  SHFL.IDX P6, R14, R13, R12, R11 ;  /* 0x0000000c0d0e7389 */ /* 0x00006400000c000b */
[----:B01----:R-:W-:Y:S01]  /*2aac0*/  ENDCOLLECTIVE ;  /* 0x000000000000791b */ /* 0x003fe20003800000 */
.L_x_857:
[----:B------:R-:W-:Y:S01]  /*2aad0*/  MOV R13, R66 ;  /* 0x00000042000d7202 */ /* 0x000fe20000000f00 */
[----:B------:R-:W-:Y:S02]  /*2aae0*/  IMAD.MOV.U32 R12, RZ, RZ, R3 ;  /* 0x000000ffff0c7224 */ /* 0x000fe400078e0003 */
[----:B------:R-:W-:-:S07]  /*2aaf0*/  IMAD.MOV.U32 R45, RZ, RZ, R14 ;  /* 0x000000ffff2d7224 */ /* 0x000fce00078e000e */
[----:B------:R-:W-:Y:S05]  /*2ab00*/  WARPSYNC.COLLECTIVE R15, `(.L_x_858) ;  /* 0x000000000f087348 */ /* 0x000fea0003c00000 */
[----:B------:R0:W1:Y:S02]  /*2ab10*/  SHFL.IDX P6, R14, R13, R12, R11 ;  /* 0x0000000c0d0e7389 */ /* 0x00006400000c000b */
[----:B01----:R-:W-:Y:S01]  /*2ab20*/  ENDCOLLECTIVE ;  /* 0x000000000000791b */ /* 0x003fe20003800000 */
.L_x_858:
[----:B------:R-:W-:Y:S02]  /*2ab30*/  IMAD.MOV.U32 R13, RZ, RZ, R47 ;  /* 0x000000ffff0d7224 */ /* 0x000fe400078e002f */
[----:B------:R-:W-:Y:S02]  /*2ab40*/  IMAD.MOV.U32 R12, RZ, RZ, R0 ;  /* 0x000000ffff0c7224 */ /* 0x000fe400078e0000 */
[----:B------:R-:W-:-:S07]  /*2ab50*/  IMAD.MOV.U32 R66, RZ, RZ, R14 ;  /* 0x000000ffff427224 */ /* 0x000fce00078e000e */
[----:B------:R-:W-:Y:S05]  /*2ab60*/  WARPSYNC.COLLECTIVE R15, `(.L_x_859) ;  /* 0x000000000f087348 */ /* 0x000fea0003c00000 */
[----:B------:R0:W1:Y:S02]  /*2ab70*/  SHFL.IDX P6, R14, R13, R12, R11 ;  /* 0x0000000c0d0e7389 */ /* 0x00006400000c000b */
[----:B01----:R-:W-:Y:S01]  /*2ab80*/  ENDCOLLECTIVE ;  /* 0x000000000000791b */ /* 0x003fe20003800000 */
.L_x_859:
[----:B------:R-:W-:Y:S02]  /*2ab90*/  IMAD.MOV.U32 R13, RZ, RZ, R68 ;  /* 0x000000ffff0d7224 */ /* 0x000fe400078e0044 */
[----:B------:R-:W-:Y:S01]  /*2aba0*/  IMAD.MOV.U32 R12, RZ, RZ, R3 ;  /* 0x000000ffff0c7224 */ /* 0x000fe200078e0003 */
[----:B------:R-:W-:-:S07]  /*2abb0*/  MOV R47, R14 ;  /* 0x0000000e002f7202 */ /* 0x000fce0000000f00 */
[----:B------:R-:W-:Y:S05]  /*2abc0*/  WARPSYNC.COLLECTIVE R15, `(.L_x_860) ;  /* 0x000000000f087348 */ /* 0x000fea0003c00000 */
[----:B------:R0:W1:Y:S02]  /*2abd0*/  SHFL.IDX P6, R14, R13, R12, R11 ;  /* 0x0000000c0d0e7389 */ /* 0x00006400000c000b */
[----:B01----:R-:W-:Y:S01]  /*2abe0*/  ENDCOLLECTIVE ;  /* 0x000000000000791b */ /* 0x003fe20003800000 */
.L_x_860:
[----:B------:R-:W-:Y:S01]  /*2abf0*/  IMAD.MOV.U32 R13, RZ, RZ, R49 ;  /* 0x000000ffff0d7224 */ /* 0x000fe200078e0031 */
[----:B------:R-:W-:Y:S01]  /*2ac00*/  MOV R12, R0 ;  /* 0x00000000000c7202 */ /* 0x000fe20000000f00 */
[----:B------:R-:W-:-:S07]  /*2ac10*/  IMAD.MOV.U32 R68, RZ, RZ, R14 ;  /* 0x000000ffff447224 */ /* 0x000fce00078e000e */
[----:B------:R-:W-:Y:S05]  /*2ac20*/  WARPSYNC.COLLECTIVE R15, `(.L_x_861) ;  /* 0x000000000f087348 */ /* 0x000fea0003c00000 */
[----:B------:R0:W1:Y:S02]  /*2ac30*/  SHFL.IDX P6, R14, R13, R12, R11 ;  /* 0x0000000c0d0e7389 */ /* 0x00006400000c000b */
[----:B01----:R-:W-:Y:S01]  /*2ac40*/  ENDCOLLECTIVE ;  /* 0x000000000000791b */ /* 0x003fe20003800000 */
.L_x_861:
        /* <DEDUP_REMOVED lines=8> */
.L_x_862:
[----:B------:R-:W-:Y:S01]  /*2acd0*/  MOV R13, R51 ;  /* 0x00000033000d7202 */ /* 0x000fe20000000f00 */
[----:B------:R-:W-:Y:S02]  /*2ace0*/  IMAD.MOV.U32 R12, RZ, RZ, R0 ;  /* 0x000000ffff0c7224 */ /* 0x000fe400078e0000 */
[----:B------:R-:W-:-:S07]  /*2acf0*/  IMAD.MOV.U32 R70, RZ, RZ, R14 ;  /* 0x000000ffff467224 */ /* 0x000fce00078e000e */
[----:B------:R-:W-:Y:S05]  /*2ad00*/  WARPSYNC.COLLECTIVE R15, `(.L_x_863) ;  /* 0x000000000f087348 */ /* 0x000fea0003c00000 */
[----:B------:R0:W1:Y:S02]  /*2ad10*/  SHFL.IDX P6, R14, R13, R12, R11 ;  /* 0x0000000c0d0e7389 */ /* 0x00006400000c000b */
[----:B01----:R-:W-:Y:S01]  /*2ad20*/  ENDCOLLECTIVE ;  /* 0x000000000000791b */ /* 0x003fe20003800000 */
.L_x_863:
        /* <DEDUP_REMOVED lines=8> */
.L_x_864:
[----:B------:R-:W-:Y:S02]  /*2adb0*/  IMAD.MOV.U32 R13, RZ, RZ, R53 ;  /* 0x000000ffff0d7224 */ /* 0x000fe400078e0035 */
[----:B------:R-:W-:Y:S01]  /*2adc0*/  IMAD.MOV.U32 R12, RZ, RZ, R0 ;  /* 0x000000ffff0c7224 */ /* 0x000fe200078e0000 */
[----:B------:R-:W-:-:S07]  /*2add0*/  MOV R72, R14 ;  /* 0x0000000e00487202 */ /* 0x000fce0000000f00 */
[----:B------:R-:W-:Y:S05]  /*2ade0*/  WARPSYNC.COLLECTIVE R15, `(.L_x_865) ;  /* 0x000000000f087348 */ /* 0x000fea0003c00000 */
[----:B------:R0:W1:Y:S02]  /*2adf0*/  SHFL.IDX P6, R14, R13, R12, R11 ;  /* 0x0000000c0d0e7389 */ /* 0x00006400000c000b */
[----:B01----:R-:W-:Y:S01]  /*2ae00*/  ENDCOLLECTIVE ;  /* 0x000000000000791b */ /* 0x003fe20003800000 */
.L_x_865:
        /* <DEDUP_REMOVED lines=8> */
.L_x_866:
[----:B------:R-:W-:Y:S02]  /*2ae90*/  IMAD.MOV.U32 R13, RZ, RZ, R55 ;  /* 0x000000ffff0d7224 */ /* 0x000fe400078e0037 */
[----:B------:R-:W-:Y:S02]  /*2aea0*/  IMAD.MOV.U32 R12, RZ, RZ, R0 ;  /* 0x000000ffff0c7224 */ /* 0x000fe400078e0000 */
[----:B------:R-:W-:-:S07]  /*2aeb0*/  IMAD.MOV.U32 R74, RZ, RZ, R14 ;  /* 0x000000ffff4a7224 */ /* 0x000fce00078e000e */
[----:B------:R-:W-:Y:S05]  /*2aec0*/  WARPSYNC.COLLECTIVE R15, `(.L_x_867) ;  /* 0x000000000f087348 */ /* 0x000fea0003c00000 */
[----:B------:R0:W1:Y:S02]  /*2aed0*/  SHFL.IDX P6, R14, R13, R12, R11 ;  /* 0x0000000c0d0e7389 */ /* 0x00006400000c000b */
[----:B01----:R-:W-:Y:S01]  /*2aee0*/  ENDCOLLECTIVE ;  /* 0x000000000000791b */ /* 0x003fe20003800000 */
.L_x_867:
        /* <DEDUP_REMOVED lines=8> */
.L_x_868:
[----:B------:R-:W-:Y:S02]  /*2af70*/  IMAD.MOV.U32 R13, RZ, RZ, R57 ;  /* 0x000000ffff0d7224 */ /* 0x000fe400078e0039 */
[----:B------:R-:W-:Y:S02]  /*2af80*/  IMAD.MOV.U32 R12, RZ, RZ, R0 ;  /* 0x000000ffff0c7224 */ /* 0x000fe400078e0000 */
[----:B------:R-:W-:-:S07]  /*2af90*/  IMAD.MOV.U32 R76, RZ, RZ, R14 ;  /* 0x000000ffff4c7224 */ /* 0x000fce00078e000e */
[----:B------:R-:W-:Y:S05]  /*2afa0*/  WARPSYNC.COLLECTIVE R15, `(.L_x_869) ;  /* 0x000000000f087348 */ /* 0x000fea0003c00000 */
[----:B------:R0:W1:Y:S02]  /*2afb0*/  SHFL.IDX P6, R14, R13, R12, R11 ;  /* 0x0000000c0d0e7389 */ /* 0x00006400000c000b */
[----:B01----:R-:W-:Y:S01]  /*2afc0*/  ENDCOLLECTIVE ;  /* 0x000000000000791b */ /* 0x003fe20003800000 */
.L_x_869:
[----:B------:R-:W-:Y:S01]  /*2afd0*/  SEL R41, R55, R76, P0 ;  /* 0x0000004c37297207 */ /* 0x000fe20000000000 */
[----:B------:R-:W-:Y:S02]  /*2afe0*/  IMAD.MOV.U32 R13, RZ, RZ, R78 ;  /* 0x000000ffff0d7224 */ /* 0x000fe400078e004e */
[----:B------:R-:W-:Y:S01]  /*2aff0*/  IMAD.MOV.U32 R12, RZ, RZ, R3 ;  /* 0x000000ffff0c7224 */ /* 0x000fe200078e0003 */
[----:B------:R-:W-:-:S07]  /*2b000*/  MOV R57, R14 ;  /* 0x0000000e00397202 */ /* 0x000fce0000000f00 */
[----:B------:R-:W-:Y:S05]  /*2b010*/  WARPSYNC.COLLECTIVE R15, `(.L_x_870) ;  /* 0x000000000f087348 */ /* 0x000fea0003c00000 */
[----:B------:R0:W1:Y:S02]  /*2b020*/  SHFL.IDX P6, R14, R13, R12, R11 ;  /* 0x0000000c0d0e7389 */ /* 0x00006400000c000b */
[----:B01----:R-:W-:Y:S01]  /*2b030*/  ENDCOLLECTIVE ;  /* 0x000000000000791b */ /* 0x003fe20003800000 */
.L_x_870:
[----:B------:R-:W-:Y:S01]  /*2b040*/  IMAD.MOV.U32 R13, RZ, RZ, R59 ;  /* 0x000000ffff0d7224 */ /* 0x000fe200078e003b */
[----:B------:R-:W-:Y:S01]  /*2b050*/  MOV R12, R0 ;  /* 0x00000000000c7202 */ /* 0x000fe20000000f00 */
[----:B------:R-:W-:-:S07]  /*2b060*/  IMAD.MOV.U32 R78, RZ, RZ, R14 ;  /* 0x000000ffff4e7224 */ /* 0x000fce00078e000e */
[----:B------:R-:W-:Y:S05]  /*2b070*/  WARPSYNC.COLLECTIVE R15, `(.L_x_871) ;  /* 0x000000000f087348 */ /* 0x000fea0003c00000 */
[----:B------:R0:W1:Y:S02]  /*2b080*/  SHFL.IDX P6, R14, R13, R12, R11 ;  /* 0x0000000c0d0e7389 */ /* 0x00006400000c000b */
[----:B01----:R-:W-:Y:S01]  /*2b090*/  ENDCOLLECTIVE ;  /* 0x000000000000791b */ /* 0x003fe20003800000 */
.L_x_871:
[----:B------:R-:W-:Y:S01]  /*2b0a0*/  SEL R47, R78, R57, P0 ;  /* 0x000000394e2f7207 */ /* 0x000fe20000000000 */
[----:B------:R-:W-:Y:S02]  /*2b0b0*/  IMAD.MOV.U32 R13, RZ, RZ, R80 ;  /* 0x000000ffff0d7224 */ /* 0x000fe400078e0050 */
[----:B------:R-:W-:Y:S02]  /*2b0c0*/  IMAD.MOV.U32 R12, RZ, RZ, R3 ;  /* 0x000000ffff0c7224 */ /* 0x000fe400078e0003 */
[----:B------:R-:W-:-:S07]  /*2b0d0*/  IMAD.MOV.U32 R59, RZ, RZ, R14 ;  /* 0x000000ffff3b7224 */ /* 0x000fce00078e000e */
[----:B------:R-:W-:Y:S05]  /*2b0e0*/  WARPSYNC.COLLECTIVE R15, `(.L_x_872) ;  /* 0x000000000f087348 */ /* 0x000fea0003c00000 */
[----:B------:R0:W1:Y:S02]  /*2b0f0*/  SHFL.IDX P6, R14, R13, R12, R11 ;  /* 0x0000000c0d0e7389 */ /* 0x00006400000c000b */
[----:B01----:R-:W-:Y:S01]  /*2b100*/  ENDCOLLECTIVE ;  /* 0x000000000000791b */ /* 0x003fe20003800000 */
.L_x_872:
[----:B------:R-:W-:Y:S01]  /*2b110*/  MOV R13, R63 ;  /* 0x0000003f000d7202 */ /* 0x000fe20000000f00 */
[----:B------:R-:W-:Y:S02]  /*2b120*/  IMAD.MOV.U32 R12, RZ, RZ, R0 ;  /* 0x000000ffff0c7224 */ /* 0x000fe400078e0000 */
[----:B------:R-:W-:-:S07]  /*2b130*/  IMAD.MOV.U32 R80, RZ, RZ, R14 ;  /* 0x000000ffff507224 */ /* 0x000fce00078e000e */
[----:B------:R-:W-:Y:S05]  /*2b140*/  WARPSYNC.COLLECTIVE R15, `(.L_x_873) ;  /* 0x000000000f087348 */ /* 0x000fea0003c00000 */
[----:B------:R0:W1:Y:S02]  /*2b150*/  SHFL.IDX P6, R14, R13, R12, R11 ;  /* 0x0000000c0d0e7389 */ /* 0x00006400000c000b */
[----:B01----:R-:W-:Y:S01]  /*2b160*/  ENDCOLLECTIVE ;  /* 0x000000000000791b */ /* 0x003fe20003800000 */
.L_x_873:
        /* <DEDUP_REMOVED lines=8> */
.L_x_874:
[----:B------:R-:W-:Y:S02]  /*2b1f0*/  IMAD.MOV.U32 R13, RZ, RZ, R65 ;  /* 0x000000ffff0d7224 */ /* 0x000fe400078e0041 */
[----:B------:R-:W-:Y:S01]  /*2b200*/  IMAD.MOV.U32 R12, RZ, RZ, R0 ;  /* 0x000000ffff0c7224 */ /* 0x000fe200078e0000 */
[----:B------:R-:W-:-:S07]  /*2b210*/  MOV R82, R14 ;  /* 0x0000000e00527202 */ /* 0x000fce0000000f00 */
[----:B------:R-:W-:Y:S05]  /*2b220*/  WARPSYNC.COLLECTIVE R15, `(.L_x_875) ;  /* 0x000000000f087348 */ /* 0x000fea0003c00000 */
[----:B------:R0:W1:Y:S02]  /*2b230*/  SHFL.IDX P6, R14, R13, R12, R11 ;  /* 0x0000000c0d0e7389 */ /* 0x00006400000c000b */
[----:B01----:R-:W-:Y:S01]  /*2b240*/  ENDCOLLECTIVE ;  /* 0x000000000000791b */ /* 0x003fe20003800000 */
.L_x_875:
[----:B------:R-:W-:Y:S01]  /*2b250*/  SEL R53, R63, R82, P0 ;  /* 0x000000523f357207 */ /* 0x000fe20000000000 */
[----:B------:R-:W-:Y:S01]  /*2b260*/  IMAD.MOV.U32 R13, RZ, RZ, R84 ;  /* 0x000000ffff0d7224 */ /* 0x000fe200078e0054 */
[----:B------:R-:W-:Y:S01]  /*2b270*/  MOV R12, R3 ;  /* 0x00000003000c7202 */ /* 0x000fe20000000f00 */
[----:B------:R-:W-:-:S07]  /*2b280*/  IMAD.MOV.U32 R65, RZ, RZ, R14 ;  /* 0x000000ffff417224 */ /* 0x000fce00078e000e */
[----:B------:R-:W-:Y:S05]  /*2b290*/  WARPSYNC.COLLECTIVE R15, `(.L_x_876) ;  /* 0x000000000f087348 */ /* 0x000fea0003c00000 */
[----:B------:R0:W1:Y:S02]  /*2b2a0*/  SHFL.IDX P6, R14, R13, R12, R11 ;  /* 0x0000000c0d0e7389 */ /* 0x00006400000c000b */
[----:B01----:R-:W-:Y:S01]  /*2b2b0*/  ENDCOLLECTIVE ;  /* 0x000000000000791b */ /* 0x003fe20003800000 */
.L_x_876:
[----:B------:R-:W-:Y:S02]  /*2b2c0*/  SEL R12, R9, R20, P0 ;  /* 0x00000014090c7207 */ /* 0x000fe40000000000 */
[----:B------:R-:W-:Y:S02]  /*2b2d0*/  SEL R11, R64, R43, P0 ;  /* 0x0000002b400b7207 */ /* 0x000fe40000000000 */
[----:B------:R-:W-:Y:S02]  /*2b2e0*/  SEL R13, R45, R66, P0 ;  /* 0x000000422d0d7207 */ /* 0x000fe40000000000 */
[----:B------:R-:W-:Y:S02]  /*2b2f0*/  SEL R15, R66, R45, P0 ;  /* 0x0000002d420f7207 */ /* 0x000fe40000000000 */
[----:B------:R-:W-:Y:S01]  /*2b300*/  SEL R45, R57, R78, P0 ;  /* 0x0000004e392d7207 */ /* 0x000fe20000000000 */
[----:B------:R-:W-:Y:S01]  /*2b310*/  IMAD.MOV.U32 R84, RZ, RZ, R14 ;  /* 0x000000ffff547224 */ /* 0x000fe200078e000e */
[----:B------:R-:W-:-:S02]  /*2b320*/  SEL R14, R20, R9, P0 ;  /* 0x00000009140e7207 */ /* 0x000fc40000000000 */
[----:B------:R-:W-:Y:S02]  /*2b330*/  SEL R9, R43, R64, P0 ;  /* 0x000000402b097207 */ /* 0x000fe40000000000 */
[----:B------:R-:W-:Y:S02]  /*2b340*/  SEL R43, R76, R55, P0 ;  /* 0x000000374c2b7207 */ /* 0x000fe40000000000 */
[----:B------:R-:W-:Y:S01]  /*2b350*/  SEL R55, R82, R63, P0 ;  /* 0x0000003f52377207 */ /* 0x000fe20000000000 */
[----:B------:R-:W-:Y:S06]  /*2b360*/  BRA `(.L_x_877) ;  /* 0xffffff4c00447947 */ /* 0x000fec000383ffff */
.L_x_657:
[----:B------:R-:W-:Y:S01]  /*2b370*/  IMAD.MOV.U32 R13, RZ, RZ, R3 ;  /* 0x000000ffff0d7224 */ /* 0x000fe200078e0003 */
[----:B------:R-:W-:Y:S01]  /*2b380*/  MOV R11, 0x181f ;  /* 0x0000181f000b7802 */ /* 0x000fe20000000f00 */
[----:B------:R-:W-:Y:S02]  /*2b390*/  IMAD.MOV.U32 R12, RZ, RZ, RZ ;  /* 0x000000ffff0c7224 */ /* 0x000fe400078e00ff */
[----:B------:R-:W-:-:S07]  /*2b3a0*/  IMAD.MOV.U32 R15, RZ, RZ, -0x1 ;  /* 0xffffffffff0f7424 */ /* 0x000fce00078e00ff */
[----:B------:R-:W-:Y:S05]  /*2b3b0*/  WARPSYNC.COLLECTIVE R15, `(.L_x_878) ;  /* 0x000000000f087348 */ /* 0x000fea0003c00000 */
[----:B------:R0:W1:Y:S02]  /*2b3c0*/  SHFL.IDX P6, R14, R13, R12, R11 ;  /* 0x0000000c0d0e7389 */ /* 0x00006400000c000b */
[----:B01----:R-:W-:Y:S01]  /*2b3d0*/  ENDCOLLECTIVE ;  /* 0x000000000000791b */ /* 0x003fe20003800000 */
.L_x_878:
[----:B------:R-:W-:Y:S02]  /*2b3e0*/  IMAD.MOV.U32 R13, RZ, RZ, R2 ;  /* 0x000000ffff0d7224 */ /* 0x000fe400078e0002 */
[----:B------:R-:W-:-:S07]  /*2b3f0*/  IMAD.MOV.U32 R0, RZ, RZ, R14 ;  /* 0x000000ffff007224 */ /* 0x000fce00078e000e */
[----:B------:R-:W-:Y:S05]  /*2b400*/  WARPSYNC.COLLECTIVE R15, `(.L_x_879) ;  /* 0x000000000f087348 */ /* 0x000fea0003c00000 */
[----:B------:R0:W1:Y:S02]  /*2b410*/  SHFL.IDX P6, R14, R13, R12, R11 ;  /* 0x0000000c0d0e7389 */ /* 0x00006400000c000b */
[----:B01----:R-:W-:Y:S01]  /*2b420*/  ENDCOLLECTIVE ;  /* 0x000000000000791b */ /* 0x003fe20003800000 */
.L_x_879:
[----:B------:R-:W-:Y:S05]  /*2b430*/  BRA `(.L_x_880) ;  /* 0xffffff6400e47947 */ /* 0x000fea000383ffff */
.L_x_660:
[----:B------:R-:W-:Y:S01]  /*2b440*/  BSSY B1, `(.L_x_881) ;  /* 0x0000008000017945 */ /* 0x000fe20003800000 */
[----:B------:R-:W-:Y:S01]  /*2b450*/  IMAD.MOV.U32 R13, RZ, RZ, R3 ;  /* 0x000000ffff0d7224 */ /* 0x000fe200078e0003 */
[----:B------:R-:W-:Y:S01]  /*2b460*/  MOV R12, 0x1 ;  /* 0x00000001000c7802 */ /* 0x000fe20000000f00 */
[----:B------:R-:W-:Y:S02]  /*2b470*/  IMAD.MOV.U32 R11, RZ, RZ, 0x181f ;  /* 0x0000181fff0b7424 */ /* 0x000fe400078e00ff */
[----:B---3--:R-:W-:-:S07]  /*2b480*/  IMAD.MOV.U32 R15, RZ, RZ, -0x1 ;  /* 0xffffffffff0f7424 */ /* 0x008fce00078e00ff */
[----:B012---:R-:W-:Y:S05]  /*2b490*/  WARPSYNC.COLLECTIVE R15, `(.L_x_882) ;  /* 0x000000000f087348 */ /* 0x007fea0003c00000 */
[----:B--2---:R2:W3:Y:S02]  /*2b4a0*/  SHFL.IDX P6, R14, R13, R12, R11 ;  /* 0x0000000c0d0e7389 */ /* 0x0044e400000c000b */
[----:B0123--:R-:W-:Y:S01]  /*2b4b0*/  ENDCOLLECTIVE ;  /* 0x000000000000791b */ /* 0x00ffe20003800000 */
.L_x_882:
[----:B------:R-:W-:Y:S05]  /*2b4c0*/  BSYNC B1 ;  /* 0x0000000000017941 */ /* 0x000fea0003800000 */
.L_x_881:
[----:B------:R-:W-:Y:S01]  /*2b4d0*/  IMAD.MOV.U32 R13, RZ, RZ, R2 ;  /* 0x000000ffff0d7224 */ /* 0x000fe200078e0002 */
[----:B------:R-:W-:Y:S01]  /*2b4e0*/  MOV R12, 0x1 ;  /* 0x00000001000c7802 */ /* 0x000fe20000000f00 */
[----:B------:R-:W-:Y:S02]  /*2b4f0*/  IMAD.MOV.U32 R11, RZ, RZ, 0x181f ;  /* 0x0000181fff0b7424 */ /* 0x000fe400078e00ff */
[----:B------:R-:W-:Y:S02]  /*2b500*/  IMAD.MOV.U32 R15, RZ, RZ, -0x1 ;  /* 0xffffffffff0f7424 */ /* 0x000fe400078e00ff */
[----:B------:R-:W-:-:S07]  /*2b510*/  IMAD.MOV.U32 R0, RZ, RZ, R14 ;  /* 0x000000ffff007224 */ /* 0x000fce00078e000e */
[----:B------:R-:W-:Y:S05]  /*2b520*/  WARPSYNC.COLLECTIVE R15, `(.L_x_883) ;  /* 0x000000000f087348 */ /* 0x000fea0003c00000 */
[----:B------:R0:W1:Y:S02]  /*2b530*/  SHFL.IDX P6, R14, R13, R12, R11 ;  /* 0x0000000c0d0e7389 */ /* 0x00006400000c000b */
[----:B01----:R-:W-:Y:S01]  /*2b540*/  ENDCOLLECTIVE ;  /* 0x000000000000791b */ /* 0x003fe20003800000 */
.L_x_883:
[----:B------:R-:W-:Y:S05]  /*2b550*/  BRA `(.L_x_884) ;  /* 0xffffff68000c7947 */ /* 0x000fea000383ffff */
.L_x_663:
[----:B------:R-:W-:Y:S01]  /*2b560*/  BSSY B1, `(.L_x_885) ;  /* 0x0000008000017945 */ /* 0x000fe20003800000 */
[----:B------:R-:W-:Y:S01]  /*2b570*/  IMAD.MOV.U32 R13, RZ, RZ, R3 ;  /* 0x000000ffff0d7224 */ /* 0x000fe200078e0003 */
[----:B------:R-:W-:Y:S01]  /*2b580*/  MOV R11, 0x181f ;  /* 0x0000181f000b7802 */ /* 0x000fe20000000f00 */
[----:B------:R-:W-:Y:S02]  /*2b590*/  IMAD.MOV.U32 R12, RZ, RZ, 0x2 ;  /* 0x00000002ff0c7424 */ /* 0x000fe400078e00ff */
[----:B---3--:R-:W-:-:S07]  /*2b5a0*/  IMAD.MOV.U32 R15, RZ, RZ, -0x1 ;  /* 0xffffffffff0f7424 */ /* 0x008fce00078e00ff */
[----:B012-4-:R-:W-:Y:S05]  /*2b5b0*/  WARPSYNC.COLLECTIVE R15, `(.L_x_886) ;  /* 0x000000000f087348 */ /* 0x017fea0003c00000 */
[----:B--2---:R2:W3:Y:S02]  /*2b5c0*/  SHFL.IDX P6, R14, R13, R12, R11 ;  /* 0x0000000c0d0e7389 */ /* 0x0044e400000c000b */
[----:B01234-:R-:W-:Y:S01]  /*2b5d0*/  ENDCOLLECTIVE ;  /* 0x000000000000791b */ /* 0x01ffe20003800000 */
.L_x_886:
[----:B------:R-:W-:Y:S05]  /*2b5e0*/  BSYNC B1 ;  /* 0x0000000000017941 */ /* 0x000fea0003800000 */
.L_x_885:
        /* <DEDUP_REMOVED lines=8> */
.L_x_887:
[----:B------:R-:W-:Y:S05]  /*2b670*/  BRA `(.L_x_888) ;  /* 0xffffff6800307947 */ /* 0x000fea000383ffff */
.L_x_666:
[----:B------:R-:W-:Y:S01]  /*2b680*/  BSSY B1, `(.L_x_889) ;  /* 0x0000008000017945 */ /* 0x000fe20003800000 */
[----:B------:R-:W-:Y:S01]  /*2b690*/  IMAD.MOV.U32 R13, RZ, RZ, R3 ;  /* 0x000000ffff0d7224 */ /* 0x000fe200078e0003 */
[----:B---3--:R-:W-:Y:S01]  /*2b6a0*/  MOV R15, 0xffffffff ;  /* 0xffffffff000f7802 */ /* 0x008fe20000000f00 */
[----:B------:R-:W-:Y:S02]  /*2b6b0*/  IMAD.MOV.U32 R12, RZ, RZ, 0x3 ;  /* 0x00000003ff0c7424 */ /* 0x000fe400078e00ff */
[----:B------:R-:W-:-:S07]  /*2b6c0*/  IMAD.MOV.U32 R11, RZ, RZ, 0x181f ;  /* 0x0000181fff0b7424 */ /* 0x000fce00078e00ff */
[----:B012-4-:R-:W-:Y:S05]  /*2b6d0*/  WARPSYNC.COLLECTIVE R15, `(.L_x_890) ;  /* 0x000000000f087348 */ /* 0x017fea0003c00000 */
[----:B--2---:R2:W3:Y:S02]  /*2b6e0*/  SHFL.IDX P6, R14, R13, R12, R11 ;  /* 0x0000000c0d0e7389 */ /* 0x0044e400000c000b */
[----:B01234-:R-:W-:Y:S01]  /*2b6f0*/  ENDCOLLECTIVE ;  /* 0x000000000000791b */ /* 0x01ffe20003800000 */
.L_x_890:
[----:B------:R-:W-:Y:S05]  /*2b700*/  BSYNC B1 ;  /* 0x0000000000017941 */ /* 0x000fea0003800000 */
.L_x_889:
[----:B------:R-:W-:Y:S01]  /*2b710*/  IMAD.MOV.U32 R13, RZ, RZ, R2 ;  /* 0x000000ffff0d7224 */ /* 0x000fe200078e0002 */
[----:B------:R-:W-:Y:S01]  /*2b720*/  MOV R15, 0xffffffff ;  /* 0xffffffff000f7802 */ /* 0x000fe20000000f00 */
[----:B------:R-:W-:Y:S02]  /*2b730*/  IMAD.MOV.U32 R12, RZ, RZ, 0x3 ;  /* 0x00000003ff0c7424 */ /* 0x000fe400078e00ff */
[----:B------:R-:W-:Y:S02]  /*2b740*/  IMAD.MOV.U32 R11, RZ, RZ, 0x181f ;  /* 0x0000181fff0b7424 */ /* 0x000fe400078e00ff */
[----:B------:R-:W-:-:S07]  /*2b750*/  IMAD.MOV.U32 R0, RZ, RZ, R14 ;  /* 0x000000ffff007224 */ /* 0x000fce00078e000e */
[----:B------:R-:W-:Y:S05]  /*2b760*/  WARPSYNC.COLLECTIVE R15, `(.L_x_891) ;  /* 0x000000000f087348 */ /* 0x000fea0003c00000 */
[----:B------:R0:W1:Y:S02]  /*2b770*/  SHFL.IDX P6, R14, R13, R12, R11 ;  /* 0x0000000c0d0e7389 */ /* 0x00006400000c000b */
[----:B01----:R-:W-:Y:S01]  /*2b780*/  ENDCOLLECTIVE ;  /* 0x000000000000791b */ /* 0x003fe20003800000 */
.L_x_891:
[----:B------:R-:W-:Y:S05]  /*2b790*/  BRA `(.L_x_892) ;  /* 0xffffff6800547947 */ /* 0x000fea000383ffff */
.L_x_683:
[----:B------:R-:W0:Y:S01]  /*2b7a0*/  S2R R8, SR_TID.X ;  /* 0x0000000000087919 */ /* 0x000e220000002100 */
[----:B------:R-:W-:Y:S01]  /*2b7b0*/  BSSY B1, `(.L_x_893) ;  /* 0x000000a000017945 */ /* 0x000fe20003800000 */
[----:B------:R-:W-:Y:S02]  /*2b7c0*/  IMAD.MOV.U32 R12, RZ, RZ, RZ ;  /* 0x000000ffff0c7224 */ /* 0x000fe400078e00ff */
[----:B------:R-:W-:Y:S02]  /*2b7d0*/  IMAD.MOV.U32 R11, RZ, RZ, 0x1f ;  /* 0x0000001fff0b7424 */ /* 0x000fe400078e00ff */
[----:B------:R-:W-:Y:S01]  /*2b7e0*/  IMAD.MOV.U32 R15, RZ, RZ, -0x1 ;  /* 0xffffffffff0f7424 */ /* 0x000fe200078e00ff */
[----:B0-----:R-:W-:-:S04]  /*2b7f0*/  SHF.R.U32.HI R8, RZ, 0x5, R8 ;  /* 0x00000005ff087819 */ /* 0x001fc80000011608 */
[----:B------:R-:W-:-:S05]  /*2b800*/  LOP3.LUT R8, R8, 0x3, RZ, 0xc0, !PT ;  /* 0x0000000308087812 */ /* 0x000fca00078ec0ff */
[----:B------:R-:W-:-:S07]  /*2b810*/  IMAD.MOV.U32 R13, RZ, RZ, R8 ;  /* 0x000000ffff0d7224 */ /* 0x000fce00078e0008 */
[----:B------:R-:W-:Y:S05]  /*2b820*/  WARPSYNC.COLLECTIVE R15, `(.L_x_894) ;  /* 0x000000000f087348 */ /* 0x000fea0003c00000 */
[----:B------:R0:W1:Y:S02]  /*2b830*/  SHFL.IDX P6, R14, R13, R12, R11 ;  /* 0x0000000c0d0e7389 */ /* 0x00006400000c000b */
[----:B01----:R-:W-:Y:S01]  /*2b840*/  ENDCOLLECTIVE ;  /* 0x000000000000791b */ /* 0x003fe20003800000 */
.L_x_894:
[----:B------:R-:W-:Y:S05]  /*2b850*/  BSYNC B1 ;  /* 0x0000000000017941 */ /* 0x000fea0003800000 */
.L_x_893:
[----:B------:R-:W-:Y:S05]  /*2b860*/  BRA `(.L_x_895) ;  /* 0xffffff7c00807947 */ /* 0x000fea000383ffff */
.L_x_685:
[----:B------:R-:W-:Y:S01]  /*2b870*/  BSSY B1, `(.L_x_896) ;  /* 0x0000006000017945 */ /* 0x000fe20003800000 */
[----:B------:R-:W-:-:S07]  /*2b880*/  MOV R15, 0xffffffff ;  /* 0xffffffff000f7802 */ /* 0x000fce0000000f00 */
[----:B0-----:R-:W-:Y:S05]  /*2b890*/  WARPSYNC.COLLECTIVE R15, `(.L_x_897) ;  /* 0x000000000f0c7348 */ /* 0x001fea0003c00000 */
[----:B------:R-:W-:Y:S02]  /*2b8a0*/  ELECT P6, UR62, PT ;  /* 0x00000000003e782f */ /* 0x000fe400038c0000 */
[----:B------:R-:W-:Y:S01]  /*2b8b0*/  MOV R14, UR62 ;  /* 0x0000003e000e7c02 */ /* 0x000fe20008000f00 */
[----:B0-----:R-:W-:Y:S10]  /*2b8c0*/  ENDCOLLECTIVE ;  /* 0x000000000000791b */ /* 0x001ff40003800000 */
.L_x_897:
[----:B------:R-:W-:Y:S05]  /*2b8d0*/  BSYNC B1 ;  /* 0x0000000000017941 */ /* 0x000fea0003800000 */
.L_x_896:
[----:B------:R-:W-:Y:S05]  /*2b8e0*/  BRA `(.L_x_684) ;  /* 0xffffff7c00787947 */ /* 0x000fea000383ffff */
.L_x_687:
[----:B0-----:R-:W2:Y:S02]  /*2b8f0*/  LDL R5, [R1+0x4] ;  /* 0x0000040001057983 */ /* 0x001ea40000100800 */
[----:B--2---:R0:W1:Y:S02]  /*2b900*/  SYNCS.PHASECHK.TRANS64.TRYWAIT P0, [R5+URZ+0x33420], R4 ;  /* 0x03342004050075a7 */ /* 0x004064000800017f */
[----:B-1----:R-:W-:Y:S05]  /*2b910*/  @!P0 NANOSLEEP.SYNCS 0x989680 ;  /* 0x009896800000895d */ /* 0x002fea0003900000 */
[----:B------:R-:W1:Y:S02]  /*2b920*/  @!P0 SYNCS.PHASECHK.TRANS64 P0, [R5+URZ+0x33420], R4 ;  /* 0x03342004050085a7 */ /* 0x000e64000800007f */
[----:B-1----:R-:W-:Y:S05]  /*2b930*/  @!P0 BRA `(.L_x_687) ;  /* 0xfffffffc00ec8947 */ /* 0x002fea000383ffff */
[----:B------:R-:W-:Y:S05]  /*2b940*/  BRA `(.L_x_898) ;  /* 0xffffff7c00887947 */ /* 0x000fea000383ffff */
.L_x_691:
[----:B0-----:R0:W1:Y:S02]  /*2b950*/  SYNCS.PHASECHK.TRANS64.TRYWAIT P0, [R6+URZ+0x334a0], R10 ;  /* 0x0334a00a060075a7 */ /* 0x001064000800017f */
[----:B-1----:R-:W-:Y:S05]  /*2b960*/  @!P0 NANOSLEEP.SYNCS 0x989680 ;  /* 0x009896800000895d */ /* 0x002fea0003900000 */
[----:B------:R-:W1:Y:S02]  /*2b970*/  @!P0 SYNCS.PHASECHK.TRANS64 P0, [R6+URZ+0x334a0], R10 ;  /* 0x0334a00a060085a7 */ /* 0x000e64000800007f */
[----:B-1----:R-:W-:Y:S05]  /*2b980*/  @!P0 BRA `(.L_x_691) ;  /* 0xfffffffc00f08947 */ /* 0x002fea000383ffff */
[----:B------:R-:W-:Y:S05]  /*2b990*/  BRA `(.L_x_899) ;  /* 0xffffff7c00b07947 */ /* 0x000fea000383ffff */
.L_x_698:
[----:B-1----:R1:W2:Y:S02]  /*2b9a0*/  SYNCS.PHASECHK.TRANS64.TRYWAIT P0, [R6+URZ+0x334c0], R10 ;  /* 0x0334c00a060075a7 */ /* 0x0022a4000800017f */
[----:B--2---:R-:W-:Y:S05]  /*2b9b0*/  @!P0 NANOSLEEP.SYNCS 0x989680 ;  /* 0x009896800000895d */ /* 0x004fea0003900000 */
[----:B------:R-:W2:Y:S02]  /*2b9c0*/  @!P0 SYNCS.PHASECHK.TRANS64 P0, [R6+URZ+0x334c0], R10 ;  /* 0x0334c00a060085a7 */ /* 0x000ea4000800007f */
[----:B--2---:R-:W-:Y:S05]  /*2b9d0*/  @!P0 BRA `(.L_x_698) ;  /* 0xfffffffc00f08947 */ /* 0x004fea000383ffff */
[----:B------:R-:W-:Y:S05]  /*2b9e0*/  BRA `(.L_x_900) ;  /* 0xffffff8000b47947 */ /* 0x000fea000383ffff */
.L_x_707:
[----:B0-----:R0:W1:Y:S02]  /*2b9f0*/  SYNCS.PHASECHK.TRANS64.TRYWAIT P1, [R8+URZ+0x334a0], R7 ;  /* 0x0334a007080075a7 */ /* 0x001064000802017f */
[----:B-1----:R-:W-:Y:S05]  /*2ba00*/  @!P1 NANOSLEEP.SYNCS 0x989680 ;  /* 0x009896800000995d */ /* 0x002fea0003900000 */
[----:B------:R-:W1:Y:S02]  /*2ba10*/  @!P1 SYNCS.PHASECHK.TRANS64 P1, [R8+URZ+0x334a0], R7 ;  /* 0x0334a007080095a7 */ /* 0x000e64000802007f */
[----:B-1----:R-:W-:Y:S05]  /*2ba20*/  @!P1 BRA `(.L_x_707) ;  /* 0xfffffffc00f09947 */ /* 0x002fea000383ffff */
[----:B------:R-:W-:Y:S05]  /*2ba30*/  BRA `(.L_x_901) ;  /* 0xffffff8800047947 */ /* 0x000fea000383ffff */
.L_x_714:
[----:B-1----:R1:W2:Y:S02]  /*2ba40*/  SYNCS.PHASECHK.TRANS64.TRYWAIT P1, [R8+URZ+0x334c0], R7 ;  /* 0x0334c007080075a7 */ /* 0x0022a4000802017f */
[----:B--2---:R-:W-:Y:S05]  /*2ba50*/  @!P1 NANOSLEEP.SYNCS 0x989680 ;  /* 0x009896800000995d */ /* 0x004fea0003900000 */
[----:B------:R-:W2:Y:S02]  /*2ba60*/  @!P1 SYNCS.PHASECHK.TRANS64 P1, [R8+URZ+0x334c0], R7 ;  /* 0x0334c007080095a7 */ /* 0x000ea4000802007f */
[----:B--2---:R-:W-:Y:S05]  /*2ba70*/  @!P1 BRA `(.L_x_714) ;  /* 0xfffffffc00f09947 */ /* 0x004fea000383ffff */
[----:B------:R-:W-:Y:S05]  /*2ba80*/  BRA `(.L_x_902) ;  /* 0xffffff8c00047947 */ /* 0x000fea000383ffff */
.L_x_731:
        /* <DEDUP_REMOVED lines=8> */
[----:B-1----:R-:W-:Y:S05]  /*2bb10*/  WARPSYNC.COLLECTIVE R15, `(.L_x_904) ;  /* 0x000000000f087348 */ /* 0x002fea0003c00000 */
[----:B------:R0:W2:Y:S02]  /*2bb20*/  SHFL.IDX P6, R14, R13, R12, R11 ;  /* 0x0000000c0d0e7389 */ /* 0x0000a400000c000b */
[----:B012---:R-:W-:Y:S01]  /*2bb30*/  ENDCOLLECTIVE ;  /* 0x000000000000791b */ /* 0x007fe20003800000 */
.L_x_904:
[----:B------:R-:W-:Y:S05]  /*2bb40*/  BSYNC B0 ;  /* 0x0000000000007941 */ /* 0x000fea0003800000 */
.L_x_903:
[----:B------:R-:W-:Y:S05]  /*2bb50*/  BRA `(.L_x_905) ;  /* 0xffffff98001c7947 */ /* 0x000fea000383ffff */
.L_x_733:
[----:B------:R-:W-:Y:S01]  /*2bb60*/  BSSY B0, `(.L_x_906) ;  /* 0x0000006000007945 */ /* 0x000fe20003800000 */
[----:B------:R-:W-:-:S07]  /*2bb70*/  MOV R15, 0xffffffff ;  /* 0xffffffff000f7802 */ /* 0x000fce0000000f00 */
[----:B01----:R-:W-:Y:S05]  /*2bb80*/  WARPSYNC.COLLECTIVE R15, `(.L_x_907) ;  /* 0x000000000f0c7348 */ /* 0x003fea0003c00000 */
[----:B------:R-:W-:Y:S02]  /*2bb90*/  ELECT P6, UR62, PT ;  /* 0x00000000003e782f */ /* 0x000fe400038c0000 */
[----:B------:R-:W-:Y:S01]  /*2bba0*/  MOV R14, UR62 ;  /* 0x0000003e000e7c02 */ /* 0x000fe20008000f00 */
[----:B01----:R-:W-:Y:S10]  /*2bbb0*/  ENDCOLLECTIVE ;  /* 0x000000000000791b */ /* 0x003ff40003800000 */
.L_x_907:
[----:B------:R-:W-:Y:S05]  /*2bbc0*/  BSYNC B0 ;  /* 0x0000000000007941 */ /* 0x000fea0003800000 */
.L_x_906:
[----:B------:R-:W-:Y:S05]  /*2bbd0*/  BRA `(.L_x_908) ;  /* 0xffffff9800287947 */ /* 0x000fea000383ffff */
.L_x_735:
[----:B0-----:R0:W1:Y:S02]  /*2bbe0*/  SYNCS.PHASECHK.TRANS64.TRYWAIT P0, [R2+URZ+0x33480], R4 ;  /* 0x03348004020075a7 */ /* 0x001064000800017f */
[----:B-1----:R-:W-:Y:S05]  /*2bbf0*/  @!P0 NANOSLEEP.SYNCS 0x989680 ;  /* 0x009896800000895d */ /* 0x002fea0003900000 */
[----:B------:R-:W1:Y:S02]  /*2bc00*/  @!P0 SYNCS.PHASECHK.TRANS64 P0, [R2+URZ+0x33480], R4 ;  /* 0x03348004020085a7 */ /* 0x000e64000800007f */
[----:B-1----:R-:W-:Y:S05]  /*2bc10*/  @!P0 BRA `(.L_x_735) ;  /* 0xfffffffc00f08947 */ /* 0x002fea000383ffff */
[----:B------:R-:W-:Y:S05]  /*2bc20*/  BRA `(.L_x_909) ;  /* 0xffffff98009c7947 */ /* 0x000fea000383ffff */
.L_x_737:
[----:B-1----:R1:W2:Y:S02]  /*2bc30*/  SYNCS.PHASECHK.TRANS64.TRYWAIT P0, [R2+URZ+0x33440], R4 ;  /* 0x03344004020075a7 */ /* 0x0022a4000800017f */
[----:B--2---:R-:W-:Y:S05]  /*2bc40*/  @!P0 NANOSLEEP.SYNCS 0x989680 ;  /* 0x009896800000895d */ /* 0x004fea0003900000 */
[----:B------:R-:W2:Y:S02]  /*2bc50*/  @!P0 SYNCS.PHASECHK.TRANS64 P0, [R2+URZ+0x33440], R4 ;  /* 0x03344004020085a7 */ /* 0x000ea4000800007f */
[----:B--2---:R-:W-:Y:S05]  /*2bc60*/  @!P0 BRA `(.L_x_737) ;  /* 0xfffffffc00f08947 */ /* 0x004fea000383ffff */
[----:B------:R-:W-:Y:S05]  /*2bc70*/  BRA `(.L_x_910) ;  /* 0xffffff9c00247947 */ /* 0x000fea000383ffff */
.L_x_741:
[----:B------:R-:W2:Y:S01]  /*2bc80*/  LDL.LU R11, [R1+0x4c] ;  /* 0x00004c00010b7983 */ /* 0x000ea20000300800 */
[----:B------:R-:W-:Y:S02]  /*2bc90*/  IMAD.MOV.U32 R13, RZ, RZ, R3 ;  /* 0x000000ffff0d7224 */ /* 0x000fe400078e0003 */
[----:B------:R-:W-:Y:S02]  /*2bca0*/  IMAD.MOV.U32 R12, RZ, RZ, RZ ;  /* 0x000000ffff0c7224 */ /* 0x000fe400078e00ff */
[----:B------:R-:W-:Y:S02]  /*2bcb0*/  IMAD.MOV.U32 R15, RZ, RZ, -0x1 ;  /* 0xffffffffff0f7424 */ /* 0x000fe400078e00ff */
[----:B------:R-:W-:-:S05]  /*2bcc0*/  IMAD.IADD R0, R10, 0x1, R17 ;  /* 0x000000010a007824 */ /* 0x000fca00078e0211 */
[----:B------:R-:W-:Y:S01]  /*2bcd0*/  IADD3 R5, R0, 0x20, RZ ;  /* 0x0000002000057810 */ /* 0x000fe20007ffe0ff */
[----:B--2---:R-:W-:Y:S02]  /*2bce0*/  IMAD R2, R11, R7, RZ ;  /* 0x000000070b027224 */ /* 0x004fe400078e02ff */
[----:B------:R-:W-:-:S03]  /*2bcf0*/  IMAD.MOV.U32 R11, RZ, RZ, 0x1c1f ;  /* 0x00001c1fff0b7424 */ /* 0x000fc600078e00ff */
[----:B------:R-:W-:-:S13]  /*2bd00*/  ISETP.GE.AND P4, PT, R0, R2, PT ;  /* 0x000000020000720c */ /* 0x000fda0003f86270 */
[----:B-----5:R-:W-:Y:S05]  /*2bd10*/  WARPSYNC.COLLECTIVE R15, `(.L_x_911) ;  /* 0x000000000f087348 */ /* 0x020fea0003c00000 */
[----:B------:R0:W1:Y:S02]  /*2bd20*/  SHFL.IDX P6, R14, R13, R12, R11 ;  /* 0x0000000c0d0e7389 */ /* 0x00006400000c000b */
[----:B01---5:R-:W-:Y:S01]  /*2bd30*/  ENDCOLLECTIVE ;  /* 0x000000000000791b */ /* 0x023fe20003800000 */
.L_x_911:
[----:B------:R-:W-:Y:S01]  /*2bd40*/  IMAD.MOV.U32 R13, RZ, RZ, R4 ;  /* 0x000000ffff0d7224 */ /* 0x000fe200078e0004 */
[----:B------:R-:W-:-:S07]  /*2bd50*/  MOV R6, R14 ;  /* 0x0000000e00067202 */ /* 0x000fce0000000f00 */
[----:B------:R-:W-:Y:S05]  /*2bd60*/  WARPSYNC.COLLECTIVE R15, `(.L_x_912) ;  /* 0x000000000f087348 */ /* 0x000fea0003c00000 */
[----:B------:R0:W1:Y:S02]  /*2bd70*/  SHFL.IDX P6, R14, R13, R12, R11 ;  /* 0x0000000c0d0e7389 */ /* 0x00006400000c000b */
[----:B01----:R-:W-:Y:S01]  /*2bd80*/  ENDCOLLECTIVE ;  /* 0x000000000000791b */ /* 0x003fe20003800000 */
.L_x_912:
[----:B------:R-:W-:Y:S02]  /*2bd90*/  IMAD.MOV.U32 R13, RZ, RZ, R3 ;  /* 0x000000ffff0d7224 */ /* 0x000fe400078e0003 */
[----:B------:R-:W-:Y:S02]  /*2bda0*/  IMAD.MOV.U32 R12, RZ, RZ, 0x1 ;  /* 0x00000001ff0c7424 */ /* 0x000fe400078e00ff */
[----:B------:R-:W-:-:S07]  /*2bdb0*/  IMAD.MOV.U32 R7, RZ, RZ, R14 ;  /* 0x000000ffff077224 */ /* 0x000fce00078e000e */
[----:B------:R-:W-:Y:S05]  /*2bdc0*/  WARPSYNC.COLLECTIVE R15, `(.L_x_913) ;  /* 0x000000000f087348 */ /* 0x000fea0003c00000 */
[----:B------:R0:W1:Y:S02]  /*2bdd0*/  SHFL.IDX P6, R14, R13, R12, R11 ;  /* 0x0000000c0d0e7389 */ /* 0x00006400000c000b */
[----:B01----:R-:W-:Y:S01]  /*2bde0*/  ENDCOLLECTIVE ;  /* 0x000000000000791b */ /* 0x003fe20003800000 */
.L_x_913:
        /* <DEDUP_REMOVED lines=17> */
.L_x_914:
[----:B------:R-:W-:Y:S01]  /*2bf00*/  MOV R13, R3 ;  /* 0x00000003000d7202 */ /* 0x000fe20000000f00 */
[----:B------:R-:W-:Y:S01]  /*2bf10*/  IMAD.MOV.U32 R12, RZ, RZ, 0x2 ;  /* 0x00000002ff0c7424 */ /* 0x000fe200078e00ff */
[----:B------:R-:W-:-:S07]  /*2bf20*/  MOV R5, R14 ;  /* 0x0000000e00057202 */ /* 0x000fce0000000f00 */
[----:B------:R-:W-:Y:S05]  /*2bf30*/  WARPSYNC.COLLECTIVE R15, `(.L_x_915) ;  /* 0x000000000f087348 */ /* 0x000fea0003c00000 */
[----:B------:R0:W1:Y:S02]  /*2bf40*/  SHFL.IDX P6, R14, R13, R12, R11 ;  /* 0x0000000c0d0e7389 */ /* 0x00006400000c000b */
[----:B01----:R-:W-:Y:S01]  /*2bf50*/  ENDCOLLECTIVE ;  /* 0x000000000000791b */ /* 0x003fe20003800000 */
.L_x_915:
[----:B------:R-:W-:-:S05]  /*2bf60*/  @!P3 IADD3 R5, P4, R9, R5, RZ ;  /* 0x000000050905b210 */ /* 0x000fca0007f9e0ff */
[----:B------:R-:W-:-:S04]  /*2bf70*/  @!P3 IMAD.X R6, RZ, RZ, R6, P4 ;  /* 0x000000ffff06b224 */ /* 0x000fc800020e0606 */
[----:B------:R-:W-:Y:S02]  /*2bf80*/  @!P3 IMAD.MOV.U32 R7, RZ, RZ, R6 ;  /* 0x000000ffff07b224 */ /* 0x000fe400078e0006 */
[----:B------:R-:W-:Y:S02]  /*2bf90*/  @!P3 IMAD.MOV.U32 R6, RZ, RZ, R5 ;  /* 0x000000ffff06b224 */ /* 0x000fe400078e0005 */
[----:B------:R-:W-:Y:S02]  /*2bfa0*/  IMAD.MOV.U32 R13, RZ, RZ, R4 ;  /* 0x000000ffff0d7224 */ /* 0x000fe400078e0004 */
[----:B------:R-:W-:Y:S01]  /*2bfb0*/  VIADD R5, R0, 0x40 ;  /* 0x0000004000057836 */ /* 0x000fe20000000000 */
[----:B------:R-:W-:Y:S01]  /*2bfc0*/  @!PT LDS RZ, [RZ] ;  /* 0x00000000fffff984 */ /* 0x000fe20000000800 */
[----:B------:R-:W-:Y:S01]  /*2bfd0*/  @!PT LDS RZ, [RZ] ;  /* 0x00000000fffff984 */ /* 0x000fe20000000800 */
[----:B------:R-:W-:Y:S01]  /*2bfe0*/  @!PT LDS RZ, [RZ] ;  /* 0x00000000fffff984 */ /* 0x000fe20000000800 */
[----:B------:R-:W-:Y:S04]  /*2bff0*/  @!P3 LDGSTS.E.BYPASS.LTC128B.128 [R8+0x1ea00], desc[UR54][R6.64], !P0 ;  /* 0x1ea000000608bfae */ /* 0x000fe8000c101d76 */
[----:B------:R-:W-:Y:S04]  /*2c000*/  @!P3 LDGSTS.E.BYPASS.LTC128B.128 [R8+0x20a00], desc[UR54][R6.64+0x40], !P1 ;  /* 0x20a000400608bfae */ /* 0x000fe8000c901d76 */
[----:B------:R0:W-:Y:S01]  /*2c010*/  @!P3 LDGSTS.E.BYPASS.LTC128B.128 [R8+0x22a00], desc[UR54][R6.64+0x80], !P2 ;  /* 0x22a000800608bfae */ /* 0x0001e2000d101d76 */
[----:B------:R-:W-:Y:S01]  /*2c020*/  ISETP.GE.AND P3, PT, R5, R2, PT ;  /* 0x000000020500720c */ /* 0x000fe20003f66270 */
[----:B0-----:R-:W-:-:S12]  /*2c030*/  IMAD.MOV.U32 R6, RZ, RZ, R14 ;  /* 0x000000ffff067224 */ /* 0x001fd800078e000e */
[----:B------:R-:W-:Y:S05]  /*2c040*/  WARPSYNC.COLLECTIVE R15, `(.L_x_916) ;  /* 0x000000000f087348 */ /* 0x000fea0003c00000 */
[----:B------:R0:W1:Y:S02]  /*2c050*/  SHFL.IDX P6, R14, R13, R12, R11 ;  /* 0x0000000c0d0e7389 */ /* 0x00006400000c000b */
[----:B01----:R-:W-:Y:S01]  /*2c060*/  ENDCOLLECTIVE ;  /* 0x000000000000791b */ /* 0x003fe20003800000 */
.L_x_916:
[----:B------:R-:W-:Y:S02]  /*2c070*/  IMAD.MOV.U32 R13, RZ, RZ, R3 ;  /* 0x000000ffff0d7224 */ /* 0x000fe400078e0003 */
[----:B------:R-:W-:Y:S02]  /*2c080*/  IMAD.MOV.U32 R12, RZ, RZ, 0x3 ;  /* 0x00000003ff0c7424 */ /* 0x000fe400078e00ff */
[----:B------:R-:W-:-:S07]  /*2c090*/  IMAD.MOV.U32 R5, RZ, RZ, R14 ;  /* 0x000000ffff057224 */ /* 0x000fce00078e000e */
[----:B------:R-:W-:Y:S05]  /*2c0a0*/  WARPSYNC.COLLECTIVE R15, `(.L_x_917) ;  /* 0x000000000f087348 */ /* 0x000fea0003c00000 */
[----:B------:R0:W1:Y:S02]  /*2c0b0*/  SHFL.IDX P6, R14, R13, R12, R11 ;  /* 0x0000000c0d0e7389 */ /* 0x00006400000c000b */
[----:B01----:R-:W-:Y:S01]  /*2c0c0*/  ENDCOLLECTIVE ;  /* 0x000000000000791b */ /* 0x003fe20003800000 */
.L_x_917:
[----:B------:R-:W-:-:S04]  /*2c0d0*/  @!P3 IADD3 R5, P4, R9, R5, RZ ;  /* 0x000000050905b210 */ /* 0x000fc80007f9e0ff */
[----:B------:R-:W-:-:S05]  /*2c0e0*/  @!P3 IADD3.X R6, RZ, R6, RZ, P4, !PT ;  /* 0x00000006ff06b210 */ /* 0x000fca00027fe4ff */
[----:B------:R-:W-:Y:S02]  /*2c0f0*/  @!P3 IMAD.MOV.U32 R7, RZ, RZ, R6 ;  /* 0x000000ffff07b224 */ /* 0x000fe400078e0006 */
[----:B------:R-:W-:Y:S02]  /*2c100*/  IMAD.MOV.U32 R13, RZ, RZ, R4 ;  /* 0x000000ffff0d7224 */ /* 0x000fe400078e0004 */
[----:B------:R-:W-:-:S05]  /*2c110*/  @!P3 IMAD.MOV.U32 R6, RZ, RZ, R5 ;  /* 0x000000ffff06b224 */ /* 0x000fca00078e0005 */
[----:B------:R-:W-:Y:S01]  /*2c120*/  @!PT LDS RZ, [RZ] ;  /* 0x00000000fffff984 */ /* 0x000fe20000000800 */
[----:B------:R-:W-:Y:S01]  /*2c130*/  @!PT LDS RZ, [RZ] ;  /* 0x00000000fffff984 */ /* 0x000fe20000000800 */
[----:B------:R-:W-:Y:S01]  /*2c140*/  @!PT LDS RZ, [RZ] ;  /* 0x00000000fffff984 */ /* 0x000fe20000000800 */
[----:B------:R0:W-:Y:S01]  /*2c150*/  @!P3 LDGSTS.E.BYPASS.LTC128B.128 [R8+0x1f200], desc[UR54][R6.64], !P0 ;  /* 0x1f2000000608bfae */ /* 0x0001e2000c101d76 */
[----:B------:R-:W-:-:S03]  /*2c160*/  MOV R5, R14 ;  /* 0x0000000e00057202 */ /* 0x000fc60000000f00 */
[----:B------:R0:W-:Y:S04]  /*2c170*/  @!P3 LDGSTS.E.BYPASS.LTC128B.128 [R8+0x21200], desc[UR54][R6.64+0x40], !P1 ;  /* 0x212000400608bfae */ /* 0x0001e8000c901d76 */
[----:B0-----:R-:W-:Y:S05]  /*2c180*/  WARPSYNC.COLLECTIVE R15, `(.L_x_918) ;  /* 0x000000000f087348 */ /* 0x001fea0003c00000 */
[----:B------:R1:W2:Y:S02]  /*2c190*/  SHFL.IDX P6, R14, R13, R12, R11 ;  /* 0x0000000c0d0e7389 */ /* 0x0002a400000c000b */
[----:B012---:R-:W-:Y:S01]  /*2c1a0*/  ENDCOLLECTIVE ;  /* 0x000000000000791b */ /* 0x007fe20003800000 */
.L_x_918:
[----:B------:R-:W-:Y:S01]  /*2c1b0*/  @!PT LDS RZ, [RZ] ;  /* 0x00000000fffff984 */ /* 0x000fe20000000800 */
[----:B------:R-:W-:Y:S01]  /*2c1c0*/  @!PT LDS RZ, [RZ] ;  /* 0x00000000fffff984 */ /* 0x000fe20000000800 */
[----:B------:R-:W-:Y:S01]  /*2c1d0*/  @!PT LDS RZ, [RZ] ;  /* 0x00000000fffff984 */ /* 0x000fe20000000800 */
[----:B------:R0:W-:Y:S01]  /*2c1e0*/  @!P3 LDGSTS.E.BYPASS.LTC128B.128 [R8+0x23200], desc[UR54][R6.64+0x80], !P2 ;  /* 0x232000800608bfae */ /* 0x0001e2000d101d76 */
[----:B------:R-:W-:Y:S01]  /*2c1f0*/  IMAD.MOV.U32 R3, RZ, RZ, R14 ;  /* 0x000000ffff037224 */ /* 0x000fe200078e000e */
[----:B------:R-:W-:Y:S06]  /*2c200*/  BRA `(.L_x_919) ;  /* 0xffffffa0009c7947 */ /* 0x000fec000383ffff */
.L_x_746:
[----:B-1----:R-:W3:Y:S02]  /*2c210*/  LDL R2, [R1+0x4] ;  /* 0x0000040001027983 */ /* 0x002ee40000100800 */
[----:B---3--:R1:W3:Y:S02]  /*2c220*/  SYNCS.PHASECHK.TRANS64.TRYWAIT P0, [R2+URZ+0x33420], R0 ;  /* 0x03342000020075a7 */ /* 0x0082e4000800017f */
[----:B---3--:R-:W-:Y:S05]  /*2c230*/  @!P0 NANOSLEEP.SYNCS 0x989680 ;  /* 0x009896800000895d */ /* 0x008fea0003900000 */
[----:B------:R-:W3:Y:S02]  /*2c240*/  @!P0 SYNCS.PHASECHK.TRANS64 P0, [R2+URZ+0x33420], R0 ;  /* 0x03342000020085a7 */ /* 0x000ee4000800007f */
[----:B---3--:R-:W-:Y:S05]  /*2c250*/  @!P0 BRA `(.L_x_746) ;  /* 0xfffffffc00ec8947 */ /* 0x008fea000383ffff */
[----:B------:R-:W-:Y:S05]  /*2c260*/  BRA `(.L_x_920) ;  /* 0xffffffa400107947 */ /* 0x000fea000383ffff */
.L_x_752:
[----:B--2---:R2:W3:Y:S02]  /*2c270*/  SYNCS.PHASECHK.TRANS64.TRYWAIT P0, [R6+URZ+0x33480], R5 ;  /* 0x03348005060075a7 */ /* 0x0044e4000800017f */
[----:B---3--:R-:W-:Y:S05]  /*2c280*/  @!P0 NANOSLEEP.SYNCS 0x989680 ;  /* 0x009896800000895d */ /* 0x008fea0003900000 */
[----:B------:R-:W3:Y:S02]  /*2c290*/  @!P0 SYNCS.PHASECHK.TRANS64 P0, [R6+URZ+0x33480], R5 ;  /* 0x03348005060085a7 */ /* 0x000ee4000800007f */
[----:B---3--:R-:W-:Y:S05]  /*2c2a0*/  @!P0 BRA `(.L_x_752) ;  /* 0xfffffffc00f08947 */ /* 0x008fea000383ffff */
[----:B------:R-:W-:Y:S05]  /*2c2b0*/  BRA `(.L_x_921) ;  /* 0xffffffa400d47947 */ /* 0x000fea000383ffff */
.L_x_759:
[----:B-1----:R1:W3:Y:S02]  /*2c2c0*/  SYNCS.PHASECHK.TRANS64.TRYWAIT P0, [R6+URZ+0x33440], R5 ;  /* 0x03344005060075a7 */ /* 0x0022e4000800017f */
[----:B---3--:R-:W-:Y:S05]  /*2c2d0*/  @!P0 NANOSLEEP.SYNCS 0x989680 ;  /* 0x009896800000895d */ /* 0x008fea0003900000 */
[----:B------:R-:W3:Y:S02]  /*2c2e0*/  @!P0 SYNCS.PHASECHK.TRANS64 P0, [R6+URZ+0x33440], R5 ;  /* 0x03344005060085a7 */ /* 0x000ee4000800007f */
[----:B---3--:R-:W-:Y:S05]  /*2c2f0*/  @!P0 BRA `(.L_x_759) ;  /* 0xfffffffc00f08947 */ /* 0x008fea000383ffff */
[----:B------:R-:W-:Y:S05]  /*2c300*/  BRA `(.L_x_922) ;  /* 0xffffffa800e47947 */ /* 0x000fea000383ffff */
.L_x_767:
[----:B--2---:R2:W3:Y:S02]  /*2c310*/  SYNCS.PHASECHK.TRANS64.TRYWAIT P0, [R3+URZ+0x33470], R4 ;  /* 0x03347004030075a7 */ /* 0x0044e4000800017f */
[----:B---3--:R-:W-:Y:S05]  /*2c320*/  @!P0 NANOSLEEP.SYNCS 0x989680 ;  /* 0x009896800000895d */ /* 0x008fea0003900000 */
[----:B------:R-:W3:Y:S02]  /*2c330*/  @!P0 SYNCS.PHASECHK.TRANS64 P0, [R3+URZ+0x33470], R4 ;  /* 0x03347004030085a7 */ /* 0x000ee4000800007f */
[----:B---3--:R-:W-:Y:S05]  /*2c340*/  @!P0 BRA `(.L_x_767) ;  /* 0xfffffffc00f08947 */ /* 0x008fea000383ffff */
[----:B------:R-:W-:Y:S05]  /*2c350*/  BRA `(.L_x_923) ;  /* 0xffffffb000087947 */ /* 0x000fea000383ffff */
.L_x_769:
[----:B-1----:R1:W2:Y:S02]  /*2c360*/  SYNCS.PHASECHK.TRANS64.TRYWAIT P0, [R3+URZ+0x33460], R4 ;  /* 0x03346004030075a7 */ /* 0x0022a4000800017f */
[----:B--2---:R-:W-:Y:S05]  /*2c370*/  @!P0 NANOSLEEP.SYNCS 0x989680 ;  /* 0x009896800000895d */ /* 0x004fea0003900000 */
[----:B------:R-:W2:Y:S02]  /*2c380*/  @!P0 SYNCS.PHASECHK.TRANS64 P0, [R3+URZ+0x33460], R4 ;  /* 0x03346004030085a7 */ /* 0x000ea4000800007f */
[----:B--2---:R-:W-:Y:S05]  /*2c390*/  @!P0 BRA `(.L_x_769) ;  /* 0xfffffffc00f08947 */ /* 0x004fea000383ffff */
[----:B------:R-:W-:Y:S05]  /*2c3a0*/  BRA `(.L_x_924) ;  /* 0xffffffb000107947 */ /* 0x000fea000383ffff */
.L_x_776:
[----:B-1----:R1:W3:Y:S02]  /*2c3b0*/  SYNCS.PHASECHK.TRANS64.TRYWAIT P1, [R3+URZ+0x33470], R0 ;  /* 0x03347000030075a7 */ /* 0x0022e4000802017f */
[----:B---3--:R-:W-:Y:S05]  /*2c3c0*/  @!P1 NANOSLEEP.SYNCS 0x989680 ;  /* 0x009896800000995d */ /* 0x008fea0003900000 */
[----:B------:R-:W3:Y:S02]  /*2c3d0*/  @!P1 SYNCS.PHASECHK.TRANS64 P1, [R3+URZ+0x33470], R0 ;  /* 0x03347000030095a7 */ /* 0x000ee4000802007f */
[----:B---3--:R-:W-:Y:S05]  /*2c3e0*/  @!P1 BRA `(.L_x_776) ;  /* 0xfffffffc00f09947 */ /* 0x008fea000383ffff */
[----:B------:R-:W-:Y:S05]  /*2c3f0*/  BRA `(.L_x_925) ;  /* 0xffffffb8005c7947 */ /* 0x000fea000383ffff */
.L_x_778:
[----:B-1----:R1:W3:Y:S02]  /*2c400*/  SYNCS.PHASECHK.TRANS64.TRYWAIT P1, [R3+URZ+0x33460], R0 ;  /* 0x03346000030075a7 */ /* 0x0022e4000802017f */
[----:B---3--:R-:W-:Y:S05]  /*2c410*/  @!P1 NANOSLEEP.SYNCS 0x989680 ;  /* 0x009896800000995d */ /* 0x008fea0003900000 */
[----:B------:R-:W3:Y:S02]  /*2c420*/  @!P1 SYNCS.PHASECHK.TRANS64 P1, [R3+URZ+0x33460], R0 ;  /* 0x03346000030095a7 */ /* 0x000ee4000802007f */
[----:B---3--:R-:W-:Y:S05]  /*2c430*/  @!P1 BRA `(.L_x_778) ;  /* 0xfffffffc00f09947 */ /* 0x008fea000383ffff */
[----:B------:R-:W-:Y:S05]  /*2c440*/  BRA `(.L_x_926) ;  /* 0xffffffb800647947 */ /* 0x000fea000383ffff */
.L_x_782:
[----:B------:R-:W-:Y:S01]  /*2c450*/  BSSY B0, `(.L_x_927) ;  /* 0x0000008000007945 */ /* 0x000fe20003800000 */
[----:B------:R-:W-:Y:S01]  /*2c460*/  IMAD.MOV.U32 R13, RZ, RZ, R16 ;  /* 0x000000ffff0d7224 */ /* 0x000fe200078e0010 */
[----:B------:R-:W-:Y:S01]  /*2c470*/  MOV R11, 0x1f ;  /* 0x0000001f000b7802 */ /* 0x000fe20000000f00 */
[----:B------:R-:W-:Y:S02]  /*2c480*/  IMAD.MOV.U32 R12, RZ, RZ, RZ ;  /* 0x000000ffff0c7224 */ /* 0x000fe400078e00ff */
[----:B------:R-:W-:-:S07]  /*2c490*/  IMAD.MOV.U32 R15, RZ, RZ, -0x1 ;  /* 0xffffffffff0f7424 */ /* 0x000fce00078e00ff */
[----:B0-----:R-:W-:Y:S05]  /*2c4a0*/  WARPSYNC.COLLECTIVE R15, `(.L_x_928) ;  /* 0x000000000f087348 */ /* 0x001fea0003c00000 */
[----:B------:R1:W2:Y:S02]  /*2c4b0*/  SHFL.IDX P6, R14, R13, R12, R11 ;  /* 0x0000000c0d0e7389 */ /* 0x0002a400000c000b */
[----:B012---:R-:W-:Y:S01]  /*2c4c0*/  ENDCOLLECTIVE ;  /* 0x000000000000791b */ /* 0x007fe20003800000 */
.L_x_928:
[----:B------:R-:W-:Y:S05]  /*2c4d0*/  BSYNC B0 ;  /* 0x0000000000007941 */ /* 0x000fea0003800000 */
.L_x_927:
[----:B------:R-:W-:Y:S01]  /*2c4e0*/  IMAD.MOV.U32 R13, RZ, RZ, R16 ;  /* 0x000000ffff0d7224 */ /* 0x000fe200078e0010 */
[----:B------:R-:W-:Y:S01]  /*2c4f0*/  MOV R11, 0x1f ;  /* 0x0000001f000b7802 */ /* 0x000fe20000000f00 */
[----:B------:R-:W-:Y:S02]  /*2c500*/  IMAD.MOV.U32 R12, RZ, RZ, 0x1 ;  /* 0x00000001ff0c7424 */ /* 0x000fe400078e00ff */
[----:B------:R-:W-:Y:S02]  /*2c510*/  IMAD.MOV.U32 R15, RZ, RZ, -0x1 ;  /* 0xffffffffff0f7424 */ /* 0x000fe400078e00ff */
[----:B------:R-:W-:Y:S02]  /*2c520*/  IMAD.IADD R5, R19, 0x1, R7 ;  /* 0x0000000113057824 */ /* 0x000fe400078e0207 */
[----:B------:R-:W-:-:S07]  /*2c530*/  IMAD.MOV.U32 R0, RZ, RZ, R14 ;  /* 0x000000ffff007224 */ /* 0x000fce00078e000e */
[----:B------:R-:W-:Y:S05]  /*2c540*/  WARPSYNC.COLLECTIVE R15, `(.L_x_929) ;  /* 0x000000000f087348 */ /* 0x000fea0003c00000 */
[----:B------:R0:W1:Y:S02]  /*2c550*/  SHFL.IDX P6, R14, R13, R12, R11 ;  /* 0x0000000c0d0e7389 */ /* 0x00006400000c000b */
[----:B01----:R-:W-:Y:S01]  /*2c560*/  ENDCOLLECTIVE ;  /* 0x000000000000791b */ /* 0x003fe20003800000 */
.L_x_929:
[----:B------:R-:W-:Y:S02]  /*2c570*/  ULDC UR4, c[0x0][0xc3c] ;  /* 0x00030f0000047ab9 */ /* 0x000fe40000000800 */
[----:B------:R-:W-:-:S13]  /*2c580*/  ISETP.GE.OR P1, PT, R5, UR4, !P0 ;  /* 0x0000000405007c0c */ /* 0x000fda000c726670 */
[----:B------:R-:W0:Y:S01]  /*2c590*/  @!P1 LDC.64 R2, c[0x0][0xc80] ;  /* 0x00032000ff029b82 */ /* 0x000e220000000a00 */
[----:B------:R-:W-:Y:S02]  /*2c5a0*/  IMAD.MOV.U32 R11, RZ, RZ, RZ ;  /* 0x000000ffff0b7224 */ /* 0x000fe400078e00ff */
[----:B------:R-:W-:Y:S02]  /*2c5b0*/  IMAD.MOV.U32 R4, RZ, RZ, R14 ;  /* 0x000000ffff047224 */ /* 0x000fe400078e000e */
[----:B0-----:R-:W-:-:S06]  /*2c5c0*/  @!P1 IMAD.WIDE R2, R5, 0x4, R2 ;  /* 0x0000000405029825 */ /* 0x001fcc00078e0202 */
[----:B------:R0:W2:Y:S01]  /*2c5d0*/  @!P1 LDG.E R3, desc[UR54][R2.64] ;  /* 0x0000003602039981 */ /* 0x0000a2000c1e1900 */
[C---:B------:R-:W-:Y:S02]  /*2c5e0*/  ISETP.GE.U32.AND P2, PT, R7.reuse, 0x2, PT ;  /* 0x000000020700780c */ /* 0x040fe40003f46070 */
[C---:B------:R-:W-:Y:S02]  /*2c5f0*/  ISETP.GE.U32.AND P3, PT, R7.reuse, 0x4, PT ;  /* 0x000000040700780c */ /* 0x040fe40003f66070 */
[C---:B------:R-:W-:Y:S02]  /*2c600*/  ISETP.GE.U32.AND P4, PT, R7.reuse, 0x8, PT ;  /* 0x000000080700780c */ /* 0x040fe40003f86070 */
[C---:B------:R-:W-:Y:S01]  /*2c610*/  ISETP.GE.U32.AND P5, PT, R7.reuse, 0x10, PT ;  /* 0x000000100700780c */ /* 0x040fe20003fa6070 */
[----:B0-----:R-:W-:Y:S01]  /*2c620*/  IMAD.MOV.U32 R2, RZ, RZ, RZ ;  /* 0x000000ffff027224 */ /* 0x001fe200078e00ff */
[----:B--2---:R-:W-:Y:S02]  /*2c630*/  @!P1 MOV R2, R3 ;  /* 0x0000000300029202 */ /* 0x004fe40000000f00 */
[----:B------:R-:W-:-:S03]  /*2c640*/  ISETP.NE.AND P1, PT, R7, RZ, PT ;  /* 0x000000ff0700720c */ /* 0x000fc60003f25270 */
[----:B------:R-:W-:-:S10]  /*2c650*/  IMAD.MOV.U32 R13, RZ, RZ, R2 ;  /* 0x000000ffff0d7224 */ /* 0x000fd400078e0002 */
[----:B------:R-:W-:Y:S05]  /*2c660*/  WARPSYNC.COLLECTIVE R15, `(.L_x_930) ;  /* 0x000000000f087348 */ /* 0x000fea0003c00000 */
[----:B------:R0:W1:Y:S02]  /*2c670*/  SHFL.UP P6, R14, R13, R12, R11 ;  /* 0x0400000c0d0e7389 */ /* 0x00006400000c000b */
[----:B01----:R-:W-:Y:S01]  /*2c680*/  ENDCOLLECTIVE ;  /* 0x000000000000791b */ /* 0x003fe20003800000 */
.L_x_930:
[----:B------:R-:W-:Y:S02]  /*2c690*/  IMAD.MOV.U32 R12, RZ, RZ, 0x2 ;  /* 0x00000002ff0c7424 */ /* 0x000fe400078e00ff */
[----:B------:R-:W-:-:S05]  /*2c6a0*/  IMAD.MOV.U32 R3, RZ, RZ, R14 ;  /* 0x000000ffff037224 */ /* 0x000fca00078e000e */
[----:B------:R-:W-:-:S05]  /*2c6b0*/  SEL R3, R3, RZ, P1 ;  /* 0x000000ff03037207 */ /* 0x000fca0000800000 */
[----:B------:R-:W-:-:S05]  /*2c6c0*/  IMAD.IADD R3, R2, 0x1, R3 ;  /* 0x0000000102037824 */ /* 0x000fca00078e0203 */
[----:B------:R-:W-:-:S07]  /*2c6d0*/  MOV R13, R3 ;  /* 0x00000003000d7202 */ /* 0x000fce0000000f00 */
[----:B------:R-:W-:Y:S05]  /*2c6e0*/  WARPSYNC.COLLECTIVE R15, `(.L_x_931) ;  /* 0x000000000f087348 */ /* 0x000fea0003c00000 */
[----:B------:R0:W1:Y:S02]  /*2c6f0*/  SHFL.UP P6, R14, R13, R12, R11 ;  /* 0x0400000c0d0e7389 */ /* 0x00006400000c000b */
[----:B01----:R-:W-:Y:S01]  /*2c700*/  ENDCOLLECTIVE ;  /* 0x000000000000791b */ /* 0x003fe20003800000 */
.L_x_931:
[----:B------:R-:W-:Y:S01]  /*2c710*/  MOV R12, 0x4 ;  /* 0x00000004000c7802 */ /* 0x000fe20000000f00 */
[----:B------:R-:W-:-:S05]  /*2c720*/  IMAD.MOV.U32 R5, RZ, RZ, R14 ;  /* 0x000000ffff057224 */ /* 0x000fca00078e000e */
[----:B------:R-:W-:-:S05]  /*2c730*/  SEL R5, R5, RZ, P2 ;  /* 0x000000ff05057207 */ /* 0x000fca0001000000 */
[----:B------:R-:W-:-:S04]  /*2c740*/  IMAD.IADD R3, R3, 0x1, R5 ;  /* 0x0000000103037824 */ /* 0x000fc800078e0205 */
[----:B------:R-:W-:-:S07]  /*2c750*/  IMAD.MOV.U32 R13, RZ, RZ, R3 ;  /* 0x000000ffff0d7224 */ /* 0x000fce00078e0003 */
[----:B------:R-:W-:Y:S05]  /*2c760*/  WARPSYNC.COLLECTIVE R15, `(.L_x_932) ;  /* 0x000000000f087348 */ /* 0x000fea0003c00000 */
[----:B------:R0:W1:Y:S02]  /*2c770*/  SHFL.UP P6, R14, R13, R12, R11 ;  /* 0x0400000c0d0e7389 */ /* 0x00006400000c000b */
[----:B01----:R-:W-:Y:S01]  /*2c780*/  ENDCOLLECTIVE ;  /* 0x000000000000791b */ /* 0x003fe20003800000 */
.L_x_932:
[----:B------:R-:W-:Y:S02]  /*2c790*/  IMAD.MOV.U32 R12, RZ, RZ, 0x8 ;  /* 0x00000008ff0c7424 */ /* 0x000fe400078e00ff */
[----:B------:R-:W-:-:S05]  /*2c7a0*/  IMAD.MOV.U32 R5, RZ, RZ, R14 ;  /* 0x000000ffff057224 */ /* 0x000fca00078e000e */
[----:B------:R-:W-:-:S05]  /*2c7b0*/  SEL R5, R5, RZ, P3 ;  /* 0x000000ff05057207 */ /* 0x000fca0001800000 */
[----:B------:R-:W-:-:S04]  /*2c7c0*/  IMAD.IADD R3, R3, 0x1, R5 ;  /* 0x0000000103037824 */ /* 0x000fc800078e0205 */
[----:B------:R-:W-:-:S07]  /*2c7d0*/  IMAD.MOV.U32 R13, RZ, RZ, R3 ;  /* 0x000000ffff0d7224 */ /* 0x000fce00078e0003 */
[----:B------:R-:W-:Y:S05]  /*2c7e0*/  WARPSYNC.COLLECTIVE R15, `(.L_x_933) ;  /* 0x000000000f087348 */ /* 0x000fea0003c00000 */
[----:B------:R0:W1:Y:S02]  /*2c7f0*/  SHFL.UP P6, R14, R13, R12, R11 ;  /* 0x0400000c0d0e7389 */ /* 0x00006400000c000b */
[----:B01----:R-:W-:Y:S01]  /*2c800*/  ENDCOLLECTIVE ;  /* 0x000000000000791b */ /* 0x003fe20003800000 */
.L_x_933:
[----:B------:R-:W-:Y:S01]  /*2c810*/  IMAD.MOV.U32 R12, RZ, RZ, 0x10 ;  /* 0x00000010ff0c7424 */ /* 0x000fe200078e00ff */
[----:B------:R-:W-:-:S04]  /*2c820*/  MOV R5, R14 ;  /* 0x0000000e00057202 */ /* 0x000fc80000000f00 */
[----:B------:R-:W-:-:S05]  /*2c830*/  SEL R5, R5, RZ, P4 ;  /* 0x000000ff05057207 */ /* 0x000fca0002000000 */
[----:B------:R-:W-:-:S04]  /*2c840*/  IMAD.IADD R3, R3, 0x1, R5 ;  /* 0x0000000103037824 */ /* 0x000fc800078e0205 */
[----:B------:R-:W-:-:S07]  /*2c850*/  IMAD.MOV.U32 R13, RZ, RZ, R3 ;  /* 0x000000ffff0d7224 */ /* 0x000fce00078e0003 */
[----:B------:R-:W-:Y:S05]  /*2c860*/  WARPSYNC.COLLECTIVE R15, `(.L_x_934) ;  /* 0x000000000f087348 */ /* 0x000fea0003c00000 */
[----:B------:R0:W1:Y:S02]  /*2c870*/  SHFL.UP P6, R14, R13, R12, R11 ;  /* 0x0400000c0d0e7389 */ /* 0x00006400000c000b */
[----:B01----:R-:W-:Y:S01]  /*2c880*/  ENDCOLLECTIVE ;  /* 0x000000000000791b */ /* 0x003fe20003800000 */
.L_x_934:
[----:B------:R-:W-:Y:S02]  /*2c890*/  IMAD.MOV.U32 R12, RZ, RZ, 0x1f ;  /* 0x0000001fff0c7424 */ /* 0x000fe400078e00ff */
[----:B------:R-:W-:Y:S02]  /*2c8a0*/  IMAD.MOV.U32 R11, RZ, RZ, 0x1f ;  /* 0x0000001fff0b7424 */ /* 0x000fe400078e00ff */
[----:B------:R-:W-:-:S05]  /*2c8b0*/  IMAD.MOV.U32 R5, RZ, RZ, R14 ;  /* 0x000000ffff057224 */ /* 0x000fca00078e000e */
[----:B------:R-:W-:-:S04]  /*2c8c0*/  SEL R5, R5, RZ, P5 ;  /* 0x000000ff05057207 */ /* 0x000fc80002800000 */
[----:B------:R-:W-:-:S05]  /*2c8d0*/  IADD3 R5, R3, R5, RZ ;  /* 0x0000000503057210 */ /* 0x000fca0007ffe0ff */
[----:B------:R-:W-:-:S07]  /*2c8e0*/  IMAD.MOV.U32 R13, RZ, RZ, R5 ;  /* 0x000000ffff0d7224 */ /* 0x000fce00078e0005 */
[----:B------:R-:W-:Y:S05]  /*2c8f0*/  WARPSYNC.COLLECTIVE R15, `(.L_x_935) ;  /* 0x000000000f087348 */ /* 0x000fea0003c00000 */
[----:B------:R0:W1:Y:S02]  /*2c900*/  SHFL.IDX P6, R14, R13, R12, R11 ;  /* 0x0000000c0d0e7389 */ /* 0x00006400000c000b */
[----:B01----:R-:W-:Y:S01]  /*2c910*/  ENDCOLLECTIVE ;  /* 0x000000000000791b */ /* 0x003fe20003800000 */
.L_x_935:
[----:B------:R-:W-:Y:S01]  /*2c920*/  IMAD.MOV.U32 R6, RZ, RZ, R14 ;  /* 0x000000ffff067224 */ /* 0x000fe200078e000e */
[----:B------:R-:W-:Y:S06]  /*2c930*/  BRA `(.L_x_936) ;  /* 0xffffffbc00d07947 */ /* 0x000fec000383ffff */
.L_x_787:
[----:B------:R-:W-:Y:S01]  /*2c940*/  BSSY B0, `(.L_x_937) ;  /* 0x0000008000007945 */ /* 0x000fe20003800000 */
[----:B-----5:R-:W-:Y:S01]  /*2c950*/  MOV R13, R2 ;  /* 0x00000002000d7202 */ /* 0x020fe20000000f00 */
[----:B------:R-:W-:Y:S02]  /*2c960*/  IMAD.MOV.U32 R12, RZ, RZ, 0x1 ;  /* 0x00000001ff0c7424 */ /* 0x000fe400078e00ff */
[----:B------:R-:W-:Y:S02]  /*2c970*/  IMAD.MOV.U32 R11, RZ, RZ, RZ ;  /* 0x000000ffff0b7224 */ /* 0x000fe400078e00ff */
[----:B------:R-:W-:-:S07]  /*2c980*/  IMAD.MOV.U32 R15, RZ, RZ, -0x1 ;  /* 0xffffffffff0f7424 */ /* 0x000fce00078e00ff */
[----:B01----:R-:W-:Y:S05]  /*2c990*/  WARPSYNC.COLLECTIVE R15, `(.L_x_938) ;  /* 0x000000000f087348 */ /* 0x003fea0003c00000 */
[----:B------:R2:W3:Y:S02]  /*2c9a0*/  SHFL.UP P6, R14, R13, R12, R11 ;  /* 0x0400000c0d0e7389 */ /* 0x0004e400000c000b */
[----:B0123--:R-:W-:Y:S01]  /*2c9b0*/  ENDCOLLECTIVE ;  /* 0x000000000000791b */ /* 0x00ffe20003800000 */
.L_x_938:
[----:B------:R-:W-:Y:S05]  /*2c9c0*/  BSYNC B0 ;  /* 0x0000000000007941 */ /* 0x000fea0003800000 */
.L_x_937:
[----:B------:R-:W-:Y:S02]  /*2c9d0*/  IMAD.MOV.U32 R3, RZ, RZ, R14 ;  /* 0x000000ffff037224 */ /* 0x000fe400078e000e */
[----:B------:R-:W-:Y:S02]  /*2c9e0*/  IMAD.MOV.U32 R12, RZ, RZ, 0x2 ;  /* 0x00000002ff0c7424 */ /* 0x000fe400078e00ff */
[----:B------:R-:W-:Y:S01]  /*2c9f0*/  IMAD.MOV.U32 R11, RZ, RZ, RZ ;  /* 0x000000ffff0b7224 */ /* 0x000fe200078e00ff */
[----:B------:R-:W-:Y:S01]  /*2ca00*/  SEL R3, R3, RZ, P1 ;  /* 0x000000ff03037207 */ /* 0x000fe20000800000 */
[----:B------:R-:W-:-:S03]  /*2ca10*/  IMAD.MOV.U32 R15, RZ, RZ, -0x1 ;  /* 0xffffffffff0f7424 */ /* 0x000fc600078e00ff */
[----:B------:R-:W-:-:S05]  /*2ca20*/  IADD3 R3, R2, R3, RZ ;  /* 0x0000000302037210 */ /* 0x000fca0007ffe0ff */
[----:B------:R-:W-:-:S07]  /*2ca30*/  IMAD.MOV.U32 R13, RZ, RZ, R3 ;  /* 0x000000ffff0d7224 */ /* 0x000fce00078e0003 */
[----:B------:R-:W-:Y:S05]  /*2ca40*/  WARPSYNC.COLLECTIVE R15, `(.L_x_939) ;  /* 0x000000000f087348 */ /* 0x000fea0003c00000 */
[----:B------:R0:W1:Y:S02]  /*2ca50*/  SHFL.UP P6, R14, R13, R12, R11 ;  /* 0x0400000c0d0e7389 */ /* 0x00006400000c000b */
[----:B01----:R-:W-:Y:S01]  /*2ca60*/  ENDCOLLECTIVE ;  /* 0x000000000000791b */ /* 0x003fe20003800000 */
.L_x_939:
        /* <DEDUP_REMOVED lines=8> */
.L_x_940:
[----:B------:R-:W-:Y:S02]  /*2caf0*/  IMAD.MOV.U32 R12, RZ, RZ, 0x8 ;  /* 0x00000008ff0c7424 */ /* 0x000fe400078e00ff */
[----:B------:R-:W-:-:S05]  /*2cb00*/  IMAD.MOV.U32 R5, RZ, RZ, R14 ;  /* 0x000000ffff057224 */ /* 0x000fca00078e000e */
[----:B------:R-:W-:-:S04]  /*2cb10*/  SEL R5, R5, RZ, P3 ;  /* 0x000000ff05057207 */ /* 0x000fc80001800000 */
[----:B------:R-:W-:-:S05]  /*2cb20*/  IADD3 R3, R3, R5, RZ ;  /* 0x0000000503037210 */ /* 0x000fca0007ffe0ff */
[----:B------:R-:W-:-:S07]  /*2cb30*/  IMAD.MOV.U32 R13, RZ, RZ, R3 ;  /* 0x000000ffff0d7224 */ /* 0x000fce00078e0003 */
[----:B------:R-:W-:Y:S05]  /*2cb40*/  WARPSYNC.COLLECTIVE R15, `(.L_x_941) ;  /* 0x000000000f087348 */ /* 0x000fea0003c00000 */
[----:B------:R0:W1:Y:S02]  /*2cb50*/  SHFL.UP P6, R14, R13, R12, R11 ;  /* 0x0400000c0d0e7389 */ /* 0x00006400000c000b */
[----:B01----:R-:W-:Y:S01]  /*2cb60*/  ENDCOLLECTIVE ;  /* 0x000000000000791b */ /* 0x003fe20003800000 */
.L_x_941:
        /* <DEDUP_REMOVED lines=8> */
.L_x_942:
[----:B------:R-:W-:Y:S01]  /*2cbf0*/  MOV R12, 0x1f ;  /* 0x0000001f000c7802 */ /* 0x000fe20000000f00 */
[----:B------:R-:W-:Y:S02]  /*2cc00*/  IMAD.MOV.U32 R11, RZ, RZ, 0x1f ;  /* 0x0000001fff0b7424 */ /* 0x000fe400078e00ff */
[----:B------:R-:W-:-:S05]  /*2cc10*/  IMAD.MOV.U32 R5, RZ, RZ, R14 ;  /* 0x000000ffff057224 */ /* 0x000fca00078e000e */
[----:B------:R-:W-:-:S05]  /*2cc20*/  SEL R5, R5, RZ, P5 ;  /* 0x000000ff05057207 */ /* 0x000fca0002800000 */
[----:B------:R-:W-:-:S04]  /*2cc30*/  IMAD.IADD R5, R3, 0x1, R5 ;  /* 0x0000000103057824 */ /* 0x000fc800078e0205 */
[----:B------:R-:W-:-:S07]  /*2cc40*/  IMAD.MOV.U32 R13, RZ, RZ, R5 ;  /* 0x000000ffff0d7224 */ /* 0x000fce00078e0005 */
[----:B------:R-:W-:Y:S05]  /*2cc50*/  WARPSYNC.COLLECTIVE R15, `(.L_x_943) ;  /* 0x000000000f087348 */ /* 0x000fea0003c00000 */
[----:B------:R0:W1:Y:S02]  /*2cc60*/  SHFL.IDX P6, R14, R13, R12, R11 ;  /* 0x0000000c0d0e7389 */ /* 0x00006400000c000b */
[----:B01----:R-:W-:Y:S01]  /*2cc70*/  ENDCOLLECTIVE ;  /* 0x000000000000791b */ /* 0x003fe20003800000 */
.L_x_943:
[----:B------:R-:W-:Y:S01]  /*2cc80*/  IMAD.MOV.U32 R6, RZ, RZ, R14 ;  /* 0x000000ffff067224 */ /* 0x000fe200078e000e */
[----:B------:R-:W-:Y:S06]  /*2cc90*/  BRA `(.L_x_944) ;  /* 0xffffffbc00947947 */ /* 0x000fec000383ffff */
.L_x_789:
[----:B------:R-:W-:Y:S01]  /*2cca0*/  BSSY B0, `(.L_x_945) ;  /* 0x0000006000007945 */ /* 0x000fe20003800000 */
[----:B------:R-:W-:Y:S01]  /*2ccb0*/  PLOP3.LUT P6, PT, P6, PT, PT, 0x8, 0x0 ;  /* 0x000000000000781c */ /* 0x000fe200037ce170 */
[----:B------:R-:W-:-:S12]  /*2ccc0*/  IMAD.MOV.U32 R15, RZ, RZ, -0x1 ;  /* 0xffffffffff0f7424 */ /* 0x000fd800078e00ff */
[----:B01----:R-:W-:Y:S05]  /*2ccd0*/  WARPSYNC.COLLECTIVE R15, `(.L_x_946) ;  /* 0x000000000f087348 */ /* 0x003fea0003c00000 */
[----:B------:R-:W-:Y:S01]  /*2cce0*/  VOTE.ANY R14, PT, P6 ;  /* 0x00000000000e7806 */ /* 0x000fe200030e0100 */
[----:B01----:R-:W-:Y:S06]  /*2ccf0*/  ENDCOLLECTIVE ;  /* 0x000000000000791b */ /* 0x003fec0003800000 */
.L_x_946:
[----:B------:R-:W-:Y:S05]  /*2cd00*/  BSYNC B0 ;  /* 0x0000000000007941 */ /* 0x000fea0003800000 */
.L_x_945:
[----:B------:R-:W-:Y:S01]  /*2cd10*/  IMAD.MOV.U32 R3, RZ, RZ, R14 ;  /* 0x000000ffff037224 */ /* 0x000fe200078e000e */
[----:B------:R-:W-:Y:S01]  /*2cd20*/  MOV R13, R2 ;  /* 0x00000002000d7202 */ /* 0x000fe20000000f00 */
[----:B------:R-:W-:Y:S02]  /*2cd30*/  IMAD.MOV.U32 R11, RZ, RZ, 0x1f ;  /* 0x0000001fff0b7424 */ /* 0x000fe400078e00ff */
[----:B------:R-:W0:Y:S01]  /*2cd40*/  POPC R4, R3 ;  /* 0x0000000300047309 */ /* 0x000e220000000000 */
[----:B------:R-:W-:Y:S02]  /*2cd50*/  IMAD.MOV.U32 R15, RZ, RZ, -0x1 ;  /* 0xffffffffff0f7424 */ /* 0x000fe400078e00ff */
[----:B0-----:R-:W-:-:S07]  /*2cd60*/  IMAD.MOV.U32 R12, RZ, RZ, R4 ;  /* 0x000000ffff0c7224 */ /* 0x001fce00078e0004 */
[----:B------:R-:W-:Y:S05]  /*2cd70*/  WARPSYNC.COLLECTIVE R15, `(.L_x_947) ;  /* 0x000000000f087348 */ /* 0x000fea0003c00000 */
[----:B------:R0:W1:Y:S02]  /*2cd80*/  SHFL.IDX P6, R14, R13, R12, R11 ;  /* 0x0000000c0d0e7389 */ /* 0x00006400000c000b */
[----:B01----:R-:W-:Y:S01]  /*2cd90*/  ENDCOLLECTIVE ;  /* 0x000000000000791b */ /* 0x003fe20003800000 */
.L_x_947:
[----:B------:R-:W-:Y:S01]  /*2cda0*/  IMAD.MOV.U32 R17, RZ, RZ, R14 ;  /* 0x000000ffff117224 */ /* 0x000fe200078e000e */
[----:B------:R-:W-:Y:S06]  /*2cdb0*/  BRA `(.L_x_948) ;  /* 0xffffffbc00847947 */ /* 0x000fec000383ffff */
.L_x_791:
[----:B------:R-:W-:Y:S01]  /*2cdc0*/  BSSY B0, `(.L_x_949) ;  /* 0x0000007000007945 */ /* 0x000fe20003800000 */
[----:B------:R-:W-:Y:S01]  /*2cdd0*/  MOV R13, R5 ;  /* 0x00000005000d7202 */ /* 0x000fe20000000f00 */
[----:B------:R-:W-:Y:S02]  /*2cde0*/  IMAD.MOV.U32 R11, RZ, RZ, 0x1f ;  /* 0x0000001fff0b7424 */ /* 0x000fe400078e00ff */
[----:B------:R-:W-:-:S07]  /*2cdf0*/  IMAD.MOV.U32 R15, RZ, RZ, -0x1 ;  /* 0xffffffffff0f7424 */ /* 0x000fce00078e00ff */
[----:B01-3--:R-:W-:Y:S05]  /*2ce00*/  WARPSYNC.COLLECTIVE R15, `(.L_x_950) ;  /* 0x000000000f087348 */ /* 0x00bfea0003c00000 */
[----:B------:R2:W4:Y:S02]  /*2ce10*/  SHFL.IDX P6, R14, R13, R12, R11 ;  /* 0x0000000c0d0e7389 */ /* 0x00052400000c000b */
[----:B01234-:R-:W-:Y:S01]  /*2ce20*/  ENDCOLLECTIVE ;  /* 0x000000000000791b */ /* 0x01ffe20003800000 */
.L_x_950:
[----:B------:R-:W-:Y:S05]  /*2ce30*/  BSYNC B0 ;  /* 0x0000000000007941 */ /* 0x000fea0003800000 */
.L_x_949:
[----:B------:R-:W-:Y:S01]  /*2ce40*/  IMAD.MOV.U32 R2, RZ, RZ, R14 ;  /* 0x000000ffff027224 */ /* 0x000fe200078e000e */
[----:B------:R-:W-:Y:S06]  /*2ce50*/  BRA `(.L_x_790) ;  /* 0xffffffbc00787947 */ /* 0x000fec000383ffff */
.L_x_795:
[----:B0-----:R0:W1:Y:S02]  /*2ce60*/  SYNCS.PHASECHK.TRANS64.TRYWAIT P0, [R0+URZ+0x33420], R3 ;  /* 0x03342003000075a7 */ /* 0x001064000800017f */
[----:B-1----:R-:W-:Y:S05]  /*2ce70*/  @!P0 NANOSLEEP.SYNCS 0x989680 ;  /* 0x009896800000895d */ /* 0x002fea0003900000 */
[----:B------:R-:W1:Y:S02]  /*2ce80*/  @!P0 SYNCS.PHASECHK.TRANS64 P0, [R0+URZ+0x33420], R3 ;  /* 0x03342003000085a7 */ /* 0x000e64000800007f */
[----:B-1----:R-:W-:Y:S05]  /*2ce90*/  @!P0 BRA `(.L_x_795) ;  /* 0xfffffffc00f08947 */ /* 0x002fea000383ffff */
[----:B------:R-:W-:Y:S05]  /*2cea0*/  BRA `(.L_x_951) ;  /* 0xffffffc0006c7947 */ /* 0x000fea000383ffff */
.L_x_796:
[----:B------:R-:W1:Y:S01]  /*2ceb0*/  S2R R2, SR_TID.X ;  /* 0x0000000000027919 */ /* 0x000e620000002100 */
[----:B------:R-:W-:Y:S01]  /*2cec0*/  BSSY B0, `(.L_x_952) ;  /* 0x000000a000007945 */ /* 0x000fe20003800000 */
[----:B------:R-:W-:Y:S01]  /*2ced0*/  MOV R12, RZ ;  /* 0x000000ff000c7202 */ /* 0x000fe20000000f00 */
        /* <DEDUP_REMOVED lines=8> */
.L_x_953:
[----:B------:R-:W-:Y:S05]  /*2cf60*/  BSYNC B0 ;  /* 0x0000000000007941 */ /* 0x000fea0003800000 */
.L_x_952:
[----:B------:R-:W-:Y:S05]  /*2cf70*/  BRA `(.L_x_954) ;  /* 0xffffffc000547947 */ /* 0x000fea000383ffff */
.L_x_797:
[----:B------:R-:W-:Y:S01]  /*2cf80*/  BSSY B0, `(.L_x_955) ;  /* 0x0000006000007945 */ /* 0x000fe20003800000 */
[----:B------:R-:W-:-:S07]  /*2cf90*/  IMAD.MOV.U32 R15, RZ, RZ, -0x1 ;  /* 0xffffffffff0f7424 */ /* 0x000fce00078e00ff */
[----:B01----:R-:W-:Y:S05]  /*2cfa0*/  WARPSYNC.COLLECTIVE R15, `(.L_x_956) ;  /* 0x000000000f0c7348 */ /* 0x003fea0003c00000 */
[----:B------:R-:W-:Y:S02]  /*2cfb0*/  ELECT P6, UR62, PT ;  /* 0x00000000003e782f */ /* 0x000fe400038c0000 */
[----:B------:R-:W-:Y:S01]  /*2cfc0*/  MOV R14, UR62 ;  /* 0x0000003e000e7c02 */ /* 0x000fe20008000f00 */
[----:B01----:R-:W-:Y:S10]  /*2cfd0*/  ENDCOLLECTIVE ;  /* 0x000000000000791b */ /* 0x003ff40003800000 */
.L_x_956:
[----:B------:R-:W-:Y:S05]  /*2cfe0*/  BSYNC B0 ;  /* 0x0000000000007941 */ /* 0x000fea0003800000 */
.L_x_955:
[----:B------:R-:W-:Y:S05]  /*2cff0*/  BRA `(.L_x_957) ;  /* 0xffffffc000487947 */ /* 0x000fea000383ffff */
.L_x_799:
[----:B0-----:R0:W1:Y:S02]  /*2d000*/  SYNCS.PHASECHK.TRANS64.TRYWAIT P1, [R6+URZ], R5 ;  /* 0x00000005060075a7 */ /* 0x001064000802017f */
[----:B-1----:R-:W-:Y:S05]  /*2d010*/  @!P1 NANOSLEEP.SYNCS 0x989680 ;  /* 0x009896800000995d */ /* 0x002fea0003900000 */
[----:B------:R-:W1:Y:S02]  /*2d020*/  @!P1 SYNCS.PHASECHK.TRANS64 P1, [R6+URZ], R5 ;  /* 0x00000005060095a7 */ /* 0x000e64000802007f */
[----:B-1----:R-:W-:Y:S05]  /*2d030*/  @!P1 BRA `(.L_x_799) ;  /* 0xfffffffc00f09947 */ /* 0x002fea000383ffff */
[----:B------:R-:W-:Y:S05]  /*2d040*/  BRA `(.L_x_958) ;  /* 0xffffffc000847947 */ /* 0x000fea000383ffff */
.L_x_800:
[----:B-1----:R1:W2:Y:S02]  /*2d050*/  SYNCS.PHASECHK.TRANS64.TRYWAIT P1, [R7+URZ], R2 ;  /* 0x00000002070075a7 */ /* 0x0022a4000802017f */
[----:B--2---:R-:W-:Y:S05]  /*2d060*/  @!P1 NANOSLEEP.SYNCS 0x989680 ;  /* 0x009896800000995d */ /* 0x004fea0003900000 */
[----:B------:R-:W2:Y:S02]  /*2d070*/  @!P1 SYNCS.PHASECHK.TRANS64 P1, [R7+URZ], R2 ;  /* 0x00000002070095a7 */ /* 0x000ea4000802007f */
[----:B--2---:R-:W-:Y:S05]  /*2d080*/  @!P1 BRA `(.L_x_800) ;  /* 0xfffffffc00f09947 */ /* 0x004fea000383ffff */
[----:B------:R-:W-:Y:S05]  /*2d090*/  BRA `(.L_x_959) ;  /* 0xffffffc000787947 */ /* 0x000fea000383ffff */
.L_x_802:
[----:B--2---:R2:W3:Y:S02]  /*2d0a0*/  SYNCS.PHASECHK.TRANS64.TRYWAIT P1, [R4+URZ+0x33460], R5 ;  /* 0x03346005040075a7 */ /* 0x0044e4000802017f */
[----:B---3--:R-:W-:Y:S05]  /*2d0b0*/  @!P1 NANOSLEEP.SYNCS 0x989680 ;  /* 0x009896800000995d */ /* 0x008fea0003900000 */
[----:B------:R-:W3:Y:S02]  /*2d0c0*/  @!P1 SYNCS.PHASECHK.TRANS64 P1, [R4+URZ+0x33460], R5 ;  /* 0x03346005040095a7 */ /* 0x000ee4000802007f */
[----:B---3--:R-:W-:Y:S05]  /*2d0d0*/  @!P1 BRA `(.L_x_802) ;  /* 0xfffffffc00f09947 */ /* 0x008fea000383ffff */
[----:B------:R-:W-:Y:S05]  /*2d0e0*/  BRA `(.L_x_960) ;  /* 0xffffffc0007c7947 */ /* 0x000fea000383ffff */
.L_x_804:
[----:B---3--:R3:W4:Y:S02]  /*2d0f0*/  SYNCS.PHASECHK.TRANS64.TRYWAIT P1, [R3+URZ+0x33460], R2 ;  /* 0x03346002030075a7 */ /* 0x008724000802017f */
[----:B----4-:R-:W-:Y:S05]  /*2d100*/  @!P1 NANOSLEEP.SYNCS 0x989680 ;  /* 0x009896800000995d */ /* 0x010fea0003900000 */
[----:B------:R-:W4:Y:S02]  /*2d110*/  @!P1 SYNCS.PHASECHK.TRANS64 P1, [R3+URZ+0x33460], R2 ;  /* 0x03346002030095a7 */ /* 0x000f24000802007f */
[----:B----4-:R-:W-:Y:S05]  /*2d120*/  @!P1 BRA `(.L_x_804) ;  /* 0xfffffffc00f09947 */ /* 0x010fea000383ffff */
[----:B------:R-:W-:Y:S05]  /*2d130*/  BRA `(.L_x_961) ;  /* 0xffffffc0007c7947 */ /* 0x000fea000383ffff */
.L_x_806:
[----:B----4-:R4:W0:Y:S02]  /*2d140*/  SYNCS.PHASECHK.TRANS64.TRYWAIT P0, [R4+URZ+0x33480], R5 ;  /* 0x03348005040075a7 */ /* 0x010824000800017f */
[----:B0-----:R-:W-:Y:S05]  /*2d150*/  @!P0 NANOSLEEP.SYNCS 0x989680 ;  /* 0x009896800000895d */ /* 0x001fea0003900000 */
[----:B------:R-:W0:Y:S02]  /*2d160*/  @!P0 SYNCS.PHASECHK.TRANS64 P0, [R4+URZ+0x33480], R5 ;  /* 0x03348005040085a7 */ /* 0x000e24000800007f */
[----:B0-----:R-:W-:Y:S05]  /*2d170*/  @!P0 BRA `(.L_x_806) ;  /* 0xfffffffc00f08947 */ /* 0x001fea000383ffff */
[----:B------:R-:W-:Y:S05]  /*2d180*/  BRA `(.L_x_807) ;  /* 0xffffffc000787947 */ /* 0x000fea000383ffff */
.L_x_962:
        /* <DEDUP_REMOVED lines=15> */
.L_x_2865:


//--------------------- .text._ZN7cutlass13device_kernelIN5flash11enable_sm90INS1_16FlashAttnFwdSm90INS1_25CollectiveMainloopFwdSm90ILi2EN4cute5tupleIJNS5_1CILi1EEES8_S8_EEENS6_IJNS7_ILi128EEENS7_ILi160EEENS7_ILi192EEEEEELi192ENS_12float_e4m3_tEfNS_4arch4Sm90ELb0ELb1ELb0ELb0ELb0ELb0ELb0ELb1ELb1ELb1ELb0ELb0EEENS1_21CollectiveEpilogueFwdINS6_IJSA_SC_SB_EEES9_NS_10bfloat16_tESG_Li256ELb0ELb1ELb0ELb1EEENS1_30DynamicPersistentTileSchedulerILi256ELi128ELb0ELb1ELb1EEEEEEEEEvNT_6ParamsE --------------------------
	.section	.text._ZN7cutlass13device_kernelIN5flash11enable_sm90INS1_16FlashAttnFwdSm90INS1_25CollectiveMainloopFwdSm90ILi2EN4cute5tupleIJNS5_1CILi1EEES8_S8_EEENS6_IJNS7_ILi128EEENS7_ILi160EEENS7_ILi192EEEEEELi192ENS_12float_e4m3_tEfNS_4arch4Sm90ELb0ELb1ELb0ELb0ELb0ELb0ELb0ELb1ELb1ELb1ELb0ELb0EEENS1_21CollectiveEpilogueFwdINS6_IJSA_SC_SB_EEES9_NS_10bfloat16_tESG_Li256ELb0ELb1ELb0ELb1EEENS1_30DynamicPersistentTileSchedulerILi256ELi128ELb0ELb1ELb1EEEEEEEEEvNT_6ParamsE,"ax",@progbits
	.align	128
.text._ZN7cutlass13device_kernelIN5flash11enable_sm90INS1_16FlashAttnFwdSm90INS1_25CollectiveMainloopFwdSm90ILi2EN4cute5tupleIJNS5_1CILi1EEES8_S8_EEENS6_IJNS7_ILi128EEENS7_ILi160EEENS7_ILi192EEEEEELi192ENS_12float_e4m3_tEfNS_4arch4Sm90ELb0ELb1ELb0ELb0ELb0ELb0ELb0ELb1ELb1ELb1ELb0ELb0EEENS1_21CollectiveEpilogueFwdINS6_IJSA_SC_SB_EEES9_NS_10bfloat16_tESG_Li256ELb0ELb1ELb0ELb1EEENS1_30DynamicPersistentTileSchedulerILi256ELi128ELb0ELb1ELb1EEEEEEEEEvNT_6ParamsE:
        .type           _ZN7cutlass13device_kernelIN5flash11enable_sm90INS1_16FlashAttnFwdSm90INS1_25CollectiveMainloopFwdSm90ILi2EN4cute5tupleIJNS5_1CILi1EEES8_S8_EEENS6_IJNS7_ILi128EEENS7_ILi160EEENS7_ILi192EEEEEELi192ENS_12float_e4m3_tEfNS_4arch4Sm90ELb0ELb1ELb0ELb0ELb0ELb0ELb0ELb1ELb1ELb1ELb0ELb0EEENS1_21CollectiveEpilogueFwdINS6_IJSA_SC_SB_EEES9_NS_10bfloat16_tESG_Li256ELb0ELb1ELb0ELb1EEENS1_30DynamicPersistentTileSchedulerILi256ELi128ELb0ELb1ELb1EEEEEEEEEvNT_6ParamsE,@function
        .size           _ZN7cutlass13device_kernelIN5flash11enable_sm90INS1_16FlashAttnFwdSm90INS1_25CollectiveMainloopFwdSm90ILi2EN4cute5tupleIJNS5_1CILi1EEES8_S8_EEENS6_IJNS7_ILi128EEENS7_ILi160EEENS7_ILi192EEEEEELi192ENS_12float_e4m3_tEfNS_4arch4Sm90ELb0ELb1ELb0ELb0ELb0ELb0ELb0ELb1ELb1ELb1ELb0ELb0EEENS1_21CollectiveEpilogueFwdINS6_IJSA_SC_SB_EEES9_NS_10bfloat16_tESG_Li256ELb0ELb1ELb0ELb1EEENS1_30DynamicPersistentTileSchedulerILi256ELi128ELb0ELb1ELb1EEEEEEEEEvNT_6ParamsE,(.L_x_2866 - _ZN7cutlass13device_kernelIN5flash11enable_sm90INS1_16FlashAttnFwdSm90INS1_25CollectiveMainloopFwdSm90ILi2EN4cute5tupleIJNS5_1CILi1EEES8_S8_EEENS6_IJNS7_ILi128EEENS7_ILi160EEENS7_ILi192EEEEEELi192ENS_12float_e4m3_tEfNS_4arch4Sm90ELb0ELb1ELb0ELb0ELb0ELb0ELb0ELb1ELb1ELb1ELb0ELb0EEENS1_21CollectiveEpilogueFwdINS6_IJSA_SC_SB_EEES9_NS_10bfloat16_tESG_Li256ELb0ELb1ELb0ELb1EEENS1_30DynamicPersistentTileSchedulerILi256ELi128ELb0ELb1ELb1EEEEEEEEEvNT_6ParamsE)
        .other          _ZN7cutlass13device_kernelIN5flash11enable_sm90INS1_16FlashAttnFwdSm90INS1_25CollectiveMainloopFwdSm90ILi2EN4cute5tupleIJNS5_1CILi1EEES8_S8_EEENS6_IJNS7_ILi128EEENS7_ILi160EEENS7_ILi192EEEEEELi192ENS_12float_e4m3_tEfNS_4arch4Sm90ELb0ELb1ELb0ELb0ELb0ELb0ELb0ELb1ELb1ELb1ELb0ELb0EEENS1_21CollectiveEpilogueFwdINS6_IJSA_SC_SB_EEES9_NS_10bfloat16_tESG_Li256ELb0ELb1ELb0ELb1EEENS1_30DynamicPersistentTileSchedulerILi256ELi128ELb0ELb1ELb1EEEEEEEEEvNT_6ParamsE,@"STO_CUDA_ENTRY STV_DEFAULT"
_ZN7cutlass13device_kernelIN5flash11enable_sm90INS1_16FlashAttnFwdSm90INS1_25CollectiveMainloopFwdSm90ILi2EN4cute5tupleIJNS5_1CILi1EEES8_S8_EEENS6_IJNS7_ILi128EEENS7_ILi160EEENS7_ILi192EEEEEELi192ENS_12float_e4m3_tEfNS_4arch4Sm90ELb0ELb1ELb0ELb0ELb0ELb0ELb0ELb1ELb1ELb1ELb0ELb0EEENS1_21CollectiveEpilogueFwdINS6_IJSA_SC_SB_EEES9_NS_10bfloat16_tESG_Li256ELb0ELb1ELb0ELb1EEENS1_30DynamicPersistentTileSchedulerILi256ELi128ELb0ELb1ELb1EEEEEEEEEvNT_6ParamsE:
        /* <DEDUP_REMOVED lines=18> */
.L_x_964:
[----:B------:R-:W-:Y:S05]  /*0120*/  BSYNC B0 ;  /* 0x0000000000007941 */ /* 0x000fea0003800000 */
.L_x_963:
        /* <DEDUP_REMOVED lines=41> */
.L_x_965:
        /* <DEDUP_REMOVED lines=22> */
.L_x_966:
        /* <DEDUP_REMOVED lines=18> */
.L_x_967:
        /* <DEDUP_REMOVED lines=22> */
.L_x_968:
        /* <DEDUP_REMOVED lines=22> */
.L_x_969:
[----:B------:R-:W-:Y:S01]  /*0900*/  PLOP3.LUT P0, PT, PT, PT, UP0, 0x80, 0x0 ;  /* 0x000000000000781c */ /* 0x000fe20003f0f008 */
[----:B------:R-:W-:Y:S01]  /*0910*/  UMOV UR38, 0x1 ;  /* 0x0000000100267882 */ /* 0x000fe20000000000 */
[----:B------:R-:W-:Y:S01]  /*0920*/  NOP ;  /* 0x0000000000007918 */ /* 0x000fe20000000000 */
[----:B------:R-:W-:Y:S01]  /*0930*/  USEL UR38, UR38, 0x2, !UP0 ;  /* 0x0000000226267887 */ /* 0x000fe2000c000000 */
[----:B------:R-:W-:Y:S01]  /*0940*/  ULDC.64 UR50, c[0x0][0x208] ;  /* 0x0000820000327ab9 */ /* 0x000fe20000000a00 */
[----:B012-4-:R-:W-:Y:S08]  /*0950*/  BAR.SYNC.DEFER_BLOCKING 0x0 ;  /* 0x0000000000007b1d */ /* 0x017ff00000010000 */
[----:B------:R-:W-:Y:S05]  /*0960*/  @!P0 BRA `(.L_x_970) ;  /* 0x0000015800f08947 */ /* 0x000fea0003800000 */
.L_x_971:
[----:B------:R-:W-:-:S08]  /*0970*/  NOP ;  /* 0x0000000000007918 */ /* 0x000fd00000000000 */
[----:B------:R-:W0:Y:S02]  /*0980*/  USETMAXREG.TRY_ALLOC.CTAPOOL UP0, 0xf0 ;  /* 0x000000f0000079c8 */ /* 0x000e240008000600 */
[----:B0-----:R-:W-:-:S13]  /*0990*/  PLOP3.LUT P0, PT, PT, PT, UP0, 0x80, 0x0 ;  /* 0x000000000000781c */ /* 0x001fda0003f0f008 */
[----:B------:R-:W-:Y:S05]  /*09a0*/  @!P0 BRA `(.L_x_971) ;  /* 0xfffffffc00f08947 */ /* 0x000fea000383ffff */
[----:B------:R-:W0:Y:S01]  /*09b0*/  S2R R2, SR_TID.X ;  /* 0x0000000000027919 */ /* 0x000e220000002100 */
[----:B------:R-:W1:Y:S08]  /*09c0*/  S2UR UR4, SR_CTAID.X ;  /* 0x00000000000479c3 */ /* 0x000e700000002500 */
[----:B------:R-:W-:Y:S08]  /*09d0*/  BAR.ARV 0x4, 0x180 ;  /* 0x0106000000007b1d */ /* 0x000ff00000002000 */
        /* <DEDUP_REMOVED lines=9> */
[----:B------:R-:W-:Y:S01]  /*0a70*/  UMOV UR46, URZ ;  /* 0x0000003f002e7c82 */ /* 0x000fe20008000000 */
[----:B------:R-:W-:Y:S02]  /*0a80*/  UMOV UR45, URZ ;  /* 0x0000003f002d7c82 */ /* 0x000fe40008000000 */
[----:B------:R-:W-:Y:S01]  /*0a90*/  SHF.R.S32.HI R3, RZ, 0x1f, R224 ;  /* 0x0000001fff037819 */ /* 0x000fe200000114e0 */
[----:B------:R-:W-:-:S03]  /*0aa0*/  UMOV UR49, URZ ;  /* 0x0000003f00317c82 */ /* 0x000fc60008000000 */
[CC--:B------:R-:W-:Y:S02]  /*0ab0*/  LEA.HI R0, R3.reuse, R224.reuse, RZ, 0x7 ;  /* 0x000000e003007211 */ /* 0x0c0fe400078f38ff */
[CC--:B------:R-:W-:Y:S02]  /*0ac0*/  LEA.HI R4, R3.reuse, R224.reuse, RZ, 0x5 ;  /* 0x000000e003047211 */ /* 0x0c0fe400078f28ff */
[----:B------:R-:W-:Y:S02]  /*0ad0*/  LOP3.LUT R221, R0, 0xffffff80, RZ, 0xc0, !PT ;  /* 0xffffff8000dd7812 */ /* 0x000fe400078ec0ff */
[----:B------:R-:W-:Y:S01]  /*0ae0*/  LEA.HI R2, R3, R224, RZ, 0x4 ;  /* 0x000000e003027211 */ /* 0x000fe200078f20ff */
[----:B------:R-:W-:Y:S02]  /*0af0*/  IMAD.SHL.U32 R4, R4, 0x20, RZ ;  /* 0x0000002004047824 */ /* 0x000fe400078e00ff */
[----:B------:R-:W-:Y:S01]  /*0b00*/  IMAD.IADD R221, R224, 0x1, -R221 ;  /* 0x00000001e0dd7824 */ /* 0x000fe200078e0add */
[----:B------:R-:W-:-:S02]  /*0b10*/  LOP3.LUT R5, R2, 0x3fffff0, RZ, 0xc0, !PT ;  /* 0x03fffff002057812 */ /* 0x000fc400078ec0ff */
[----:B------:R-:W-:Y:S02]  /*0b20*/  LOP3.LUT R4, R4, 0xfffffc00, RZ, 0xc0, !PT ;  /* 0xfffffc0004047812 */ /* 0x000fe400078ec0ff */
[----:B------:R-:W-:Y:S01]  /*0b30*/  SHF.R.S32.HI R6, RZ, 0x1f, R221 ;  /* 0x0000001fff067819 */ /* 0x000fe200000114dd */
[----:B------:R-:W-:Y:S01]  /*0b40*/  IMAD.IADD R5, R224, 0x1, -R5 ;  /* 0x00000001e0057824 */ /* 0x000fe200078e0a05 */
[----:B------:R-:W-:Y:S02]  /*0b50*/  SHF.R.S32.HI R7, RZ, 0x4, R2 ;  /* 0x00000004ff077819 */ /* 0x000fe40000011402 */
[----:B------:R-:W-:Y:S01]  /*0b60*/  LEA.HI R8, R6, R221, RZ, 0x2 ;  /* 0x000000dd06087211 */ /* 0x000fe200078f10ff */
[----:B------:R-:W-:Y:S01]  /*0b70*/  IMAD R223, R5, 0x40, R4 ;  /* 0x0000004005df7824 */ /* 0x000fe200078e0204 */
[----:B------:R-:W-:Y:S02]  /*0b80*/  LEA.HI R5, R3, R224, RZ, 0x2 ;  /* 0x000000e003057211 */ /* 0x000fe400078f10ff */
[----:B------:R-:W-:-:S02]  /*0b90*/  SHF.R.S32.HI R4, RZ, 0x2, R8 ;  /* 0x00000002ff047819 */ /* 0x000fc40000011408 */
[----:B------:R-:W-:Y:S02]  /*0ba0*/  SHF.R.S32.HI R9, RZ, 0x1f, R8 ;  /* 0x0000001fff097819 */ /* 0x000fe40000011408 */
[----:B------:R-:W-:Y:S02]  /*0bb0*/  LEA.HI R2, R2, R7, RZ, 0x1 ;  /* 0x0000000702027211 */ /* 0x000fe400078f08ff */
[----:B------:R-:W-:Y:S02]  /*0bc0*/  LOP3.LUT R11, R5, 0xfffffffc, RZ, 0xc0, !PT ;  /* 0xfffffffc050b7812 */ /* 0x000fe400078ec0ff */
[----:B------:R-:W-:Y:S02]  /*0bd0*/  SHF.R.S32.HI R5, RZ, 0x7, R0 ;  /* 0x00000007ff057819 */ /* 0x000fe40000011400 */
[----:B------:R-:W-:Y:S01]  /*0be0*/  LEA.HI R9, R9, R4, RZ, 0x3 ;  /* 0x0000000409097211 */ /* 0x000fe200078f18ff */
[----:B------:R-:W-:Y:S01]  /*0bf0*/  IMAD.IADD R11, R224, 0x1, -R11 ;  /* 0x00000001e00b7824 */ /* 0x000fe200078e0a0b */
[----:B------:R-:W-:-:S02]  /*0c00*/  LOP3.LUT R2, R2, 0x1ffffffe, RZ, 0xc0, !PT ;  /* 0x1ffffffe02027812 */ /* 0x000fc400078ec0ff */
[----:B------:R-:W-:Y:S02]  /*0c10*/  LEA.HI R0, R0, R5, RZ, 0x1 ;  /* 0x0000000500007211 */ /* 0x000fe400078f08ff */
[----:B------:R-:W-:Y:S01]  /*0c20*/  LOP3.LUT R9, R9, 0xfffffff8, RZ, 0xc0, !PT ;  /* 0xfffffff809097812 */ /* 0x000fe200078ec0ff */
[----:B------:R-:W-:Y:S01]  /*0c30*/  IMAD.IADD R2, R7, 0x1, -R2 ;  /* 0x0000000107027824 */ /* 0x000fe200078e0a02 */
[----:B------:R-:W-:Y:S02]  /*0c40*/  LEA.HI R6, R6, R221, RZ, 0x5 ;  /* 0x000000dd06067211 */ /* 0x000fe400078f28ff */
[----:B------:R-:W-:Y:S01]  /*0c50*/  LEA.HI R7, R11, R11, RZ, 0x1 ;  /* 0x0000000b0b077211 */ /* 0x000fe200078f08ff */
[----:B------:R-:W-:Y:S01]  /*0c60*/  IMAD.IADD R9, R4, 0x1, -R9 ;  /* 0x0000000104097824 */ /* 0x000fe200078e0a09 */
[----:B------:R-:W-:Y:S01]  /*0c70*/  LOP3.LUT R0, R0, 0x3fffffe, RZ, 0xc0, !PT ;  /* 0x03fffffe00007812 */ /* 0x000fe200078ec0ff */
[----:B------:R-:W-:Y:S01]  /*0c80*/  IMAD R223, R2, 0x8, R223 ;  /* 0x0000000802df7824 */ /* 0x000fe200078e02df */
[----:B------:R-:W-:-:S02]  /*0c90*/  SHF.R.S32.HI R6, RZ, 0x5, R6 ;  /* 0x00000005ff067819 */ /* 0x000fc40000011406 */
[----:B------:R-:W-:Y:S01]  /*0ca0*/  LOP3.LUT R4, R7, 0x1ffffffe, RZ, 0xc0, !PT ;  /* 0x1ffffffe07047812 */ /* 0x000fe200078ec0ff */
[----:B------:R-:W-:Y:S01]  /*0cb0*/  IMAD.IADD R0, R5, 0x1, -R0 ;  /* 0x0000000105007824 */ /* 0x000fe200078e0a00 */
[----:B------:R-:W-:Y:S01]  /*0cc0*/  LEA.HI R3, R3, R224, RZ, 0x3 ;  /* 0x000000e003037211 */ /* 0x000fe200078f18ff */
[----:B------:R-:W-:Y:S01]  /*0cd0*/  IMAD R9, R6, 0x10, R9 ;  /* 0x0000001006097824 */ /* 0x000fe200078e0209 */
[----:B------:R-:W-:Y:S01]  /*0ce0*/  LOP3.LUT R18, R8, 0x7ffffffc, RZ, 0xc0, !PT ;  /* 0x7ffffffc08127812 */ /* 0x000fe200078ec0ff */
[----:B------:R-:W-:Y:S01]  /*0cf0*/  IMAD.IADD R19, R11, 0x1, -R4 ;  /* 0x000000010b137824 */ /* 0x000fe200078e0a04 */
[----:B------:R-:W-:Y:S01]  /*0d00*/  LOP3.LUT R5, R3, 0xfffffff8, RZ, 0xc0, !PT ;  /* 0xfffffff803057812 */ /* 0x000fe200078ec0ff */
[----:B------:R-:W-:Y:S01]  /*0d10*/  IMAD R222, R0, 0x40, R9 ;  /* 0x0000004000de7824 */ /* 0x000fe200078e0209 */
[----:B------:R-:W-:Y:S01]  /*0d20*/  SHF.R.S32.HI R220, RZ, 0x3, R3 ;  /* 0x00000003ffdc7819 */ /* 0x000fe20000011403 */
[----:B------:R-:W-:Y:S02]  /*0d30*/  IMAD.IADD R18, R221, 0x1, -R18 ;  /* 0x00000001dd127824 */ /* 0x000fe400078e0a12 */
[----:B------:R-:W-:-:S02]  /*0d40*/  IMAD.IADD R22, R224, 0x1, -R5 ;  /* 0x00000001e0167824 */ /* 0x000fc400078e0a05 */
[----:B------:R-:W-:-:S07]  /*0d50*/  IMAD R19, R19, 0x8, R222 ;  /* 0x0000000813137824 */ /* 0x000fce00078e02de */
.L_x_1072:
[----:B------:R-:W-:Y:S01]  /*0d60*/  ULDC UR5, c[0x0][0xc60] ;  /* 0x0003180000057ab9 */ /* 0x000fe20000000800 */
[----:B------:R-:W-:Y:S01]  /*0d70*/  UMOV UR9, UR4 ;  /* 0x0000000400097c82 */ /* 0x000fe20008000000 */
[----:B------:R-:W-:-:S11]  /*0d80*/  UISETP.NE.AND UP0, UPT, UR5, 0x1, UPT ;  /* 0x000000010500788c */ /* 0x000fd6000bf05270 */
[----:B------:R-:W-:Y:S01]  /*0d90*/  @UP0 ULDC UR6, c[0x0][0xc64] ;  /* 0x0003190000060ab9 */ /* 0x000fe20000000800 */
[----:B------:R-:W-:Y:S01]  /*0da0*/  @UP0 ULDC UR8, c[0x0][0xc68] ;  /* 0x00031a0000080ab9 */ /* 0x000fe20000000800 */
[----:B------:R-:W-:-:S04]  /*0db0*/  UIMAD.WIDE.U32 UR6, UR4, UR6, URZ ;  /* 0x00000006040672a5 */ /* 0x000fc8000f8e003f */
[----:B------:R-:W-:-:S03]  /*0dc0*/  @UP0 USHF.R.U32.HI UR9, URZ, UR8, UR7 ;  /* 0x000000083f090299 */ /* 0x000fc60008011607 */
[----:B------:R-:W-:Y:S02]  /*0dd0*/  ULDC UR6, c[0x0][0xc78] ;  /* 0x00031e0000067ab9 */ /* 0x000fe40000000800 */
[----:B------:R-:W-:Y:S02]  /*0de0*/  UISETP.GE.AND UP0, UPT, UR9, UR6, UPT ;  /* 0x000000060900728c */ /* 0x000fe4000bf06270 */
[----:B------:R-:W-:-:S04]  /*0df0*/  UIADD3 UR6, -UR9, URZ, URZ ;  /* 0x0000003f09067290 */ /* 0x000fc8000fffe13f */
[----:B------:R-:W-:Y:S01]  /*0e00*/  PLOP3.LUT P0, PT, PT, PT, UP0, 0x80, 0x0 ;  /* 0x000000000000781c */ /* 0x000fe20003f0f008 */
[----:B------:R-:W-:-:S12]  /*0e10*/  UIMAD UR7, UR5, UR6, UR4 ;  /* 0x00000006050772a4 */ /* 0x000fd8000f8e0204 */
[----:B012345:R-:W-:Y:S05]  /*0e20*/  @!P0 BRA `(.L_x_972) ;  /* 0x0000000000208947 */ /* 0x03ffea0003800000 */
[----:B------:R-:W-:Y:S01]  /*0e30*/  ULDC UR6, c[0x0][0xc6c] ;  /* 0x00031b0000067ab9 */ /* 0x000fe20000000800 */
[----:B------:R-:W-:Y:S01]  /*0e40*/  UMOV UR8, UR7 ;  /* 0x0000000700087c82 */ /* 0x000fe20008000000 */
[----:B------:R-:W-:-:S11]  /*0e50*/  UISETP.NE.AND UP0, UPT, UR6, 0x1, UPT ;  /* 0x000000010600788c */ /* 0x000fd6000bf05270 */
[----:B------:R-:W-:Y:S02]  /*0e60*/  @UP0 ULDC.64 UR10, c[0x0][0xc70] ;  /* 0x00031c00000a0ab9 */ /* 0x000fe40000000a00 */
[----:B------:R-:W-:-:S04]  /*0e70*/  UIMAD.WIDE.U32 UR4, UR7, UR10, URZ ;  /* 0x0000000a070472a5 */ /* 0x000fc8000f8e003f */
[----:B------:R-:W-:-:S04]  /*0e80*/  @UP0 USHF.R.U32.HI UR8, URZ, UR11, UR5 ;  /* 0x0000000b3f080299 */ /* 0x000fc80008011605 */
[----:B------:R-:W-:Y:S01]  /*0e90*/  UIMAD UR4, UR8, UR6, URZ ;  /* 0x00000006080472a4 */ /* 0x000fe2000f8e023f */
[----:B------:R-:W-:Y:S11]  /*0ea0*/  BRA `(.L_x_973) ;  /* 0x00000000001c7947 */ /* 0x000ff60003800000 */
.L_x_972:
[----:B------:R-:W-:Y:S01]  /*0eb0*/  ULDC UR6, c[0x0][0xc54] ;  /* 0x0003150000067ab9 */ /* 0x000fe20000000800 */
[----:B------:R-:W-:Y:S01]  /*0ec0*/  UMOV UR8, UR7 ;  /* 0x0000000700087c82 */ /* 0x000fe20008000000 */
[----:B------:R-:W-:-:S11]  /*0ed0*/  UISETP.NE.AND UP0, UPT, UR6, 0x1, UPT ;  /* 0x000000010600788c */ /* 0x000fd6000bf05270 */
[----:B------:R-:W-:Y:S02]  /*0ee0*/  @UP0 ULDC.64 UR10, c[0x0][0xc58] ;  /* 0x00031600000a0ab9 */ /* 0x000fe40000000a00 */
[----:B------:R-:W-:-:S04]  /*0ef0*/  UIMAD.WIDE.U32 UR4, UR7, UR10, URZ ;  /* 0x0000000a070472a5 */ /* 0x000fc8000f8e003f */
[----:B------:R-:W-:-:S04]  /*0f00*/  @UP0 USHF.R.U32.HI UR8, URZ, UR11, UR5 ;  /* 0x0000000b3f080299 */ /* 0x000fc80008011605 */
[----:B------:R-:W-:-:S12]  /*0f10*/  UIMAD UR4, UR8, UR6, URZ ;  /* 0x00000006080472a4 */ /* 0x000fd8000f8e023f */
.L_x_973:
[----:B------:R-:W-:Y:S01]  /*0f20*/  ULDC UR42, c[0x0][0xc48] ;  /* 0x00031200002a7ab9 */ /* 0x000fe20000000800 */
[----:B------:R-:W-:Y:S01]  /*0f30*/  UIADD3 UR6, UR7, -UR4, URZ ;  /* 0x8000000407067290 */ /* 0x000fe2000fffe03f */
[----:B------:R-:W-:Y:S01]  /*0f40*/  IMAD.MOV.U32 R3, RZ, RZ, 0x3f800000 ;  /* 0x3f800000ff037424 */ /* 0x000fe200078e00ff */
[----:B------:R-:W-:Y:S01]  /*0f50*/  UISETP.NE.AND UP2, UPT, UR42, 0x1, UPT ;  /* 0x000000012a00788c */ /* 0x000fe2000bf45270 */
[----:B------:R-:W-:Y:S01]  /*0f60*/  IMAD.MOV.U32 R0, RZ, RZ, 0x3f800000 ;  /* 0x3f800000ff007424 */ /* 0x000fe200078e00ff */
[----:B------:R-:W-:Y:S01]  /*0f70*/  ULDC.64 UR4, c[0x0][0x990] ;  /* 0x0002640000047ab9 */ /* 0x000fe20000000a00 */
[----:B------:R-:W-:Y:S01]  /*0f80*/  ULDC UR18, c[0x0][0xc54] ;  /* 0x0003150000127ab9 */ /* 0x000fe20000000800 */
[----:B------:R-:W-:Y:S01]  /*0f90*/  UISETP.NE.U32.AND UP0, UPT, UR4, URZ, UPT ;  /* 0x0000003f0400728c */ /* 0x000fe2000bf05070 */
[----:B------:R-:W0:Y:S01]  /*0fa0*/  LDC R8, c[0x0][0x448] ;  /* 0x00011200ff087b82 */ /* 0x000e220000000800 */
[----:B------:R-:W-:Y:S02]  /*0fb0*/  UIMAD UR18, UR9, UR18, UR6 ;  /* 0x00000012091272a4 */ /* 0x000fe4000f8e0206 */
[----:B------:R-:W-:Y:S01]  /*0fc0*/  UISETP.NE.AND.EX UP0, UPT, UR5, URZ, UPT, UP0 ;  /* 0x0000003f0500728c */ /* 0x000fe2000bf05300 */
[----:B------:R-:W-:-:S02]  /*0fd0*/  ULDC.64 UR6, c[0x0][0x998] ;  /* 0x0002660000067ab9 */ /* 0x000fc40000000a00 */
[----:B------:R-:W-:Y:S01]  /*0fe0*/  @UP2 ULDC UR10, c[0x0][0xc4c] ;  /* 0x00031300000a2ab9 */ /* 0x000fe20000000800 */
[----:B------:R-:W-:Y:S01]  /*0ff0*/  UISETP.NE.U32.AND UP1, UPT, UR6, URZ, UPT ;  /* 0x0000003f0600728c */ /* 0x000fe2000bf25070 */
[----:B------:R-:W1:Y:S01]  /*1000*/  LDC.64 R12, c[0x0][0x9e0] ;  /* 0x00027800ff0c7b82 */ /* 0x000e620000000a00 */
[----:B------:R-:W-:Y:S01]  /*1010*/  UIMAD.WIDE.U32 UR10, UR18, UR10, URZ ;  /* 0x0000000a120a72a5 */ /* 0x000fe2000f8e003f */
[----:B------:R-:W-:Y:S01]  /*1020*/  PLOP3.LUT P0, PT, PT, PT, UP0, 0x80, 0x0 ;  /* 0x000000000000781c */ /* 0x000fe20003f0f008 */
[----:B------:R-:W-:Y:S01]  /*1030*/  @UP2 ULDC UR9, c[0x0][0xc50] ;  /* 0x0003140000092ab9 */ /* 0x000fe20000000800 */
[----:B------:R-:W-:Y:S01]  /*1040*/  UISETP.NE.AND.EX UP1, UPT, UR7, URZ, UPT, UP1 ;  /* 0x0000003f0700728c */ /* 0x000fe2000bf25310 */
[----:B------:R-:W-:Y:S01]  /*1050*/  UMOV UR44, UR18 ;  /* 0x00000012002c7c82 */ /* 0x000fe20008000000 */
[----:B------:R-:W-:Y:S02]  /*1060*/  @UP2 USHF.R.U32.HI UR44, URZ, UR9, UR11 ;  /* 0x000000093f2c2299 */ /* 0x000fe4000801160b */
[----:B------:R-:W2:Y:S01]  /*1070*/  LDC R105, c[0x0][0x288] ;  /* 0x0000a200ff697b82 */ /* 0x000ea20000000800 */
[----:B------:R-:W-:Y:S01]  /*1080*/  @UP0 ULDC.64 UR10, c[0x0][0x9a8] ;  /* 0x00026a00000a0ab9 */ /* 0x000fe20000000a00 */
[----:B------:R-:W-:Y:S01]  /*1090*/  @UP0 USHF.R.S32.HI UR9, URZ, 0x1f, UR44 ;  /* 0x0000001f3f090899 */ /* 0x000fe2000801142c */
[----:B------:R-:W-:Y:S01]  /*10a0*/  PLOP3.LUT P1, PT, PT, PT, UP1, 0x80, 0x0 ;  /* 0x000000000000781c */ /* 0x000fe20003f2f018 */
[----:B------:R-:W-:-:S02]  /*10b0*/  @UP0 UIMAD.WIDE.U32 UR12, UR44, UR10, URZ ;  /* 0x0000000a2c0c02a5 */ /* 0x000fc4000f8e003f */
[----:B------:R-:W-:Y:S02]  /*10c0*/  @UP0 UIMAD UR9, UR9, UR10, URZ ;  /* 0x0000000a090902a4 */ /* 0x000fe4000f8e023f */
[----:B------:R-:W3:Y:S01]  /*10d0*/  LDC R9, c[0x0][0x2f0] ;  /* 0x0000bc00ff097b82 */ /* 0x000ee20000000800 */
[----:B------:R-:W-:Y:S02]  /*10e0*/  @UP1 USHF.R.S32.HI UR10, URZ, 0x1f, UR44 ;  /* 0x0000001f3f0a1899 */ /* 0x000fe4000801142c */
[----:B------:R-:W-:Y:S01]  /*10f0*/  UIADD3 UR15, -UR44, URZ, URZ ;  /* 0x0000003f2c0f7290 */ /* 0x000fe2000fffe13f */
[----:B------:R-:W-:Y:S01]  /*1100*/  @UP1 ULDC.64 UR16, c[0x0][0x9b8] ;  /* 0x00026e0000101ab9 */ /* 0x000fe20000000a00 */
[----:B------:R-:W-:Y:S02]  /*1110*/  @UP0 UIMAD UR14, UR44, UR11, UR9 ;  /* 0x0000000b2c0e02a4 */ /* 0x000fe4000f8e0209 */
[----:B------:R-:W-:Y:S02]  /*1120*/  @UP1 UIMAD UR9, UR10, UR16, URZ ;  /* 0x000000100a0912a4 */ /* 0x000fe4000f8e023f */
[----:B------:R-:W-:-:S02]  /*1130*/  UIMAD UR42, UR42, UR15, UR18 ;  /* 0x0000000f2a2a72a4 */ /* 0x000fc4000f8e0212 */
[----:B------:R-:W-:Y:S02]  /*1140*/  @UP1 UIMAD UR15, UR44, UR17, UR9 ;  /* 0x000000112c0f12a4 */ /* 0x000fe4000f8e0209 */
[----:B------:R-:W-:Y:S02]  /*1150*/  @UP0 USHF.R.S32.HI UR9, URZ, 0x1f, UR42 ;  /* 0x0000001f3f090899 */ /* 0x000fe4000801142a */
[----:B------:R-:W-:Y:S02]  /*1160*/  @UP1 UIMAD.WIDE.U32 UR10, UR44, UR16, URZ ;  /* 0x000000102c0a12a5 */ /* 0x000fe4000f8e003f */
[----:B------:R-:W-:Y:S01]  /*1170*/  @UP1 USHF.R.S32.HI UR20, URZ, 0x1f, UR42 ;  /* 0x0000001f3f141899 */ /* 0x000fe2000801142a */
[----:B------:R-:W-:Y:S01]  /*1180*/  @UP0 ULDC.64 UR16, c[0x0][0x9b0] ;  /* 0x00026c0000100ab9 */ /* 0x000fe20000000a00 */
[----:B------:R-:W-:Y:S01]  /*1190*/  @UP1 ULDC.64 UR18, c[0x0][0x9c0] ;  /* 0x0002700000121ab9 */ /* 0x000fe20000000a00 */
[----:B------:R-:W-:Y:S02]  /*11a0*/  @UP0 UIADD3 UR13, UR13, UR14, URZ ;  /* 0x0000000e0d0d0290 */ /* 0x000fe4000fffe03f */
[----:B------:R-:W-:-:S02]  /*11b0*/  @UP0 UIMAD UR9, UR9, UR16, URZ ;  /* 0x00000010090902a4 */ /* 0x000fc4000f8e023f */
[----:B------:R-:W-:Y:S02]  /*11c0*/  @UP1 UIADD3 UR11, UR11, UR15, URZ ;  /* 0x0000000f0b0b1290 */ /* 0x000fe4000fffe03f */
[----:B------:R-:W-:Y:S02]  /*11d0*/  @UP1 UIMAD UR14, UR20, UR18, URZ ;  /* 0x00000012140e12a4 */ /* 0x000fe4000f8e023f */
        /* <DEDUP_REMOVED lines=12> */
[----:B------:R-:W-:Y:S01]  /*12a0*/  ULOP3.LUT UR8, UR8, 0x1ffffff, URZ, 0x3c, !UPT ;  /* 0x01ffffff08087892 */ /* 0x000fe2000f8e3c3f */
[----:B------:R-:W-:Y:S01]  /*12b0*/  IMAD.U32 R5, RZ, RZ, UR5 ;  /* 0x00000005ff057e24 */ /* 0x000fe2000f8e00ff */
[----:B------:R-:W-:Y:S01]  /*12c0*/  ULDC UR4, c[0x0][0xc3c] ;  /* 0x00030f0000047ab9 */ /* 0x000fe20000000800 */
[----:B------:R-:W-:Y:S01]  /*12d0*/  IMAD.U32 R7, RZ, RZ, UR7 ;  /* 0x00000007ff077e24 */ /* 0x000fe2000f8e00ff */
[----:B------:R-:W-:Y:S02]  /*12e0*/  ULDC UR5, c[0x0][0x988] ;  /* 0x0002620000057ab9 */ /* 0x000fe40000000800 */
[----:B------:R2:W4:Y:S01]  /*12f0*/  @P0 LDG.E R3, desc[UR50][R4.64] ;  /* 0x0000003204030981 */ /* 0x000522000c1e1900 */
[----:B------:R-:W-:Y:S01]  /*1300*/  UIADD3 UR4, UR8, UR4, URZ ;  /* 0x0000000408047290 */ /* 0x000fe2000fffe03f */
[----:B------:R-:W-:Y:S02]  /*1310*/  ULDC.64 UR6, c[0x0][0x418] ;  /* 0x0001060000067ab9 */ /* 0x000fe40000000a00 */
[----:B------:R-:W4:Y:S01]  /*1320*/  @P1 LDG.E R0, desc[UR50][R6.64] ;  /* 0x0000003206001981 */ /* 0x000f22000c1e1900 */
[----:B0-----:R-:W-:Y:S01]  /*1330*/  ISETP.NE.AND P1, PT, R8, 0x1, PT ;  /* 0x000000010800780c */ /* 0x001fe20003f25270 */
[----:B------:R-:W-:Y:S01]  /*1340*/  USHF.L.U32 UR36, UR4, 0x7, URZ ;  /* 0x0000000704247899 */ /* 0x000fe2000800063f */
[----:B------:R-:W0:Y:S01]  /*1350*/  LDC R8, c[0x0][0x424] ;  /* 0x00010900ff087b82 */ /* 0x000e220000000800 */
[----:B------:R-:W-:-:S02]  /*1360*/  ISETP.NE.U32.AND P0, PT, RZ, UR6, PT ;  /* 0x00000006ff007c0c */ /* 0x000fc4000bf05070 */
[----:B------:R-:W-:Y:S01]  /*1370*/  UIADD3 UR4, UR36, 0x7f, URZ ;  /* 0x0000007f24047890 */ /* 0x000fe2000fffe03f */
[----:B-1----:R-:W-:Y:S02]  /*1380*/  ISETP.GE.AND P2, PT, R13, 0x1, PT ;  /* 0x000000010d00780c */ /* 0x002fe40003f46270 */
[----:B------:R-:W-:Y:S02]  /*1390*/  ISETP.NE.AND.EX P0, PT, RZ, UR7, PT, P0 ;  /* 0x00000007ff007c0c */ /* 0x000fe4000bf05300 */
[----:B--2---:R-:W-:-:S03]  /*13a0*/  IADD3 R5, -R105, 0x1, RZ ;  /* 0x0000000169057810 */ /* 0x004fc60007ffe1ff */
[----:B------:R-:W1:Y:S08]  /*13b0*/  @P1 LDC R10, c[0x0][0x44c] ;  /* 0x00011300ff0a1b82 */ /* 0x000e700000000800 */
[----:B------:R-:W2:Y:S01]  /*13c0*/  @P1 LDC R11, c[0x0][0x450] ;  /* 0x00011400ff0b1b82 */ /* 0x000ea20000000800 */
[----:B-1----:R-:W-:-:S04]  /*13d0*/  @P1 IMAD.HI.U32 R4, R10, UR4, RZ ;  /* 0x000000040a041c27 */ /* 0x002fc8000f8e00ff */
[----:B----4-:R-:W-:Y:S01]  /*13e0*/  FMUL.FTZ R0, R3, R0 ;  /* 0x0000000003007220 */ /* 0x010fe20000410000 */
[----:B------:R-:W-:Y:S01]  /*13f0*/  IMAD.U32 R3, RZ, RZ, UR4 ;  /* 0x00000004ff037e24 */ /* 0x000fe2000f8e00ff */
[----:B--2---:R-:W-:Y:S02]  /*1400*/  @P1 SHF.R.U32.HI R3, RZ, R11, R4 ;  /* 0x0000000bff031219 */ /* 0x004fe40000011604 */
[----:B------:R-:W-:Y:S01]  /*1410*/  FMUL.FTZ R6, R0, UR5 ;  /* 0x0000000500067c20 */ /* 0x000fe20008410000 */
[----:B0-----:R-:W-:-:S04]  /*1420*/  SEL R0, R8, 0x1, P0 ;  /* 0x0000000108007807 */ /* 0x001fc80000000000 */
[----:B------:R-:W-:Y:S01]  /*1430*/  R2UR UR37, R6 ;  /* 0x00000000062572ca */ /* 0x000fe200000e0000 */
[CC--:B---3--:R-:W-:Y:S02]  /*1440*/  IMAD R6, R0.reuse, R9.reuse, R5 ;  /* 0x0000000900067224 */ /* 0x0c8fe400078e0205 */
[----:B------:R-:W-:Y:S02]  /*1450*/  IMAD R17, R0, R9, RZ ;  /* 0x0000000900117224 */ /* 0x000fe400078e02ff */
[----:B------:R-:W-:-:S04]  /*1460*/  IMAD.IADD R5, R6, 0x1, R3 ;  /* 0x0000000106057824 */ /* 0x000fc800078e0203 */
[----:B------:R-:W-:Y:S01]  /*1470*/  IMAD.IADD R3, R5, 0x1, R12 ;  /* 0x0000000105037824 */ /* 0x000fe200078e020c */
[----:B------:R-:W-:Y:S06]  /*1480*/  @!P2 BRA `(.L_x_974) ;  /* 0x000000000040a947 */ /* 0x000fec0003800000 */
[C---:B------:R-:W-:Y:S01]  /*1490*/  ISETP.GT.AND P0, PT, R5.reuse, RZ, PT ;  /* 0x000000ff0500720c */ /* 0x040fe20003f04270 */
[----:B------:R-:W-:-:S12]  /*14a0*/  VIADD R4, R5, 0xffffffff ;  /* 0xffffffff05047836 */ /* 0x000fd80000000000 */
[----:B------:R-:W-:Y:S05]  /*14b0*/  @P0 BRA `(.L_x_975) ;  /* 0x00000000001c0947 */ /* 0x000fea0003800000 */
[----:B------:R-:W-:Y:S01]  /*14c0*/  ISETP.NE.AND P0, PT, R13, 0x1, PT ;  /* 0x000000010d00780c */ /* 0x000fe20003f05270 */
[----:B------:R-:W-:-:S12]  /*14d0*/  IMAD.MOV R5, RZ, RZ, -R5 ;  /* 0x000000ffff057224 */ /* 0x000fd800078e0a05 */
[----:B------:R-:W0:Y:S02]  /*14e0*/  @P0 LDC.64 R6, c[0x0][0x9e8] ;  /* 0x00027a00ff060b82 */ /* 0x000e240000000a00 */
[----:B0-----:R-:W-:-:S05]  /*14f0*/  @P0 IMAD.HI.U32 R4, R5, R6, RZ ;  /* 0x0000000605040227 */ /* 0x001fca00078e00ff */
[----:B------:R-:W-:-:S04]  /*1500*/  @P0 SHF.R.U32.HI R5, RZ, R7, R4 ;  /* 0x00000007ff050219 */ /* 0x000fc80000011604 */
[----:B------:R-:W-:Y:S01]  /*1510*/  LOP3.LUT R4, RZ, R5, RZ, 0x33, !PT ;  /* 0x00000005ff047212 */ /* 0x000fe200078e33ff */
[----:B------:R-:W-:Y:S06]  /*1520*/  BRA `(.L_x_976) ;  /* 0x0000000000107947 */ /* 0x000fec0003800000 */
.L_x_975:
[----:B------:R-:W-:-:S13]  /*1530*/  ISETP.NE.AND P0, PT, R13, 0x1, PT ;  /* 0x000000010d00780c */ /* 0x000fda0003f05270 */
[----:B------:R-:W0:Y:S02]  /*1540*/  @P0 LDC.64 R6, c[0x0][0x9e8] ;  /* 0x00027a00ff060b82 */ /* 0x000e240000000a00 */
[----:B0-----:R-:W-:-:S05]  /*1550*/  @P0 IMAD.HI.U32 R6, R4, R6, RZ ;  /* 0x0000000604060227 */ /* 0x001fca00078e00ff */
[----:B------:R-:W-:-:S07]  /*1560*/  @P0 SHF.R.U32.HI R4, RZ, R7, R6 ;  /* 0x00000007ff040219 */ /* 0x000fce0000011606 */
.L_x_976:
[----:B------:R-:W-:-:S05]  /*1570*/  IMAD R4, R4, R13, R13 ;  /* 0x0000000d04047224 */ /* 0x000fca00078e020d */
[----:B------:R-:W-:-:S07]  /*1580*/  VIMNMX R3, R3, R4, PT ;  /* 0x0000000403037248 */ /* 0x000fce0003fe0100 */
.L_x_974:
[----:B------:R-:W0:Y:S01]  /*1590*/  @P1 LDC R5, c[0x0][0x44c] ;  /* 0x00011300ff051b82 */ /* 0x000e220000000800 */
[----:B------:R-:W-:Y:S01]  /*15a0*/  IMAD.U32 R4, RZ, RZ, UR36 ;  /* 0x00000024ff047e24 */ /* 0x000fe2000f8e00ff */
[----:B------:R-:W-:Y:S01]  /*15b0*/  ULDC UR4, c[0x0][0x9dc] ;  /* 0x0002770000047ab9 */ /* 0x000fe20000000800 */
[CC--:B------:R-:W-:Y:S02]  /*15c0*/  IMAD R105, R0.reuse, R9.reuse, -R105 ;  /* 0x0000000900697224 */ /* 0x0c0fe400078e0a69 */
[----:B------:R-:W-:Y:S02]  /*15d0*/  VIADD R3, R3, 0x9f ;  /* 0x0000009f03037836 */ /* 0x000fe40000000000 */
[----:B------:R-:W-:Y:S01]  /*15e0*/  IMAD R0, R0, R9, 0x9f ;  /* 0x0000009f00007424 */ /* 0x000fe200078e0209 */
[----:B------:R-:W1:Y:S03]  /*15f0*/  @P1 LDC R6, c[0x0][0x450] ;  /* 0x00011400ff061b82 */ /* 0x000e660000000800 */
[----:B------:R-:W-:-:S04]  /*1600*/  IMAD.HI R0, R0, 0x66666667, RZ ;  /* 0x6666666700007827 */ /* 0x000fc800078e02ff */
[----:B0-----:R-:W-:-:S05]  /*1610*/  @P1 IMAD.HI.U32 R5, R5, UR36, RZ ;  /* 0x0000002405051c27 */ /* 0x001fca000f8e00ff */
[----:B-1----:R-:W-:-:S05]  /*1620*/  @P1 SHF.R.U32.HI R4, RZ, R6, R5 ;  /* 0x00000006ff041219 */ /* 0x002fca0000011605 */
[----:B------:R-:W-:Y:S02]  /*1630*/  IMAD.IADD R6, R105, 0x1, R4 ;  /* 0x0000000169067824 */ /* 0x000fe400078e0204 */
[----:B------:R-:W-:Y:S01]  /*1640*/  IMAD.HI R4, R3, 0x66666667, RZ ;  /* 0x6666666703047827 */ /* 0x000fe200078e02ff */
[----:B------:R-:W-:-:S03]  /*1650*/  SHF.R.U32.HI R3, RZ, 0x1f, R0 ;  /* 0x0000001fff037819 */ /* 0x000fc60000011600 */
[----:B------:R-:W-:Y:S01]  /*1660*/  VIADD R7, R6, -UR4 ;  /* 0x8000000406077c36 */ /* 0x000fe20008000000 */
[----:B------:R-:W-:Y:S02]  /*1670*/  SHF.R.U32.HI R5, RZ, 0x1f, R4 ;  /* 0x0000001fff057819 */ /* 0x000fe40000011604 */
[----:B------:R-:W-:Y:S02]  /*1680*/  LEA.HI.SX32 R3, R0, R3, 0x1a ;  /* 0x0000000300037211 */ /* 0x000fe400078fd2ff */
[----:B------:R-:W-:Y:S02]  /*1690*/  LEA.HI.SX32 R104, R4, R5, 0x1a ;  /* 0x0000000504687211 */ /* 0x000fe400078fd2ff */
[----:B------:R-:W-:Y:S02]  /*16a0*/  R2UR UR4, R7 ;  /* 0x00000000070472ca */ /* 0x000fe400000e0000 */
[----:B------:R-:W-:Y:S01]  /*16b0*/  VIMNMX R104, R3, R104, PT ;  /* 0x0000006803687248 */ /* 0x000fe20003fe0100 */
[----:B------:R-:W-:-:S12]  /*16c0*/  @!P2 BRA `(.L_x_977) ;  /* 0x000000000044a947 */ /* 0x000fd80003800000 */
[----:B------:R-:W-:-:S13]  /*16d0*/  ISETP.GT.AND P0, PT, R6, -0x1, PT ;  /* 0xffffffff0600780c */ /* 0x000fda0003f04270 */
[----:B------:R-:W-:Y:S05]  /*16e0*/  @P0 BRA `(.L_x_978) ;  /* 0x00000000001c0947 */ /* 0x000fea0003800000 */
[----:B------:R-:W-:Y:S02]  /*16f0*/  ISETP.NE.AND P0, PT, R13, 0x1, PT ;  /* 0x000000010d00780c */ /* 0x000fe40003f05270 */
[----:B------:R-:W-:-:S11]  /*1700*/  LOP3.LUT R3, RZ, R6, RZ, 0x33, !PT ;  /* 0x00000006ff037212 */ /* 0x000fd600078e33ff */
[----:B------:R-:W0:Y:S02]  /*1710*/  @P0 LDC.64 R4, c[0x0][0x9e8] ;  /* 0x00027a00ff040b82 */ /* 0x000e240000000a00 */
[----:B0-----:R-:W-:-:S05]  /*1720*/  @P0 IMAD.HI.U32 R0, R3, R4, RZ ;  /* 0x0000000403000227 */ /* 0x001fca00078e00ff */
[----:B------:R-:W-:-:S04]  /*1730*/  @P0 SHF.R.U32.HI R3, RZ, R5, R0 ;  /* 0x00000005ff030219 */ /* 0x000fc80000011600 */
[----:B------:R-:W-:Y:S01]  /*1740*/  LOP3.LUT R6, RZ, R3, RZ, 0x33, !PT ;  /* 0x00000003ff067212 */ /* 0x000fe200078e33ff */
[----:B------:R-:W-:Y:S06]  /*1750*/  BRA `(.L_x_979) ;  /* 0x0000000000107947 */ /* 0x000fec0003800000 */
.L_x_978:
[----:B------:R-:W-:-:S13]  /*1760*/  ISETP.NE.AND P0, PT, R13, 0x1, PT ;  /* 0x000000010d00780c */ /* 0x000fda0003f05270 */
[----:B------:R-:W0:Y:S02]  /*1770*/  @P0 LDC.64 R4, c[0x0][0x9e8] ;  /* 0x00027a00ff040b82 */ /* 0x000e240000000a00 */
[----:B0-----:R-:W-:-:S05]  /*1780*/  @P0 IMAD.HI.U32 R0, R6, R4, RZ ;  /* 0x0000000406000227 */ /* 0x001fca00078e00ff */
[----:B------:R-:W-:-:S07]  /*1790*/  @P0 SHF.R.U32.HI R6, RZ, R5, R0 ;  /* 0x00000005ff060219 */ /* 0x000fce0000011600 */
.L_x_979:
[----:B------:R-:W-:-:S05]  /*17a0*/  IMAD R6, R6, R13, RZ ;  /* 0x0000000d06067224 */ /* 0x000fca00078e02ff */
[----:B------:R-:W-:-:S13]  /*17b0*/  R2UR UR5, R6 ;  /* 0x00000000060572ca */ /* 0x000fda00000e0000 */
[----:B------:R-:W-:-:S04]  /*17c0*/  UISETP.LT.AND UP0, UPT, UR4, UR5, UPT ;  /* 0x000000050400728c */ /* 0x000fc8000bf01270 */
[----:B------:R-:W-:-:S12]  /*17d0*/  USEL UR4, UR4, UR5, !UP0 ;  /* 0x0000000504047287 */ /* 0x000fd8000c000000 */
.L_x_977:
[----:B------:R-:W-:Y:S01]  /*17e0*/  UIMAD.WIDE UR4, UR4, 0x66666667, URZ ;  /* 0x66666667040478a5 */ /* 0x000fe2000f8e023f */
[----:B------:R-:W-:Y:S02]  /*17f0*/  PLOP3.LUT P0, PT, PT, PT, PT, 0x80, 0x0 ;  /* 0x000000000000781c */ /* 0x000fe40003f0f070 */
[----:B------:R-:W-:Y:S02]  /*1800*/  CS2R R4, SRZ ;  /* 0x0000000000047805 */ /* 0x000fe4000001ff00 */
[----:B------:R-:W-:Y:S01]  /*1810*/  CS2R R118, SRZ ;  /* 0x0000000000767805 */ /* 0x000fe2000001ff00 */
[----:B------:R-:W-:Y:S01]  /*1820*/  USHF.R.U32.HI UR4, URZ, 0x1f, UR5 ;  /* 0x0000001f3f047899 */ /* 0x000fe20008011605 */
[----:B------:R-:W-:Y:S02]  /*1830*/  CS2R R6, SRZ ;  /* 0x0000000000067805 */ /* 0x000fe4000001ff00 */
[----:B------:R-:W-:Y:S02]  /*1840*/  CS2R R116, SRZ ;  /* 0x0000000000747805 */ /* 0x000fe4000001ff00 */
[----:B------:R-:W-:Y:S01]  /*1850*/  CS2R R8, SRZ ;  /* 0x0000000000087805 */ /* 0x000fe2000001ff00 */
[----:B------:R-:W-:Y:S01]  /*1860*/  ULEA.HI.SX32 UR4, UR5, UR4, 0x1a ;  /* 0x0000000405047291 */ /* 0x000fe2000f8fd23f */
[----:B------:R-:W-:-:S02]  /*1870*/  CS2R R110, SRZ ;  /* 0x00000000006e7805 */ /* 0x000fc4000001ff00 */
[----:B------:R-:W-:Y:S02]  /*1880*/  CS2R R10, SRZ ;  /* 0x00000000000a7805 */ /* 0x000fe4000001ff00 */
[----:B------:R-:W-:Y:S01]  /*1890*/  CS2R R108, SRZ ;  /* 0x00000000006c7805 */ /* 0x000fe2000001ff00 */
[----:B------:R-:W-:Y:S01]  /*18a0*/  UISETP.LT.AND UP0, UPT, URZ, UR4, UPT ;  /* 0x000000043f00728c */ /* 0x000fe2000bf01270 */
[----:B------:R-:W-:Y:S02]  /*18b0*/  CS2R R12, SRZ ;  /* 0x00000000000c7805 */ /* 0x000fe4000001ff00 */
[----:B------:R-:W-:Y:S02]  /*18c0*/  CS2R R102, SRZ ;  /* 0x0000000000667805 */ /* 0x000fe4000001ff00 */
[----:B------:R-:W-:Y:S01]  /*18d0*/  CS2R R14, SRZ ;  /* 0x00000000000e7805 */ /* 0x000fe2000001ff00 */
[----:B------:R-:W-:Y:S01]  /*18e0*/  USEL UR39, URZ, UR4, !UP0 ;  /* 0x000000043f277287 */ /* 0x000fe2000c000000 */
[----:B------:R-:W-:-:S02]  /*18f0*/  CS2R R100, SRZ ;  /* 0x0000000000647805 */ /* 0x000fc4000001ff00 */
[----:B------:R-:W-:Y:S02]  /*1900*/  CS2R R20, SRZ ;  /* 0x0000000000147805 */ /* 0x000fe4000001ff00 */
[----:B------:R-:W-:Y:S02]  /*1910*/  CS2R R94, SRZ ;  /* 0x00000000005e7805 */ /* 0x000fe4000001ff00 */
[----:B------:R-:W-:Y:S02]  /*1920*/  CS2R R24, SRZ ;  /* 0x0000000000187805 */ /* 0x000fe4000001ff00 */
[----:B------:R-:W-:Y:S02]  /*1930*/  CS2R R92, SRZ ;  /* 0x00000000005c7805 */ /* 0x000fe4000001ff00 */
[----:B------:R-:W-:Y:S02]  /*1940*/  ISETP.GT.AND P1, PT, R104, UR39, PT ;  /* 0x0000002768007c0c */ /* 0x000fe4000bf24270 */
        /* <DEDUP_REMOVED lines=33> */
[----:B------:R-:W-:Y:S06]  /*1b60*/  @!P1 BRA `(.L_x_980) ;  /* 0x0000011c002c9947 */ /* 0x000fec0003800000 */
[----:B------:R-:W-:Y:S01]  /*1b70*/  SHF.R.S32.HI R3, RZ, 0x1f, R224 ;  /* 0x0000001fff037819 */ /* 0x000fe200000114e0 */
[----:B------:R-:W0:Y:S01]  /*1b80*/  S2UR UR40, SR_CgaCtaId ;  /* 0x00000000002879c3 */ /* 0x000e220000008800 */
[----:B------:R-:W-:Y:S02]  /*1b90*/  UMOV UR41, 0x400 ;  /* 0x0000040000297882 */ /* 0x000fe40000000000 */
[----:B------:R-:W-:-:S04]  /*1ba0*/  LEA.HI R3, R3, R224, RZ, 0x7 ;  /* 0x000000e003037211 */ /* 0x000fc800078f38ff */
[----:B------:R-:W-:-:S06]  /*1bb0*/  SHF.R.S32.HI R3, RZ, 0x7, R3 ;  /* 0x00000007ff037819 */ /* 0x000fcc0000011403 */
[----:B------:R-:W1:Y:S01]  /*1bc0*/  SHFL.IDX PT, R3, R3, RZ, 0x1f ;  /* 0x00001fff03037589 */ /* 0x000e6200000e0000 */
[----:B0-----:R-:W-:-:S04]  /*1bd0*/  ULEA UR41, UR40, UR41, 0x18 ;  /* 0x0000002928297291 */ /* 0x001fc8000f8ec03f */
[----:B------:R-:W-:-:S04]  /*1be0*/  UIADD3 UR5, UR41, 0x1e200, URZ ;  /* 0x0001e20029057890 */ /* 0x000fc8000fffe03f */
[----:B------:R-:W-:Y:S01]  /*1bf0*/  ULOP3.LUT UP0, URZ, UR5, 0x9f, URZ, 0xc0, !UPT ;  /* 0x0000009f053f7892 */ /* 0x000fe2000f80c03f */
[----:B-1----:R-:W-:-:S05]  /*1c00*/  R2UR UR43, R3 ;  /* 0x00000000032b72ca */ /* 0x002fca00000e0000 */
[----:B------:R-:W-:-:S08]  /*1c10*/  PLOP3.LUT P0, PT, PT, PT, UP0, 0x80, 0x0 ;  /* 0x000000000000781c */ /* 0x000fd00003f0f008 */
[----:B------:R-:W-:-:S04]  /*1c20*/  ULEA.HI UR4, UR43, UR43, URZ, 0x1 ;  /* 0x0000002b2b047291 */ /* 0x000fc8000f8f083f */
        /* <DEDUP_REMOVED lines=22> */
.L_x_981:
[----:B------:R-:W-:Y:S01]  /*1d90*/  ULEA.HI UR4, UR46, UR46, URZ, 0x1 ;  /* 0x0000002e2e047291 */ /* 0x000fe2000f8f083f */
[----:B------:R-:W-:-:S03]  /*1da0*/  IMAD.U32 R3, RZ, RZ, UR47 ;  /* 0x0000002fff037e24 */ /* 0x000fc6000f8e00ff */
[----:B------:R-:W-:Y:S02]  /*1db0*/  ULOP3.LUT UR4, UR4, 0xfffffffe, URZ, 0xc0, !UPT ;  /* 0xfffffffe04047892 */ /* 0x000fe4000f8ec03f */
[----:B------:R-:W-:Y:S02]  /*1dc0*/  ISETP.NE.AND P0, PT, R3, 0x3, PT ;  /* 0x000000030300780c */ /* 0x000fe40003f05270 */
[----:B------:R-:W-:-:S06]  /*1dd0*/  UIADD3 UR4, UR46, -UR4, URZ ;  /* 0x800000042e047290 */ /* 0x000fcc000fffe03f */
[----:B------:R-:W-:-:S05]  /*1de0*/  IMAD.U32 R0, RZ, RZ, UR4 ;  /* 0x00000004ff007e24 */ /* 0x000fca000f8e00ff */
[----:B------:R-:W-:-:S04]  /*1df0*/  SHF.L.U32 R0, R0, 0x1f, RZ ;  /* 0x0000001f00007819 */ /* 0x000fc800000006ff */
[----:B------:R-:W0:Y:S02]  /*1e00*/  SYNCS.PHASECHK.TRANS64.TRYWAIT P1, [UR41+0x33400], R0 ;  /* 0x03340000ff0075a7 */ /* 0x000e240008020169 */
[----:B0-----:R-:W-:Y:S05]  /*1e10*/  @!P1 BRA `(.L_x_982) ;  /* 0x0000018c00e89947 */ /* 0x001fea0003800000 */
.L_x_1161:
[----:B------:R-:W-:Y:S05]  /*1e20*/  @!P0 BRA `(.L_x_983) ;  /* 0x0000000000048947 */ /* 0x000fea0003800000 */
[----:B------:R-:W-:Y:S01]  /*1e30*/  BPT.TRAP 0x1 ;  /* 0x000000040000795c */ /* 0x000fe20000300000 */
.L_x_983:
[----:B0-----:R-:W-:Y:S02]  /*1e40*/  IMAD.U32 R3, RZ, RZ, UR49 ;  /* 0x00000031ff037e24 */ /* 0x001fe4000f8e00ff */
[----:B------:R-:W-:-:S03]  /*1e50*/  IMAD.U32 R0, RZ, RZ, UR45 ;  /* 0x0000002dff007e24 */ /* 0x000fc6000f8e00ff */
[----:B------:R-:W-:Y:S02]  /*1e60*/  LEA R3, R3, UR41, 0x3 ;  /* 0x0000002903037c11 */ /* 0x000fe4000f8e18ff */
[----:B------:R-:W-:-:S04]  /*1e70*/  SHF.L.U32 R0, R0, 0x1f, RZ ;  /* 0x0000001f00007819 */ /* 0x000fc800000006ff */
[----:B------:R0:W1:Y:S01]  /*1e80*/  SYNCS.PHASECHK.TRANS64.TRYWAIT P1, [R3+URZ+0x33430], R0 ;  /* 0x03343000030075a7 */ /* 0x000062000802017f */
[----:B------:R-:W-:Y:S05]  /*1e90*/  @!P0 BRA `(.L_x_984) ;  /* 0x0000000000048947 */ /* 0x000fea0003800000 */
[----:B------:R-:W-:Y:S01]  /*1ea0*/  BPT.TRAP 0x1 ;  /* 0x000000040000795c */ /* 0x000fe20000300000 */
.L_x_984:
[----:B------:R-:W2:Y:S01]  /*1eb0*/  S2R R4, SR_TID.X ;  /* 0x0000000000047919 */ /* 0x000ea20000002100 */
[----:B------:R-:W-:Y:S02]  /*1ec0*/  LOP3.LUT R2, R2, 0xfffffff7, RZ, 0xc0, !PT ;  /* 0xfffffff702027812 */ /* 0x000fe400078ec0ff */
[----:B--2---:R-:W-:-:S13]  /*1ed0*/  LOP3.LUT P2, RZ, R4, 0x7f, RZ, 0xc0, !PT ;  /* 0x0000007f04ff7812 */ /* 0x004fda000784c0ff */
[----:B------:R-:W-:Y:S01]  /*1ee0*/  @P2 LOP3.LUT R2, R2, 0x8, RZ, 0xfc, !PT ;  /* 0x0000000802022812 */ /* 0x000fe200078efcff */
[----:B-1----:R-:W-:Y:S06]  /*1ef0*/  @P1 BRA `(.L_x_985) ;  /* 0x0000000000081947 */ /* 0x002fec0003800000 */
[----:B------:R-:W1:Y:S02]  /*1f00*/  SYNCS.PHASECHK.TRANS64.TRYWAIT P1, [R3+URZ+0x33430], R0 ;  /* 0x03343000030075a7 */ /* 0x000e64000802017f */
[----:B-1----:R-:W-:Y:S05]  /*1f10*/  @!P1 BRA `(.L_x_986) ;  /* 0x0000018c00c09947 */ /* 0x002fea0003800000 */
.L_x_985:
[----:B------:R-:W-:Y:S05]  /*1f20*/  WARPSYNC.ALL ;  /* 0x0000000000007948 */ /* 0x000fea0003800000 */
[----:B------:R-:W-:Y:S01]  /*1f30*/  UIADD3 UR4, UR41, 0x24200, URZ ;  /* 0x0002420029047890 */ /* 0x000fe2000fffe03f */
[----:B------:R-:W-:Y:S01]  /*1f40*/  WARPGROUP.ARRIVE ;  /* 0x00000000000079c5 */ /* 0x000fe20000000000 */
[----:B------:R-:W-:-:S05]  /*1f50*/  ULOP3.LUT UR20, UR52, 0x10000, URZ, 0xfc, !UPT ;  /* 0x0001000034147892 */ /* 0x000fca000f8efc3f */
[----:B------:R-:W2:Y:S01]  /*1f60*/  S2R R6, SR_TID.X ;  /* 0x0000000000067919 */ /* 0x000ea20000002100 */
[----:B------:R-:W-:Y:S01]  /*1f70*/  USHF.R.U32.HI UR4, URZ, 0x4, UR4 ;  /* 0x000000043f047899 */ /* 0x000fe20008011604 */
[----:B01----:R-:W-:Y:S01]  /*1f80*/  VIADD R0, R19, UR36 ;  /* 0x0000002413007c36 */ /* 0x003fe20008000000 */
[----:B------:R-:W-:Y:S01]  /*1f90*/  UMOV UR25, 0x80000020 ;  /* 0x8000002000197882 */ /* 0x000fe20000000000 */
[----:B------:R-:W-:Y:S01]  /*1fa0*/  UMOV UR27, 0x80000020 ;  /* 0x80000020001b7882 */ /* 0x000fe20000000000 */
[----:B------:R-:W-:Y:S01]  /*1fb0*/  ULOP3.LUT UR4, UR4, 0x3fff, URZ, 0xc0, !UPT ;  /* 0x00003fff04047892 */ /* 0x000fe2000f8ec03f */
[----:B------:R-:W0:Y:S01]  /*1fc0*/  LDC R7, c[0x0][0x288] ;  /* 0x0000a200ff077b82 */ /* 0x000e220000000800 */
[----:B------:R-:W-:Y:S01]  /*1fd0*/  UMOV UR24, UR20 ;  /* 0x0000001400187c82 */ /* 0x000fe20008000000 */
[----:B------:R-:W-:Y:S01]  /*1fe0*/  UMOV UR7, 0x80000020 ;  /* 0x8000002000077882 */ /* 0x000fe20000000000 */
[----:B------:R-:W-:Y:S01]  /*1ff0*/  ULOP3.LUT UR48, UR4, 0x10000, URZ, 0xfc, !UPT ;  /* 0x0001000004307892 */ /* 0x000fe2000f8efc3f */
[----:B------:R-:W-:Y:S01]  /*2000*/  IMAD.MOV.U32 R5, RZ, RZ, R0 ;  /* 0x000000ffff057224 */ /* 0x000fe200078e0000 */
[----:B------:R-:W-:Y:S01]  /*2010*/  UMOV UR11, 0x80000020 ;  /* 0x80000020000b7882 */ /* 0x000fe20000000000 */
[----:B------:R-:W-:Y:S01]  /*2020*/  UIADD3 UR12, UR20, 0x202, URZ ;  /* 0x00000202140c7890 */ /* 0x000fe2000fffe03f */
[----:B------:R-:W-:Y:S01]  /*2030*/  IMAD.MOV.U32 R9, RZ, RZ, -0xa0 ;  /* 0xffffff60ff097424 */ /* 0x000fe200078e00ff */
[----:B------:R-:W-:Y:S01]  /*2040*/  UIMAD UR28, UR49, 0x780, UR48 ;  /* 0x00000780311c78a4 */ /* 0x000fe2000f8e0230 */
[----:B------:R-:W-:Y:S01]  /*2050*/  UMOV UR13, 0x80000020 ;  /* 0x80000020000d7882 */ /* 0x000fe20000000000 */
[----:B------:R-:W-:-:S02]  /*2060*/  UMOV UR15, 0x80000020 ;  /* 0x80000020000f7882 */ /* 0x000fc40000000000 */
[----:B------:R-:W-:Y:S01]  /*2070*/  UIADD3 UR4, UR28, 0x80, URZ ;  /* 0x000000801c047890 */ /* 0x000fe2000fffe03f */
[----:B------:R-:W-:Y:S01]  /*2080*/  IMAD R9, R104, R9, 0xa1 ;  /* 0x000000a168097424 */ /* 0x000fe200078e0209 */
[----:B------:R-:W-:Y:S02]  /*2090*/  UIADD3 UR5, UR28, 0x100, URZ ;  /* 0x000001001c057890 */ /* 0x000fe4000fffe03f */
[----:B------:R-:W-:Y:S01]  /*20a0*/  UMOV UR26, UR28 ;  /* 0x0000001c001a7c82 */ /* 0x000fe20008000000 */
[----:B------:R-:W-:Y:S01]  /*20b0*/  UIADD3 UR6, UR28, 0x2, URZ ;  /* 0x000000021c067890 */ /* 0x000fe2000fffe03f */
[----:B------:R-:W-:Y:S01]  /*20c0*/  QGMMA.64x32x32.F32.E4M3.E4M3 R88, gdesc[UR24], RZ, !UPT, gsb0 ;  /* 0x00600000185879f3 */ /* 0x000fe2000c0008ff */
[----:B------:R-:W-:Y:S01]  /*20d0*/  UMOV UR26, UR4 ;  /* 0x00000004001a7c82 */ /* 0x000fe20008000000 */
[----:B------:R-:W-:Y:S01]  /*20e0*/  UMOV UR27, 0x80000020 ;  /* 0x80000020001b7882 */ /* 0x000fe20000000000 */
[----:B------:R-:W-:Y:S02]  /*20f0*/  UIADD3 UR4, UR28, 0x180, URZ ;  /* 0x000001801c047890 */ /* 0x000fe4000fffe03f */
[----:B------:R-:W-:-:S02]  /*2100*/  UIADD3 UR8, UR28, 0x82, URZ ;  /* 0x000000821c087890 */ /* 0x000fc4000fffe03f */
[----:B------:R-:W-:Y:S01]  /*2110*/  UIADD3 UR9, UR28, 0x102, URZ ;  /* 0x000001021c097890 */ /* 0x000fe2000fffe03f */
[----:B--2---:R-:W-:Y:S01]  /*2120*/  LOP3.LUT P3, RZ, R6, 0x7f, RZ, 0xc0, !PT ;  /* 0x0000007f06ff7812 */ /* 0x004fe2000786c0ff */
[----:B------:R-:W-:Y:S02]  /*2130*/  UIADD3 UR10, UR28, 0x280, URZ ;  /* 0x000002801c0a7890 */ /* 0x000fe4000fffe03f */
[----:B------:R-:W-:Y:S02]  /*2140*/  UIADD3 UR14, UR28, 0x282, URZ ;  /* 0x000002821c0e7890 */ /* 0x000fe4000fffe03f */
[----:B------:R-:W-:Y:S02]  /*2150*/  UIADD3 UR16, UR20, 0x400, URZ ;  /* 0x0000040014107890 */ /* 0x000fe4000fffe03f */
[----:B------:R-:W-:Y:S01]  /*2160*/  UIADD3 UR18, UR28, 0x500, URZ ;  /* 0x000005001c127890 */ /* 0x000fe2000fffe03f */
[----:B------:R-:W-:Y:S01]  /*2170*/  UMOV UR17, 0x80000020 ;  /* 0x8000002000117882 */ /* 0x000fe20000000000 */
[----:B------:R-:W-:Y:S01]  /*2180*/  UMOV UR19, 0x80000020 ;  /* 0x8000002000137882 */ /* 0x000fe20000000000 */
[----:B------:R-:W-:Y:S01]  /*2190*/  UIADD3 UR22, UR28, 0x502, URZ ;  /* 0x000005021c167890 */ /* 0x000fe2000fffe03f */
[----:B------:R-:W-:Y:S01]  /*21a0*/  UMOV UR21, 0x80000020 ;  /* 0x8000002000157882 */ /* 0x000fe20000000000 */
[----:B------:R-:W-:Y:S01]  /*21b0*/  UMOV UR23, 0x80000020 ;  /* 0x8000002000177882 */ /* 0x000fe20000000000 */
[----:B------:R-:W-:Y:S01]  /*21c0*/  ULDC UR53, c[0x0][0x9dc] ;  /* 0x0002770000357ab9 */ /* 0x000fe20000000800 */
[----:B------:R-:W-:-:S02]  /*21d0*/  WARPGROUP.DEPBAR.LE gsb0, 0x0 ;  /* 0x00008000000079c5 */ /* 0x000fc40000010000 */
[----:B------:R-:W-:-:S06]  /*21e0*/  WARPGROUP.ARRIVE ;  /* 0x00000000000079c5 */ /* 0x000fcc0000000000 */
[----:B------:R-:W-:Y:S01]  /*21f0*/  QGMMA.64x32x32.F32.E4M3.E4M3 R72, gdesc[UR24], RZ, !UPT, gsb0 ;  /* 0x00600000184879f3 */ /* 0x000fe2000c0008ff */
[----:B------:R-:W-:Y:S01]  /*2200*/  UMOV UR26, UR5 ;  /* 0x00000005001a7c82 */ /* 0x000fe20008000000 */
[----:B------:R-:W-:Y:S01]  /*2210*/  UMOV UR27, 0x80000020 ;  /* 0x80000020001b7882 */ /* 0x000fe20000000000 */
[----:B------:R-:W-:Y:S01]  /*2220*/  UIADD3 UR5, UR28, 0x200, URZ ;  /* 0x000002001c057890 */ /* 0x000fe2000fffe03f */
        /* <DEDUP_REMOVED lines=11> */
[----:B------:R-:W-:Y:S01]  /*22e0*/  UMOV UR5, 0x80000020 ;  /* 0x8000002000057882 */ /* 0x000fe20000000000 */
        /* <DEDUP_REMOVED lines=20> */
[----:B------:R-:W-:Y:S02]  /*2430*/  UIADD3 UR8, UR20, 0x200, URZ ;  /* 0x0000020014087890 */ /* 0x000fe4000fffe03f */
[----:B------:R-:W-:Y:S01]  /*2440*/  UIADD3 UR20, UR20, 0x402, URZ ;  /* 0x0000040214147890 */ /* 0x000fe2000fffe03f */
[----:B------:R-:W-:Y:S02]  /*2450*/  WARPGROUP.DEPBAR.LE gsb0, 0x0 ;  /* 0x00008000000079c5 */ /* 0x000fe40000010000 */
[----:B------:R-:W-:-:S06]  /*2460*/  WARPGROUP.ARRIVE ;  /* 0x00000000000079c5 */ /* 0x000fcc0000000000 */
[----:B------:R-:W-:Y:S01]  /*2470*/  QGMMA.64x32x32.F32.E4M3.E4M3 R40, gdesc[UR4], R40, gsb0 ;  /* 0x00600000042879f3 */ /* 0x000fe20008000828 */
[----:B------:R-:W-:Y:S01]  /*2480*/  UMOV UR6, UR9 ;  /* 0x0000000900067c82 */ /* 0x000fe20008000000 */
[----:B------:R-:W-:Y:S01]  /*2490*/  UMOV UR7, 0x80000020 ;  /* 0x8000002000077882 */ /* 0x000fe20000000000 */
[----:B------:R-:W-:Y:S01]  /*24a0*/  UMOV UR9, 0x80000020 ;  /* 0x8000002000097882 */ /* 0x000fe20000000000 */
        /* <DEDUP_REMOVED lines=32> */
[----:B------:R-:W-:Y:S02]  /*26b0*/  ULDC UR10, c[0x0][0x448] ;  /* 0x00011200000a7ab9 */ /* 0x000fe40000000800 */
[----:B------:R-:W-:Y:S02]  /*26c0*/  UISETP.NE.AND UP0, UPT, UR10, 0x1, UPT ;  /* 0x000000010a00788c */ /* 0x000fe4000bf05270 */
[----:B------:R-:W-:-:S04]  /*26d0*/  ULOP3.LUT UR10, URZ, UR53, URZ, 0x33, !UPT ;  /* 0x000000353f0a7292 */ /* 0x000fc8000f8e333f */
[----:B------:R-:W-:Y:S02]  /*26e0*/  PLOP3.LUT P1, PT, PT, PT, UP0, 0x80, 0x0 ;  /* 0x000000000000781c */ /* 0x000fe40003f2f008 */
[----:B------:R-:W-:Y:S01]  /*26f0*/  PLOP3.LUT P2, PT, PT, PT, UP0, 0x80, 0x0 ;  /* 0x000000000000781c */ /* 0x000fe20003f4f008 */
        /* <DEDUP_REMOVED lines=71> */
[----:B------:R-:W-:Y:S02]  /*2b70*/  @UP0 ULDC UR6, c[0x0][0x44c] ;  /* 0x0001130000060ab9 */ /* 0x000fe40000000800 */
[----:B------:R-:W-:Y:S01]  /*2b80*/  @P1 IMAD.HI.U32 R4, R0, UR6, RZ ;  /* 0x0000000600041c27 */ /* 0x000fe2000f8e00ff */
[----:B------:R-:W-:-:S03]  /*2b90*/  @UP0 ULDC UR6, c[0x0][0x450] ;  /* 0x0001140000060ab9 */ /* 0x000fc60000000800 */
[----:B------:R-:W-:Y:S01]  /*2ba0*/  @!P3 VIADD R0, R3, 0x33440 ;  /* 0x000334400300b836 */ /* 0x000fe20000000000 */
[----:B------:R-:W-:Y:S01]  /*2bb0*/  @P2 SHF.R.U32.HI R5, RZ, UR6, R4 ;  /* 0x00000006ff052c19 */ /* 0x000fe20008011604 */
[----:B------:R-:W-:Y:S01]  /*2bc0*/  ULDC.64 UR6, c[0x0][0x9e0] ;  /* 0x0002780000067ab9 */ /* 0x000fe20000000a00 */
[----:B------:R-:W-:Y:S01]  /*2bd0*/  IMAD R4, R18, -0x2, R9 ;  /* 0xfffffffe12047824 */ /* 0x000fe200078e0209 */
[----:B------:R-:W-:Y:S01]  /*2be0*/  UISETP.GE.AND UP1, UPT, UR7, 0x1, UPT ;  /* 0x000000010700788c */ /* 0x000fe2000bf26270 */
[----:B------:R-:W-:Y:S01]  /*2bf0*/  @!P3 PRMT R0, RZ, 0x654, R0 ;  /* 0x00000654ff00b816 */ /* 0x000fe20000000000 */
[----:B------:R-:W1:Y:S01]  /*2c00*/  SHFL.IDX PT, R12, R5, RZ, 0x1c1f ;  /* 0x001c1fff050c7589 */ /* 0x000e6200000e0000 */
[----:B------:R-:W-:Y:S02]  /*2c10*/  VIADD R9, R9, 0xffffffff ;  /* 0xffffffff09097836 */ /* 0x000fe40000000000 */
[----:B------:R-:W-:Y:S01]  /*2c20*/  VIADD R10, R4, 0xffffffff ;  /* 0xffffffff040a7836 */ /* 0x000fe20000000000 */
[----:B------:R-:W-:Y:S01]  /*2c30*/  PLOP3.LUT P1, PT, PT, PT, UP1, 0x40, 0x0 ;  /* 0x000000000000781c */ /* 0x000fe20003f2e818 */
[----:B------:R-:W-:-:S02]  /*2c40*/  WARPGROUP.DEPBAR.LE gsb0, 0x0 ;  /* 0x00008000000079c5 */ /* 0x000fc40000010000 */
        /* <DEDUP_REMOVED lines=8> */
[----:B------:R2:W-:Y:S02]  /*2cd0*/  @!P3 SYNCS.ARRIVE.TRANS64.RED.A1T0 RZ, [R0+URZ], RZ ;  /* 0x000000ff00ffb9a7 */ /* 0x0005e4000810043f */
[----:B--2---:R-:W-:-:S04]  /*2ce0*/  IMAD R0, R104, -0xa0, R17 ;  /* 0xffffff6068007824 */ /* 0x004fc800078e0211 */
[----:B------:R-:W-:Y:S01]  /*2cf0*/  VIADD R3, R0, 0xa0 ;  /* 0x000000a000037836 */ /* 0x000fe20000000000 */
[----:B0-----:R-:W-:-:S03]  /*2d00*/  IADD3 R0, R4, -R7, R17 ;  /* 0x8000000704007210 */ /* 0x001fc60007ffe011 */
[----:B------:R-:W-:Y:S02]  /*2d10*/  IMAD R6, R18, -0x2, R3 ;  /* 0xfffffffe12067824 */ /* 0x000fe400078e0203 */
[C---:B------:R-:W-:Y:S02]  /*2d20*/  VIADD R11, R0.reuse, UR6 ;  /* 0x00000006000b7c36 */ /* 0x040fe40008000000 */
[----:B------:R-:W-:-:S03]  /*2d30*/  VIADD R8, R0, UR10 ;  /* 0x0000000a00087c36 */ /* 0x000fc60008000000 */
[----:B-1----:R-:W-:Y:S01]  /*2d40*/  VIADDMNMX R0, R12, R11, R6, PT ;  /* 0x0000000b0c007246 */ /* 0x002fe20003800106 */
[----:B------:R-:W-:Y:S01]  /*2d50*/  IMAD.IADD R3, R8, 0x1, R12 ;  /* 0x0000000108037824 */ /* 0x000fe200078e020c */
[----:B------:R-:W-:Y:S06]  /*2d60*/  @P1 BRA `(.L_x_987) ;  /* 0x0000000000541947 */ /* 0x000fec0003800000 */
[----:B------:R-:W-:Y:S01]  /*2d70*/  IADD3 R4, R17, -R7, R12 ;  /* 0x8000000711047210 */ /* 0x000fe20007ffe00c */
[----:B------:R-:W-:Y:S03]  /*2d80*/  BSSY B0, `(.L_x_988) ;  /* 0x0000010000007945 */ /* 0x000fe60003800000 */
[----:B------:R-:W-:-:S13]  /*2d90*/  ISETP.GT.AND P1, PT, R4, -0x1, PT ;  /* 0xffffffff0400780c */ /* 0x000fda0003f24270 */
[----:B------:R-:W-:Y:S05]  /*2da0*/  @P1 BRA `(.L_x_989) ;  /* 0x0000000000201947 */ /* 0x000fea0003800000 */
[----:B------:R-:W-:Y:S01]  /*2db0*/  UISETP.NE.AND UP2, UPT, UR7, 0x1, UPT ;  /* 0x000000010700788c */ /* 0x000fe2000bf45270 */
[----:B------:R-:W-:-:S05]  /*2dc0*/  LOP3.LUT R4, RZ, R4, RZ, 0x33, !PT ;  /* 0x00000004ff047212 */ /* 0x000fca00078e33ff */
[----:B------:R-:W-:-:S05]  /*2dd0*/  PLOP3.LUT P1, PT, PT, PT, UP2, 0x80, 0x0 ;  /* 0x000000000000781c */ /* 0x000fca0003f2f028 */
[----:B------:R-:W-:-:S08]  /*2de0*/  @UP2 ULDC.64 UR10, c[0x0][0x9e8] ;  /* 0x00027a00000a2ab9 */ /* 0x000fd00000000a00 */
[----:B------:R-:W-:-:S05]  /*2df0*/  @P1 IMAD.HI.U32 R12, R4, UR10, RZ ;  /* 0x0000000a040c1c27 */ /* 0x000fca000f8e00ff */
[----:B------:R-:W-:-:S04]  /*2e00*/  @P1 SHF.R.U32.HI R4, RZ, UR11, R12 ;  /* 0x0000000bff041c19 */ /* 0x000fc8000801160c */
[----:B------:R-:W-:Y:S01]  /*2e10*/  LOP3.LUT R4, RZ, R4, RZ, 0x33, !PT ;  /* 0x00000004ff047212 */ /* 0x000fe200078e33ff */
[----:B------:R-:W-:Y:S06]  /*2e20*/  BRA `(.L_x_990) ;  /* 0x0000000000147947 */ /* 0x000fec0003800000 */
.L_x_989:
[----:B------:R-:W-:-:S06]  /*2e30*/  UISETP.NE.AND UP2, UPT, UR7, 0x1, UPT ;  /* 0x000000010700788c */ /* 0x000fcc000bf45270 */
[----:B------:R-:W-:-:S05]  /*2e40*/  PLOP3.LUT P1, PT, PT, PT, UP2, 0x80, 0x0 ;  /* 0x000000000000781c */ /* 0x000fca0003f2f028 */
[----:B------:R-:W-:-:S08]  /*2e50*/  @UP2 ULDC.64 UR10, c[0x0][0x9e8] ;  /* 0x00027a00000a2ab9 */ /* 0x000fd00000000a00 */
[----:B------:R-:W-:-:S05]  /*2e60*/  @P1 IMAD.HI.U32 R12, R4, UR10, RZ ;  /* 0x0000000a040c1c27 */ /* 0x000fca000f8e00ff */
[----:B------:R-:W-:-:S07]  /*2e70*/  @P1 SHF.R.U32.HI R4, RZ, UR11, R12 ;  /* 0x0000000bff041c19 */ /* 0x000fce000801160c */
.L_x_990:
[----:B------:R-:W-:Y:S05]  /*2e80*/  BSYNC B0 ;  /* 0x0000000000007941 */ /* 0x000fea0003800000 */
.L_x_988:
[----:B------:R-:W-:-:S05]  /*2e90*/  IMAD R4, R4, UR7, R10 ;  /* 0x0000000704047c24 */ /* 0x000fca000f8e020a */
[----:B------:R-:W-:Y:S02]  /*2ea0*/  VIMNMX R3, R3, R4, !PT ;  /* 0x0000000403037248 */ /* 0x000fe40007fe0100 */
[----:B------:R-:W-:-:S07]  /*2eb0*/  VIADDMNMX R0, R4, UR7, R0, PT ;  /* 0x0000000704007c46 */ /* 0x000fce000b800100 */
.L_x_987:
[C---:B------:R-:W-:Y:S01]  /*2ec0*/  ISETP.GE.AND P1, PT, R9.reuse, 0x2, PT ;  /* 0x000000020900780c */ /* 0x040fe20003f26270 */
[----:B------:R-:W0:Y:S01]  /*2ed0*/  SHFL.IDX PT, R12, R5, 0x1, 0x1c1f ;  /* 0x003c1f00050c7f89 */ /* 0x000e2200000e0000 */
[----:B------:R-:W-:Y:S02]  /*2ee0*/  ISETP.GE.AND P3, PT, R9, 0xa, PT ;  /* 0x0000000a0900780c */ /* 0x000fe40003f66270 */
[----:B------:R-:W-:Y:S02]  /*2ef0*/  P2R R15, PR, RZ, 0x2 ;  /* 0x00000002ff0f7803 */ /* 0x000fe40000000000 */
[----:B------:R-:W-:Y:S02]  /*2f00*/  ISETP.GT.AND P1, PT, R3, 0x1, !P1 ;  /* 0x000000010300780c */ /* 0x000fe40004f24270 */
[----:B------:R-:W-:Y:S02]  /*2f10*/  ISETP.GE.AND P2, PT, R9, 0x9, PT ;  /* 0x000000090900780c */ /* 0x000fe40003f46270 */
[----:B------:R-:W-:-:S02]  /*2f20*/  ISETP.LT.OR P1, PT, R0, 0x2, P1 ;  /* 0x000000020000780c */ /* 0x000fc40000f21670 */
[----:B------:R-:W-:Y:S02]  /*2f30*/  P2R R20, PR, RZ, 0x4 ;  /* 0x00000004ff147803 */ /* 0x000fe40000000000 */
[----:B------:R-:W-:Y:S02]  /*2f40*/  FSEL R89, R89, -INF , !P1 ;  /* 0xff80000059597808 */ /* 0x000fe40004800000 */
[C---:B------:R-:W-:Y:S02]  /*2f50*/  ISETP.GT.AND P1, PT, R3.reuse, 0x9, !P3 ;  /* 0x000000090300780c */ /* 0x040fe40005f24270 */
[----:B------:R-:W-:Y:S02]  /*2f60*/  P2R R21, PR, RZ, 0x8 ;  /* 0x00000008ff157803 */ /* 0x000fe40000000000 */
[----:B------:R-:W-:Y:S02]  /*2f70*/  ISETP.LT.OR P1, PT, R0, 0xa, P1 ;  /* 0x0000000a0000780c */ /* 0x000fe40000f21670 */
[----:B------:R-:W-:-:S02]  /*2f80*/  ISETP.GT.AND P2, PT, R3, 0x8, !P2 ;  /* 0x000000080300780c */ /* 0x000fc40005744270 */
[----:B------:R-:W-:Y:S01]  /*2f90*/  ISETP.GE.AND P3, PT, R9, 0x11, PT ;  /* 0x000000110900780c */ /* 0x000fe20003f66270 */
[----:B0-----:R-:W-:Y:S01]  /*2fa0*/  IMAD.IADD R4, R8, 0x1, R12 ;  /* 0x0000000108047824 */ /* 0x001fe200078e020c */
[----:B------:R-:W-:Y:S02]  /*2fb0*/  FSEL R93, R93, -INF , !P1 ;  /* 0xff8000005d5d7808 */ /* 0x000fe40004800000 */
[----:B------:R-:W-:Y:S02]  /*2fc0*/  ISETP.LT.OR P2, PT, R0, 0x9, P2 ;  /* 0x000000090000780c */ /* 0x000fe40001741670 */
[----:B------:R-:W-:Y:S02]  /*2fd0*/  ISETP.GT.AND P1, PT, R3, 0x10, !P3 ;  /* 0x000000100300780c */ /* 0x000fe40005f24270 */
[----:B------:R-:W-:Y:S02]  /*2fe0*/  FSEL R92, R92, -INF , !P2 ;  /* 0xff8000005c5c7808 */ /* 0x000fe40005000000 */
[----:B------:R-:W-:-:S02]  /*2ff0*/  ISETP.LT.OR P1, PT, R0, 0x11, P1 ;  /* 0x000000110000780c */ /* 0x000fc40000f21670 */
[----:B------:R-:W-:Y:S02]  /*3000*/  ISETP.GE.AND P2, PT, R9, 0x12, PT ;  /* 0x000000120900780c */ /* 0x000fe40003f46270 */
[----:B------:R-:W-:Y:S02]  /*3010*/  FSEL R96, R96, -INF , !P1 ;  /* 0xff80000060607808 */ /* 0x000fe40004800000 */
[----:B------:R-:W-:Y:S02]  /*3020*/  ISETP.GT.AND P1, PT, R3, 0x11, !P2 ;  /* 0x000000110300780c */ /* 0x000fe40005724270 */
[----:B------:R-:W-:Y:S02]  /*3030*/  P2R R107, PR, RZ, 0x4 ;  /* 0x00000004ff6b7803 */ /* 0x000fe40000000000 */
[----:B------:R-:W-:Y:S02]  /*3040*/  ISETP.LT.OR P1, PT, R0, 0x12, P1 ;  /* 0x000000120000780c */ /* 0x000fe40000f21670 */
[----:B------:R-:W-:-:S02]  /*3050*/  ISETP.GE.AND P2, PT, R9, 0x19, PT ;  /* 0x000000190900780c */ /* 0x000fc40003f46270 */
[----:B------:R-:W-:Y:S02]  /*3060*/  FSEL R97, R97, -INF , !P1 ;  /* 0xff80000061617808 */ /* 0x000fe40004800000 */
[----:B------:R-:W-:Y:S02]  /*3070*/  ISETP.GT.AND P1, PT, R3, 0x18, !P2 ;  /* 0x000000180300780c */ /* 0x000fe40005724270 */
[----:B------:R-:W-:Y:S02]  /*3080*/  P2R R108, PR, RZ, 0x4 ;  /* 0x00000004ff6c7803 */ /* 0x000fe40000000000 */
[----:B------:R-:W-:Y:S02]  /*3090*/  ISETP.LT.OR P1, PT, R0, 0x19, P1 ;  /* 0x000000190000780c */ /* 0x000fe40000f21670 */
[----:B------:R-:W-:Y:S02]  /*30a0*/  ISETP.GE.AND P2, PT, R9, 0x1a, PT ;  /* 0x0000001a0900780c */ /* 0x000fe40003f46270 */
[----:B------:R-:W-:-:S02]  /*30b0*/  FSEL R100, R100, -INF , !P1 ;  /* 0xff80000064647808 */ /* 0x000fc40004800000 */
[----:B------:R-:W-:Y:S02]  /*30c0*/  ISETP.GT.AND P1, PT, R3, 0x19, !P2 ;  /* 0x000000190300780c */ /* 0x000fe40005724270 */
[----:B------:R-:W-:Y:S02]  /*30d0*/  P2R R109, PR, RZ, 0x4 ;  /* 0x00000004ff6d7803 */ /* 0x000fe40000000000 */
[----:B------:R-:W-:Y:S02]  /*30e0*/  ISETP.LT.OR P1, PT, R0, 0x1a, P1 ;  /* 0x0000001a0000780c */ /* 0x000fe40000f21670 */
[----:B------:R-:W-:Y:S02]  /*30f0*/  P2R R106, PR, RZ, 0x8 ;  /* 0x00000008ff6a7803 */ /* 0x000fe40000000000 */
[----:B------:R-:W-:Y:S02]  /*3100*/  FSEL R101, R101, -INF , !P1 ;  /* 0xff80000065657808 */ /* 0x000fe40004800000 */
[----:B------:R-:W-:-:S02]  /*3110*/  ISETP.GE.AND P1, PT, R9, 0x21, PT ;  /* 0x000000210900780c */ /* 0x000fc40003f26270 */
[----:B------:R-:W-:Y:S02]  /*3120*/  ISETP.GE.AND P3, PT, R9, 0x22, PT ;  /* 0x000000220900780c */ /* 0x000fe40003f66270 */
[----:B------:R-:W-:Y:S02]  /*3130*/  ISETP.GT.AND P2, PT, R3, 0x20, !P1 ;  /* 0x000000200300780c */ /* 0x000fe40004f44270 */
[----:B------:R-:W-:Y:S02]  /*3140*/  P2R R110, PR, RZ, 0x8 ;  /* 0x00000008ff6e7803 */ /* 0x000fe40000000000 */
[----:B------:R-:W-:Y:S02]  /*3150*/  ISETP.LT.OR P2, PT, R0, 0x21, P2 ;  /* 0x000000210000780c */ /* 0x000fe40001741670 */
[----:B------:R-:W-:Y:S02]  /*3160*/  ISETP.GE.AND P4, PT, R9, 0x31, PT ;  /* 0x000000310900780c */ /* 0x000fe40003f86270 */
[----:B------:R-:W-:-:S02]  /*3170*/  FSEL R72, R72, -INF , !P2 ;  /* 0xff80000048487808 */ /* 0x000fc40005000000 */
[----:B------:R-:W-:Y:S02]  /*3180*/  ISETP.GT.AND P2, PT, R3, 0x21, !P3 ;  /* 0x000000210300780c */ /* 0x000fe40005f44270 */
[----:B------:R-:W-:Y:S02]  /*3190*/  ISETP.GE.AND P3, PT, R9, 0x29, PT ;  /* 0x000000290900780c */ /* 0x000fe40003f66270 */
[----:B------:R-:W-:Y:S02]  /*31a0*/  ISETP.LT.OR P2, PT, R0, 0x22, P2 ;  /* 0x000000220000780c */ /* 0x000fe40001741670 */
[----:B------:R-:W-:Y:S02]  /*31b0*/  P2R R111, PR, RZ, 0x8 ;  /* 0x00000008ff6f7803 */ /* 0x000fe40000000000 */
[----:B------:R-:W-:Y:S02]  /*31c0*/  FSEL R73, R73, -INF , !P2 ;  /* 0xff80000049497808 */ /* 0x000fe40005000000 */
[----:B------:R-:W-:-:S02]  /*31d0*/  ISETP.GT.AND P2, PT, R3, 0x28, !P3 ;  /* 0x000000280300780c */ /* 0x000fc40005f44270 */
[----:B------:R-:W-:Y:S02]  /*31e0*/  P2R R112, PR, RZ, 0x10 ;  /* 0x00000010ff707803 */ /* 0x000fe40000000000 */
[----:B------:R-:W-:-:S04]  /*31f0*/  ISETP.LT.OR P2, PT, R0, 0x29, P2 ;  /* 0x000000290000780c */ /* 0x000fc80001741670 */
[----:B------:R-:W-:Y:S02]  /*3200*/  FSEL R76, R76, -INF , !P2 ;  /* 0xff8000004c4c7808 */ /* 0x000fe40005000000 */
[----:B------:R-:W-:-:S04]  /*3210*/  ISETP.GE.AND P2, PT, R9, 0x2a, PT ;  /* 0x0000002a0900780c */ /* 0x000fc80003f46270 */
[----:B------:R-:W-:-:S04]  /*3220*/  ISETP.GT.AND P3, PT, R3, 0x29, !P2 ;  /* 0x000000290300780c */ /* 0x000fc80005764270 */
[----:B------:R-:W-:-:S04]  /*3230*/  ISETP.LT.OR P3, PT, R0, 0x2a, P3 ;  /* 0x0000002a0000780c */ /* 0x000fc80001f61670 */
[----:B------:R-:W-:Y:S02]  /*3240*/  FSEL R77, R77, -INF , !P3 ;  /* 0xff8000004d4d7808 */ /* 0x000fe40005800000 */
[----:B------:R-:W-:Y:S02]  /*3250*/  ISETP.GT.AND P3, PT, R3, 0x30, !P4 ;  /* 0x000000300300780c */ /* 0x000fe40006764270 */
[----:B------:R-:W-:Y:S02]  /*3260*/  ISETP.GE.AND P4, PT, R9, 0x32, PT ;  /* 0x000000320900780c */ /* 0x000fe40003f86270 */
[----:B------:R-:W-:Y:S02]  /*3270*/  ISETP.LT.OR P3, PT, R0, 0x31, P3 ;  /* 0x000000310000780c */ /* 0x000fe40001f61670 */
[----:B------:R-:W-:Y:S02]  /*3280*/  P2R R113, PR, RZ, 0x10 ;  /* 0x00000010ff717803 */ /* 0x000fe40000000000 */
[----:B------:R-:W-:-:S02]  /*3290*/  FSEL R80, R80, -INF , !P3 ;  /* 0xff80000050507808 */ /* 0x000fc40005800000 */
[----:B------:R-:W-:Y:S02]  /*32a0*/  ISETP.GT.AND P3, PT, R3, 0x31, !P4 ;  /* 0x000000310300780c */ /* 0x000fe40006764270 */
[----:B------:R-:W-:Y:S02]  /*32b0*/  ISETP.GE.AND P4, PT, R9, 0x39, PT ;  /* 0x000000390900780c */ /* 0x000fe40003f86270 */
[----:B------:R-:W-:Y:S02]  /*32c0*/  ISETP.LT.OR P3, PT, R0, 0x32, P3 ;  /* 0x000000320000780c */ /* 0x000fe40001f61670 */
[----:B------:R-:W-:Y:S02]  /*32d0*/  P2R R114, PR, RZ, 0x10 ;  /* 0x00000010ff727803 */ /* 0x000fe40000000000 */
[----:B------:R-:W-:Y:S02]  /*32e0*/  FSEL R81, R81, -INF , !P3 ;  /* 0xff80000051517808 */ /* 0x000fe40005800000 */
[----:B------:R-:W-:-:S02]  /*32f0*/  ISETP.GT.AND P3, PT, R3, 0x38, !P4 ;  /* 0x000000380300780c */ /* 0x000fc40006764270 */
[----:B------:R-:W-:Y:S02]  /*3300*/  ISETP.GE.AND P4, PT, R9, 0x3a, PT ;  /* 0x0000003a0900780c */ /* 0x000fe40003f86270 */
[----:B------:R-:W-:Y:S02]  /*3310*/  ISETP.LT.OR P3, PT, R0, 0x39, P3 ;  /* 0x000000390000780c */ /* 0x000fe40001f61670 */
[----:B------:R-:W-:Y:S02]  /*3320*/  P2R R115, PR, RZ, 0x10 ;  /* 0x00000010ff737803 */ /* 0x000fe40000000000 */
[----:B------:R-:W-:Y:S02]  /*3330*/  FSEL R84, R84, -INF , !P3 ;  /* 0xff80000054547808 */ /* 0x000fe40005800000 */
[----:B------:R-:W-:Y:S02]  /*3340*/  ISETP.GT.AND P3, PT, R3, 0x39, !P4 ;  /* 0x000000390300780c */ /* 0x000fe40006764270 */
[----:B------:R-:W-:-:S02]  /*3350*/  ISETP.GE.AND P4, PT, R9, 0x41, PT ;  /* 0x000000410900780c */ /* 0x000fc40003f86270 */
[C---:B------:R-:W-:Y:S02]  /*3360*/  ISETP.LT.OR P3, PT, R0.reuse, 0x3a, P3 ;  /* 0x0000003a0000780c */ /* 0x040fe40001f61670 */
[----:B------:R-:W-:Y:S02]  /*3370*/  P2R R116, PR, RZ, 0x10 ;  /* 0x00000010ff747803 */ /* 0x000fe40000000000 */
[----:B------:R-:W-:Y:S02]  /*3380*/  FSEL R85, R85, -INF , !P3 ;  /* 0xff80000055557808 */ /* 0x000fe40005800000 */
[----:B------:R-:W-:Y:S02]  /*3390*/  ISETP.GT.AND P3, PT, R3, 0x40, !P4 ;  /* 0x000000400300780c */ /* 0x000fe40006764270 */
[----:B------:R-:W-:Y:S02]  /*33a0*/  ISETP.GE.AND P4, PT, R9, 0x42, PT ;  /* 0x000000420900780c */ /* 0x000fe40003f86270 */
[----:B------:R-:W-:-:S02]  /*33b0*/  ISETP.LT.OR P3, PT, R0, 0x41, P3 ;  /* 0x000000410000780c */ /* 0x000fc40001f61670 */
[----:B------:R-:W-:Y:S02]  /*33c0*/  P2R R117, PR, RZ, 0x10 ;  /* 0x00000010ff757803 */ /* 0x000fe40000000000 */
[----:B------:R-:W-:Y:S02]  /*33d0*/  FSEL R56, R56, -INF , !P3 ;  /* 0xff80000038387808 */ /* 0x000fe40005800000 */
[----:B------:R-:W-:Y:S02]  /*33e0*/  ISETP.GT.AND P3, PT, R3, 0x41, !P4 ;  /* 0x000000410300780c */ /* 0x000fe40006764270 */
[----:B------:R-:W-:Y:S02]  /*33f0*/  ISETP.GE.AND P4, PT, R9, 0x49, PT ;  /* 0x000000490900780c */ /* 0x000fe40003f86270 */
[----:B------:R-:W-:Y:S02]  /*3400*/  ISETP.LT.OR P3, PT, R0, 0x42, P3 ;  /* 0x000000420000780c */ /* 0x000fe40001f61670 */
[----:B------:R-:W-:-:S02]  /*3410*/  P2R R118, PR, RZ, 0x10 ;  /* 0x00000010ff767803 */ /* 0x000fc40000000000 */
        /* <DEDUP_REMOVED lines=86> */
[----:B------:R-:W-:-:S04]  /*3980*/  ISETP.GT.AND P3, PT, R3, 0x89, !P4 ;  /* 0x000000890300780c */ /* 0x000fc80006764270 */
[----:B------:R-:W-:-:S04]  /*3990*/  ISETP.LT.OR P3, PT, R0, 0x8a, P3 ;  /* 0x0000008a0000780c */ /* 0x000fc80001f61670 */
[----:B------:R-:W-:Y:S02]  /*39a0*/  FSEL R29, R29, -INF , !P3 ;  /* 0xff8000001d1d7808 */ /* 0x000fe40005800000 */
[----:B------:R-:W-:-:S04]  /*39b0*/  ISETP.GE.AND P3, PT, R9, 0x91, PT ;  /* 0x000000910900780c */ /* 0x000fc80003f66270 */
        /* <DEDUP_REMOVED lines=12> */
[----:B------:R-:W-:Y:S02]  /*3a80*/  P2R R14, PR, RZ, 0x40 ;  /* 0x00000040ff0e7803 */ /* 0x000fe40000000000 */
[----:B------:R-:W-:-:S04]  /*3a90*/  ISETP.GT.AND P6, PT, R3, RZ, !P6 ;  /* 0x000000ff0300720c */ /* 0x000fc800077c4270 */
[----:B------:R-:W-:-:S04]  /*3aa0*/  ISETP.LT.OR P6, PT, R0, 0x1, P6 ;  /* 0x000000010000780c */ /* 0x000fc800037c1670 */
[----:B------:R-:W-:Y:S02]  /*3ab0*/  FSEL R13, R88, -INF , !P6 ;  /* 0xff800000580d7808 */ /* 0x000fe40007000000 */
[----:B------:R-:W-:-:S04]  /*3ac0*/  ISETP.GE.AND P6, PT, R9, 0x9a, PT ;  /* 0x0000009a0900780c */ /* 0x000fc80003fc6270 */
[----:B------:R-:W-:Y:S02]  /*3ad0*/  P2R R9, PR, RZ, 0x40 ;  /* 0x00000040ff097803 */ /* 0x000fe40000000000 */
[----:B------:R-:W-:-:S04]  /*3ae0*/  ISETP.GT.AND P6, PT, R3, 0x99, !P6 ;  /* 0x000000990300780c */ /* 0x000fc800077c4270 */
[----:B------:R-:W-:Y:S02]  /*3af0*/  ISETP.LT.OR P6, PT, R0, 0x9a, P6 ;  /* 0x0000009a0000780c */ /* 0x000fe400037c1670 */
[----:B------:R-:W-:Y:S02]  /*3b00*/  VIADDMNMX R0, R12, R11, R6, PT ;  /* 0x0000000b0c007246 */ /* 0x000fe40003800106 */
[----:B------:R-:W-:Y:S02]  /*3b10*/  FSEL R37, R37, -INF , !P6 ;  /* 0xff80000025257808 */ /* 0x000fe40007000000 */
[----:B------:R-:W-:-:S13]  /*3b20*/  PLOP3.LUT P6, PT, PT, PT, UP1, 0x40, 0x0 ;  /* 0x000000000000781c */ /* 0x000fda0003fce818 */
[----:B------:R-:W-:Y:S05]  /*3b30*/  @P6 BRA `(.L_x_991) ;  /* 0x00000000005c6947 */ /* 0x000fea0003800000 */
        /* <DEDUP_REMOVED lines=8> */
[----:B------:R-:W-:Y:S01]  /*3bc0*/  @P6 IMAD.HI.U32 R5, R3, UR10, RZ ;  /* 0x0000000a03056c27 */ /* 0x000fe2000f8e00ff */
[----:B------:R-:W-:-:S13]  /*3bd0*/  PLOP3.LUT P6, PT, PT, PT, UP2, 0x80, 0x0 ;  /* 0x000000000000781c */ /* 0x000fda0003fcf028 */
[----:B------:R-:W-:-:S04]  /*3be0*/  @P6 SHF.R.U32.HI R3, RZ, UR11, R5 ;  /* 0x0000000bff036c19 */ /* 0x000fc80008011605 */
[----:B------:R-:W-:Y:S01]  /*3bf0*/  LOP3.LUT R3, RZ, R3, RZ, 0x33, !PT ;  /* 0x00000003ff037212 */ /* 0x000fe200078e33ff */
[----:B------:R-:W-:Y:S06]  /*3c00*/  BRA `(.L_x_994) ;  /* 0x0000000000187947 */ /* 0x000fec0003800000 */
.L_x_993:
[----:B------:R-:W-:-:S06]  /*3c10*/  UISETP.NE.AND UP2, UPT, UR7, 0x1, UPT ;  /* 0x000000010700788c */ /* 0x000fcc000bf45270 */
[----:B------:R-:W-:-:S05]  /*3c20*/  PLOP3.LUT P6, PT, PT, PT, UP2, 0x80, 0x0 ;  /* 0x000000000000781c */ /* 0x000fca0003fcf028 */
[----:B------:R-:W-:-:S08]  /*3c30*/  @UP2 ULDC.64 UR10, c[0x0][0x9e8] ;  /* 0x00027a00000a2ab9 */ /* 0x000fd00000000a00 */
[----:B------:R-:W-:Y:S01]  /*3c40*/  @P6 IMAD.HI.U32 R5, R3, UR10, RZ ;  /* 0x0000000a03056c27 */ /* 0x000fe2000f8e00ff */
[----:B------:R-:W-:-:S13]  /*3c50*/  PLOP3.LUT P6, PT, PT, PT, UP2, 0x80, 0x0 ;  /* 0x000000000000781c */ /* 0x000fda0003fcf028 */
[----:B------:R-:W-:-:S07]  /*3c60*/  @P6 SHF.R.U32.HI R3, RZ, UR11, R5 ;  /* 0x0000000bff036c19 */ /* 0x000fce0008011605 */
.L_x_994:
[----:B------:R-:W-:Y:S05]  /*3c70*/  BSYNC B0 ;  /* 0x0000000000007941 */ /* 0x000fea0003800000 */
.L_x_992:
[----:B------:R-:W-:-:S05]  /*3c80*/  IMAD R3, R3, UR7, R10 ;  /* 0x0000000703037c24 */ /* 0x000fca000f8e020a */
[----:B------:R-:W-:Y:S02]  /*3c90*/  VIMNMX R4, R4, R3, !PT ;  /* 0x0000000304047248 */ /* 0x000fe40007fe0100 */
[----:B------:R-:W-:-:S07]  /*3ca0*/  VIADDMNMX R0, R3, UR7, R0, PT ;  /* 0x0000000703007c46 */ /* 0x000fce000b800100 */
.L_x_991:
[C---:B------:R-:W-:Y:S01]  /*3cb0*/  ISETP.GT.AND P1, PT, R4.reuse, 0x20, !P1 ;  /* 0x000000200400780c */ /* 0x040fe20004f24270 */
[----:B------:R-:W-:Y:S01]  /*3cc0*/  IMAD.U32 R10, RZ, RZ, UR37 ;  /* 0x00000025ff0a7e24 */ /* 0x000fe2000f8e00ff */
[----:B------:R-:W-:Y:S01]  /*3cd0*/  ISETP.GT.AND P2, PT, R4, 0x29, !P2 ;  /* 0x000000290400780c */ /* 0x000fe20005744270 */
[----:B------:R-:W-:Y:S01]  /*3ce0*/  @UP0 ULDC UR10, c[0x0][0x44c] ;  /* 0x00011300000a0ab9 */ /* 0x000fe20000000800 */
[C---:B------:R-:W-:Y:S01]  /*3cf0*/  ISETP.LT.OR P1, PT, R0.reuse, 0x21, P1 ;  /* 0x000000210000780c */ /* 0x040fe20000f21670 */
[----:B------:R-:W-:Y:S01]  /*3d00*/  UIMAD.WIDE.U32 UR10, UR36, UR10, URZ ;  /* 0x0000000a240a72a5 */ /* 0x000fe2000f8e003f */
[----:B------:R-:W-:Y:S01]  /*3d10*/  ISETP.LT.OR P2, PT, R0, 0x2a, P2 ;  /* 0x0000002a0000780c */ /* 0x000fe20001741670 */
[----:B------:R-:W-:Y:S01]  /*3d20*/  @UP0 ULDC UR18, c[0x0][0x450] ;  /* 0x0001140000120ab9 */ /* 0x000fe20000000800 */
[----:B------:R-:W-:Y:S01]  /*3d30*/  FSEL R74, R74, -INF , !P1 ;  /* 0xff8000004a4a7808 */ /* 0x000fe20004800000 */
[----:B------:R-:W-:Y:S01]  /*3d40*/  UMOV UR14, UR36 ;  /* 0x00000024000e7c82 */ /* 0x000fe20008000000 */
[----:B------:R-:W-:Y:S01]  /*3d50*/  ISETP.NE.AND P1, PT, R110, RZ, PT ;  /* 0x000000ff6e00720c */ /* 0x000fe20003f25270 */
[----:B------:R-:W-:Y:S01]  /*3d60*/  @UP0 USHF.R.U32.HI UR14, URZ, UR18, UR11 ;  /* 0x000000123f0e0299 */ /* 0x000fe2000801160b */
[----:B------:R-:W-:-:S02]  /*3d70*/  FSEL R79, R79, -INF , !P2 ;  /* 0xff8000004f4f7808 */ /* 0x000fc40005000000 */
[----:B------:R-:W-:Y:S02]  /*3d80*/  ISETP.GT.AND P1, PT, R4, 0x21, !P1 ;  /* 0x000000210400780c */ /* 0x000fe40004f24270 */
[----:B------:R-:W-:Y:S02]  /*3d90*/  ISETP.NE.AND P2, PT, R118, RZ, PT ;  /* 0x000000ff7600720c */ /* 0x000fe40003f45270 */
[----:B------:R-:W-:Y:S02]  /*3da0*/  ISETP.LT.OR P1, PT, R0, 0x22, P1 ;  /* 0x000000220000780c */ /* 0x000fe40000f21670 */
[----:B------:R-:W-:Y:S02]  /*3db0*/  ISETP.NE.AND P6, PT, R119, RZ, PT ;  /* 0x000000ff7700720c */ /* 0x000fe40003fc5270 */
[----:B------:R-:W-:Y:S02]  /*3dc0*/  FSEL R75, R75, -INF , !P1 ;  /* 0xff8000004b4b7808 */ /* 0x000fe40004800000 */
[----:B------:R-:W-:-:S02]  /*3dd0*/  ISETP.NE.AND P1, PT, R111, RZ, PT ;  /* 0x000000ff6f00720c */ /* 0x000fc40003f25270 */
[----:B------:R-:W-:Y:S02]  /*3de0*/  FMNMX.FTZ R3, R13, R89, !PT ;  /* 0x000000590d037209 */ /* 0x000fe40007810000 */
[----:B------:R-:W-:Y:S02]  /*3df0*/  ISETP.GT.AND P1, PT, R4, 0x28, !P1 ;  /* 0x000000280400780c */ /* 0x000fe40004f24270 */
[----:B------:R-:W-:Y:S02]  /*3e00*/  FMNMX.FTZ R6, R92, R3, !PT ;  /* 0x000000035c067209 */ /* 0x000fe40007810000 */
[----:B------:R-:W-:Y:S02]  /*3e10*/  ISETP.LT.OR P1, PT, R0, 0x29, P1 ;  /* 0x000000290000780c */ /* 0x000fe40000f21670 */
[----:B------:R-:W-:Y:S02]  /*3e20*/  FMNMX.FTZ R3, R93, R6, !PT ;  /* 0x000000065d037209 */ /* 0x000fe40007810000 */
[----:B------:R-:W-:-:S02]  /*3e30*/  FSEL R78, R78, -INF , !P1 ;  /* 0xff8000004e4e7808 */ /* 0x000fc40004800000 */
[----:B------:R-:W-:Y:S02]  /*3e40*/  ISETP.NE.AND P1, PT, R112, RZ, PT ;  /* 0x000000ff7000720c */ /* 0x000fe40003f25270 */
[----:B------:R-:W-:Y:S02]  /*3e50*/  FMNMX.FTZ R6, R96, R3, !PT ;  /* 0x0000000360067209 */ /* 0x000fe40007810000 */
[----:B------:R-:W-:Y:S02]  /*3e60*/  ISETP.GT.AND P1, PT, R4, 0x30, !P1 ;  /* 0x000000300400780c */ /* 0x000fe40004f24270 */
[----:B------:R-:W-:Y:S02]  /*3e70*/  FMNMX.FTZ R3, R97, R6, !PT ;  /* 0x0000000661037209 */ /* 0x000fe40007810000 */
[----:B------:R-:W-:Y:S02]  /*3e80*/  ISETP.LT.OR P1, PT, R0, 0x31, P1 ;  /* 0x000000310000780c */ /* 0x000fe40000f21670 */
[----:B------:R-:W-:-:S02]  /*3e90*/  FMNMX.FTZ R6, R100, R3, !PT ;  /* 0x0000000364067209 */ /* 0x000fc40007810000 */
[----:B------:R-:W-:Y:S02]  /*3ea0*/  FSEL R82, R82, -INF , !P1 ;  /* 0xff80000052527808 */ /* 0x000fe40004800000 */
[----:B------:R-:W-:Y:S02]  /*3eb0*/  ISETP.NE.AND P1, PT, R113, RZ, PT ;  /* 0x000000ff7100720c */ /* 0x000fe40003f25270 */
[----:B------:R-:W-:Y:S02]  /*3ec0*/  FMNMX.FTZ R3, R101, R6, !PT ;  /* 0x0000000665037209 */ /* 0x000fe40007810000 */
[----:B------:R-:W-:Y:S02]  /*3ed0*/  ISETP.GT.AND P1, PT, R4, 0x31, !P1 ;  /* 0x000000310400780c */ /* 0x000fe40004f24270 */
[----:B------:R-:W-:Y:S02]  /*3ee0*/  FMNMX.FTZ R6, R72, R3, !PT ;  /* 0x0000000348067209 */ /* 0x000fe40007810000 */
[----:B------:R-:W-:-:S02]  /*3ef0*/  ISETP.LT.OR P1, PT, R0, 0x32, P1 ;  /* 0x000000320000780c */ /* 0x000fc40000f21670 */
[----:B------:R-:W-:Y:S02]  /*3f00*/  FMNMX.FTZ R3, R73, R6, !PT ;  /* 0x0000000649037209 */ /* 0x000fe40007810000 */
[----:B------:R-:W-:Y:S02]  /*3f10*/  FSEL R83, R83, -INF , !P1 ;  /* 0xff80000053537808 */ /* 0x000fe40004800000 */
[----:B------:R-:W-:Y:S02]  /*3f20*/  ISETP.NE.AND P1, PT, R114, RZ, PT ;  /* 0x000000ff7200720c */ /* 0x000fe40003f25270 */
[----:B------:R-:W-:Y:S02]  /*3f30*/  FMNMX.FTZ R6, R76, R3, !PT ;  /* 0x000000034c067209 */ /* 0x000fe40007810000 */
[----:B------:R-:W-:Y:S02]  /*3f40*/  ISETP.GT.AND P1, PT, R4, 0x38, !P1 ;  /* 0x000000380400780c */ /* 0x000fe40004f24270 */
[----:B------:R-:W-:-:S02]  /*3f50*/  FMNMX.FTZ R3, R77, R6, !PT ;  /* 0x000000064d037209 */ /* 0x000fc40007810000 */
[----:B------:R-:W-:Y:S02]  /*3f60*/  ISETP.LT.OR P1, PT, R0, 0x39, P1 ;  /* 0x000000390000780c */ /* 0x000fe40000f21670 */
[----:B------:R-:W-:Y:S02]  /*3f70*/  FMNMX.FTZ R6, R80, R3, !PT ;  /* 0x0000000350067209 */ /* 0x000fe40007810000 */
[----:B------:R-:W-:Y:S02]  /*3f80*/  FSEL R86, R86, -INF , !P1 ;  /* 0xff80000056567808 */ /* 0x000fe40004800000 */
[----:B------:R-:W-:Y:S02]  /*3f90*/  ISETP.NE.AND P1, PT, R115, RZ, PT ;  /* 0x000000ff7300720c */ /* 0x000fe40003f25270 */
[----:B------:R-:W-:Y:S02]  /*3fa0*/  FMNMX.FTZ R3, R81, R6, !PT ;  /* 0x0000000651037209 */ /* 0x000fe40007810000 */
[----:B------:R-:W-:-:S02]  /*3fb0*/  ISETP.GT.AND P1, PT, R4, 0x39, !P1 ;  /* 0x000000390400780c */ /* 0x000fc40004f24270 */
[----:B------:R-:W-:Y:S02]  /*3fc0*/  FMNMX.FTZ R6, R84, R3, !PT ;  /* 0x0000000354067209 */ /* 0x000fe40007810000 */
[----:B------:R-:W-:Y:S02]  /*3fd0*/  ISETP.LT.OR P1, PT, R0, 0x3a, P1 ;  /* 0x0000003a0000780c */ /* 0x000fe40000f21670 */
[----:B------:R-:W-:Y:S02]  /*3fe0*/  FMNMX.FTZ R3, R85, R6, !PT ;  /* 0x0000000655037209 */ /* 0x000fe40007810000 */
[----:B------:R-:W-:Y:S02]  /*3ff0*/  FSEL R87, R87, -INF , !P1 ;  /* 0xff80000057577808 */ /* 0x000fe40004800000 */
[----:B------:R-:W-:Y:S02]  /*4000*/  ISETP.NE.AND P1, PT, R116, RZ, PT ;  /* 0x000000ff7400720c */ /* 0x000fe40003f25270 */
[----:B------:R-:W-:-:S02]  /*4010*/  FMNMX.FTZ R6, R56, R3, !PT ;  /* 0x0000000338067209 */ /* 0x000fc40007810000 */
[----:B------:R-:W-:Y:S02]  /*4020*/  ISETP.GT.AND P1, PT, R4, 0x40, !P1 ;  /* 0x000000400400780c */ /* 0x000fe40004f24270 */
[----:B------:R-:W-:Y:S02]  /*4030*/  FMNMX.FTZ R3, R57, R6, !PT ;  /* 0x0000000639037209 */ /* 0x000fe40007810000 */
[----:B------:R-:W-:Y:S02]  /*4040*/  ISETP.LT.OR P1, PT, R0, 0x41, P1 ;  /* 0x000000410000780c */ /* 0x000fe40000f21670 */
[----:B------:R-:W-:Y:S02]  /*4050*/  FMNMX.FTZ R6, R60, R3, !PT ;  /* 0x000000033c067209 */ /* 0x000fe40007810000 */
        /* <DEDUP_REMOVED lines=8> */
[----:B------:R-:W-:Y:S02]  /*40e0*/  ISETP.GT.AND P1, PT, R4, 0x48, !P2 ;  /* 0x000000480400780c */ /* 0x000fe40005724270 */
[----:B------:R-:W-:Y:S02]  /*40f0*/  ISETP.NE.AND P2, PT, R129, RZ, PT ;  /* 0x000000ff8100720c */ /* 0x000fe40003f45270 */
[----:B------:R-:W-:Y:S02]  /*4100*/  ISETP.LT.OR P1, PT, R0, 0x49, P1 ;  /* 0x000000490000780c */ /* 0x000fe40000f21670 */
[----:B------:R-:W-:Y:S02]  /*4110*/  FMNMX.FTZ R6, R68, R3, !PT ;  /* 0x0000000344067209 */ /* 0x000fe40007810000 */
[----:B------:R-:W-:Y:S02]  /*4120*/  FSEL R62, R62, -INF , !P1 ;  /* 0xff8000003e3e7808 */ /* 0x000fe40004800000 */
[----:B------:R-:W-:-:S02]  /*4130*/  ISETP.GT.AND P1, PT, R4, 0x49, !P6 ;  /* 0x000000490400780c */ /* 0x000fc40007724270 */
[----:B------:R-:W-:Y:S02]  /*4140*/  ISETP.NE.AND P6, PT, R130, RZ, PT ;  /* 0x000000ff8200720c */ /* 0x000fe40003fc5270 */
        /* <DEDUP_REMOVED lines=41> */
[----:B------:R-:W-:Y:S01]  /*43e0*/  ISETP.GT.AND P3, PT, R4, 0x90, !P3 ;  /* 0x000000900400780c */ /* 0x000fe20005f64270 */
[----:B------:R-:W0:Y:S01]  /*43f0*/  SHFL.BFLY PT, R3, R6, 0x2, 0x1f ;  /* 0x0c401f0006037f89 */ /* 0x000e2200000e0000 */
[----:B------:R-:W-:Y:S02]  /*4400*/  ISETP.LT.OR P1, PT, R0, 0x62, P1 ;  /* 0x000000620000780c */ /* 0x000fe40000f21670 */
[----:B------:R-:W-:Y:S02]  /*4410*/  ISETP.GT.AND P4, PT, R4, 0x91, !P4 ;  /* 0x000000910400780c */ /* 0x000fe40006784270 */
[----:B------:R-:W-:Y:S02]  /*4420*/  FSEL R43, R43, -INF , !P1 ;  /* 0xff8000002b2b7808 */ /* 0x000fe40004800000 */
[----:B------:R-:W-:Y:S02]  /*4430*/  ISETP.NE.AND P1, PT, R126, RZ, PT ;  /* 0x000000ff7e00720c */ /* 0x000fe40003f25270 */
[----:B------:R-:W-:-:S02]  /*4440*/  ISETP.LT.OR P3, PT, R0, 0x91, P3 ;  /* 0x000000910000780c */ /* 0x000fc40001f61670 */
[C---:B------:R-:W-:Y:S02]  /*4450*/  ISETP.GT.AND P1, PT, R4.reuse, 0x68, !P1 ;  /* 0x000000680400780c */ /* 0x040fe40004f24270 */
[----:B------:R-:W-:Y:S02]  /*4460*/  ISETP.GT.AND P5, PT, R4, 0x98, !P5 ;  /* 0x000000980400780c */ /* 0x000fe40006fa4270 */
[C---:B------:R-:W-:Y:S02]  /*4470*/  ISETP.LT.OR P1, PT, R0.reuse, 0x69, P1 ;  /* 0x000000690000780c */ /* 0x040fe40000f21670 */
[----:B------:R-:W-:Y:S02]  /*4480*/  ISETP.LT.OR P4, PT, R0, 0x92, P4 ;  /* 0x000000920000780c */ /* 0x000fe40002781670 */
[----:B------:R-:W-:Y:S02]  /*4490*/  FSEL R46, R46, -INF , !P1 ;  /* 0xff8000002e2e7808 */ /* 0x000fe40004800000 */
[----:B------:R-:W-:-:S02]  /*44a0*/  ISETP.NE.AND P1, PT, R127, RZ, PT ;  /* 0x000000ff7f00720c */ /* 0x000fc40003f25270 */
[----:B------:R-:W-:Y:S02]  /*44b0*/  FSEL R34, R34, -INF , !P3 ;  /* 0xff80000022227808 */ /* 0x000fe40005800000 */
[----:B------:R-:W-:Y:S02]  /*44c0*/  ISETP.GT.AND P1, PT, R4, 0x69, !P1 ;  /* 0x000000690400780c */ /* 0x000fe40004f24270 */
[----:B0-----:R-:W-:Y:S02]  /*44d0*/  FMNMX.FTZ R8, R6, R3, !PT ;  /* 0x0000000306087209 */ /* 0x001fe40007810000 */
[C---:B------:R-:W-:Y:S02]  /*44e0*/  ISETP.LT.OR P1, PT, R0.reuse, 0x6a, P1 ;  /* 0x0000006a0000780c */ /* 0x040fe40000f21670 */
[----:B------:R-:W-:Y:S01]  /*44f0*/  ISETP.LT.OR P5, PT, R0, 0x99, P5 ;  /* 0x000000990000780c */ /* 0x000fe20002fa1670 */
[----:B------:R-:W0:Y:S01]  /*4500*/  SHFL.BFLY PT, R3, R8, 0x1, 0x1f ;  /* 0x0c201f0008037f89 */ /* 0x000e2200000e0000 */
[----:B------:R-:W-:-:S02]  /*4510*/  FSEL R47, R47, -INF , !P1 ;  /* 0xff8000002f2f7808 */ /* 0x000fc40004800000 */
[----:B------:R-:W-:Y:S02]  /*4520*/  ISETP.NE.AND P1, PT, R128, RZ, PT ;  /* 0x000000ff8000720c */ /* 0x000fe40003f25270 */
[----:B------:R-:W-:Y:S02]  /*4530*/  FSEL R35, R35, -INF , !P4 ;  /* 0xff80000023237808 */ /* 0x000fe40006000000 */
[----:B------:R-:W-:Y:S02]  /*4540*/  ISETP.GT.AND P1, PT, R4, 0x70, !P1 ;  /* 0x000000700400780c */ /* 0x000fe40004f24270 */
[----:B------:R-:W-:Y:S02]  /*4550*/  R2UR UR15, R105 ;  /* 0x00000000690f72ca */ /* 0x000fe400000e0000 */
[----:B------:R-:W-:-:S04]  /*4560*/  ISETP.LT.OR P1, PT, R0, 0x71, P1 ;  /* 0x000000710000780c */ /* 0x000fc80000f21670 */
[----:B------:R-:W-:Y:S02]  /*4570*/  FSEL R50, R50, -INF , !P1 ;  /* 0xff80000032327808 */ /* 0x000fe40004800000 */
[----:B------:R-:W-:Y:S02]  /*4580*/  ISETP.GT.AND P1, PT, R4, 0x71, !P2 ;  /* 0x000000710400780c */ /* 0x000fe40005724270 */
[----:B------:R-:W-:Y:S02]  /*4590*/  ISETP.NE.AND P2, PT, R132, RZ, PT ;  /* 0x000000ff8400720c */ /* 0x000fe40003f45270 */
[----:B------:R-:W-:Y:S01]  /*45a0*/  ISETP.LT.OR P1, PT, R0, 0x72, P1 ;  /* 0x000000720000780c */ /* 0x000fe20000f21670 */
[----:B------:R-:W-:Y:S01]  /*45b0*/  UIADD3 UR10, UR15, UR14, URZ ;  /* 0x0000000e0f0a7290 */ /* 0x000fe2000fffe03f */
[----:B0-----:R-:W-:Y:S02]  /*45c0*/  FMNMX.FTZ R3, R8, R3, !PT ;  /* 0x0000000308037209 */ /* 0x001fe40007810000 */
[----:B------:R-:W-:Y:S01]  /*45d0*/  FSEL R51, R51, -INF , !P1 ;  /* 0xff80000033337808 */ /* 0x000fe20004800000 */
[----:B------:R-:W-:Y:S01]  /*45e0*/  UIADD3 UR6, UR10, UR6, URZ ;  /* 0x000000060a067290 */ /* 0x000fe2000fffe03f */
[----:B------:R-:W-:Y:S01]  /*45f0*/  ISETP.GT.AND P1, PT, R4, 0x78, !P6 ;  /* 0x000000780400780c */ /* 0x000fe20007724270 */
[----:B------:R-:W-:-:S01]  /*4600*/  FFMA.FTZ R5, R3, R10, -8 ;  /* 0xc100000003057423 */ /* 0x000fc2000001000a */
[----:B------:R-:W-:-:S02]  /*4610*/  ISETP.NE.AND P6, PT, R133, RZ, PT ;  /* 0x000000ff8500720c */ /* 0x000fc40003fc5270 */
[----:B------:R-:W-:-:S04]  /*4620*/  ISETP.LT.OR P1, PT, R0, 0x79, P1 ;  /* 0x000000790000780c */ /* 0x000fc80000f21670 */
[----:B------:R-:W-:Y:S02]  /*4630*/  FSEL R54, R54, -INF , !P1 ;  /* 0xff80000036367808 */ /* 0x000fe40004800000 */
[----:B------:R-:W-:-:S04]  /*4640*/  ISETP.NE.AND P1, PT, R131, RZ, PT ;  /* 0x000000ff8300720c */ /* 0x000fc80003f25270 */
[----:B------:R-:W-:-:S04]  /*4650*/  ISETP.GT.AND P1, PT, R4, 0x79, !P1 ;  /* 0x000000790400780c */ /* 0x000fc80004f24270 */
        /* <DEDUP_REMOVED lines=31> */
[----:B------:R-:W-:-:S04]  /*4850*/  ISETP.GT.AND P1, PT, R4, RZ, !P1 ;  /* 0x000000ff0400720c */ /* 0x000fc80004f24270 */
[----:B------:R-:W-:-:S04]  /*4860*/  ISETP.LT.OR P1, PT, R0, 0x1, P1 ;  /* 0x000000010000780c */ /* 0x000fc80000f21670 */
[----:B------:R-:W-:Y:S02]  /*4870*/  FSEL R90, R90, -INF , !P1 ;  /* 0xff8000005a5a7808 */ /* 0x000fe40004800000 */
[----:B------:R-:W-:Y:S02]  /*4880*/  ISETP.GT.AND P1, PT, R4, 0x80, !P2 ;  /* 0x000000800400780c */ /* 0x000fe40005724270 */
[----:B------:R-:W-:Y:S02]  /*4890*/  FMNMX.FTZ R15, R90, R91, !PT ;  /* 0x0000005b5a0f7209 */ /* 0x000fe40007810000 */
[----:B------:R-:W-:Y:S02]  /*48a0*/  ISETP.LT.OR P1, PT, R0, 0x81, P1 ;  /* 0x000000810000780c */ /* 0x000fe40000f21670 */
[----:B------:R-:W-:Y:S02]  /*48b0*/  FMNMX.FTZ R20, R94, R15, !PT ;  /* 0x0000000f5e147209 */ /* 0x000fe40007810000 */
[----:B------:R-:W-:-:S02]  /*48c0*/  FSEL R26, R26, -INF , !P1 ;  /* 0xff8000001a1a7808 */ /* 0x000fc40004800000 */
[----:B------:R-:W-:Y:S02]  /*48d0*/  ISETP.GT.AND P1, PT, R4, 0x81, !P6 ;  /* 0x000000810400780c */ /* 0x000fe40007724270 */
[----:B------:R-:W-:Y:S02]  /*48e0*/  FMNMX.FTZ R15, R95, R20, !PT ;  /* 0x000000145f0f7209 */ /* 0x000fe40007810000 */
[----:B------:R-:W-:Y:S02]  /*48f0*/  ISETP.LT.OR P1, PT, R0, 0x82, P1 ;  /* 0x000000820000780c */ /* 0x000fe40000f21670 */
[----:B------:R-:W-:Y:S02]  /*4900*/  FMNMX.FTZ R20, R98, R15, !PT ;  /* 0x0000000f62147209 */ /* 0x000fe40007810000 */
[----:B------:R-:W-:Y:S02]  /*4910*/  FSEL R27, R27, -INF , !P1 ;  /* 0xff8000001b1b7808 */ /* 0x000fe40004800000 */
[----:B------:R-:W-:-:S02]  /*4920*/  FSETP.NEU.FTZ.AND P1, PT, R3, -INF , PT ;  /* 0xff8000000300780b */ /* 0x000fc40003f3d000 */
[----:B------:R-:W-:Y:S02]  /*4930*/  FMNMX.FTZ R21, R99, R20, !PT ;  /* 0x0000001463157209 */ /* 0x000fe40007810000 */
[----:B------:R-:W-:Y:S02]  /*4940*/  FSEL R88, R5, RZ, P1 ;  /* 0x000000ff05587208 */ /* 0x000fe40000800000 */
[----:B------:R-:W-:Y:S02]  /*4950*/  ISETP.NE.AND P6, PT, R134, RZ, PT ;  /* 0x000000ff8600720c */ /* 0x000fe40003fc5270 */
[----:B------:R-:W-:Y:S01]  /*4960*/  ISETP.NE.AND P2, PT, R135, RZ, PT ;  /* 0x000000ff8700720c */ /* 0x000fe20003f45270 */
        /* <DEDUP_REMOVED lines=11> */
[----:B------:R-:W-:Y:S01]  /*4a20*/  ISETP.GT.AND P1, PT, R4, 0x88, !P6 ;  /* 0x000000880400780c */ /* 0x000fe20007724270 */
[--C-:B------:R-:W-:Y:S01]  /*4a30*/  FFMA.FTZ R5, R13, UR37, -R88.reuse ;  /* 0x000000250d057c23 */ /* 0x100fe20008010858 */
[----:B------:R-:W-:Y:S01]  /*4a40*/  FMNMX.FTZ R73, R75, R72, !PT ;  /* 0x000000484b497209 */ /* 0x000fe20007810000 */
[--C-:B------:R-:W-:Y:S01]  /*4a50*/  FFMA.FTZ R72, R80, UR37, -R88.reuse ;  /* 0x0000002550487c23 */ /* 0x100fe20008010858 */
[----:B------:R-:W-:Y:S01]  /*4a60*/  ISETP.LT.OR P1, PT, R0, 0x89, P1 ;  /* 0x000000890000780c */ /* 0x000fe20000f21670 */
[----:B------:R-:W-:Y:S01]  /*4a70*/  MUFU.EX2 R6, R6 ;  /* 0x0000000600067308 */ /* 0x000fe20000000800 */
[----:B------:R-:W-:Y:S01]  /*4a80*/  FMNMX.FTZ R76, R78, R73, !PT ;  /* 0x000000494e4c7209 */ /* 0x000fe20007810000 */
[--C-:B0-----:R-:W-:Y:S01]  /*4a90*/  FFMA.FTZ R89, R81, UR37, -R88.reuse ;  /* 0x0000002551597c23 */ /* 0x101fe20008010858 */
[----:B------:R-:W-:Y:S01]  /*4aa0*/  FSEL R30, R30, -INF , !P1 ;  /* 0xff8000001e1e7808 */ /* 0x000fe20004800000 */
[--C-:B------:R-:W-:Y:S01]  /*4ab0*/  FFMA.FTZ R10, R96, UR37, -R88.reuse ;  /* 0x00000025600a7c23 */ /* 0x100fe20008010858 */
[----:B------:R-:W-:Y:S01]  /*4ac0*/  FMNMX.FTZ R73, R79, R76, !PT ;  /* 0x0000004c4f497209 */ /* 0x000fe20007810000 */
[--C-:B------:R-:W-:Y:S01]  /*4ad0*/  FFMA.FTZ R11, R97, UR37, -R88.reuse ;  /* 0x00000025610b7c23 */ /* 0x100fe20008010858 */
[----:B------:R-:W-:Y:S01]  /*4ae0*/  ISETP.GT.AND P1, PT, R4, 0x89, !P2 ;  /* 0x000000890400780c */ /* 0x000fe20005724270 */
[----:B------:R-:W0:Y:S01]  /*4af0*/  MUFU.EX2 R5, R5 ;  /* 0x0000000500057308 */ /* 0x000e220000000800 */
[----:B------:R-:W-:Y:S01]  /*4b00*/  FMNMX.FTZ R76, R82, R73, !PT ;  /* 0x00000049524c7209 */ /* 0x000fe20007810000 */
[--C-:B------:R-:W-:Y:S01]  /*4b10*/  FFMA.FTZ R12, R100, UR37, -R88.reuse ;  /* 0x00000025640c7c23 */ /* 0x100fe20008010858 */
[----:B------:R-:W-:Y:S01]  /*4b20*/  ISETP.LT.OR P1, PT, R0, 0x8a, P1 ;  /* 0x0000008a0000780c */ /* 0x000fe20000f21670 */
[--C-:B------:R-:W-:Y:S01]  /*4b30*/  FFMA.FTZ R13, R101, UR37, -R88.reuse ;  /* 0x00000025650d7c23 */ /* 0x100fe20008010858 */
[----:B------:R-:W-:Y:S01]  /*4b40*/  FMNMX.FTZ R77, R83, R76, !PT ;  /* 0x0000004c534d7209 */ /* 0x000fe20007810000 */
[--C-:B------:R-:W-:Y:S01]  /*4b50*/  FFMA.FTZ R76, R84, UR37, -R88.reuse ;  /* 0x00000025544c7c23 */ /* 0x100fe20008010858 */
[----:B------:R-:W-:-:S01]  /*4b60*/  FFMA.FTZ R84, R61, UR37, -R88 ;  /* 0x000000253d547c23 */ /* 0x000fc20008010858 */
[----:B------:R-:W-:Y:S01]  /*4b70*/  ISETP.NE.AND P6, PT, R9, RZ, PT ;  /* 0x000000ff0900720c */ /* 0x000fe20003fc5270 */
[----:B------:R-:W-:-:S01]  /*4b80*/  FFMA.FTZ R9, R93, UR37, -R88 ;  /* 0x000000255d097c23 */ /* 0x000fc20008010858 */
[----:B------:R-:W-:Y:S01]  /*4b90*/  FMNMX.FTZ R80, R86, R77, !PT ;  /* 0x0000004d56507209 */ /* 0x000fe20007810000 */
[----:B------:R-:W1:Y:S01]  /*4ba0*/  MUFU.EX2 R8, R8 ;  /* 0x0000000800087308 */ /* 0x000e620000000800 */
[----:B------:R-:W-:Y:S01]  /*4bb0*/  ISETP.GT.AND P2, PT, R4, 0x99, !P6 ;  /* 0x000000990400780c */ /* 0x000fe20007744270 */
[--C-:B------:R-:W-:Y:S01]  /*4bc0*/  FFMA.FTZ R56, R56, UR37, -R88.reuse ;  /* 0x0000002538387c23 */ /* 0x100fe20008010858 */
[----:B------:R-:W-:Y:S01]  /*4bd0*/  FMNMX.FTZ R77, R87, R80, !PT ;  /* 0x00000050574d7209 */ /* 0x000fe20007810000 */
[--C-:B------:R-:W-:Y:S01]  /*4be0*/  FFMA.FTZ R57, R57, UR37, -R88.reuse ;  /* 0x0000002539397c23 */ /* 0x100fe20008010858 */
[----:B------:R-:W-:Y:S01]  /*4bf0*/  ISETP.LT.OR P2, PT, R0, 0x9a, P2 ;  /* 0x0000009a0000780c */ /* 0x000fe20001741670 */
[--C-:B------:R-:W-:Y:S01]  /*4c00*/  FFMA.FTZ R60, R60, UR37, -R88.reuse ;  /* 0x000000253c3c7c23 */ /* 0x100fe20008010858 */
[----:B------:R-:W-:Y:S01]  /*4c10*/  FMNMX.FTZ R80, R58, R77, !PT ;  /* 0x0000004d3a507209 */ /* 0x000fe20007810000 */
[----:B------:R-:W2:Y:S01]  /*4c20*/  MUFU.EX2 R9, R9 ;  /* 0x0000000900097308 */ /* 0x000ea20000000800 */
[----:B------:R-:W-:-:S01]  /*4c30*/  FFMA.FTZ R64, R64, UR37, -R88 ;  /* 0x0000002540407c23 */ /* 0x000fc20008010858 */
[--C-:B------:R-:W-:Y:S01]  /*4c40*/  FFMA.FTZ R65, R65, UR37, -R88.reuse ;  /* 0x0000002541417c23 */ /* 0x100fe20008010858 */
[----:B------:R-:W-:Y:S01]  /*4c50*/  FMNMX.FTZ R81, R59, R80, !PT ;  /* 0x000000503b517209 */ /* 0x000fe20007810000 */
[--C-:B------:R-:W-:Y:S01]  /*4c60*/  FFMA.FTZ R24, R24, UR37, -R88.reuse ;  /* 0x0000002518187c23 */ /* 0x100fe20008010858 */
[----:B------:R-:W-:-:S01]  /*4c70*/  FFMA.FTZ R25, R25, UR37, -R88 ;  /* 0x0000002519197c23 */ /* 0x000fc20008010858 */
[--C-:B------:R-:W-:Y:S01]  /*4c80*/  FFMA.FTZ R28, R28, UR37, -R88.reuse ;  /* 0x000000251c1c7c23 */ /* 0x100fe20008010858 */
[----:B------:R-:W-:Y:S01]  /*4c90*/  FMNMX.FTZ R80, R62, R81, !PT ;  /* 0x000000513e507209 */ /* 0x000fe20007810000 */
[----:B------:R-:W-:Y:S01]  /*4ca0*/  MUFU.EX2 R77, R85 ;  /* 0x00000055004d7308 */ /* 0x000fe20000000800 */
[----:B------:R-:W-:-:S01]  /*4cb0*/  FFMA.FTZ R29, R29, UR37, -R88 ;  /* 0x000000251d1d7c23 */ /* 0x000fc20008010858 */
[--C-:B------:R-:W-:Y:S01]  /*4cc0*/  FFMA.FTZ R32, R32, UR37, -R88.reuse ;  /* 0x0000002520207c23 */ /* 0x100fe20008010858 */
[----:B------:R-:W-:Y:S01]  /*4cd0*/  FMNMX.FTZ R81, R63, R80, !PT ;  /* 0x000000503f517209 */ /* 0x000fe20007810000 */
[--C-:B------:R-:W-:Y:S01]  /*4ce0*/  FFMA.FTZ R33, R33, UR37, -R88.reuse ;  /* 0x0000002521217c23 */ /* 0x100fe20008010858 */
[----:B------:R-:W-:-:S01]  /*4cf0*/  FFMA.FTZ R36, R36, UR37, -R88 ;  /* 0x0000002524247c23 */ /* 0x000fc20008010858 */
[----:B------:R-:W-:Y:S01]  /*4d00*/  FFMA.FTZ R37, R37, UR37, -R88 ;  /* 0x0000002525257c23 */ /* 0x000fe20008010858 */
[----:B------:R-:W-:Y:S01]  /*4d10*/  FMNMX.FTZ R80, R66, R81, !PT ;  /* 0x0000005142507209 */ /* 0x000fe20007810000 */
[----:B------:R-:W3:Y:S03]  /*4d20*/  MUFU.EX2 R10, R10 ;  /* 0x0000000a000a7308 */ /* 0x000ee60000000800 */
[----:B------:R-:W-:-:S04]  /*4d30*/  FMNMX.FTZ R81, R67, R80, !PT ;  /* 0x0000005043517209 */ /* 0x000fc80007810000 */
[----:B------:R-:W-:Y:S01]  /*4d40*/  FMNMX.FTZ R80, R70, R81, !PT ;  /* 0x0000005146507209 */ /* 0x000fe20007810000 */
[----:B------:R-:W-:Y:S03]  /*4d50*/  MUFU.EX2 R73, R89 ;  /* 0x0000005900497308 */ /* 0x000fe60000000800 */
[----:B------:R-:W-:-:S04]  /*4d60*/  FMNMX.FTZ R81, R71, R80, !PT ;  /* 0x0000005047517209 */ /* 0x000fc80007810000 */
[----:B------:R-:W-:Y:S01]  /*4d70*/  FMNMX.FTZ R80, R42, R81, !PT ;  /* 0x000000512a507209 */ /* 0x000fe20007810000 */
[----:B------:R-:W4:Y:S03]  /*4d80*/  MUFU.EX2 R11, R11 ;  /* 0x0000000b000b7308 */ /* 0x000f260000000800 */
[----:B------:R-:W-:-:S04]  /*4d90*/  FMNMX.FTZ R61, R43, R80, !PT ;  /* 0x000000502b3d7209 */ /* 0x000fc80007810000 */
[----:B------:R-:W-:Y:S01]  /*4da0*/  FMNMX.FTZ R80, R46, R61, !PT ;  /* 0x0000003d2e507209 */ /* 0x000fe20007810000 */
[----:B------:R5:W-:Y:S03]  /*4db0*/  MUFU.EX2 R81, R84 ;  /* 0x0000005400517308 */ /* 0x000be60000000800 */
[----:B------:R-:W-:-:S04]  /*4dc0*/  FMNMX.FTZ R61, R47, R80, !PT ;  /* 0x000000502f3d7209 */ /* 0x000fc80007810000 */
[----:B------:R-:W-:Y:S01]  /*4dd0*/  FMNMX.FTZ R80, R50, R61, !PT ;  /* 0x0000003d32507209 */ /* 0x000fe20007810000 */
[----:B------:R-:W4:Y:S01]  /*4de0*/  MUFU.EX2 R12, R12 ;  /* 0x0000000c000c7308 */ /* 0x000f220000000800 */
[----:B-----5:R-:W-:-:S02]  /*4df0*/  FFMA.FTZ R84, R69, UR37, -R88 ;  /* 0x0000002545547c23 */ /* 0x020fc40008010858 */
[----:B------:R-:W-:Y:S01]  /*4e00*/  FMNMX.FTZ R61, R51, R80, !PT ;  /* 0x00000050333d7209 */ /* 0x000fe20007810000 */
[----:B------:R-:W-:-:S03]  /*4e10*/  FFMA.FTZ R80, R68, UR37, -R88 ;  /* 0x0000002544507c23 */ /* 0x000fc60008010858 */
[----:B------:R-:W-:Y:S01]  /*4e20*/  FMNMX.FTZ R68, R54, R61, !PT ;  /* 0x0000003d36447209 */ /* 0x000fe20007810000 */
[----:B------:R5:W-:Y:S03]  /*4e30*/  MUFU.EX2 R4, R84 ;  /* 0x0000005400047308 */ /* 0x000be60000000800 */
[----:B------:R-:W-:-:S04]  /*4e40*/  FMNMX.FTZ R85, R55, R68, !PT ;  /* 0x0000004437557209 */ /* 0x000fc80007810000 */
[----:B------:R-:W-:Y:S01]  /*4e50*/  FMNMX.FTZ R68, R26, R85, !PT ;  /* 0x000000551a447209 */ /* 0x000fe20007810000 */
[----:B------:R0:W-:Y:S01]  /*4e60*/  MUFU.EX2 R61, R80 ;  /* 0x00000050003d7308 */ /* 0x0001e20000000800 */
[----:B-----5:R-:W-:-:S01]  /*4e70*/  FFMA.FTZ R84, R41, UR37, -R88 ;  /* 0x0000002529547c23 */ /* 0x020fc20008010858 */
[----:B------:R-:W-:Y:S01]  /*4e80*/  FSEL R41, R39, -INF , !P2 ;  /* 0xff80000027297808 */ /* 0x000fe20005000000 */
[----:B------:R-:W-:-:S01]  /*4e90*/  FFMA.FTZ R39, R44, UR37, -R88 ;  /* 0x000000252c277c23 */ /* 0x000fc20008010858 */
[----:B------:R-:W-:Y:S01]  /*4ea0*/  FMNMX.FTZ R69, R27, R68, !PT ;  /* 0x000000441b457209 */ /* 0x000fe20007810000 */
[----:B------:R-:W-:-:S01]  /*4eb0*/  FFMA.FTZ R44, R45, UR37, -R88 ;  /* 0x000000252d2c7c23 */ /* 0x000fc20008010858 */
        /* <DEDUP_REMOVED lines=8> */
[----:B------:R-:W-:Y:S01]  /*4f40*/  FFMA.FTZ R52, R53, UR37, -R88 ;  /* 0x0000002535347c23 */ /* 0x000fe20008010858 */
[----:B------:R-:W-:Y:S01]  /*4f50*/  IMAD.U32 R53, RZ, RZ, UR37 ;  /* 0x00000025ff357e24 */ /* 0x000fe2000f8e00ff */
[----:B0-----:R-:W-:Y:S01]  /*4f60*/  FMNMX.FTZ R80, R34, R69, !PT ;  /* 0x0000004522507209 */ /* 0x001fe20007810000 */
[----:B------:R-:W0:Y:S03]  /*4f70*/  MUFU.EX2 R13, R13 ;  /* 0x0000000d000d7308 */ /* 0x000e260000000800 */
[----:B------:R-:W-:-:S04]  /*4f80*/  FMNMX.FTZ R69, R35, R80, !PT ;  /* 0x0000005023457209 */ /* 0x000fc80007810000 */
[----:B------:R-:W-:Y:S01]  /*4f90*/  FMNMX.FTZ R0, R40, R69, !PT ;  /* 0x0000004528007209 */ /* 0x000fe20007810000 */
[----:B------:R-:W5:Y:S03]  /*4fa0*/  MUFU.EX2 R14, R14 ;  /* 0x0000000e000e7308 */ /* 0x000f660000000800 */
[----:B------:R-:W-:-:S05]  /*4fb0*/  FMNMX.FTZ R0, R41, R0, !PT ;  /* 0x0000000029007209 */ /* 0x000fca0007810000 */
[----:B------:R-:W1:Y:S01]  /*4fc0*/  SHFL.BFLY PT, R69, R0, 0x2, 0x1f ;  /* 0x0c401f0000457f89 */ /* 0x000e6200000e0000 */
[----:B------:R3:W-:Y:S08]  /*4fd0*/  MUFU.EX2 R38, R84 ;  /* 0x0000005400267308 */ /* 0x0007f00000000800 */
[----:B------:R-:W-:Y:S08]  /*4fe0*/  MUFU.EX2 R20, R20 ;  /* 0x0000001400147308 */ /* 0x000ff00000000800 */
[----:B------:R-:W-:Y:S01]  /*4ff0*/  MUFU.EX2 R21, R92 ;  /* 0x0000005c00157308 */ /* 0x000fe20000000800 */
[----:B-1----:R-:W-:-:S07]  /*5000*/  FMNMX.FTZ R69, R0, R69, !PT ;  /* 0x0000004500457209 */ /* 0x002fce0007810000 */
[----:B------:R-:W-:Y:S01]  /*5010*/  MUFU.EX2 R72, R72 ;  /* 0x0000004800487308 */ /* 0x000fe20000000800 */
[----:B------:R-:W1:Y:S07]  /*5020*/  SHFL.BFLY PT, R0, R69, 0x1, 0x1f ;  /* 0x0c201f0045007f89 */ /* 0x000e6e00000e0000 */
[----:B------:R-:W-:Y:S08]  /*5030*/  MUFU.EX2 R76, R76 ;  /* 0x0000004c004c7308 */ /* 0x000ff00000000800 */
[----:B------:R-:W-:Y:S08]  /*5040*/  MUFU.EX2 R56, R56 ;  /* 0x0000003800387308 */ /* 0x000ff00000000800 */
[----:B------:R-:W-:Y:S01]  /*5050*/  MUFU.EX2 R57, R57 ;  /* 0x0000003900397308 */ /* 0x000fe20000000800 */
[----:B-1----:R-:W-:-:S04]  /*5060*/  FMNMX.FTZ R0, R69, R0, !PT ;  /* 0x0000000045007209 */ /* 0x002fc80007810000 */
[C---:B------:R-:W-:Y:S01]  /*5070*/  FSETP.NEU.FTZ.AND P1, PT, R0.reuse, -INF , PT ;  /* 0xff8000000000780b */ /* 0x040fe20003f3d000 */
[----:B------:R-:W-:-:S02]  /*5080*/  FFMA.FTZ R53, R0, R53, -8 ;  /* 0xc100000000357423 */ /* 0x000fc40000010035 */
[----:B------:R-:W-:Y:S03]  /*5090*/  MUFU.EX2 R60, R60 ;  /* 0x0000003c003c7308 */ /* 0x000fe60000000800 */
[----:B------:R-:W-:Y:S02]  /*50a0*/  FSEL R85, R53, RZ, P1 ;  /* 0x000000ff35557208 */ /* 0x000fe40000800000 */
[----:B------:R-:W-:-:S03]  /*50b0*/  PLOP3.LUT P1, PT, PT, PT, UP1, 0x40, 0x0 ;  /* 0x000000000000781c */ /* 0x000fc60003f2e818 */
[----:B------:R-:W-:Y:S01]  /*50c0*/  MUFU.EX2 R64, R64 ;  /* 0x0000004000407308 */ /* 0x000fe20000000800 */
[----:B------:R-:W-:-:S01]  /*50d0*/  FFMA.FTZ R89, R79, UR37, -R85 ;  /* 0x000000254f597c23 */ /* 0x000fc20008010855 */
[--C-:B------:R-:W-:Y:S01]  /*50e0*/  FFMA.FTZ R53, R90, UR37, -R85.reuse ;  /* 0x000000255a357c23 */ /* 0x100fe20008010855 */
[----:B------:R-:W-:-:S01]  /*50f0*/  FFMA.FTZ R80, R91, UR37, -R85 ;  /* 0x000000255b507c23 */ /* 0x000fc20008010855 */
[----:B------:R-:W-:Y:S01]  /*5100*/  FFMA.FTZ R79, R83, UR37, -R85 ;  /* 0x00000025534f7c23 */ /* 0x000fe20008010855 */
[----:B------:R-:W-:-:S01]  /*5110*/  FADD.FTZ R83, R5, R6 ;  /* 0x0000000605537221 */ /* 0x000fc20000010000 */
[--C-:B------:R-:W-:Y:S01]  /*5120*/  FFMA.FTZ R88, R78, UR37, -R85.reuse ;  /* 0x000000254e587c23 */ /* 0x100fe20008010855 */
[----:B------:R-:W-:-:S01]  /*5130*/  FFMA.FTZ R94, R94, UR37, -R85 ;  /* 0x000000255e5e7c23 */ /* 0x000fc20008010855 */
[----:B------:R-:W-:Y:S01]  /*5140*/  FFMA.FTZ R78, R82, UR37, -R85 ;  /* 0x00000025524e7c23 */ /* 0x000fe20008010855 */
[----:B------:R-:W-:-:S01]  /*5150*/  FADD.FTZ R82, R8, R83 ;  /* 0x0000005308527221 */ /* 0x000fc20000010000 */
[----:B------:R-:W-:Y:S01]  /*5160*/  MUFU.EX2 R53, R53 ;  /* 0x0000003500357308 */ /* 0x000fe20000000800 */
[----:B------:R-:W-:-:S01]  /*5170*/  FFMA.FTZ R95, R95, UR37, -R85 ;  /* 0x000000255f5f7c23 */ /* 0x000fc20008010855 */
[----:B------:R-:W-:Y:S01]  /*5180*/  FFMA.FTZ R69, R98, UR37, -R85 ;  /* 0x0000002562457c23 */ /* 0x000fe20008010855 */
[----:B--2---:R-:W-:-:S01]  /*5190*/  FADD.FTZ R83, R9, R82 ;  /* 0x0000005209537221 */ /* 0x004fc20000010000 */
[--C-:B---3--:R-:W-:Y:S01]  /*51a0*/  FFMA.FTZ R84, R99, UR37, -R85.reuse ;  /* 0x0000002563547c23 */ /* 0x108fe20008010855 */
[----:B------:R-:W-:-:S01]  /*51b0*/  FFMA.FTZ R102, R102, UR37, -R85 ;  /* 0x0000002566667c23 */ /* 0x000fc20008010855 */
[----:B------:R-:W-:Y:S01]  /*51c0*/  FFMA.FTZ R103, R103, UR37, -R85 ;  /* 0x0000002567677c23 */ /* 0x000fe20008010855 */
[----:B------:R-:W-:-:S01]  /*51d0*/  FADD.FTZ R82, R10, R83 ;  /* 0x000000530a527221 */ /* 0x000fc20000010000 */
[----:B------:R-:W1:Y:S01]  /*51e0*/  MUFU.EX2 R80, R80 ;  /* 0x0000005000507308 */ /* 0x000e620000000800 */
[----:B------:R-:W-:-:S01]  /*51f0*/  FFMA.FTZ R74, R74, UR37, -R85 ;  /* 0x000000254a4a7c23 */ /* 0x000fc20008010855 */
[----:B------:R-:W-:Y:S01]  /*5200*/  FFMA.FTZ R75, R75, UR37, -R85 ;  /* 0x000000254b4b7c23 */ /* 0x000fe20008010855 */
[----:B----4-:R-:W-:-:S01]  /*5210*/  FADD.FTZ R83, R11, R82 ;  /* 0x000000520b537221 */ /* 0x010fc20000010000 */
[--C-:B------:R-:W-:Y:S01]  /*5220*/  FFMA.FTZ R86, R86, UR37, -R85.reuse ;  /* 0x0000002556567c23 */ /* 0x100fe20008010855 */
[----:B------:R-:W-:-:S01]  /*5230*/  FFMA.FTZ R87, R87, UR37, -R85 ;  /* 0x0000002557577c23 */ /* 0x000fc20008010855 */
[----:B------:R-:W-:Y:S01]  /*5240*/  FFMA.FTZ R58, R58, UR37, -R85 ;  /* 0x000000253a3a7c23 */ /* 0x000fe20008010855 */
[----:B------:R-:W-:-:S01]  /*5250*/  FADD.FTZ R82, R12, R83 ;  /* 0x000000530c527221 */ /* 0x000fc20000010000 */
[----:B------:R-:W2:Y:S01]  /*5260*/  MUFU.EX2 R94, R94 ;  /* 0x0000005e005e7308 */ /* 0x000ea20000000800 */
[----:B------:R-:W-:-:S01]  /*5270*/  FFMA.FTZ R59, R59, UR37, -R85 ;  /* 0x000000253b3b7c23 */ /* 0x000fc20008010855 */
[----:B------:R-:W-:Y:S01]  /*5280*/  FFMA.FTZ R62, R62, UR37, -R85 ;  /* 0x000000253e3e7c23 */ /* 0x000fe20008010855 */
[----:B0-----:R-:W-:-:S01]  /*5290*/  FADD.FTZ R91, R13, R82 ;  /* 0x000000520d5b7221 */ /* 0x001fc20000010000 */
[--C-:B------:R-:W-:Y:S01]  /*52a0*/  FFMA.FTZ R63, R63, UR37, -R85.reuse ;  /* 0x000000253f3f7c23 */ /* 0x100fe20008010855 */
[----:B------:R-:W-:-:S01]  /*52b0*/  FFMA.FTZ R66, R66, UR37, -R85 ;  /* 0x0000002542427c23 */ /* 0x000fc20008010855 */
[----:B------:R-:W-:Y:S01]  /*52c0*/  FFMA.FTZ R67, R67, UR37, -R85 ;  /* 0x0000002543437c23 */ /* 0x000fe20008010855 */
[----:B-----5:R-:W-:-:S01]  /*52d0*/  FADD.FTZ R90, R14, R91 ;  /* 0x0000005b0e5a7221 */ /* 0x020fc20000010000 */
[----:B------:R-:W0:Y:S01]  /*52e0*/  MUFU.EX2 R95, R95 ;  /* 0x0000005f005f7308 */ /* 0x000e220000000800 */
        /* <DEDUP_REMOVED lines=10> */
[----:B------:R-:W-:Y:S01]  /*5390*/  F2FP.SATFINITE.E4M3.F32.PACK_AB_MERGE_C R90, R9, R8, RZ ;  /* 0x00000008095a723e */ /* 0x000fe200048070ff */
[--C-:B------:R-:W-:Y:S01]  /*53a0*/  FFMA.FTZ R50, R50, UR37, -R85.reuse ;  /* 0x0000002532327c23 */ /* 0x100fe20008010855 */
[----:B------:R-:W-:-:S01]  /*53b0*/  FFMA.FTZ R51, R51, UR37, -R85 ;  /* 0x0000002533337c23 */ /* 0x000fc20008010855 */
[----:B------:R-:W-:Y:S01]  /*53c0*/  FADD.FTZ R8, R20, R83 ;  /* 0x0000005314087221 */ /* 0x000fe20000010000 */
[----:B------:R-:W-:Y:S01]  /*53d0*/  F2FP.SATFINITE.E4M3.F32.PACK_AB_MERGE_C R216, R6, R5, R90 ;  /* 0x0000000506d8723e */ /* 0x000fe2000480705a */
[----:B------:R-:W2:Y:S01]  /*53e0*/  MUFU.EX2 R84, R84 ;  /* 0x0000005400547308 */ /* 0x000ea20000000800 */
[----:B0-----:R-:W-:-:S01]  /*53f0*/  FADD.FTZ R82, R95, R82 ;  /* 0x000000525f527221 */ /* 0x001fc20000010000 */
[--C-:B------:R-:W-:Y:S01]  /*5400*/  FFMA.FTZ R54, R54, UR37, -R85.reuse ;  /* 0x0000002536367c23 */ /* 0x100fe20008010855 */
[----:B------:R-:W-:-:S01]  /*5410*/  FFMA.FTZ R55, R55, UR37, -R85 ;  /* 0x0000002537377c23 */ /* 0x000fc20008010855 */
[--C-:B------:R-:W-:Y:S01]  /*5420*/  FFMA.FTZ R26, R26, UR37, -R85.reuse ;  /* 0x000000251a1a7c23 */ /* 0x100fe20008010855 */
[----:B------:R-:W-:-:S01]  /*5430*/  FFMA.FTZ R27, R27, UR37, -R85 ;  /* 0x000000251b1b7c23 */ /* 0x000fc20008010855 */
[--C-:B------:R-:W-:Y:S01]  /*5440*/  FFMA.FTZ R30, R30, UR37, -R85.reuse ;  /* 0x000000251e1e7c23 */ /* 0x100fe20008010855 */
[----:B------:R-:W-:-:S01]  /*5450*/  FFMA.FTZ R68, R68, UR37, -R85 ;  /* 0x0000002544447c23 */ /* 0x000fc20008010855 */
[----:B------:R-:W0:Y:S01]  /*5460*/  MUFU.EX2 R102, R102 ;  /* 0x0000006600667308 */ /* 0x000e220000000800 */
[----:B-1----:R-:W-:-:S01]  /*5470*/  FADD.FTZ R9, R69, R82 ;  /* 0x0000005245097221 */ /* 0x002fc20000010000 */
[----:B------:R-:W-:Y:S01]  /*5480*/  F2FP.SATFINITE.E4M3.F32.PACK_AB_MERGE_C R82, R13, R12, RZ ;  /* 0x0000000c0d52723e */ /* 0x000fe200048070ff */
[----:B------:R-:W-:-:S01]  /*5490*/  FADD.FTZ R13, R21, R8 ;  /* 0x00000008150d7221 */ /* 0x000fc20000010000 */
[--C-:B------:R-:W-:Y:S01]  /*54a0*/  FFMA.FTZ R34, R34, UR37, -R85.reuse ;  /* 0x0000002522227c23 */ /* 0x100fe20008010855 */
[----:B------:R-:W-:-:S01]  /*54b0*/  FFMA.FTZ R35, R35, UR37, -R85 ;  /* 0x0000002523237c23 */ /* 0x000fc20008010855 */
[----:B------:R-:W-:Y:S01]  /*54c0*/  FFMA.FTZ R40, R40, UR37, -R85 ;  /* 0x0000002528287c23 */ /* 0x000fe20008010855 */
[----:B------:R-:W-:-:S01]  /*54d0*/  FADD.FTZ R12, R72, R13 ;  /* 0x0000000d480c7221 */ /* 0x000fc20000010000 */
[----:B------:R-:W1:Y:S01]  /*54e0*/  MUFU.EX2 R103, R103 ;  /* 0x0000006700677308 */ /* 0x000e620000000800 */
[----:B--2---:R-:W-:-:S01]  /*54f0*/  FADD.FTZ R9, R84, R9 ;  /* 0x0000000954097221 */ /* 0x004fc20000010000 */
[----:B------:R-:W-:Y:S01]  /*5500*/  FFMA.FTZ R41, R41, UR37, -R85 ;  /* 0x0000002529297c23 */ /* 0x000fe20008010855 */
[----:B------:R-:W-:-:S02]  /*5510*/  F2FP.SATFINITE.E4M3.F32.PACK_AB_MERGE_C R20, R21, R20, RZ ;  /* 0x000000141514723e */ /* 0x000fc400048070ff */
[----:B------:R-:W-:Y:S02]  /*5520*/  F2FP.SATFINITE.E4M3.F32.PACK_AB_MERGE_C R94, R95, R94, RZ ;  /* 0x0000005e5f5e723e */ /* 0x000fe400048070ff */
[----:B------:R-:W-:Y:S01]  /*5530*/  F2FP.SATFINITE.E4M3.F32.PACK_AB_MERGE_C R218, R11, R10, R82 ;  /* 0x0000000a0bda723e */ /* 0x000fe20004807052 */
[----:B------:R-:W2:Y:S01]  /*5540*/  MUFU.EX2 R74, R74 ;  /* 0x0000004a004a7308 */ /* 0x000ea20000000800 */
[----:B0-----:R-:W-:-:S01]  /*5550*/  FADD.FTZ R8, R102, R9 ;  /* 0x0000000966087221 */ /* 0x001fc20000010000 */
[----:B------:R-:W-:Y:S01]  /*5560*/  FADD.FTZ R9, R73, R12 ;  /* 0x0000000c49097221 */ /* 0x000fe20000010000 */
[----:B------:R-:W-:Y:S02]  /*5570*/  F2FP.SATFINITE.E4M3.F32.PACK_AB_MERGE_C R212, R15, R14, R20 ;  /* 0x0000000e0fd4723e */ /* 0x000fe40004807014 */
[----:B------:R-:W-:-:S03]  /*5580*/  F2FP.SATFINITE.E4M3.F32.PACK_AB_MERGE_C R217, R80, R53, R94 ;  /* 0x0000003550d9723e */ /* 0x000fc6000480705e */
[----:B------:R-:W0:Y:S01]  /*5590*/  MUFU.EX2 R75, R75 ;  /* 0x0000004b004b7308 */ /* 0x000e220000000800 */
[----:B-1----:R-:W-:-:S01]  /*55a0*/  FADD.FTZ R5, R103, R8 ;  /* 0x0000000867057221 */ /* 0x002fc20000010000 */
[----:B------:R-:W-:Y:S01]  /*55b0*/  FADD.FTZ R8, R76, R9 ;  /* 0x000000094c087221 */ /* 0x000fe20000010000 */
[----:B------:R-:W-:Y:S02]  /*55c0*/  F2FP.SATFINITE.E4M3.F32.PACK_AB_MERGE_C R76, R77, R76, RZ ;  /* 0x0000004c4d4c723e */ /* 0x000fe400048070ff */
[----:B------:R-:W-:Y:S01]  /*55d0*/  F2FP.SATFINITE.E4M3.F32.PACK_AB_MERGE_C R102, R103, R102, RZ ;  /* 0x000000666766723e */ /* 0x000fe200048070ff */
[----:B------:R-:W-:-:S01]  /*55e0*/  FADD.FTZ R77, R77, R8 ;  /* 0x000000084d4d7221 */ /* 0x000fc20000010000 */
[----:B------:R-:W-:Y:S01]  /*55f0*/  F2FP.SATFINITE.E4M3.F32.PACK_AB_MERGE_C R214, R73, R72, R76 ;  /* 0x0000004849d6723e */ /* 0x000fe2000480704c */
[----:B------:R-:W1:Y:S01]  /*5600*/  MUFU.EX2 R88, R88 ;  /* 0x0000005800587308 */ /* 0x000e620000000800 */
[----:B--2---:R-:W-:-:S01]  /*5610*/  FADD.FTZ R6, R74, R5 ;  /* 0x000000054a067221 */ /* 0x004fc20000010000 */
[----:B------:R-:W-:Y:S01]  /*5620*/  FADD.FTZ R8, R56, R77 ;  /* 0x0000004d38087221 */ /* 0x000fe20000010000 */
[----:B------:R-:W-:-:S03]  /*5630*/  F2FP.SATFINITE.E4M3.F32.PACK_AB_MERGE_C R219, R84, R69, R102 ;  /* 0x0000004554db723e */ /* 0x000fc60004807066 */
[----:B------:R-:W-:Y:S01]  /*5640*/  FADD.FTZ R9, R57, R8 ;  /* 0x0000000839097221 */ /* 0x000fe20000010000 */
[----:B------:R-:W-:Y:S01]  /*5650*/  F2FP.SATFINITE.E4M3.F32.PACK_AB_MERGE_C R8, R81, R60, RZ ;  /* 0x0000003c5108723e */ /* 0x000fe200048070ff */
[----:B------:R-:W2:Y:S01]  /*5660*/  MUFU.EX2 R89, R89 ;  /* 0x0000005900597308 */ /* 0x000ea20000000800 */
[----:B0-----:R-:W-:-:S01]  /*5670*/  FADD.FTZ R5, R75, R6 ;  /* 0x000000064b057221 */ /* 0x001fc20000010000 */
[----:B------:R-:W-:Y:S01]  /*5680*/  FADD.FTZ R60, R60, R9 ;  /* 0x000000093c3c7221 */ /* 0x000fe20000010000 */
[----:B------:R-:W-:Y:S02]  /*5690*/  F2FP.SATFINITE.E4M3.F32.PACK_AB_MERGE_C R208, R57, R56, R8 ;  /* 0x0000003839d0723e */ /* 0x000fe40004807008 */
[----:B------:R-:W-:Y:S01]  /*56a0*/  F2FP.SATFINITE.E4M3.F32.PACK_AB_MERGE_C R9, R4, R61, RZ ;  /* 0x0000003d0409723e */ /* 0x000fe200048070ff */
[----:B------:R-:W-:-:S02]  /*56b0*/  FADD.FTZ R81, R81, R60 ;  /* 0x0000003c51517221 */ /* 0x000fc40000010000 */
[----:B------:R-:W0:Y:S01]  /*56c0*/  MUFU.EX2 R78, R78 ;  /* 0x0000004e004e7308 */ /* 0x000e220000000800 */
[----:B-1----:R-:W-:-:S01]  /*56d0*/  FADD.FTZ R6, R88, R5 ;  /* 0x0000000558067221 */ /* 0x002fc20000010000 */
[----:B------:R-:W-:-:S06]  /*56e0*/  FADD.FTZ R8, R64, R81 ;  /* 0x0000005140087221 */ /* 0x000fcc0000010000 */
[----:B------:R-:W1:Y:S01]  /*56f0*/  MUFU.EX2 R79, R79 ;  /* 0x0000004f004f7308 */ /* 0x000e620000000800 */
[----:B--2---:R-:W-:-:S01]  /*5700*/  FADD.FTZ R5, R89, R6 ;  /* 0x0000000659057221 */ /* 0x004fc20000010000 */
[----:B------:R-:W-:-:S04]  /*5710*/  F2FP.SATFINITE.E4M3.F32.PACK_AB_MERGE_C R88, R89, R88, RZ ;  /* 0x000000585958723e */ /* 0x000fc800048070ff */
[----:B------:R-:W-:Y:S02]  /*5720*/  F2FP.SATFINITE.E4M3.F32.PACK_AB_MERGE_C R213, R75, R74, R88 ;  /* 0x0000004a4bd5723e */ /* 0x000fe40004807058 */
        /* <DEDUP_REMOVED lines=8> */
[----:B------:R-:W-:-:S04]  /*57b0*/  F2FP.SATFINITE.E4M3.F32.PACK_AB_MERGE_C R86, R87, R86, RZ ;  /* 0x000000565756723e */ /* 0x000fc800048070ff */
[----:B------:R-:W-:Y:S02]  /*57c0*/  F2FP.SATFINITE.E4M3.F32.PACK_AB_MERGE_C R215, R79, R78, R86 ;  /* 0x0000004e4fd7723e */ /* 0x000fe40004807056 */
[----:B------:R-:W0:Y:S01]  /*57d0*/  MUFU.EX2 R62, R62 ;  /* 0x0000003e003e7308 */ /* 0x000e220000000800 */
[----:B-1----:R-:W-:-:S07]  /*57e0*/  FADD.FTZ R6, R58, R5 ;  /* 0x000000053a067221 */ /* 0x002fce0000010000 */
[----:B------:R-:W1:Y:S01]  /*57f0*/  MUFU.EX2 R65, R65 ;  /* 0x0000004100417308 */ /* 0x000e620000000800 */
[----:B--2---:R-:W-:-:S07]  /*5800*/  FADD.FTZ R5, R59, R6 ;  /* 0x000000063b057221 */ /* 0x004fce0000010000 */
[----:B------:R-:W2:Y:S01]  /*5810*/  MUFU.EX2 R63, R63 ;  /* 0x0000003f003f7308 */ /* 0x000ea20000000800 */
[----:B0-----:R-:W-:-:S07]  /*5820*/  FADD.FTZ R6, R62, R5 ;  /* 0x000000053e067221 */ /* 0x001fce0000010000 */
[----:B------:R-:W0:Y:S01]  /*5830*/  MUFU.EX2 R66, R66 ;  /* 0x0000004200427308 */ /* 0x000e220000000800 */
[----:B-1----:R-:W-:-:S01]  /*5840*/  FADD.FTZ R8, R65, R8 ;  /* 0x0000000841087221 */ /* 0x002fc20000010000 */
[----:B------:R-:W-:-:S03]  /*5850*/  F2FP.SATFINITE.E4M3.F32.PACK_AB_MERGE_C R210, R65, R64, R9 ;  /* 0x0000004041d2723e */ /* 0x000fc60004807009 */
[----:B------:R-:W-:-:S03]  /*5860*/  FADD.FTZ R61, R61, R8 ;  /* 0x000000083d3d7221 */ /* 0x000fc60000010000 */
[----:B------:R-:W-:Y:S01]  /*5870*/  MUFU.EX2 R39, R39 ;  /* 0x0000002700277308 */ /* 0x000fe20000000800 */
[----:B--2---:R-:W-:-:S01]  /*5880*/  FADD.FTZ R5, R63, R6 ;  /* 0x000000063f057221 */ /* 0x004fc20000010000 */
[----:B------:R-:W-:Y:S01]  /*5890*/  FADD.FTZ R4, R4, R61 ;  /* 0x0000003d04047221 */ /* 0x000fe20000010000 */
[----:B------:R-:W-:-:S04]  /*58a0*/  F2FP.SATFINITE.E4M3.F32.PACK_AB_MERGE_C R62, R63, R62, RZ ;  /* 0x0000003e3f3e723e */ /* 0x000fc800048070ff */
[----:B------:R-:W-:Y:S01]  /*58b0*/  F2FP.SATFINITE.E4M3.F32.PACK_AB_MERGE_C R209, R59, R58, R62 ;  /* 0x0000003a3bd1723e */ /* 0x000fe2000480703e */
[----:B------:R-:W1:Y:S01]  /*58c0*/  MUFU.EX2 R44, R44 ;  /* 0x0000002c002c7308 */ /* 0x000e620000000800 */
[----:B0-----:R-:W-:-:S07]  /*58d0*/  FADD.FTZ R6, R66, R5 ;  /* 0x0000000542067221 */ /* 0x001fce0000010000 */
[----:B------:R-:W0:Y:S08]  /*58e0*/  MUFU.EX2 R67, R67 ;  /* 0x0000004300437308 */ /* 0x000e300000000800 */
[----:B------:R-:W2:Y:S01]  /*58f0*/  MUFU.EX2 R31, R31 ;  /* 0x0000001f001f7308 */ /* 0x000ea20000000800 */
[----:B-1----:R-:W-:-:S07]  /*5900*/  F2FP.SATFINITE.E4M3.F32.PACK_AB_MERGE_C R8, R44, R39, RZ ;  /* 0x000000272c08723e */ /* 0x002fce00048070ff */
[----:B------:R-:W1:Y:S01]  /*5910*/  MUFU.EX2 R70, R70 ;  /* 0x0000004600467308 */ /* 0x000e620000000800 */
[----:B0-----:R-:W-:-:S07]  /*5920*/  FADD.FTZ R5, R67, R6 ;  /* 0x0000000643057221 */ /* 0x001fce0000010000 */
[----:B------:R-:W0:Y:S01]  /*5930*/  MUFU.EX2 R71, R71 ;  /* 0x0000004700477308 */ /* 0x000e220000000800 */
[----:B--2---:R-:W-:Y:S01]  /*5940*/  F2FP.SATFINITE.E4M3.F32.PACK_AB_MERGE_C R204, R38, R31, R8 ;  /* 0x0000001f26cc723e */ /* 0x004fe20004807008 */
[----:B------:R-:W-:-:S04]  /*5950*/  FADD.FTZ R31, R31, R4 ;  /* 0x000000041f1f7221 */ /* 0x000fc80000010000 */
[----:B------:R-:W-:Y:S02]  /*5960*/  FADD.FTZ R38, R38, R31 ;  /* 0x0000001f26267221 */ /* 0x000fe40000010000 */
[----:B------:R-:W2:Y:S01]  /*5970*/  MUFU.EX2 R42, R42 ;  /* 0x0000002a002a7308 */ /* 0x000ea20000000800 */
[----:B-1----:R-:W-:-:S01]  /*5980*/  FADD.FTZ R4, R70, R5 ;  /* 0x0000000546047221 */ /* 0x002fc20000010000 */
[----:B------:R-:W-:-:S04]  /*5990*/  FADD.FTZ R39, R39, R38 ;  /* 0x0000002627277221 */ /* 0x000fc80000010000 */
[----:B------:R-:W-:Y:S02]  /*59a0*/  FADD.FTZ R44, R44, R39 ;  /* 0x000000272c2c7221 */ /* 0x000fe40000010000 */
[----:B------:R-:W1:Y:S01]  /*59b0*/  MUFU.EX2 R43, R43 ;  /* 0x0000002b002b7308 */ /* 0x000e620000000800 */
[----:B0-----:R-:W-:-:S01]  /*59c0*/  FADD.FTZ R5, R71, R4 ;  /* 0x0000000447057221 */ /* 0x001fc20000010000 */
[----:B------:R-:W-:-:S04]  /*59d0*/  F2FP.SATFINITE.E4M3.F32.PACK_AB_MERGE_C R70, R71, R70, RZ ;  /* 0x000000464746723e */ /* 0x000fc800048070ff */
[----:B------:R-:W-:Y:S02]  /*59e0*/  F2FP.SATFINITE.E4M3.F32.PACK_AB_MERGE_C R211, R67, R66, R70 ;  /* 0x0000004243d3723e */ /* 0x000fe40004807046 */
[----:B------:R-:W0:Y:S01]  /*59f0*/  MUFU.EX2 R46, R46 ;  /* 0x0000002e002e7308 */ /* 0x000e220000000800 */
[----:B--2---:R-:W-:-:S07]  /*5a00*/  FADD.FTZ R4, R42, R5 ;  /* 0x000000052a047221 */ /* 0x004fce0000010000 */
[----:B------:R-:W-:Y:S01]  /*5a10*/  MUFU.EX2 R49, R49 ;  /* 0x0000003100317308 */ /* 0x000fe20000000800 */
[----:B-1----:R-:W-:-:S07]  /*5a20*/  FADD.FTZ R9, R43, R4 ;  /* 0x000000042b097221 */ /* 0x002fce0000010000 */
[----:B------:R-:W1:Y:S01]  /*5a30*/  MUFU.EX2 R52, R52 ;  /* 0x0000003400347308 */ /* 0x000e620000000800 */
[----:B0-----:R-:W-:-:S07]  /*5a40*/  FADD.FTZ R4, R46, R9 ;  /* 0x000000092e047221 */ /* 0x001fce0000010000 */
[----:B------:R-:W0:Y:S08]  /*5a50*/  MUFU.EX2 R47, R47 ;  /* 0x0000002f002f7308 */ /* 0x000e300000000800 */
[----:B------:R-:W-:Y:S01]  /*5a60*/  MUFU.EX2 R45, R45 ;  /* 0x0000002d002d7308 */ /* 0x000fe20000000800 */
[----:B-1----:R-:W-:-:S07]  /*5a70*/  F2FP.SATFINITE.E4M3.F32.PACK_AB_MERGE_C R6, R52, R49, RZ ;  /* 0x000000313406723e */ /* 0x002fce00048070ff */
[----:B------:R-:W1:Y:S01]  /*5a80*/  MUFU.EX2 R48, R48 ;  /* 0x0000003000307308 */ /* 0x000e620000000800 */
[C---:B0-----:R-:W-:Y:S01]  /*5a90*/  F2FP.SATFINITE.E4M3.F32.PACK_AB_MERGE_C R46, R47.reuse, R46, RZ ;  /* 0x0000002e2f2e723e */ /* 0x041fe200048070ff */
[----:B------:R-:W-:-:S03]  /*5aa0*/  FADD.FTZ R47, R47, R4 ;  /* 0x000000042f2f7221 */ /* 0x000fc60000010000 */
[----:B------:R-:W-:-:S03]  /*5ab0*/  F2FP.SATFINITE.E4M3.F32.PACK_AB_MERGE_C R205, R43, R42, R46 ;  /* 0x0000002a2bcd723e */ /* 0x000fc6000480702e */
[----:B------:R-:W0:Y:S08]  /*5ac0*/  MUFU.EX2 R50, R50 ;  /* 0x0000003200327308 */ /* 0x000e300000000800 */
[----:B------:R-:W2:Y:S01]  /*5ad0*/  MUFU.EX2 R51, R51 ;  /* 0x0000003300337308 */ /* 0x000ea20000000800 */
[----:B-1----:R-:W-:Y:S01]  /*5ae0*/  F2FP.SATFINITE.E4M3.F32.PACK_AB_MERGE_C R206, R48, R45, R6 ;  /* 0x0000002d30ce723e */ /* 0x002fe20004807006 */
[----:B------:R-:W-:-:S04]  /*5af0*/  FADD.FTZ R45, R45, R44 ;  /* 0x0000002c2d2d7221 */ /* 0x000fc80000010000 */
[----:B------:R-:W-:Y:S02]  /*5b00*/  FADD.FTZ R48, R48, R45 ;  /* 0x0000002d30307221 */ /* 0x000fe40000010000 */
[----:B------:R-:W1:Y:S01]  /*5b10*/  MUFU.EX2 R54, R54 ;  /* 0x0000003600367308 */ /* 0x000e620000000800 */
[----:B0-----:R-:W-:-:S01]  /*5b20*/  FADD.FTZ R4, R50, R47 ;  /* 0x0000002f32047221 */ /* 0x001fc20000010000 */
[----:B------:R-:W-:-:S04]  /*5b30*/  FADD.FTZ R49, R49, R48 ;  /* 0x0000003031317221 */ /* 0x000fc80000010000 */
[----:B------:R-:W-:Y:S02]  /*5b40*/  FADD.FTZ R49, R52, R49 ;  /* 0x0000003134317221 */ /* 0x000fe40000010000 */
[----:B------:R-:W-:Y:S01]  /*5b50*/  MUFU.EX2 R28, R28 ;  /* 0x0000001c001c7308 */ /* 0x000fe20000000800 */
[----:B--2---:R-:W-:-:S07]  /*5b60*/  FADD.FTZ R9, R51, R4 ;  /* 0x0000000433097221 */ /* 0x004fce0000010000 */
[----:B------:R-:W0:Y:S01]  /*5b70*/  MUFU.EX2 R29, R29 ;  /* 0x0000001d001d7308 */ /* 0x000e220000000800 */
[----:B-1----:R-:W-:-:S07]  /*5b80*/  FADD.FTZ R4, R54, R9 ;  /* 0x0000000936047221 */ /* 0x002fce0000010000 */
[----:B------:R-:W1:Y:S08]  /*5b90*/  MUFU.EX2 R55, R55 ;  /* 0x0000003700377308 */ /* 0x000e700000000800 */
[----:B------:R-:W-:Y:S01]  /*5ba0*/  MUFU.EX2 R24, R24 ;  /* 0x0000001800187308 */ /* 0x000fe20000000800 */
[----:B0-----:R-:W-:-:S07]  /*5bb0*/  F2FP.SATFINITE.E4M3.F32.PACK_AB_MERGE_C R6, R29, R28, RZ ;  /* 0x0000001c1d06723e */ /* 0x001fce00048070ff */
[----:B------:R-:W0:Y:S01]  /*5bc0*/  MUFU.EX2 R25, R25 ;  /* 0x0000001900197308 */ /* 0x000e220000000800 */
[C---:B-1----:R-:W-:Y:S01]  /*5bd0*/  F2FP.SATFINITE.E4M3.F32.PACK_AB_MERGE_C R54, R55.reuse, R54, RZ ;  /* 0x000000363736723e */ /* 0x042fe200048070ff */
[----:B------:R-:W-:-:S03]  /*5be0*/  FADD.FTZ R55, R55, R4 ;  /* 0x0000000437377221 */ /* 0x000fc60000010000 */
[----:B------:R-:W-:-:S03]  /*5bf0*/  F2FP.SATFINITE.E4M3.F32.PACK_AB_MERGE_C R207, R51, R50, R54 ;  /* 0x0000003233cf723e */ /* 0x000fc60004807036 */
[----:B------:R-:W1:Y:S08]  /*5c00*/  MUFU.EX2 R26, R26 ;  /* 0x0000001a001a7308 */ /* 0x000e700000000800 */
[----:B------:R-:W2:Y:S01]  /*5c10*/  MUFU.EX2 R27, R27 ;  /* 0x0000001b001b7308 */ /* 0x000ea20000000800 */
[----:B0-----:R-:W-:Y:S01]  /*5c20*/  F2FP.SATFINITE.E4M3.F32.PACK_AB_MERGE_C R200, R25, R24, R6 ;  /* 0x0000001819c8723e */ /* 0x001fe20004807006 */
[----:B------:R-:W-:-:S04]  /*5c30*/  FADD.FTZ R24, R24, R49 ;  /* 0x0000003118187221 */ /* 0x000fc80000010000 */
[----:B------:R-:W-:Y:S02]  /*5c40*/  FADD.FTZ R25, R25, R24 ;  /* 0x0000001819197221 */ /* 0x000fe40000010000 */
[----:B------:R-:W0:Y:S01]  /*5c50*/  MUFU.EX2 R30, R30 ;  /* 0x0000001e001e7308 */ /* 0x000e220000000800 */
[----:B-1----:R-:W-:-:S01]  /*5c60*/  FADD.FTZ R4, R26, R55 ;  /* 0x000000371a047221 */ /* 0x002fc20000010000 */
[----:B------:R-:W-:-:S04]  /*5c70*/  FADD.FTZ R28, R28, R25 ;  /* 0x000000191c1c7221 */ /* 0x000fc80000010000 */
[----:B------:R-:W-:Y:S02]  /*5c80*/  FADD.FTZ R29, R29, R28 ;  /* 0x0000001c1d1d7221 */ /* 0x000fe40000010000 */
[----:B------:R-:W-:Y:S01]  /*5c90*/  MUFU.EX2 R36, R36 ;  /* 0x0000002400247308 */ /* 0x000fe20000000800 */
[----:B--2---:R-:W-:-:S07]  /*5ca0*/  FADD.FTZ R9, R27, R4 ;  /* 0x000000041b097221 */ /* 0x004fce0000010000 */
        /* <DEDUP_REMOVED lines=14> */
[----:B------:R-:W-:Y:S01]  /*5d90*/  MUFU.EX2 R40, R40 ;  /* 0x0000002800287308 */ /* 0x000fe20000000800 */
[----:B0-----:R-:W-:-:S01]  /*5da0*/  FADD.FTZ R4, R34, R5 ;  /* 0x0000000522047221 */ /* 0x001fc20000010000 */
[----:B------:R-:W-:-:S04]  /*5db0*/  FADD.FTZ R6, R36, R33 ;  /* 0x0000002124067221 */ /* 0x000fc80000010000 */
[----:B------:R-:W-:Y:S02]  /*5dc0*/  FADD.FTZ R6, R37, R6 ;  /* 0x0000000625067221 */ /* 0x000fe40000010000 */
[----:B------:R-:W0:Y:S01]  /*5dd0*/  MUFU.EX2 R41, R41 ;  /* 0x0000002900297308 */ /* 0x000e220000000800 */
[----:B--2---:R-:W-:-:S01]  /*5de0*/  FADD.FTZ R5, R35, R4 ;  /* 0x0000000423057221 */ /* 0x004fc20000010000 */
[----:B0-----:R-:W-:-:S03]  /*5df0*/  F2FP.SATFINITE.E4M3.F32.PACK_AB_MERGE_C R4, R41, R40, RZ ;  /* 0x000000282904723e */ /* 0x001fc600048070ff */
[----:B------:R-:W-:Y:S01]  /*5e00*/  FADD.FTZ R40, R40, R5 ;  /* 0x0000000528287221 */ /* 0x000fe20000010000 */
[----:B------:R-:W-:-:S03]  /*5e10*/  F2FP.SATFINITE.E4M3.F32.PACK_AB_MERGE_C R203, R35, R34, R4 ;  /* 0x0000002223cb723e */ /* 0x000fc60004807004 */
[----:B------:R-:W-:Y:S01]  /*5e20*/  FADD.FTZ R5, R41, R40 ;  /* 0x0000002829057221 */ /* 0x000fe20000010000 */
[----:B------:R-:W-:Y:S01]  /*5e30*/  VIADD R4, R104, 0xfffffffe ;  /* 0xfffffffe68047836 */ /* 0x000fe20000000000 */
[----:B------:R-:W-:Y:S06]  /*5e40*/  @P1 BRA `(.L_x_995) ;  /* 0x0000000000441947 */ /* 0x000fec0003800000 */
[----:B------:R-:W-:Y:S01]  /*5e50*/  ISETP.LT.AND P1, PT, RZ, UR10, PT ;  /* 0x0000000aff007c0c */ /* 0x000fe2000bf21270 */
[----:B------:R-:W-:-:S12]  /*5e60*/  UIADD3 UR14, UR10, -0x1, URZ ;  /* 0xffffffff0a0e7890 */ /* 0x000fd8000fffe03f */
[----:B------:R-:W-:Y:S05]  /*5e70*/  @P1 BRA `(.L_x_996) ;  /* 0x00000000001c1947 */ /* 0x000fea0003800000 */
[----:B------:R-:W-:Y:S02]  /*5e80*/  UISETP.NE.AND UP2, UPT, UR7, 0x1, UPT ;  /* 0x000000010700788c */ /* 0x000fe4000bf45270 */
[----:B------:R-:W-:-:S09]  /*5e90*/  UIADD3 UR14, -UR10, URZ, URZ ;  /* 0x0000003f0a0e7290 */ /* 0x000fd2000fffe13f */
[----:B------:R-:W-:Y:S02]  /*5ea0*/  @UP2 ULDC.64 UR18, c[0x0][0x9e8] ;  /* 0x00027a0000122ab9 */ /* 0x000fe40000000a00 */
[----:B------:R-:W-:-:S04]  /*5eb0*/  UIMAD.WIDE.U32 UR10, UR14, UR18, URZ ;  /* 0x000000120e0a72a5 */ /* 0x000fc8000f8e003f */
[----:B------:R-:W-:-:S04]  /*5ec0*/  @UP2 USHF.R.U32.HI UR14, URZ, UR19, UR11 ;  /* 0x000000133f0e2299 */ /* 0x000fc8000801160b */
[----:B------:R-:W-:Y:S01]  /*5ed0*/  ULOP3.LUT UR14, URZ, UR14, URZ, 0x33, !UPT ;  /* 0x0000000e3f0e7292 */ /* 0x000fe2000f8e333f */
[----:B------:R-:W-:Y:S11]  /*5ee0*/  BRA `(.L_x_997) ;  /* 0x0000000000107947 */ /* 0x000ff60003800000 */
.L_x_996:
[----:B------:R-:W-:-:S11]  /*5ef0*/  UISETP.NE.AND UP2, UPT, UR7, 0x1, UPT ;  /* 0x000000010700788c */ /* 0x000fd6000bf45270 */
[----:B------:R-:W-:Y:S02]  /*5f00*/  @UP2 ULDC.64 UR18, c[0x0][0x9e8] ;  /* 0x00027a0000122ab9 */ /* 0x000fe40000000a00 */
[----:B------:R-:W-:-:S04]  /*5f10*/  UIMAD.WIDE.U32 UR10, UR14, UR18, URZ ;  /* 0x000000120e0a72a5 */ /* 0x000fc8000f8e003f */
[----:B------:R-:W-:-:S12]  /*5f20*/  @UP2 USHF.R.U32.HI UR14, URZ, UR19, UR11 ;  /* 0x000000133f0e2299 */ /* 0x000fd8000801160b */
.L_x_997:
[----:B------:R-:W-:-:S04]  /*5f30*/  UIMAD UR7, UR14, UR7, UR7 ;  /* 0x000000070e0772a4 */ /* 0x000fc8000f8e0207 */
[----:B------:R-:W-:-:S04]  /*5f40*/  UISETP.LT.AND UP2, UPT, UR6, UR7, UPT ;  /* 0x000000070600728c */ /* 0x000fc8000bf41270 */
[----:B------:R-:W-:-:S12]  /*5f50*/  USEL UR6, UR6, UR7, UP2 ;  /* 0x0000000706067287 */ /* 0x000fd80009000000 */
.L_x_995:
[----:B------:R-:W-:Y:S01]  /*5f60*/  UIMAD.WIDE UR6, UR6, 0x66666667, URZ ;  /* 0x66666667060678a5 */ /* 0x000fe2000f8e023f */
[----:B------:R-:W-:Y:S02]  /*5f70*/  CS2R R118, SRZ ;  /* 0x0000000000767805 */ /* 0x000fe4000001ff00 */
        /* <DEDUP_REMOVED lines=10> */
[----:B------:R-:W-:Y:S01]  /*6020*/  UISETP.LT.AND UP2, UPT, UR39, UR6, UPT ;  /* 0x000000062700728c */ /* 0x000fe2000bf41270 */
[----:B------:R-:W-:Y:S02]  /*6030*/  CS2R R100, SRZ ;  /* 0x0000000000647805 */ /* 0x000fe4000001ff00 */
[----:B------:R-:W-:Y:S02]  /*6040*/  CS2R R98, SRZ ;  /* 0x0000000000627805 */ /* 0x000fe4000001ff00 */
[----:B------:R-:W-:Y:S01]  /*6050*/  CS2R R96, SRZ ;  /* 0x0000000000607805 */ /* 0x000fe2000001ff00 */
[----:B------:R-:W-:Y:S01]  /*6060*/  USEL UR57, UR39, UR6, !UP2 ;  /* 0x0000000627397287 */ /* 0x000fe2000d000000 */
[----:B------:R-:W-:-:S02]  /*6070*/  CS2R R94, SRZ ;  /* 0x00000000005e7805 */ /* 0x000fc4000001ff00 */
[----:B------:R-:W-:Y:S02]  /*6080*/  CS2R R92, SRZ ;  /* 0x00000000005c7805 */ /* 0x000fe4000001ff00 */
[----:B------:R-:W-:Y:S02]  /*6090*/  CS2R R90, SRZ ;  /* 0x00000000005a7805 */ /* 0x000fe4000001ff00 */
[----:B------:R-:W-:Y:S02]  /*60a0*/  CS2R R88, SRZ ;  /* 0x0000000000587805 */ /* 0x000fe4000001ff00 */
[----:B------:R-:W-:Y:S02]  /*60b0*/  CS2R R86, SRZ ;  /* 0x0000000000567805 */ /* 0x000fe4000001ff00 */
[----:B------:R-:W-:Y:S02]  /*60c0*/  ISETP.GE.AND P1, PT, R4, UR57, PT ;  /* 0x0000003904007c0c */ /* 0x000fe4000bf26270 */
        /* <DEDUP_REMOVED lines=31> */
[----:B------:R-:W-:Y:S06]  /*62c0*/  @!P1 BRA `(.L_x_998) ;  /* 0x0000004800d89947 */ /* 0x000fec0003800000 */
[----:B------:R-:W-:Y:S01]  /*62d0*/  IMAD.MOV.U32 R119, RZ, RZ, RZ ;  /* 0x000000ffff777224 */ /* 0x000fe200078e00ff */
[----:B------:R-:W-:Y:S01]  /*62e0*/  ULDC UR52, c[0x0][0x9e4] ;  /* 0x0002790000347ab9 */ /* 0x000fe20000000800 */
[----:B------:R-:W-:Y:S01]  /*62f0*/  ULDC UR53, c[0x0][0x9dc] ;  /* 0x0002770000357ab9 */ /* 0x000fe20000000800 */
[----:B------:R-:W-:-:S05]  /*6300*/  ULDC UR54, c[0x0][0x9e0] ;  /* 0x0002780000367ab9 */ /* 0x000fca0000000800 */
.L_x_1016:
[----:B------:R-:W-:Y:S01]  /*6310*/  UIADD3 UR56, UR49, 0x1, URZ ;  /* 0x0000000131387890 */ /* 0x000fe2000fffe03f */
[----:B------:R-:W-:-:S03]  /*6320*/  ISETP.NE.AND P2, PT, RZ, UR43, PT ;  /* 0x0000002bff007c0c */ /* 0x000fc6000bf45270 */
[----:B------:R-:W-:-:S04]  /*6330*/  UISETP.NE.AND UP2, UPT, UR56, 0x2, UPT ;  /* 0x000000023800788c */ /* 0x000fc8000bf45270 */
[----:B------:R-:W-:Y:S02]  /*6340*/  USEL UR55, URZ, 0x1, UP2 ;  /* 0x000000013f377887 */ /* 0x000fe40009000000 */
[----:B------:R-:W-:Y:S02]  /*6350*/  USEL UR56, UR56, URZ, UP2 ;  /* 0x0000003f38387287 */ /* 0x000fe40009000000 */
[----:B------:R-:W-:Y:S02]  /*6360*/  ULOP3.LUT UR55, UR45, UR55, URZ, 0x3c, !UPT ;  /* 0x000000372d377292 */ /* 0x000fe4000f8e3c3f */
[----:B------:R-:W-:Y:S10]  /*6370*/  @P2 BRA `(.L_x_999) ;  /* 0x00000000002c2947 */ /* 0x000ff40003800000 */
[----:B------:R-:W-:Y:S05]  /*6380*/  @!P0 BRA `(.L_x_1000) ;  /* 0x0000000000048947 */ /* 0x000fea0003800000 */
[----:B------:R-:W-:Y:S01]  /*6390*/  BPT.TRAP 0x1 ;  /* 0x000000040000795c */ /* 0x000fe20000300000 */
.L_x_1000:
[----:B------:R-:W-:Y:S01]  /*63a0*/  ULEA UR6, UR56, UR41, 0x3 ;  /* 0x0000002938067291 */ /* 0x000fe2000f8e183f */
[----:B------:R-:W-:-:S05]  /*63b0*/  IMAD.U32 R7, RZ, RZ, UR55 ;  /* 0x00000037ff077e24 */ /* 0x000fca000f8e00ff */
[----:B------:R-:W-:-:S04]  /*63c0*/  SHF.L.U32 R7, R7, 0x1f, RZ ;  /* 0x0000001f07077819 */ /* 0x000fc800000006ff */
[----:B------:R0:W1:Y:S01]  /*63d0*/  SYNCS.PHASECHK.TRANS64.TRYWAIT P1, [UR6+0x33430], R7 ;  /* 0x03343007ff0075a7 */ /* 0x0000620008020146 */
[----:B------:R-:W-:Y:S05]  /*63e0*/  @!P0 BRA `(.L_x_1001) ;  /* 0x0000000000048947 */ /* 0x000fea0003800000 */
[----:B------:R-:W-:Y:S01]  /*63f0*/  BPT.TRAP 0x1 ;  /* 0x000000040000795c */ /* 0x000fe20000300000 */
.L_x_1001:
[----:B-1----:R-:W-:Y:S05]  /*6400*/  @P1 BRA `(.L_x_999) ;  /* 0x0000000000081947 */ /* 0x002fea0003800000 */
[----:B------:R-:W1:Y:S02]  /*6410*/  SYNCS.PHASECHK.TRANS64.TRYWAIT P1, [UR6+0x33430], R7 ;  /* 0x03343007ff0075a7 */ /* 0x000e640008020146 */
[----:B-1----:R-:W-:Y:S05]  /*6420*/  @!P1 BRA `(.L_x_1002) ;  /* 0x0000014800909947 */ /* 0x002fea0003800000 */
.L_x_999:
[----:B01----:R-:W-:Y:S01]  /*6430*/  VIADD R7, R23, 0x8 ;  /* 0x0000000817077836 */ /* 0x003fe20000000000 */
[----:B------:R-:W-:Y:S01]  /*6440*/  UIMAD UR58, UR56, 0x780, UR48 ;  /* 0x00000780383a78a4 */ /* 0x000fe2000f8e0230 */
[----:B------:R-:W-:Y:S01]  /*6450*/  UMOV UR27, 0x80000020 ;  /* 0x80000020001b7882 */ /* 0x000fe20000000000 */
[----:B------:R-:W-:Y:S02]  /*6460*/  UMOV UR28, UR24 ;  /* 0x00000018001c7c82 */ /* 0x000fe40008000000 */
[----:B------:R0:W-:Y:S01]  /*6470*/  BAR.SYNC.DEFER_BLOCKING R7, 0x100 ;  /* 0x000400070000751d */ /* 0x0001e20000010000 */
[----:B------:R-:W-:Y:S02]  /*6480*/  UIADD3 UR30, UR58, 0x80, URZ ;  /* 0x000000803a1e7890 */ /* 0x000fe4000fffe03f */
[----:B------:R-:W-:Y:S02]  /*6490*/  UIADD3 UR34, UR58, 0x100, URZ ;  /* 0x000001003a227890 */ /* 0x000fe4000fffe03f */
[----:B------:R-:W-:-:S02]  /*64a0*/  UIADD3 UR6, UR58, 0x200, URZ ;  /* 0x000002003a067890 */ /* 0x000fc4000fffe03f */
[----:B------:R-:W-:Y:S01]  /*64b0*/  UMOV UR26, UR58 ;  /* 0x0000003a001a7c82 */ /* 0x000fe20008000000 */
[----:B------:R-:W-:Y:S01]  /*64c0*/  UMOV UR29, UR25 ;  /* 0x00000019001d7c82 */ /* 0x000fe20008000000 */
[----:B------:R-:W-:Y:S01]  /*64d0*/  UMOV UR31, 0x80000020 ;  /* 0x80000020001f7882 */ /* 0x000fe20000000000 */
[----:B------:R-:W-:Y:S01]  /*64e0*/  UMOV UR32, UR24 ;  /* 0x0000001800207c82 */ /* 0x000fe20008000000 */
[----:B------:R-:W-:Y:S01]  /*64f0*/  UMOV UR33, UR25 ;  /* 0x0000001900217c82 */ /* 0x000fe20008000000 */
[----:B------:R-:W-:Y:S01]  /*6500*/  UMOV UR35, 0x80000020 ;  /* 0x8000002000237882 */ /* 0x000fe20000000000 */
[----:B------:R-:W-:Y:S01]  /*6510*/  UMOV UR7, 0x80000020 ;  /* 0x8000002000077882 */ /* 0x000fe20000000000 */
[----:B------:R-:W-:Y:S01]  /*6520*/  UIADD3 UR10, UR58, 0x202, URZ ;  /* 0x000002023a0a7890 */ /* 0x000fe2000fffe03f */
[----:B------:R-:W-:Y:S01]  /*6530*/  UMOV UR11, 0x80000020 ;  /* 0x80000020000b7882 */ /* 0x000fe20000000000 */
[----:B------:R-:W-:Y:S01]  /*6540*/  UIADD3 UR14, UR58, 0x282, URZ ;  /* 0x000002823a0e7890 */ /* 0x000fe2000fffe03f */
[----:B------:R-:W-:Y:S01]  /*6550*/  UMOV UR15, 0x80000020 ;  /* 0x80000020000f7882 */ /* 0x000fe20000000000 */
[----:B------:R-:W-:Y:S01]  /*6560*/  UIADD3 UR18, UR58, 0x500, URZ ;  /* 0x000005003a127890 */ /* 0x000fe2000fffe03f */
[----:B------:R-:W-:Y:S01]  /*6570*/  UMOV UR19, 0x80000020 ;  /* 0x8000002000137882 */ /* 0x000fe20000000000 */
[----:B------:R-:W-:Y:S01]  /*6580*/  UIADD3 UR22, UR58, 0x502, URZ ;  /* 0x000005023a167890 */ /* 0x000fe2000fffe03f */
[----:B------:R-:W-:Y:S01]  /*6590*/  WARPGROUP.ARRIVE ;  /* 0x00000000000079c5 */ /* 0x000fe20000000000 */
[----:B------:R-:W-:-:S05]  /*65a0*/  UMOV UR23, 0x80000020 ;  /* 0x8000002000177882 */ /* 0x000fca0000000000 */
        /* <DEDUP_REMOVED lines=162> */
.L_x_1004:
[----:B------:R-:W-:Y:S01]  /*6fd0*/  ULEA UR6, UR49, UR41, 0x3 ;  /* 0x0000002931067291 */ /* 0x000fe2000f8e183f */
[----:B------:R-:W-:-:S05]  /*6fe0*/  IMAD.U32 R7, RZ, RZ, UR45 ;  /* 0x0000002dff077e24 */ /* 0x000fca000f8e00ff */
[----:B------:R-:W-:-:S04]  /*6ff0*/  SHF.L.U32 R7, R7, 0x1f, RZ ;  /* 0x0000001f07077819 */ /* 0x000fc800000006ff */
[----:B------:R0:W1:Y:S01]  /*7000*/  SYNCS.PHASECHK.TRANS64.TRYWAIT P1, [UR6+0x33450], R7 ;  /* 0x03345007ff0075a7 */ /* 0x0000620008020146 */
[----:B------:R-:W-:Y:S05]  /*7010*/  @!P0 BRA `(.L_x_1005) ;  /* 0x0000000000048947 */ /* 0x000fea0003800000 */
[----:B------:R-:W-:Y:S01]  /*7020*/  BPT.TRAP 0x1 ;  /* 0x000000040000795c */ /* 0x000fe20000300000 */
.L_x_1005:
[----:B-1----:R-:W-:Y:S05]  /*7030*/  @P1 BRA `(.L_x_1003) ;  /* 0x0000000000081947 */ /* 0x002fea0003800000 */
[----:B------:R-:W1:Y:S02]  /*7040*/  SYNCS.PHASECHK.TRANS64.TRYWAIT P1, [UR6+0x33450], R7 ;  /* 0x03345007ff0075a7 */ /* 0x000e640008020146 */
[----:B-1----:R-:W-:Y:S05]  /*7050*/  @!P1 BRA `(.L_x_1006) ;  /* 0x0000013c009c9947 */ /* 0x002fea0003800000 */
.L_x_1003:
[----:B------:R-:W-:Y:S01]  /*7060*/  UIADD3 UR6, UR41, 0x200, URZ ;  /* 0x0000020029067890 */ /* 0x000fe2000fffe03f */
[----:B------:R-:W-:Y:S01]  /*7070*/  WARPGROUP.ARRIVE ;  /* 0x00000000000079c5 */ /* 0x000fe20000000000 */
[----:B------:R-:W-:-:S05]  /*7080*/  UMOV UR7, 0xc0000010 ;  /* 0xc000001000077882 */ /* 0x000fca0000000000 */
[----:B-1----:R-:W1:Y:S01]  /*7090*/  S2R R8, SR_TID.X ;  /* 0x0000000000087919 */ /* 0x002e620000002100 */
[----:B------:R-:W-:Y:S01]  /*70a0*/  USHF.R.U32.HI UR6, URZ, 0x4, UR6 ;  /* 0x000000043f067899 */ /* 0x000fe20008011606 */
[----:B------:R-:W-:Y:S01]  /*70b0*/  PLOP3.LUT P1, PT, PT, PT, UP0, 0x80, 0x0 ;  /* 0x000000000000781c */ /* 0x000fe20003f2f008 */
[----:B------:R-:W-:Y:S01]  /*70c0*/  VIADD R13, R19, UR36 ;  /* 0x00000024130d7c36 */ /* 0x000fe20008000000 */
[----:B------:R-:W-:Y:S01]  /*70d0*/  PLOP3.LUT P2, PT, PT, PT, UP0, 0x80, 0x0 ;  /* 0x000000000000781c */ /* 0x000fe20003f4f008 */
[----:B------:R-:W-:Y:S01]  /*70e0*/  ULOP3.LUT UR6, UR6, 0x3fff, URZ, 0xc0, !UPT ;  /* 0x00003fff06067892 */ /* 0x000fe2000f8ec03f */
[----:B0-----:R-:W0:Y:S01]  /*70f0*/  LDC R7, c[0x0][0x288] ;  /* 0x0000a200ff077b82 */ /* 0x001e220000000800 */
[----:B------:R-:W-:Y:S02]  /*7100*/  IMAD R14, R4, -0xa0, RZ ;  /* 0xffffff60040e7824 */ /* 0x000fe400078e02ff */
[----:B------:R-:W-:Y:S01]  /*7110*/  ULOP3.LUT UR6, UR6, 0x10000, URZ, 0xfc, !UPT ;  /* 0x0001000006067892 */ /* 0x000fe2000f8efc3f */
[----:B------:R-:W-:-:S02]  /*7120*/  IMAD.U32 R9, RZ, RZ, UR56 ;  /* 0x00000038ff097e24 */ /* 0x000fc4000f8e00ff */
[----:B------:R-:W-:Y:S01]  /*7130*/  VIADD R11, R14, 0x1 ;  /* 0x000000010e0b7836 */ /* 0x000fe20000000000 */
[----:B------:R-:W-:-:S03]  /*7140*/  UIMAD UR10, UR49, 0x780, UR6 ;  /* 0x00000780310a78a4 */ /* 0x000fc6000f8e0206 */
[----:B------:R-:W-:-:S04]  /*7150*/  IMAD R10, R18, -0x2, R11 ;  /* 0xfffffffe120a7824 */ /* 0x000fc800078e020b */
[----:B------:R-:W-:Y:S02]  /*7160*/  UMOV UR6, UR10 ;  /* 0x0000000a00067c82 */ /* 0x000fe40008000000 */
[----:B------:R-:W-:Y:S01]  /*7170*/  QGMMA.64x192x32.F32.E4M3.E4M3 R24, R216, gdesc[UR4], R24, gsb0 ;  /* 0x02e00004d8187df3 */ /* 0x000fe20008000818 */
[----:B------:R-:W-:Y:S01]  /*7180*/  UIADD3 UR6, UR10, 0x180, URZ ;  /* 0x000001800a067890 */ /* 0x000fe2000fffe03f */
[----:B------:R-:W-:Y:S01]  /*7190*/  UMOV UR7, 0xc0000010 ;  /* 0xc000001000077882 */ /* 0x000fe20000000000 */
[C---:B0-----:R-:W-:Y:S01]  /*71a0*/  IADD3 R11, R10.reuse, -R7, R17 ;  /* 0x800000070a0b7210 */ /* 0x041fe20007ffe011 */
[----:B------:R-:W-:Y:S01]  /*71b0*/  VIADD R10, R10, 0xffffffff ;  /* 0xffffffff0a0a7836 */ /* 0x000fe20000000000 */
[----:B-1----:R-:W-:-:S03]  /*71c0*/  LOP3.LUT P3, RZ, R8, 0x7f, RZ, 0xc0, !PT ;  /* 0x0000007f08ff7812 */ /* 0x002fc6000786c0ff */
[----:B------:R-:W-:-:S10]  /*71d0*/  VIADD R12, R11, UR54 ;  /* 0x000000360b0c7c36 */ /* 0x000fd40008000000 */
[----:B------:R-:W-:-:S05]  /*71e0*/  @!P3 LEA R9, R9, UR41, 0x3 ;  /* 0x000000290909bc11 */ /* 0x000fca000f8e18ff */
[----:B------:R-:W-:-:S05]  /*71f0*/  @!P3 VIADD R9, R9, 0x33440 ;  /* 0x000334400909b836 */ /* 0x000fca0000000000 */
[----:B------:R-:W-:Y:S01]  /*7200*/  @!P3 PRMT R9, RZ, 0x654, R9 ;  /* 0x00000654ff09b816 */ /* 0x000fe20000000009 */
[----:B------:R-:W-:Y:S02]  /*7210*/  WARPGROUP.DEPBAR.LE gsb0, 0x0 ;  /* 0x00008000000079c5 */ /* 0x000fe40000010000 */
[----:B------:R-:W-:-:S06]  /*7220*/  WARPGROUP.ARRIVE ;  /* 0x00000000000079c5 */ /* 0x000fcc0000000000 */
        /* <DEDUP_REMOVED lines=16> */
[----:B------:R-:W-:Y:S01]  /*7330*/  @UP0 ULDC UR6, c[0x0][0x44c] ;  /* 0x0001130000060ab9 */ /* 0x000fe20000000800 */
[----:B------:R-:W-:Y:S01]  /*7340*/  @UP0 ULDC UR7, c[0x0][0x450] ;  /* 0x0001140000070ab9 */ /* 0x000fe20000000800 */
[----:B------:R-:W-:Y:S01]  /*7350*/  @P1 IMAD.HI.U32 R8, R13, UR6, RZ ;  /* 0x000000060d081c27 */ /* 0x000fe2000f8e00ff */
[----:B------:R-:W-:Y:S01]  /*7360*/  PLOP3.LUT P1, PT, PT, PT, UP1, 0x40, 0x0 ;  /* 0x000000000000781c */ /* 0x000fe20003f2e818 */
[----:B------:R-:W-:-:S03]  /*7370*/  ULOP3.LUT UR6, URZ, UR53, URZ, 0x33, !UPT ;  /* 0x000000353f067292 */ /* 0x000fc6000f8e333f */
[----:B------:R-:W-:Y:S02]  /*7380*/  @P2 SHF.R.U32.HI R13, RZ, UR7, R8 ;  /* 0x00000007ff0d2c19 */ /* 0x000fe40008011608 */
[----:B------:R-:W-:Y:S01]  /*7390*/  IADD3 R8, -R23, 0xb, RZ ;  /* 0x0000000b17087810 */ /* 0x000fe20007ffe1ff */
[----:B------:R-:W-:Y:S02]  /*73a0*/  VIADD R11, R11, UR6 ;  /* 0x000000060b0b7c36 */ /* 0x000fe40008000000 */
[----:B------:R-:W0:Y:S01]  /*73b0*/  SHFL.IDX PT, R20, R13, RZ, 0x1c1f ;  /* 0x001c1fff0d147589 */ /* 0x000e2200000e0000 */
[----:B------:R-:W-:Y:S02]  /*73c0*/  WARPGROUP.DEPBAR.LE gsb0, 0x0 ;  /* 0x00008000000079c5 */ /* 0x000fe40000010000 */
[----:B------:R0:W-:Y:S06]  /*73d0*/  BAR.ARV R8, 0x100 ;  /* 0x000400080000751d */ /* 0x0001ec0000002000 */
[----:B------:R1:W-:Y:S01]  /*73e0*/  @!P3 SYNCS.ARRIVE.TRANS64.RED.A1T0 RZ, [R9+URZ], RZ ;  /* 0x000000ff09ffb9a7 */ /* 0x0003e2000810043f */
[----:B0-----:R-:W-:-:S02]  /*73f0*/  IMAD.IADD R8, R11, 0x1, R20 ;  /* 0x000000010b087824 */ /* 0x001fc400078e0214 */
[----:B-1----:R-:W-:Y:S01]  /*7400*/  IMAD.IADD R9, R12, 0x1, R20 ;  /* 0x000000010c097824 */ /* 0x002fe200078e0214 */
[----:B------:R-:W-:Y:S06]  /*7410*/  @P1 BRA `(.L_x_1007) ;  /* 0x0000000000541947 */ /* 0x000fec0003800000 */
[----:B------:R-:W-:Y:S01]  /*7420*/  IADD3 R15, R17, -R7, R20 ;  /* 0x80000007110f7210 */ /* 0x000fe20007ffe014 */
[----:B------:R-:W-:Y:S03]  /*7430*/  BSSY B0, `(.L_x_1008) ;  /* 0x0000010000007945 */ /* 0x000fe60003800000 */
[----:B------:R-:W-:-:S13]  /*7440*/  ISETP.GT.AND P1, PT, R15, -0x1, PT ;  /* 0xffffffff0f00780c */ /* 0x000fda0003f24270 */
[----:B------:R-:W-:Y:S05]  /*7450*/  @P1 BRA `(.L_x_1009) ;  /* 0x0000000000201947 */ /* 0x000fea0003800000 */
[----:B------:R-:W-:Y:S01]  /*7460*/  IMAD.U32 R200, RZ, RZ, UR52 ;  /* 0x00000034ffc87e24 */ /* 0x000fe2000f8e00ff */
[----:B------:R-:W-:-:S04]  /*7470*/  LOP3.LUT R15, RZ, R15, RZ, 0x33, !PT ;  /* 0x0000000fff0f7212 */ /* 0x000fc800078e33ff */
[----:B------:R-:W-:-:S13]  /*7480*/  ISETP.NE.AND P1, PT, R200, 0x1, PT ;  /* 0x00000001c800780c */ /* 0x000fda0003f25270 */
[----:B------:R-:W0:Y:S02]  /*7490*/  @P1 LDC.64 R20, c[0x0][0x9e8] ;  /* 0x00027a00ff141b82 */ /* 0x000e240000000a00 */
[----:B0-----:R-:W-:-:S05]  /*74a0*/  @P1 IMAD.HI.U32 R20, R15, R20, RZ ;  /* 0x000000140f141227 */ /* 0x001fca00078e00ff */
[----:B------:R-:W-:-:S04]  /*74b0*/  @P1 SHF.R.U32.HI R15, RZ, R21, R20 ;  /* 0x00000015ff0f1219 */ /* 0x000fc80000011614 */
[----:B------:R-:W-:Y:S01]  /*74c0*/  LOP3.LUT R15, RZ, R15, RZ, 0x33, !PT ;  /* 0x0000000fff0f7212 */ /* 0x000fe200078e33ff */
[----:B------:R-:W-:Y:S06]  /*74d0*/  BRA `(.L_x_1010) ;  /* 0x0000000000147947 */ /* 0x000fec0003800000 */
.L_x_1009:
[----:B------:R-:W-:-:S05]  /*74e0*/  IMAD.U32 R200, RZ, RZ, UR52 ;  /* 0x00000034ffc87e24 */ /* 0x000fca000f8e00ff */
[----:B------:R-:W-:-:S13]  /*74f0*/  ISETP.NE.AND P1, PT, R200, 0x1, PT ;  /* 0x00000001c800780c */ /* 0x000fda0003f25270 */
[----:B------:R-:W0:Y:S02]  /*7500*/  @P1 LDC.64 R20, c[0x0][0x9e8] ;  /* 0x00027a00ff141b82 */ /* 0x000e240000000a00 */
[----:B0-----:R-:W-:-:S05]  /*7510*/  @P1 IMAD.HI.U32 R20, R15, R20, RZ ;  /* 0x000000140f141227 */ /* 0x001fca00078e00ff */
[----:B------:R-:W-:-:S07]  /*7520*/  @P1 SHF.R.U32.HI R15, RZ, R21, R20 ;  /* 0x00000015ff0f1219 */ /* 0x000fce0000011614 */
.L_x_1010:
[----:B------:R-:W-:Y:S05]  /*7530*/  BSYNC B0 ;  /* 0x0000000000007941 */ /* 0x000fea0003800000 */
.L_x_1008:
[----:B------:R-:W-:-:S05]  /*7540*/  IMAD R15, R15, R200, R10 ;  /* 0x000000c80f0f7224 */ /* 0x000fca00078e020a */
[----:B------:R-:W-:Y:S02]  /*7550*/  VIADDMNMX R9, R15, R200, R9, PT ;  /* 0x000000c80f097246 */ /* 0x000fe40003800109 */
[----:B------:R-:W-:-:S07]  /*7560*/  VIMNMX R8, R8, R15, !PT ;  /* 0x0000000f08087248 */ /* 0x000fce0007fe0100 */
.L_x_1007:
[C---:B------:R-:W-:Y:S02]  /*7570*/  ISETP.GE.AND P1, PT, R14.reuse, 0x2, PT ;  /* 0x000000020e00780c */ /* 0x040fe40003f26270 */
[----:B------:R-:W-:Y:S02]  /*7580*/  ISETP.GE.AND P2, PT, R14, 0x9, PT ;  /* 0x000000090e00780c */ /* 0x000fe40003f46270 */
[----:B------:R-:W-:Y:S02]  /*7590*/  LOP3.LUT R16, R16, 0xefffffff, RZ, 0xc0, !PT ;  /* 0xefffffff10107812 */ /* 0x000fe400078ec0ff */
[----:B------:R-:W-:Y:S02]  /*75a0*/  ISETP.GE.AND P3, PT, R14, 0xa, PT ;  /* 0x0000000a0e00780c */ /* 0x000fe40003f66270 */
[----:B------:R-:W-:-:S05]  /*75b0*/  LOP3.LUT R2, R2, 0xfffffffe, RZ, 0xc0, !PT ;  /* 0xfffffffe02027812 */ /* 0x000fca00078ec0ff */
[----:B------:R-:W-:Y:S02]  /*75c0*/  @P1 LOP3.LUT R16, R16, 0x10000000, RZ, 0xfc, !PT ;  /* 0x1000000010101812 */ /* 0x000fe400078efcff */
[----:B------:R-:W-:Y:S02]  /*75d0*/  ISETP.GT.AND P1, PT, R8, 0x1, !P1 ;  /* 0x000000010800780c */ /* 0x000fe40004f24270 */
[----:B------:R-:W-:Y:S02]  /*75e0*/  LOP3.LUT R16, R16, 0xdfffffff, RZ, 0xc0, !PT ;  /* 0xdfffffff10107812 */ /* 0x000fe400078ec0ff */
[----:B------:R-:W-:Y:S02]  /*75f0*/  ISETP.LT.OR P1, PT, R9, 0x2, P1 ;  /* 0x000000020900780c */ /* 0x000fe40000f21670 */
[----:B------:R-:W-:Y:S02]  /*7600*/  @P2 LOP3.LUT R16, R16, 0x20000000, RZ, 0xfc, !PT ;  /* 0x2000000010102812 */ /* 0x000fe400078efcff */
[----:B------:R-:W-:-:S02]  /*7610*/  ISETP.GT.AND P2, PT, R8, 0x8, !P2 ;  /* 0x000000080800780c */ /* 0x000fc40005744270 */
[----:B------:R-:W-:Y:S02]  /*7620*/  FSEL R185, R185, -INF , !P1 ;  /* 0xff800000b9b97808 */ /* 0x000fe40004800000 */
[----:B------:R-:W-:Y:S02]  /*7630*/  LOP3.LUT R16, R16, 0xbfffffff, RZ, 0xc0, !PT ;  /* 0xbfffffff10107812 */ /* 0x000fe400078ec0ff */
[----:B------:R-:W-:Y:S02]  /*7640*/  ISETP.GT.AND P1, PT, R8, 0x9, !P3 ;  /* 0x000000090800780c */ /* 0x000fe40005f24270 */
[C---:B------:R-:W-:Y:S02]  /*7650*/  ISETP.LT.OR P2, PT, R9.reuse, 0x9, P2 ;  /* 0x000000090900780c */ /* 0x040fe40001741670 */
[----:B------:R-:W-:Y:S02]  /*7660*/  @P3 LOP3.LUT R16, R16, 0x40000000, RZ, 0xfc, !PT ;  /* 0x4000000010103812 */ /* 0x000fe400078efcff */
[----:B------:R-:W-:-:S02]  /*7670*/  ISETP.LT.OR P1, PT, R9, 0xa, P1 ;  /* 0x0000000a0900780c */ /* 0x000fc40000f21670 */
[----:B------:R-:W-:Y:S02]  /*7680*/  FSEL R188, R188, -INF , !P2 ;  /* 0xff800000bcbc7808 */ /* 0x000fe40005000000 */
[C---:B------:R-:W-:Y:S02]  /*7690*/  ISETP.GE.AND P3, PT, R14.reuse, 0x11, PT ;  /* 0x000000110e00780c */ /* 0x040fe40003f66270 */
[----:B------:R-:W-:Y:S02]  /*76a0*/  ISETP.GE.AND P2, PT, R14, 0x12, PT ;  /* 0x000000120e00780c */ /* 0x000fe40003f46270 */
[----:B------:R-:W-:Y:S02]  /*76b0*/  FSEL R189, R189, -INF , !P1 ;  /* 0xff800000bdbd7808 */ /* 0x000fe40004800000 */
[----:B------:R-:W-:Y:S02]  /*76c0*/  ISETP.GT.AND P1, PT, R8, 0x10, !P3 ;  /* 0x000000100800780c */ /* 0x000fe40005f24270 */
[----:B------:R-:W-:-:S02]  /*76d0*/  LOP3.LUT R16, R16, 0x7fffffff, RZ, 0xc0, !PT ;  /* 0x7fffffff10107812 */ /* 0x000fc400078ec0ff */
[----:B------:R-:W-:-:S03]  /*76e0*/  ISETP.LT.OR P1, PT, R9, 0x11, P1 ;  /* 0x000000110900780c */ /* 0x000fc60000f21670 */
[----:B------:R-:W-:Y:S02]  /*76f0*/  @P3 LOP3.LUT R16, R16, 0x80000000, RZ, 0xfc, !PT ;  /* 0x8000000010103812 */ /* 0x000fe400078efcff */
[----:B------:R-:W-:Y:S02]  /*7700*/  FSEL R192, R192, -INF , !P1 ;  /* 0xff800000c0c07808 */ /* 0x000fe40004800000 */
[----:B------:R-:W-:Y:S02]  /*7710*/  @P2 LOP3.LUT R2, R2, 0x1, RZ, 0xfc, !PT ;  /* 0x0000000102022812 */ /* 0x000fe400078efcff */
[----:B------:R-:W-:Y:S02]  /*7720*/  ISETP.GT.AND P1, PT, R8, 0x11, !P2 ;  /* 0x000000110800780c */ /* 0x000fe40005724270 */
[----:B------:R-:W-:Y:S02]  /*7730*/  ISETP.GE.AND P2, PT, R14, 0x19, PT ;  /* 0x000000190e00780c */ /* 0x000fe40003f46270 */
[----:B------:R-:W-:-:S02]  /*7740*/  ISETP.LT.OR P1, PT, R9, 0x12, P1 ;  /* 0x000000120900780c */ /* 0x000fc40000f21670 */
[----:B------:R-:W-:Y:S02]  /*7750*/  LOP3.LUT R2, R2, 0xfffffffb, RZ, 0xc0, !PT ;  /* 0xfffffffb02027812 */ /* 0x000fe400078ec0ff */
[----:B------:R-:W-:Y:S02]  /*7760*/  FSEL R193, R193, -INF , !P1 ;  /* 0xff800000c1c17808 */ /* 0x000fe40004800000 */
[----:B------:R-:W-:Y:S02]  /*7770*/  ISETP.GT.AND P1, PT, R8, 0x18, !P2 ;  /* 0x000000180800780c */ /* 0x000fe40005724270 */
[----:B------:R-:W-:Y:S02]  /*7780*/  ISETP.GE.AND P3, PT, R14, 0x22, PT ;  /* 0x000000220e00780c */ /* 0x000fe40003f66270 */
[----:B------:R-:W-:Y:S02]  /*7790*/  ISETP.LT.OR P1, PT, R9, 0x19, P1 ;  /* 0x000000190900780c */ /* 0x000fe40000f21670 */
[----:B------:R-:W-:-:S02]  /*77a0*/  @P2 LOP3.LUT R2, R2, 0x4, RZ, 0xfc, !PT ;  /* 0x0000000402022812 */ /* 0x000fc400078efcff */
[----:B------:R-:W-:Y:S02]  /*77b0*/  ISETP.GE.AND P2, PT, R14, 0x1a, PT ;  /* 0x0000001a0e00780c */ /* 0x000fe40003f46270 */
[----:B------:R-:W-:Y:S02]  /*77c0*/  FSEL R196, R196, -INF , !P1 ;  /* 0xff800000c4c47808 */ /* 0x000fe40004800000 */
[----:B------:R-:W-:Y:S02]  /*77d0*/  ISETP.GT.AND P1, PT, R8, 0x19, !P2 ;  /* 0x000000190800780c */ /* 0x000fe40005724270 */
[----:B------:R-:W-:Y:S02]  /*77e0*/  LOP3.LUT R2, R2, 0xfffffffd, RZ, 0xc0, !PT ;  /* 0xfffffffd02027812 */ /* 0x000fe400078ec0ff */
[----:B------:R-:W-:Y:S02]  /*77f0*/  ISETP.LT.OR P1, PT, R9, 0x1a, P1 ;  /* 0x0000001a0900780c */ /* 0x000fe40000f21670 */
[----:B------:R-:W-:-:S02]  /*7800*/  LOP3.LUT R16, R16, 0xfffffffd, RZ, 0xc0, !PT ;  /* 0xfffffffd10107812 */ /* 0x000fc400078ec0ff */
[----:B------:R-:W-:Y:S02]  /*7810*/  FSEL R197, R197, -INF , !P1 ;  /* 0xff800000c5c57808 */ /* 0x000fe40004800000 */
[----:B------:R-:W-:Y:S02]  /*7820*/  ISETP.GE.AND P1, PT, R14, 0x21, PT ;  /* 0x000000210e00780c */ /* 0x000fe40003f26270 */
[----:B------:R-:W-:Y:S02]  /*7830*/  @P2 LOP3.LUT R2, R2, 0x2, RZ, 0xfc, !PT ;  /* 0x0000000202022812 */ /* 0x000fe400078efcff */
[----:B------:R-:W-:Y:S02]  /*7840*/  ISETP.GT.AND P2, PT, R8, 0x20, !P1 ;  /* 0x000000200800780c */ /* 0x000fe40004f44270 */
[----:B------:R-:W-:Y:S02]  /*7850*/  @P3 LOP3.LUT R16, R16, 0x2, RZ, 0xfc, !PT ;  /* 0x0000000210103812 */ /* 0x000fe400078efcff */
[----:B------:R-:W-:-:S02]  /*7860*/  ISETP.LT.OR P2, PT, R9, 0x21, P2 ;  /* 0x000000210900780c */ /* 0x000fc40001741670 */
[----:B------:R-:W-:Y:S02]  /*7870*/  LOP3.LUT R16, R16, 0xfffffffb, RZ, 0xc0, !PT ;  /* 0xfffffffb10107812 */ /* 0x000fe400078ec0ff */
[----:B------:R-:W-:Y:S02]  /*7880*/  FSEL R168, R168, -INF , !P2 ;  /* 0xff800000a8a87808 */ /* 0x000fe40005000000 */
[----:B------:R-:W-:Y:S02]  /*7890*/  ISETP.GT.AND P2, PT, R8, 0x21, !P3 ;  /* 0x000000210800780c */ /* 0x000fe40005f44270 */
[----:B------:R-:W-:Y:S02]  /*78a0*/  ISETP.GE.AND P3, PT, R14, 0x29, PT ;  /* 0x000000290e00780c */ /* 0x000fe40003f66270 */
[----:B------:R-:W-:-:S04]  /*78b0*/  ISETP.LT.OR P2, PT, R9, 0x22, P2 ;  /* 0x000000220900780c */ /* 0x000fc80001741670 */
[----:B------:R-:W-:Y:S02]  /*78c0*/  FSEL R169, R169, -INF , !P2 ;  /* 0xff800000a9a97808 */ /* 0x000fe40005000000 */
[----:B------:R-:W-:-:S04]  /*78d0*/  ISETP.GT.AND P2, PT, R8, 0x28, !P3 ;  /* 0x000000280800780c */ /* 0x000fc80005f44270 */
[----:B------:R-:W-:Y:S02]  /*78e0*/  ISETP.LT.OR P2, PT, R9, 0x29, P2 ;  /* 0x000000290900780c */ /* 0x000fe40001741670 */
[----:B------:R-:W-:Y:S02]  /*78f0*/  @P3 LOP3.LUT R16, R16, 0x4, RZ, 0xfc, !PT ;  /* 0x0000000410103812 */ /* 0x000fe400078efcff */
[----:B------:R-:W-:Y:S02]  /*7900*/  ISETP.GE.AND P3, PT, R14, 0x2a, PT ;  /* 0x0000002a0e00780c */ /* 0x000fe40003f66270 */
[----:B------:R-:W-:Y:S02]  /*7910*/  LOP3.LUT R16, R16, 0xfffffff7, RZ, 0xc0, !PT ;  /* 0xfffffff710107812 */ /* 0x000fe400078ec0ff */
[----:B------:R-:W-:Y:S02]  /*7920*/  FSEL R172, R172, -INF , !P2 ;  /* 0xff800000acac7808 */ /* 0x000fe40005000000 */
[----:B------:R-:W-:-:S04]  /*7930*/  ISETP.GT.AND P2, PT, R8, 0x29, !P3 ;  /* 0x000000290800780c */ /* 0x000fc80005f44270 */
[----:B------:R-:W-:-:S03]  /*7940*/  ISETP.LT.OR P2, PT, R9, 0x2a, P2 ;  /* 0x0000002a0900780c */ /* 0x000fc60001741670 */
        /* <DEDUP_REMOVED lines=128> */
[----:B------:R-:W-:Y:S02]  /*8150*/  FSEL R120, R120, -INF , !P2 ;  /* 0xff80000078787808 */ /* 0x000fe40005000000 */
[----:B------:R-:W-:Y:S02]  /*8160*/  LOP3.LUT R16, R16, 0xfdffffff, RZ, 0xc0, !PT ;  /* 0xfdffffff10107812 */ /* 0x000fe400078ec0ff */
[----:B------:R-:W-:-:S04]  /*8170*/  ISETP.GT.AND P2, PT, R8, 0x81, !P3 ;  /* 0x000000810800780c */ /* 0x000fc80005f44270 */
[----:B------:R-:W-:-:S03]  /*8180*/  ISETP.LT.OR P2, PT, R9, 0x82, P2 ;  /* 0x000000820900780c */ /* 0x000fc60001741670 */
[----:B------:R-:W-:Y:S02]  /*8190*/  @P3 LOP3.LUT R16, R16, 0x2000000, RZ, 0xfc, !PT ;  /* 0x0200000010103812 */ /* 0x000fe400078efcff */
[----:B------:R-:W-:Y:S02]  /*81a0*/  ISETP.GE.AND P3, PT, R14, 0x89, PT ;  /* 0x000000890e00780c */ /* 0x000fe40003f66270 */
[----:B------:R-:W-:Y:S02]  /*81b0*/  FSEL R121, R121, -INF , !P2 ;  /* 0xff80000079797808 */ /* 0x000fe40005000000 */
[----:B------:R-:W-:Y:S02]  /*81c0*/  ISETP.GT.AND P2, PT, R8, 0x88, !P3 ;  /* 0x000000880800780c */ /* 0x000fe40005f44270 */
[----:B------:R-:W-:Y:S02]  /*81d0*/  LOP3.LUT R16, R16, 0xfeffffff, RZ, 0xc0, !PT ;  /* 0xfeffffff10107812 */ /* 0x000fe400078ec0ff */
[----:B------:R-:W-:-:S04]  /*81e0*/  ISETP.LT.OR P2, PT, R9, 0x89, P2 ;  /* 0x000000890900780c */ /* 0x000fc80001741670 */
[----:B------:R-:W-:Y:S02]  /*81f0*/  FSEL R124, R124, -INF , !P2 ;  /* 0xff8000007c7c7808 */ /* 0x000fe40005000000 */
[----:B------:R-:W-:Y:S02]  /*8200*/  ISETP.GE.AND P2, PT, R14, 0x8a, PT ;  /* 0x0000008a0e00780c */ /* 0x000fe40003f46270 */
[----:B------:R-:W-:Y:S02]  /*8210*/  @P3 LOP3.LUT R16, R16, 0x1000000, RZ, 0xfc, !PT ;  /* 0x0100000010103812 */ /* 0x000fe400078efcff */
[----:B------:R-:W-:Y:S02]  /*8220*/  ISETP.GT.AND P3, PT, R8, 0x89, !P2 ;  /* 0x000000890800780c */ /* 0x000fe40005764270 */
[----:B------:R-:W-:Y:S02]  /*8230*/  LOP3.LUT R16, R16, 0xfffffffe, RZ, 0xc0, !PT ;  /* 0xfffffffe10107812 */ /* 0x000fe400078ec0ff */
        /* <DEDUP_REMOVED lines=14> */
[----:B------:R-:W-:-:S13]  /*8320*/  ISETP.GE.AND P6, PT, R14, 0x1, PT ;  /* 0x000000010e00780c */ /* 0x000fda0003fc6270 */
[----:B------:R-:W-:Y:S02]  /*8330*/  @P6 LOP3.LUT R16, R16, 0x1, RZ, 0xfc, !PT ;  /* 0x0000000110106812 */ /* 0x000fe400078efcff */
[----:B------:R-:W-:Y:S02]  /*8340*/  ISETP.GT.AND P6, PT, R8, RZ, !P6 ;  /* 0x000000ff0800720c */ /* 0x000fe400077c4270 */
[----:B------:R-:W-:Y:S02]  /*8350*/  LOP3.LUT R16, R16, 0xf7ffffff, RZ, 0xc0, !PT ;  /* 0xf7ffffff10107812 */ /* 0x000fe400078ec0ff */
[----:B------:R-:W-:-:S04]  /*8360*/  ISETP.LT.OR P6, PT, R9, 0x1, P6 ;  /* 0x000000010900780c */ /* 0x000fc800037c1670 */
[----:B------:R-:W-:Y:S02]  /*8370*/  FSEL R184, R184, -INF , !P6 ;  /* 0xff800000b8b87808 */ /* 0x000fe40007000000 */
[----:B------:R-:W-:-:S13]  /*8380*/  ISETP.GE.AND P6, PT, R14, 0x9a, PT ;  /* 0x0000009a0e00780c */ /* 0x000fda0003fc6270 */
[----:B------:R-:W-:Y:S02]  /*8390*/  @P6 LOP3.LUT R16, R16, 0x8000000, RZ, 0xfc, !PT ;  /* 0x0800000010106812 */ /* 0x000fe400078efcff */
[----:B------:R-:W-:Y:S02]  /*83a0*/  ISETP.GT.AND P6, PT, R8, 0x99, !P6 ;  /* 0x000000990800780c */ /* 0x000fe400077c4270 */
[----:B------:R-:W0:Y:S02]  /*83b0*/  SHFL.IDX PT, R8, R13, 0x1, 0x1c1f ;  /* 0x003c1f000d087f89 */ /* 0x000e2400000e0000 */
[----:B------:R-:W-:-:S04]  /*83c0*/  ISETP.LT.OR P6, PT, R9, 0x9a, P6 ;  /* 0x0000009a0900780c */ /* 0x000fc800037c1670 */
[----:B------:R-:W-:Y:S02]  /*83d0*/  FSEL R133, R133, -INF , !P6 ;  /* 0xff80000085857808 */ /* 0x000fe40007000000 */
[----:B------:R-:W-:Y:S01]  /*83e0*/  PLOP3.LUT P6, PT, PT, PT, UP1, 0x40, 0x0 ;  /* 0x000000000000781c */ /* 0x000fe20003fce818 */
[--C-:B0-----:R-:W-:Y:S02]  /*83f0*/  IMAD.IADD R12, R12, 0x1, R8.reuse ;  /* 0x000000010c0c7824 */ /* 0x101fe400078e0208 */
[----:B------:R-:W-:-:S10]  /*8400*/  IMAD.IADD R11, R11, 0x1, R8 ;  /* 0x000000010b0b7824 */ /* 0x000fd400078e0208 */
[----:B------:R-:W-:Y:S05]  /*8410*/  @P6 BRA `(.L_x_1011) ;  /* 0x0000000000546947 */ /* 0x000fea0003800000 */
        /* <DEDUP_REMOVED lines=12> */
.L_x_1013:
[----:B------:R-:W-:-:S05]  /*84e0*/  IMAD.U32 R15, RZ, RZ, UR52 ;  /* 0x00000034ff0f7e24 */ /* 0x000fca000f8e00ff */
[----:B------:R-:W-:-:S13]  /*84f0*/  ISETP.NE.AND P6, PT, R15, 0x1, PT ;  /* 0x000000010f00780c */ /* 0x000fda0003fc5270 */
[----:B------:R-:W0:Y:S02]  /*8500*/  @P6 LDC.64 R8, c[0x0][0x9e8] ;  /* 0x00027a00ff086b82 */ /* 0x000e240000000a00 */
[----:B0-----:R-:W-:-:S05]  /*8510*/  @P6 IMAD.HI.U32 R8, R13, R8, RZ ;  /* 0x000000080d086227 */ /* 0x001fca00078e00ff */
[----:B------:R-:W-:-:S07]  /*8520*/  @P6 SHF.R.U32.HI R13, RZ, R9, R8 ;  /* 0x00000009ff0d6219 */ /* 0x000fce0000011608 */
.L_x_1014:
[----:B------:R-:W-:Y:S05]  /*8530*/  BSYNC B0 ;  /* 0x0000000000007941 */ /* 0x000fea0003800000 */
.L_x_1012:
[----:B------:R-:W-:-:S05]  /*8540*/  IMAD R10, R13, R15, R10 ;  /* 0x0000000f0d0a7224 */ /* 0x000fca00078e020a */
[----:B------:R-:W-:Y:S02]  /*8550*/  VIADDMNMX R12, R10, R15, R12, PT ;  /* 0x0000000f0a0c7246 */ /* 0x000fe4000380010c */
[----:B------:R-:W-:-:S07]  /*8560*/  VIMNMX R11, R11, R10, !PT ;  /* 0x0000000a0b0b7248 */ /* 0x000fce0007fe0100 */
.L_x_1011:
[----:B------:R-:W-:Y:S01]  /*8570*/  ISETP.GT.AND P1, PT, R11, 0x20, !P1 ;  /* 0x000000200b00780c */ /* 0x000fe20004f24270 */
[----:B------:R-:W-:Y:S01]  /*8580*/  IMAD.U32 R15, RZ, RZ, UR37 ;  /* 0x00000025ff0f7e24 */ /* 0x000fe2000f8e00ff */
[----:B------:R-:W-:Y:S02]  /*8590*/  LOP3.LUT P6, RZ, R16, 0x20000, RZ, 0xc0, !PT ;  /* 0x0002000010ff7812 */ /* 0x000fe400078cc0ff */
[----:B------:R-:W-:Y:S02]  /*85a0*/  ISETP.LT.OR P1, PT, R12, 0x21, P1 ;  /* 0x000000210c00780c */ /* 0x000fe40000f21670 */
[----:B------:R-:W-:Y:S02]  /*85b0*/  FMNMX.FTZ R8, R184, R3, !PT ;  /* 0x00000003b8087209 */ /* 0x000fe40007810000 */
[----:B------:R-:W-:Y:S02]  /*85c0*/  FSEL R170, R170, -INF , !P1 ;  /* 0xff800000aaaa7808 */ /* 0x000fe40004800000 */
[----:B------:R-:W-:-:S02]  /*85d0*/  LOP3.LUT P1, RZ, R16, 0x2, RZ, 0xc0, !PT ;  /* 0x0000000210ff7812 */ /* 0x000fc4000782c0ff */
[----:B------:R-:W-:Y:S02]  /*85e0*/  FMNMX.FTZ R9, R185, R8, !PT ;  /* 0x00000008b9097209 */ /* 0x000fe40007810000 */
[----:B------:R-:W-:Y:S02]  /*85f0*/  ISETP.GT.AND P1, PT, R11, 0x21, !P1 ;  /* 0x000000210b00780c */ /* 0x000fe40004f24270 */
[----:B------:R-:W-:Y:S02]  /*8600*/  FMNMX.FTZ R8, R188, R9, !PT ;  /* 0x00000009bc087209 */ /* 0x000fe40007810000 */
[----:B------:R-:W-:Y:S02]  /*8610*/  ISETP.LT.OR P1, PT, R12, 0x22, P1 ;  /* 0x000000220c00780c */ /* 0x000fe40000f21670 */
[----:B------:R-:W-:Y:S02]  /*8620*/  FMNMX.FTZ R9, R189, R8, !PT ;  /* 0x00000008bd097209 */ /* 0x000fe40007810000 */
[----:B------:R-:W-:-:S02]  /*8630*/  FSEL R171, R171, -INF , !P1 ;  /* 0xff800000abab7808 */ /* 0x000fc40004800000 */
[----:B------:R-:W-:Y:S02]  /*8640*/  LOP3.LUT P1, RZ, R16, 0x4, RZ, 0xc0, !PT ;  /* 0x0000000410ff7812 */ /* 0x000fe4000782c0ff */
[----:B------:R-:W-:Y:S02]  /*8650*/  FMNMX.FTZ R8, R192, R9, !PT ;  /* 0x00000009c0087209 */ /* 0x000fe40007810000 */
[----:B------:R-:W-:Y:S02]  /*8660*/  ISETP.GT.AND P1, PT, R11, 0x28, !P1 ;  /* 0x000000280b00780c */ /* 0x000fe40004f24270 */
[----:B------:R-:W-:Y:S02]  /*8670*/  FMNMX.FTZ R9, R193, R8, !PT ;  /* 0x00000008c1097209 */ /* 0x000fe40007810000 */
[----:B------:R-:W-:Y:S02]  /*8680*/  ISETP.LT.OR P1, PT, R12, 0x29, P1 ;  /* 0x000000290c00780c */ /* 0x000fe40000f21670 */
[----:B------:R-:W-:-:S02]  /*8690*/  FMNMX.FTZ R8, R196, R9, !PT ;  /* 0x00000009c4087209 */ /* 0x000fc40007810000 */
[----:B------:R-:W-:Y:S02]  /*86a0*/  FSEL R174, R174, -INF , !P1 ;  /* 0xff800000aeae7808 */ /* 0x000fe40004800000 */
[----:B------:R-:W-:Y:S02]  /*86b0*/  LOP3.LUT P1, RZ, R16, 0x8, RZ, 0xc0, !PT ;  /* 0x0000000810ff7812 */ /* 0x000fe4000782c0ff */
[----:B------:R-:W-:Y:S02]  /*86c0*/  FMNMX.FTZ R9, R197, R8, !PT ;  /* 0x00000008c5097209 */ /* 0x000fe40007810000 */
[----:B------:R-:W-:Y:S02]  /*86d0*/  ISETP.GT.AND P1, PT, R11, 0x29, !P1 ;  /* 0x000000290b00780c */ /* 0x000fe40004f24270 */
[----:B------:R-:W-:Y:S02]  /*86e0*/  FMNMX.FTZ R8, R168, R9, !PT ;  /* 0x00000009a8087209 */ /* 0x000fe40007810000 */
[----:B------:R-:W-:-:S02]  /*86f0*/  ISETP.LT.OR P1, PT, R12, 0x2a, P1 ;  /* 0x0000002a0c00780c */ /* 0x000fc40000f21670 */
[----:B------:R-:W-:Y:S02]  /*8700*/  FMNMX.FTZ R9, R169, R8, !PT ;  /* 0x00000008a9097209 */ /* 0x000fe40007810000 */
[----:B------:R-:W-:Y:S02]  /*8710*/  FSEL R175, R175, -INF , !P1 ;  /* 0xff800000afaf7808 */ /* 0x000fe40004800000 */
[----:B------:R-:W-:Y:S02]  /*8720*/  LOP3.LUT P1, RZ, R16, 0x10, RZ, 0xc0, !PT ;  /* 0x0000001010ff7812 */ /* 0x000fe4000782c0ff */
[----:B------:R-:W-:Y:S02]  /*8730*/  FMNMX.FTZ R8, R172, R9, !PT ;  /* 0x00000009ac087209 */ /* 0x000fe40007810000 */
[----:B------:R-:W-:Y:S02]  /*8740*/  ISETP.GT.AND P1, PT, R11, 0x30, !P1 ;  /* 0x000000300b00780c */ /* 0x000fe40004f24270 */
[----:B------:R-:W-:-:S02]  /*8750*/  FMNMX.FTZ R9, R173, R8, !PT ;  /* 0x00000008ad097209 */ /* 0x000fc40007810000 */
[----:B------:R-:W-:Y:S02]  /*8760*/  ISETP.LT.OR P1, PT, R12, 0x31, P1 ;  /* 0x000000310c00780c */ /* 0x000fe40000f21670 */
[----:B------:R-:W-:Y:S02]  /*8770*/  FMNMX.FTZ R8, R176, R9, !PT ;  /* 0x00000009b0087209 */ /* 0x000fe40007810000 */
[----:B------:R-:W-:Y:S02]  /*8780*/  FSEL R178, R178, -INF , !P1 ;  /* 0xff800000b2b27808 */ /* 0x000fe40004800000 */
[----:B------:R-:W-:Y:S02]  /*8790*/  LOP3.LUT P1, RZ, R16, 0x800000, RZ, 0xc0, !PT ;  /* 0x0080000010ff7812 */ /* 0x000fe4000782c0ff */
[----:B------:R-:W-:Y:S02]  /*87a0*/  FMNMX.FTZ R9, R177, R8, !PT ;  /* 0x00000008b1097209 */ /* 0x000fe40007810000 */
[----:B------:R-:W-:-:S02]  /*87b0*/  ISETP.GT.AND P1, PT, R11, 0x31, !P1 ;  /* 0x000000310b00780c */ /* 0x000fc40004f24270 */
[----:B------:R-:W-:Y:S02]  /*87c0*/  FMNMX.FTZ R8, R180, R9, !PT ;  /* 0x00000009b4087209 */ /* 0x000fe40007810000 */
[----:B------:R-:W-:Y:S02]  /*87d0*/  ISETP.LT.OR P1, PT, R12, 0x32, P1 ;  /* 0x000000320c00780c */ /* 0x000fe40000f21670 */
[----:B------:R-:W-:Y:S02]  /*87e0*/  FMNMX.FTZ R9, R181, R8, !PT ;  /* 0x00000008b5097209 */ /* 0x000fe40007810000 */
[----:B------:R-:W-:Y:S02]  /*87f0*/  FSEL R179, R179, -INF , !P1 ;  /* 0xff800000b3b37808 */ /* 0x000fe40004800000 */
[----:B------:R-:W-:Y:S02]  /*8800*/  LOP3.LUT P1, RZ, R16, 0x400000, RZ, 0xc0, !PT ;  /* 0x0040000010ff7812 */ /* 0x000fe4000782c0ff */
[----:B------:R-:W-:-:S02]  /*8810*/  FMNMX.FTZ R8, R152, R9, !PT ;  /* 0x0000000998087209 */ /* 0x000fc40007810000 */
[----:B------:R-:W-:Y:S02]  /*8820*/  ISETP.GT.AND P1, PT, R11, 0x38, !P1 ;  /* 0x000000380b00780c */ /* 0x000fe40004f24270 */
[----:B------:R-:W-:Y:S02]  /*8830*/  FMNMX.FTZ R9, R153, R8, !PT ;  /* 0x0000000899097209 */ /* 0x000fe40007810000 */
        /* <DEDUP_REMOVED lines=31> */
[----:B------:R-:W-:Y:S02]  /*8a30*/  ISETP.GT.AND P1, PT, R11, 0x49, !P6 ;  /* 0x000000490b00780c */ /* 0x000fe40007724270 */
[----:B------:R-:W-:Y:S02]  /*8a40*/  LOP3.LUT P6, RZ, R16, 0x40, RZ, 0xc0, !PT ;  /* 0x0000004010ff7812 */ /* 0x000fe400078cc0ff */
        /* <DEDUP_REMOVED lines=22> */
[----:B------:R-:W-:Y:S01]  /*8bb0*/  ISETP.GT.AND P2, PT, R11, 0x89, !P2 ;  /* 0x000000890b00780c */ /* 0x000fe20005744270 */
[----:B------:R-:W0:Y:S01]  /*8bc0*/  SHFL.BFLY PT, R8, R13, 0x2, 0x1f ;  /* 0x0c401f000d087f89 */ /* 0x000e2200000e0000 */
[----:B------:R-:W-:Y:S02]  /*8bd0*/  FSEL R166, R166, -INF , !P1 ;  /* 0xff800000a6a67808 */ /* 0x000fe40004800000 */
[----:B------:R-:W-:-:S02]  /*8be0*/  LOP3.LUT P1, RZ, R16, 0x2000, RZ, 0xc0, !PT ;  /* 0x0000200010ff7812 */ /* 0x000fc4000782c0ff */
[C---:B------:R-:W-:Y:S02]  /*8bf0*/  ISETP.LT.OR P2, PT, R12.reuse, 0x8a, P2 ;  /* 0x0000008a0c00780c */ /* 0x040fe40001741670 */
[C---:B------:R-:W-:Y:S02]  /*8c00*/  ISETP.GT.AND P1, PT, R11.reuse, 0x59, !P1 ;  /* 0x000000590b00780c */ /* 0x040fe40004f24270 */
[----:B------:R-:W-:Y:S02]  /*8c10*/  ISETP.GT.AND P3, PT, R11, 0x90, !P3 ;  /* 0x000000900b00780c */ /* 0x000fe40005f64270 */
[----:B------:R-:W-:Y:S02]  /*8c20*/  ISETP.LT.OR P1, PT, R12, 0x5a, P1 ;  /* 0x0000005a0c00780c */ /* 0x000fe40000f21670 */
[----:B------:R-:W-:Y:S02]  /*8c30*/  FSEL R127, R127, -INF , !P2 ;  /* 0xff8000007f7f7808 */ /* 0x000fe40005000000 */
[----:B------:R-:W-:-:S02]  /*8c40*/  FSEL R167, R167, -INF , !P1 ;  /* 0xff800000a7a77808 */ /* 0x000fc40004800000 */
[----:B------:R-:W-:Y:S02]  /*8c50*/  LOP3.LUT P1, RZ, R16, 0x1000, RZ, 0xc0, !PT ;  /* 0x0000100010ff7812 */ /* 0x000fe4000782c0ff */
[C---:B------:R-:W-:Y:S02]  /*8c60*/  ISETP.GT.AND P4, PT, R11.reuse, 0x91, !P4 ;  /* 0x000000910b00780c */ /* 0x040fe40006784270 */
[----:B------:R-:W-:Y:S02]  /*8c70*/  ISETP.GT.AND P1, PT, R11, 0x60, !P1 ;  /* 0x000000600b00780c */ /* 0x000fe40004f24270 */
[C---:B------:R-:W-:Y:S02]  /*8c80*/  ISETP.LT.OR P3, PT, R12.reuse, 0x91, P3 ;  /* 0x000000910c00780c */ /* 0x040fe40001f61670 */
[----:B------:R-:W-:Y:S02]  /*8c90*/  ISETP.LT.OR P1, PT, R12, 0x61, P1 ;  /* 0x000000610c00780c */ /* 0x000fe40000f21670 */
[----:B0-----:R-:W-:-:S02]  /*8ca0*/  FMNMX.FTZ R14, R13, R8, !PT ;  /* 0x000000080d0e7209 */ /* 0x001fc40007810000 */
[----:B------:R-:W-:Y:S02]  /*8cb0*/  FSEL R138, R138, -INF , !P1 ;  /* 0xff8000008a8a7808 */ /* 0x000fe40004800000 */
[----:B------:R-:W-:Y:S01]  /*8cc0*/  LOP3.LUT P1, RZ, R16, 0x800, RZ, 0xc0, !PT ;  /* 0x0000080010ff7812 */ /* 0x000fe2000782c0ff */
[----:B------:R-:W0:Y:S01]  /*8cd0*/  SHFL.BFLY PT, R9, R14, 0x1, 0x1f ;  /* 0x0c201f000e097f89 */ /* 0x000e2200000e0000 */
[C---:B------:R-:W-:Y:S02]  /*8ce0*/  ISETP.GT.AND P5, PT, R11.reuse, 0x98, !P5 ;  /* 0x000000980b00780c */ /* 0x040fe40006fa4270 */
[----:B------:R-:W-:Y:S02]  /*8cf0*/  ISETP.GT.AND P1, PT, R11, 0x61, !P1 ;  /* 0x000000610b00780c */ /* 0x000fe40004f24270 */
[C---:B------:R-:W-:Y:S02]  /*8d00*/  ISETP.LT.OR P4, PT, R12.reuse, 0x92, P4 ;  /* 0x000000920c00780c */ /* 0x040fe40002781670 */
[----:B------:R-:W-:-:S02]  /*8d10*/  ISETP.LT.OR P1, PT, R12, 0x62, P1 ;  /* 0x000000620c00780c */ /* 0x000fc40000f21670 */
[----:B------:R-:W-:Y:S02]  /*8d20*/  FSEL R130, R130, -INF , !P3 ;  /* 0xff80000082827808 */ /* 0x000fe40005800000 */
[----:B------:R-:W-:Y:S02]  /*8d30*/  FSEL R139, R139, -INF , !P1 ;  /* 0xff8000008b8b7808 */ /* 0x000fe40004800000 */
[----:B------:R-:W-:Y:S02]  /*8d40*/  LOP3.LUT P1, RZ, R16, 0x400, RZ, 0xc0, !PT ;  /* 0x0000040010ff7812 */ /* 0x000fe4000782c0ff */
[----:B------:R-:W-:Y:S02]  /*8d50*/  ISETP.LT.OR P5, PT, R12, 0x99, P5 ;  /* 0x000000990c00780c */ /* 0x000fe40002fa1670 */
[----:B------:R-:W-:Y:S02]  /*8d60*/  ISETP.GT.AND P1, PT, R11, 0x68, !P1 ;  /* 0x000000680b00780c */ /* 0x000fe40004f24270 */
[----:B------:R-:W-:-:S02]  /*8d70*/  FSEL R134, R134, -INF , !P5 ;  /* 0xff80000086867808 */ /* 0x000fc40006800000 */
[----:B------:R-:W-:Y:S02]  /*8d80*/  ISETP.LT.OR P1, PT, R12, 0x69, P1 ;  /* 0x000000690c00780c */ /* 0x000fe40000f21670 */
[----:B0-----:R-:W-:Y:S02]  /*8d90*/  FMNMX.FTZ R8, R14, R9, !PT ;  /* 0x000000090e087209 */ /* 0x001fe40007810000 */
[----:B------:R-:W-:Y:S02]  /*8da0*/  FSEL R142, R142, -INF , !P1 ;  /* 0xff8000008e8e7808 */ /* 0x000fe40004800000 */
[----:B------:R-:W-:Y:S01]  /*8db0*/  LOP3.LUT P1, RZ, R16, 0x200, RZ, 0xc0, !PT ;  /* 0x0000020010ff7812 */ /* 0x000fe2000782c0ff */
[----:B------:R-:W-:-:S03]  /*8dc0*/  FFMA.FTZ R10, R8, R15, -8 ;  /* 0xc1000000080a7423 */ /* 0x000fc6000001000f */
[----:B------:R-:W-:-:S04]  /*8dd0*/  ISETP.GT.AND P1, PT, R11, 0x69, !P1 ;  /* 0x000000690b00780c */ /* 0x000fc80004f24270 */
[----:B------:R-:W-:-:S04]  /*8de0*/  ISETP.LT.OR P1, PT, R12, 0x6a, P1 ;  /* 0x0000006a0c00780c */ /* 0x000fc80000f21670 */
[----:B------:R-:W-:Y:S02]  /*8df0*/  FSEL R143, R143, -INF , !P1 ;  /* 0xff8000008f8f7808 */ /* 0x000fe40004800000 */
[----:B------:R-:W-:-:S04]  /*8e00*/  LOP3.LUT P1, RZ, R16, 0x100, RZ, 0xc0, !PT ;  /* 0x0000010010ff7812 */ /* 0x000fc8000782c0ff */
[----:B------:R-:W-:-:S04]  /*8e10*/  ISETP.GT.AND P1, PT, R11, 0x70, !P1 ;  /* 0x000000700b00780c */ /* 0x000fc80004f24270 */
[----:B------:R-:W-:-:S04]  /*8e20*/  ISETP.LT.OR P1, PT, R12, 0x71, P1 ;  /* 0x000000710c00780c */ /* 0x000fc80000f21670 */
[----:B------:R-:W-:Y:S02]  /*8e30*/  FSEL R146, R146, -INF , !P1 ;  /* 0xff80000092927808 */ /* 0x000fe40004800000 */
[----:B------:R-:W-:-:S04]  /*8e40*/  LOP3.LUT P1, RZ, R16, 0x80, RZ, 0xc0, !PT ;  /* 0x0000008010ff7812 */ /* 0x000fc8000782c0ff */
[----:B------:R-:W-:-:S04]  /*8e50*/  ISETP.GT.AND P1, PT, R11, 0x71, !P1 ;  /* 0x000000710b00780c */ /* 0x000fc80004f24270 */
[----:B------:R-:W-:-:S04]  /*8e60*/  ISETP.LT.OR P1, PT, R12, 0x72, P1 ;  /* 0x000000720c00780c */ /* 0x000fc80000f21670 */
[----:B------:R-:W-:Y:S02]  /*8e70*/  FSEL R147, R147, -INF , !P1 ;  /* 0xff80000093937808 */ /* 0x000fe40004800000 */
[----:B------:R-:W-:Y:S02]  /*8e80*/  ISETP.GT.AND P1, PT, R11, 0x78, !P6 ;  /* 0x000000780b00780c */ /* 0x000fe40007724270 */
[----:B------:R-:W-:Y:S02]  /*8e90*/  LOP3.LUT P6, RZ, R16, 0x1000000, RZ, 0xc0, !PT ;  /* 0x0100000010ff7812 */ /* 0x000fe400078cc0ff */
        /* <DEDUP_REMOVED lines=46> */
[C---:B------:R-:W-:Y:S02]  /*9180*/  ISETP.GT.AND P1, PT, R11.reuse, RZ, !P6 ;  /* 0x000000ff0b00720c */ /* 0x040fe40007724270 */
[----:B------:R-:W-:Y:S02]  /*9190*/  LOP3.LUT P6, RZ, R16, 0x8000000, RZ, 0xc0, !PT ;  /* 0x0800000010ff7812 */ /* 0x000fe400078cc0ff */
[----:B------:R-:W-:Y:S02]  /*91a0*/  ISETP.LT.OR P1, PT, R12, 0x1, P1 ;  /* 0x000000010c00780c */ /* 0x000fe40000f21670 */
[----:B------:R-:W-:Y:S02]  /*91b0*/  ISETP.GT.AND P2, PT, R11, 0x99, !P6 ;  /* 0x000000990b00780c */ /* 0x000fe40007744270 */
[----:B------:R-:W-:-:S02]  /*91c0*/  FSEL R9, R186, -INF , !P1 ;  /* 0xff800000ba097808 */ /* 0x000fc40004800000 */
[----:B------:R-:W-:Y:S02]  /*91d0*/  FSETP.NEU.FTZ.AND P1, PT, R8, -INF , PT ;  /* 0xff8000000800780b */ /* 0x000fe40003f3d000 */
[----:B------:R-:W-:Y:S02]  /*91e0*/  ISETP.LT.OR P2, PT, R12, 0x9a, P2 ;  /* 0x0000009a0c00780c */ /* 0x000fe40001741670 */
[----:B------:R-:W-:Y:S02]  /*91f0*/  FSEL R10, R10, RZ, P1 ;  /* 0x000000ff0a0a7208 */ /* 0x000fe40000800000 */
[----:B------:R-:W-:-:S03]  /*9200*/  FSEL R135, R135, -INF , !P2 ;  /* 0xff80000087877808 */ /* 0x000fc60005000000 */
        /* <DEDUP_REMOVED lines=20> */
[----:B0-----:R-:W-:-:S01]  /*9350*/  FFMA.FTZ R192, R144, UR37, -R10 ;  /* 0x0000002590c07c23 */ /* 0x001fc2000801080a */
        /* <DEDUP_REMOVED lines=30> */
[----:B------:R-:W-:Y:S01]  /*9540*/  FFMA.FTZ R133, R133, UR37, -R10 ;  /* 0x0000002585857c23 */ /* 0x000fe2000801080a */
[----:B------:R-:W-:Y:S01]  /*9550*/  MUFU.EX2 R13, R13 ;  /* 0x0000000d000d7308 */ /* 0x000fe20000000800 */
[----:B------:R-:W-:-:S04]  /*9560*/  FMNMX.FTZ R189, R179, R188, !PT ;  /* 0x000000bcb3bd7209 */ /* 0x000fc80007810000 */
[----:B------:R-:W-:-:S03]  /*9570*/  FMNMX.FTZ R188, R182, R189, !PT ;  /* 0x000000bdb6bc7209 */ /* 0x000fc60007810000 */
        /* <DEDUP_REMOVED lines=29> */
[----:B------:R-:W-:Y:S02]  /*9750*/  FMNMX.FTZ R188, R126, R137, !PT ;  /* 0x000000897ebc7209 */ /* 0x000fe40007810000 */
[----:B------:R-:W-:Y:S01]  /*9760*/  FSEL R137, R131, -INF , !P4 ;  /* 0xff80000083897808 */ /* 0x000fe20006000000 */
[----:B------:R-:W-:Y:S01]  /*9770*/  MUFU.EX2 R173, R173 ;  /* 0x000000ad00ad7308 */ /* 0x000fe20000000800 */
[----:B------:R-:W-:-:S04]  /*9780*/  FMNMX.FTZ R189, R127, R188, !PT ;  /* 0x000000bc7fbd7209 */ /* 0x000fc80007810000 */
[----:B------:R-:W-:-:S03]  /*9790*/  FMNMX.FTZ R140, R130, R189, !PT ;  /* 0x000000bd828c7209 */ /* 0x000fc60007810000 */
[----:B------:R-:W-:Y:S01]  /*97a0*/  MUFU.EX2 R131, R193 ;  /* 0x000000c100837308 */ /* 0x000fe20000000800 */
[----:B------:R-:W-:-:S04]  /*97b0*/  FMNMX.FTZ R141, R137, R140, !PT ;  /* 0x0000008c898d7209 */ /* 0x000fc80007810000 */
[----:B------:R-:W-:Y:S01]  /*97c0*/  FMNMX.FTZ R140, R134, R141, !PT ;  /* 0x0000008d868c7209 */ /* 0x000fe20007810000 */
[----:B------:R-:W-:-:S01]  /*97d0*/  FFMA.FTZ R141, R145, UR37, -R10 ;  /* 0x00000025918d7c23 */ /* 0x000fc2000801080a */
[----:B------:R-:W-:Y:S01]  /*97e0*/  FFMA.FTZ R145, R149, UR37, -R10 ;  /* 0x0000002595917c23 */ /* 0x000fe2000801080a */
[----:B------:R-:W-:Y:S01]  /*97f0*/  IMAD.U32 R149, RZ, RZ, UR37 ;  /* 0x00000025ff957e24 */ /* 0x000fe2000f8e00ff */
[----:B------:R-:W-:Y:S01]  /*9800*/  FMNMX.FTZ R188, R135, R140, !PT ;  /* 0x0000008c87bc7209 */ /* 0x000fe20007810000 */
[----:B------:R-:W-:Y:S04]  /*9810*/  MUFU.EX2 R176, R176 ;  /* 0x000000b000b07308 */ /* 0x000fe80000000800 */
[----:B------:R-:W0:Y:S04]  /*9820*/  SHFL.BFLY PT, R189, R188, 0x2, 0x1f ;  /* 0x0c401f00bcbd7f89 */ /* 0x000e2800000e0000 */
[----:B------:R-:W-:Y:S08]  /*9830*/  MUFU.EX2 R140, R192 ;  /* 0x000000c0008c7308 */ /* 0x000ff00000000800 */
[----:B------:R-:W-:Y:S08]  /*9840*/  MUFU.EX2 R177, R177 ;  /* 0x000000b100b17308 */ /* 0x000ff00000000800 */
[----:B------:R-:W-:Y:S01]  /*9850*/  MUFU.EX2 R180, R180 ;  /* 0x000000b400b47308 */ /* 0x000fe20000000800 */
[----:B0-----:R-:W-:-:S02]  /*9860*/  FMNMX.FTZ R189, R188, R189, !PT ;  /* 0x000000bdbcbd7209 */ /* 0x001fc40007810000 */
[----:B------:R-:W-:-:S05]  /*9870*/  FSEL R188, R8, RZ, P1 ;  /* 0x000000ff08bc7208 */ /* 0x000fca0000800000 */
[----:B------:R-:W-:Y:S01]  /*9880*/  MUFU.EX2 R181, R181 ;  /* 0x000000b500b57308 */ /* 0x000fe20000000800 */
[----:B------:R-:W0:Y:S01]  /*9890*/  SHFL.BFLY PT, R148, R189, 0x1, 0x1f ;  /* 0x0c201f00bd947f89 */ /* 0x000e2200000e0000 */
[----:B------:R-:W-:-:S04]  /*98a0*/  FADD.FTZ R188, -R188, R3 ;  /* 0x00000003bcbc7221 */ /* 0x000fc80000010100 */
[----:B------:R-:W-:Y:S02]  /*98b0*/  FMUL.FTZ R188, R188, UR37 ;  /* 0x00000025bcbc7c20 */ /* 0x000fe40008410000 */
[----:B------:R-:W-:Y:S08]  /*98c0*/  MUFU.EX2 R3, R133 ;  /* 0x0000008500037308 */ /* 0x000ff00000000800 */
[----:B------:R-:W1:Y:S08]  /*98d0*/  MUFU.EX2 R188, R188 ;  /* 0x000000bc00bc7308 */ /* 0x000e700000000800 */
[----:B------:R-:W-:Y:S01]  /*98e0*/  MUFU.EX2 R152, R152 ;  /* 0x0000009800987308 */ /* 0x000fe20000000800 */
[----:B0-----:R-:W-:-:S04]  /*98f0*/  FMNMX.FTZ R10, R189, R148, !PT ;  /* 0x00000094bd0a7209 */ /* 0x001fc80007810000 */
[C---:B------:R-:W-:Y:S01]  /*9900*/  FSETP.NEU.FTZ.AND P1, PT, R10.reuse, -INF , PT ;  /* 0xff8000000a00780b */ /* 0x040fe20003f3d000 */
[----:B------:R-:W-:-:S02]  /*9910*/  FFMA.FTZ R148, R10, R149, -8 ;  /* 0xc10000000a947423 */ /* 0x000fc40000010095 */
[----:B------:R-:W-:Y:S01]  /*9920*/  MUFU.EX2 R153, R153 ;  /* 0x0000009900997308 */ /* 0x000fe20000000800 */
[----:B-1----:R-:W-:-:S02]  /*9930*/  FFMA.FTZ R193, R188, R6, R13 ;  /* 0x00000006bcc17223 */ /* 0x002fc4000001000d */
[----:B------:R-:W-:-:S05]  /*9940*/  FSEL R148, R148, RZ, P1 ;  /* 0x000000ff94947208 */ /* 0x000fca0000800000 */
[--C-:B------:R-:W-:Y:S01]  /*9950*/  FFMA.FTZ R189, R190, UR37, -R148.reuse ;  /* 0x00000025bebd7c23 */ /* 0x100fe20008010894 */
[----:B------:R-:W-:-:S01]  /*9960*/  FFMA.FTZ R192, R9, UR37, -R148 ;  /* 0x0000002509c07c23 */ /* 0x000fc20008010894 */
[--C-:B------:R-:W-:Y:S01]  /*9970*/  FFMA.FTZ R9, R187, UR37, -R148.reuse ;  /* 0x00000025bb097c23 */ /* 0x100fe20008010894 */
[----:B------:R-:W-:-:S01]  /*9980*/  FFMA.FTZ R190, R191, UR37, -R148 ;  /* 0x00000025bfbe7c23 */ /* 0x000fc20008010894 */
[----:B------:R0:W-:Y:S01]  /*9990*/  MUFU.EX2 R133, R189 ;  /* 0x000000bd00857308 */ /* 0x0001e20000000800 */
[----:B------:R-:W-:-:S01]  /*99a0*/  FFMA.FTZ R149, R194, UR37, -R148 ;  /* 0x00000025c2957c23 */ /* 0x000fc20008010894 */
[--C-:B------:R-:W-:Y:S01]  /*99b0*/  FFMA.FTZ R194, R195, UR37, -R148.reuse ;  /* 0x00000025c3c27c23 */ /* 0x100fe20008010894 */
[----:B------:R-:W-:-:S01]  /*99c0*/  FFMA.FTZ R191, R158, UR37, -R148 ;  /* 0x000000259ebf7c23 */ /* 0x000fc20008010894 */
[--C-:B------:R-:W-:Y:S01]  /*99d0*/  FFMA.FTZ R187, R198, UR37, -R148.reuse ;  /* 0x00000025c6bb7c23 */ /* 0x100fe20008010894 */
[----:B------:R-:W-:-:S01]  /*99e0*/  FFMA.FTZ R158, R162, UR37, -R148 ;  /* 0x00000025a29e7c23 */ /* 0x000fc20008010894 */
[----:B------:R-:W-:Y:S01]  /*99f0*/  FFMA.FTZ R162, R166, UR37, -R148 ;  /* 0x00000025a6a27c23 */ /* 0x000fe20008010894 */
[----:B------:R-:W-:-:S01]  /*9a00*/  FADD.FTZ R166, R14, R193 ;  /* 0x000000c10ea67221 */ /* 0x000fc20000010000 */
[----:B------:R-:W-:Y:S01]  /*9a10*/  MUFU.EX2 R192, R192 ;  /* 0x000000c000c07308 */ /* 0x000fe20000000800 */
[----:B0-----:R-:W-:Y:S01]  /*9a20*/  FSEL R189, R10, RZ, P1 ;  /* 0x000000ff0abd7208 */ /* 0x001fe20000800000 */
[--C-:B------:R-:W-:Y:S01]  /*9a30*/  FFMA.FTZ R196, R199, UR37, -R148.reuse ;  /* 0x00000025c7c47c23 */ /* 0x100fe20008010894 */
[----:B------:R-:W-:-:S01]  /*9a40*/  FFMA.FTZ R170, R170, UR37, -R148 ;  /* 0x00000025aaaa7c23 */ /* 0x000fc20008010894 */
[--C-:B------:R-:W-:Y:S01]  /*9a50*/  FFMA.FTZ R171, R171, UR37, -R148.reuse ;  /* 0x00000025abab7c23 */ /* 0x100fe20008010894 */
[----:B------:R-:W-:-:S01]  /*9a60*/  FFMA.FTZ R174, R174, UR37, -R148 ;  /* 0x00000025aeae7c23 */ /* 0x000fc20008010894 */
[----:B------:R-:W-:Y:S01]  /*9a70*/  FADD.FTZ R189, -R189, R0 ;  /* 0x00000000bdbd7221 */ /* 0x000fe20000010100 */
[----:B------:R-:W-:-:S01]  /*9a80*/  FFMA.FTZ R175, R175, UR37, -R148 ;  /* 0x00000025afaf7c23 */ /* 0x000fc20008010894 */
[----:B------:R-:W-:Y:S01]  /*9a90*/  MUFU.EX2 R9, R9 ;  /* 0x0000000900097308 */ /* 0x000fe20000000800 */
[----:B------:R-:W-:-:S01]  /*9aa0*/  FFMA.FTZ R178, R178, UR37, -R148 ;  /* 0x00000025b2b27c23 */ /* 0x000fc20008010894 */
[----:B------:R-:W-:Y:S01]  /*9ab0*/  FMUL.FTZ R189, R189, UR37 ;  /* 0x00000025bdbd7c20 */ /* 0x000fe20008410000 */
        /* <DEDUP_REMOVED lines=22> */
[----:B0-----:R-:W-:-:S01]  /*9c20*/  FFMA.FTZ R6, R189, R5, R192 ;  /* 0x00000005bd067223 */ /* 0x001fc200000100c0 */
[----:B------:R-:W-:Y:S01]  /*9c30*/  FADD.FTZ R5, R15, R166 ;  /* 0x000000a60f057221 */ /* 0x000fe20000010000 */
[----:B------:R-:W-:-:S01]  /*9c40*/  FFMA.FTZ R134, R134, UR37, -R148 ;  /* 0x0000002586867c23 */ /* 0x000fc20008010894 */
[----:B------:R-:W-:Y:S01]  /*9c50*/  FFMA.FTZ R135, R135, UR37, -R148 ;  /* 0x0000002587877c23 */ /* 0x000fe20008010894 */
[----:B------:R-:W-:-:S03]  /*9c60*/  FADD.FTZ R6, R9, R6 ;  /* 0x0000000609067221 */ /* 0x000fc60000010000 */
[----:B------:R-:W0:Y:S08]  /*9c70*/  MUFU.EX2 R194, R194 ;  /* 0x000000c200c27308 */ /* 0x000e300000000800 */
[----:B------:R-:W3:Y:S08]  /*9c80*/  MUFU.EX2 R187, R187 ;  /* 0x000000bb00bb7308 */ /* 0x000ef00000000800 */
[----:B------:R4:W-:Y:S08]  /*9c90*/  MUFU.EX2 R0, R191 ;  /* 0x000000bf00007308 */ /* 0x0009f00000000800 */
[----:B------:R-:W5:Y:S01]  /*9ca0*/  MUFU.EX2 R196, R196 ;  /* 0x000000c400c47308 */ /* 0x000f620000000800 */
[----:B----4-:R-:W-:-:S01]  /*9cb0*/  FADD.FTZ R191, R133, R6 ;  /* 0x0000000685bf7221 */ /* 0x010fc20000010000 */
[----:B------:R-:W-:-:S03]  /*9cc0*/  FADD.FTZ R6, R20, R5 ;  /* 0x0000000514067221 */ /* 0x000fc60000010000 */
[----:B-1----:R-:W-:Y:S01]  /*9cd0*/  FADD.FTZ R166, R190, R191 ;  /* 0x000000bfbea67221 */ /* 0x002fe20000010000 */
[----:B------:R-:W-:-:S02]  /*9ce0*/  FADD.FTZ R5, R21, R6 ;  /* 0x0000000615057221 */ /* 0x000fc40000010000 */
[----:B------:R-:W1:Y:S01]  /*9cf0*/  MUFU.EX2 R170, R170 ;  /* 0x000000aa00aa7308 */ /* 0x000e620000000800 */
[----:B--2---:R-:W-:-:S01]  /*9d00*/  FADD.FTZ R191, R149, R166 ;  /* 0x000000a695bf7221 */ /* 0x004fc20000010000 */
[----:B------:R-:W-:-:S03]  /*9d10*/  FADD.FTZ R6, R184, R5 ;  /* 0x00000005b8067221 */ /* 0x000fc60000010000 */
[----:B0-----:R-:W-:Y:S01]  /*9d20*/  FADD.FTZ R166, R194, R191 ;  /* 0x000000bfc2a67221 */ /* 0x001fe20000010000 */
[----:B------:R-:W-:-:S02]  /*9d30*/  FADD.FTZ R5, R185, R6 ;  /* 0x00000006b9057221 */ /* 0x000fc40000010000 */
[----:B------:R-:W0:Y:S01]  /*9d40*/  MUFU.EX2 R171, R171 ;  /* 0x000000ab00ab7308 */ /* 0x000e220000000800 */
[----:B---3--:R-:W-:-:S01]  /*9d50*/  FADD.FTZ R191, R187, R166 ;  /* 0x000000a6bbbf7221 */ /* 0x008fc20000010000 */
[----:B------:R-:W-:-:S03]  /*9d60*/  FADD.FTZ R5, R186, R5 ;  /* 0x00000005ba057221 */ /* 0x000fc60000010000 */
[----:B-----5:R-:W-:Y:S01]  /*9d70*/  FADD.FTZ R191, R196, R191 ;  /* 0x000000bfc4bf7221 */ /* 0x020fe20000010000 */
[----:B------:R-:W-:-:S02]  /*9d80*/  FADD.FTZ R6, R168, R5 ;  /* 0x00000005a8067221 */ /* 0x000fc40000010000 */
[----:B------:R-:W2:Y:S01]  /*9d90*/  MUFU.EX2 R174, R174 ;  /* 0x000000ae00ae7308 */ /* 0x000ea20000000800 */
[----:B-1----:R-:W-:-:S01]  /*9da0*/  FADD.FTZ R166, R170, R191 ;  /* 0x000000bfaaa67221 */ /* 0x002fc20000010000 */
[----:B------:R-:W-:-:S04]  /*9db0*/  FADD.FTZ R5, R169, R6 ;  /* 0x00000006a9057221 */ /* 0x000fc80000010000 */
[----:B------:R-:W-:Y:S02]  /*9dc0*/  FADD.FTZ R6, R172, R5 ;  /* 0x00000005ac067221 */ /* 0x000fe40000010000 */
[----:B------:R-:W1:Y:S01]  /*9dd0*/  MUFU.EX2 R175, R175 ;  /* 0x000000af00af7308 */ /* 0x000e620000000800 */
[----:B0-----:R-:W-:-:S01]  /*9de0*/  FADD.FTZ R191, R171, R166 ;  /* 0x000000a6abbf7221 */ /* 0x001fc20000010000 */
[----:B------:R-:W-:-:S04]  /*9df0*/  FADD.FTZ R5, R173, R6 ;  /* 0x00000006ad057221 */ /* 0x000fc80000010000 */
[----:B------:R-:W-:Y:S02]  /*9e00*/  FADD.FTZ R6, R176, R5 ;  /* 0x00000005b0067221 */ /* 0x000fe40000010000 */
[----:B------:R-:W0:Y:S01]  /*9e10*/  MUFU.EX2 R178, R178 ;  /* 0x000000b200b27308 */ /* 0x000e220000000800 */
[----:B--2---:R-:W-:-:S01]  /*9e20*/  FADD.FTZ R166, R174, R191 ;  /* 0x000000bfaea67221 */ /* 0x004fc20000010000 */
        /* <DEDUP_REMOVED lines=8> */
[----:B------:R-:W-:-:S06]  /*9eb0*/  FADD.FTZ R5, R153, R6 ;  /* 0x0000000699057221 */ /* 0x000fcc0000010000 */
        /* <DEDUP_REMOVED lines=9> */
[----:B-1----:R-:W-:-:S04]  /*9f50*/  FADD.FTZ R191, R155, R166 ;  /* 0x000000a69bbf7221 */ /* 0x002fc80000010000 */
[----:B------:R-:W-:-:S03]  /*9f60*/  FADD.FTZ R166, R0, R191 ;  /* 0x000000bf00a67221 */ /* 0x000fc60000010000 */
        /* <DEDUP_REMOVED lines=26> */
[----:B0-----:R-:W-:-:S01]  /*a110*/  FADD.FTZ R166, R138, R191 ;  /* 0x000000bf8aa67221 */ /* 0x001fc20000010000 */
[----:B------:R-:W-:Y:S01]  /*a120*/  FFMA.FTZ R191, R127, UR37, -R148 ;  /* 0x000000257fbf7c23 */ /* 0x000fe20008010894 */
[----:B------:R-:W-:-:S05]  /*a130*/  FADD.FTZ R127, R131, R6 ;  /* 0x00000006837f7221 */ /* 0x000fca0000010000 */
[----:B------:R-:W0:Y:S01]  /*a140*/  MUFU.EX2 R12, R12 ;  /* 0x0000000c000c7308 */ /* 0x000e220000000800 */
[----:B--2---:R-:W-:-:S07]  /*a150*/  FADD.FTZ R5, R139, R166 ;  /* 0x000000a68b057221 */ /* 0x004fce0000010000 */
[----:B------:R-:W2:Y:S01]  /*a160*/  MUFU.EX2 R143, R143 ;  /* 0x0000008f008f7308 */ /* 0x000ea20000000800 */
[----:B-1----:R-:W-:-:S07]  /*a170*/  FADD.FTZ R6, R142, R5 ;  /* 0x000000058e067221 */ /* 0x002fce0000010000 */
[----:B------:R-:W1:Y:S01]  /*a180*/  MUFU.EX2 R146, R146 ;  /* 0x0000009200927308 */ /* 0x000e620000000800 */
[----:B0-----:R-:W-:-:S01]  /*a190*/  FADD.FTZ R5, R12, R127 ;  /* 0x0000007f0c057221 */ /* 0x001fc20000010000 */
[----:B------:R-:W-:-:S06]  /*a1a0*/  FFMA.FTZ R127, R130, UR37, -R148 ;  /* 0x00000025827f7c23 */ /* 0x000fcc0008010894 */
[----:B------:R-:W0:Y:S01]  /*a1b0*/  MUFU.EX2 R141, R141 ;  /* 0x0000008d008d7308 */ /* 0x000e220000000800 */
[----:B--2---:R-:W-:-:S01]  /*a1c0*/  FADD.FTZ R193, R143, R6 ;  /* 0x000000068fc17221 */ /* 0x004fc20000010000 */
[----:B------:R-:W-:-:S06]  /*a1d0*/  FADD.FTZ R6, R140, R5 ;  /* 0x000000058c067221 */ /* 0x000fcc0000010000 */
[----:B------:R-:W2:Y:S01]  /*a1e0*/  MUFU.EX2 R147, R147 ;  /* 0x0000009300937308 */ /* 0x000ea20000000800 */
[----:B-1----:R-:W-:-:S07]  /*a1f0*/  FADD.FTZ R130, R146, R193 ;  /* 0x000000c192827221 */ /* 0x002fce0000010000 */
[----:B------:R-:W1:Y:S01]  /*a200*/  MUFU.EX2 R144, R144 ;  /* 0x0000009000907308 */ /* 0x000e620000000800 */
[----:B0-----:R-:W-:-:S07]  /*a210*/  FADD.FTZ R5, R141, R6 ;  /* 0x000000068d057221 */ /* 0x001fce0000010000 */
[----:B------:R-:W0:Y:S01]  /*a220*/  MUFU.EX2 R150, R150 ;  /* 0x0000009600967308 */ /* 0x000e220000000800 */
[----:B--2---:R-:W-:-:S01]  /*a230*/  FADD.FTZ R193, R147, R130 ;  /* 0x0000008293c17221 */ /* 0x004fc20000010000 */
[----:B------:R-:W-:-:S06]  /*a240*/  FFMA.FTZ R130, R137, UR37, -R148 ;  /* 0x0000002589827c23 */ /* 0x000fcc0008010894 */
        /* <DEDUP_REMOVED lines=33> */
[----:B0-----:R-:W-:-:S04]  /*a460*/  FADD.FTZ R6, R132, R137 ;  /* 0x0000008984067221 */ /* 0x001fc80000010000 */
[----:B------:R-:W-:Y:S01]  /*a470*/  FADD.FTZ R6, R3, R6 ;  /* 0x0000000603067221 */ /* 0x000fe20000010000 */
[----:B--2---:R-:W-:-:S04]  /*a480*/  FADD.FTZ R5, R134, R5 ;  /* 0x0000000586057221 */ /* 0x004fc80000010000 */
[----:B-1----:R-:W-:Y:S01]  /*a490*/  FADD.FTZ R5, R135, R5 ;  /* 0x0000000587057221 */ /* 0x002fe20000010000 */
[----:B------:R-:W-:Y:S06]  /*a4a0*/  @!P0 BRA `(.L_x_1015) ;  /* 0x0000000000048947 */ /* 0x000fec0003800000 */
[----:B------:R-:W-:Y:S01]  /*a4b0*/  BPT.TRAP 0x1 ;  /* 0x000000040000795c */ /* 0x000fe20000300000 */
.L_x_1015:
[----:B------:R-:W-:Y:S01]  /*a4c0*/  ULEA UR6, UR49, UR41, 0x3 ;  /* 0x0000002931067291 */ /* 0x000fe2000f8e183f */
[----:B------:R-:W-:Y:S01]  /*a4d0*/  ISETP.GT.AND P1, PT, R4, UR57, PT ;  /* 0x0000003904007c0c */ /* 0x000fe2000bf24270 */
[----:B------:R-:W-:Y:S01]  /*a4e0*/  UMOV UR45, UR55 ;  /* 0x00000037002d7c82 */ /* 0x000fe20008000000 */
[----:B------:R-:W-:Y:S01]  /*a4f0*/  F2FP.SATFINITE.E4M3.F32.PACK_AB_MERGE_C R15, R20, R15, RZ ;  /* 0x0000000f140f723e */ /* 0x000fe200048070ff */
[----:B------:R-:W-:Y:S01]  /*a500*/  UIADD3 UR6, UR6, 0x33460, URZ ;  /* 0x0003346006067890 */ /* 0x000fe2000fffe03f */
[----:B------:R-:W-:Y:S01]  /*a510*/  F2FP.SATFINITE.E4M3.F32.PACK_AB_MERGE_C R0, R159, R0, RZ ;  /* 0x000000009f00723e */ /* 0x000fe200048070ff */
[----:B------:R-:W-:Y:S01]  /*a520*/  UMOV UR49, UR56 ;  /* 0x0000003800317c82 */ /* 0x000fe20008000000 */
[----:B------:R-:W-:Y:S01]  /*a530*/  F2FP.SATFINITE.E4M3.F32.PACK_AB_MERGE_C R3, R3, R132, RZ ;  /* 0x000000840303723e */ /* 0x000fe200048070ff */
[----:B------:R-:W-:Y:S01]  /*a540*/  UPRMT UR6, UR40, 0x654, UR6 ;  /* 0x0000065428067896 */ /* 0x000fe20008000006 */
[----:B------:R-:W-:Y:S01]  /*a550*/  F2FP.SATFINITE.E4M3.F32.PACK_AB_MERGE_C R133, R190, R133, RZ ;  /* 0x00000085be85723e */ /* 0x000fe200048070ff */
[-C--:B------:R-:W-:Y:S01]  /*a560*/  FMUL.FTZ R24, R24, R188.reuse ;  /* 0x000000bc18187220 */ /* 0x080fe20000410000 */
[----:B------:R-:W-:Y:S01]  /*a570*/  F2FP.SATFINITE.E4M3.F32.PACK_AB_MERGE_C R185, R186, R185, RZ ;  /* 0x000000b9bab9723e */ /* 0x000fe200048070ff */
[-C--:B------:R-:W-:Y:S01]  /*a580*/  FMUL.FTZ R25, R25, R188.reuse ;  /* 0x000000bc19197220 */ /* 0x080fe20000410000 */
[----:B------:R-:W-:Y:S01]  /*a590*/  F2FP.SATFINITE.E4M3.F32.PACK_AB_MERGE_C R187, R196, R187, RZ ;  /* 0x000000bbc4bb723e */ /* 0x000fe200048070ff */
[----:B------:R-:W-:Y:S01]  /*a5a0*/  FMUL.FTZ R28, R28, R188 ;  /* 0x000000bc1c1c7220 */ /* 0x000fe20000410000 */
[----:B------:R-:W-:Y:S01]  /*a5b0*/  F2FP.SATFINITE.E4M3.F32.PACK_AB_MERGE_C R172, R173, R172, RZ ;  /* 0x000000acadac723e */ /* 0x000fe200048070ff */
[----:B------:R-:W-:Y:S01]  /*a5c0*/  FMUL.FTZ R29, R29, R188 ;  /* 0x000000bc1d1d7220 */ /* 0x000fe20000410000 */
[----:B------:R-:W-:Y:S01]  /*a5d0*/  F2FP.SATFINITE.E4M3.F32.PACK_AB_MERGE_C R174, R175, R174, RZ ;  /* 0x000000aeafae723e */ /* 0x000fe200048070ff */
[----:B------:R-:W-:Y:S01]  /*a5e0*/  SYNCS.ARRIVE.TRANS64.RED.A1T0 RZ, [UR6], RZ ;  /* 0x000000ffffff79a7 */ /* 0x000fe20008100406 */
[----:B------:R-:W-:Y:S01]  /*a5f0*/  F2FP.SATFINITE.E4M3.F32.PACK_AB_MERGE_C R180, R181, R180, RZ ;  /* 0x000000b4b5b4723e */ /* 0x000fe200048070ff */
[----:B------:R-:W-:Y:S01]  /*a600*/  FMUL.FTZ R32, R32, R188 ;  /* 0x000000bc20207220 */ /* 0x000fe20000410000 */
[----:B------:R-:W-:Y:S01]  /*a610*/  F2FP.SATFINITE.E4M3.F32.PACK_AB_MERGE_C R182, R183, R182, RZ ;  /* 0x000000b6b7b6723e */ /* 0x000fe200048070ff */
[----:B------:R-:W-:Y:S01]  /*a620*/  FMUL.FTZ R33, R33, R188 ;  /* 0x000000bc21217220 */ /* 0x000fe20000410000 */
[----:B------:R-:W-:Y:S01]  /*a630*/  F2FP.SATFINITE.E4M3.F32.PACK_AB_MERGE_C R156, R157, R156, RZ ;  /* 0x0000009c9d9c723e */ /* 0x000fe200048070ff */
[----:B------:R-:W-:Y:S01]  /*a640*/  FMUL.FTZ R36, R36, R188 ;  /* 0x000000bc24247220 */ /* 0x000fe20000410000 */
[----:B------:R-:W-:Y:S01]  /*a650*/  F2FP.SATFINITE.E4M3.F32.PACK_AB_MERGE_C R164, R165, R164, RZ ;  /* 0x000000a4a5a4723e */ /* 0x000fe200048070ff */
[----:B------:R-:W-:Y:S01]  /*a660*/  FMUL.FTZ R37, R37, R188 ;  /* 0x000000bc25257220 */ /* 0x000fe20000410000 */
[----:B------:R-:W-:Y:S01]  /*a670*/  F2FP.SATFINITE.E4M3.F32.PACK_AB_MERGE_C R162, R167, R162, RZ ;  /* 0x000000a2a7a2723e */ /* 0x000fe200048070ff */
[-C--:B------:R-:W-:Y:S01]  /*a680*/  FMUL.FTZ R40, R40, R188.reuse ;  /* 0x000000bc28287220 */ /* 0x080fe20000410000 */
        /* <DEDUP_REMOVED lines=14> */
[----:B------:R-:W-:Y:S01]  /*a770*/  F2FP.SATFINITE.E4M3.F32.PACK_AB_MERGE_C R209, R155, R154, R0 ;  /* 0x0000009a9bd1723e */ /* 0x000fe20004807000 */
[----:B------:R-:W-:Y:S01]  /*a780*/  FMUL.FTZ R56, R56, R188 ;  /* 0x000000bc38387220 */ /* 0x000fe20000410000 */
[----:B------:R-:W-:Y:S01]  /*a790*/  F2FP.SATFINITE.E4M3.F32.PACK_AB_MERGE_C R202, R129, R128, R3 ;  /* 0x0000008081ca723e */ /* 0x000fe20004807003 */
[-C--:B------:R-:W-:Y:S01]  /*a7a0*/  FMUL.FTZ R57, R57, R188.reuse ;  /* 0x000000bc39397220 */ /* 0x080fe20000410000 */
[----:B------:R-:W-:Y:S01]  /*a7b0*/  F2FP.SATFINITE.E4M3.F32.PACK_AB_MERGE_C R216, R14, R13, R15 ;  /* 0x0000000d0ed8723e */ /* 0x000fe2000480700f */
[----:B------:R-:W-:Y:S01]  /*a7c0*/  FMUL.FTZ R60, R60, R188 ;  /* 0x000000bc3c3c7220 */ /* 0x000fe20000410000 */
[----:B------:R-:W-:Y:S01]  /*a7d0*/  F2FP.SATFINITE.E4M3.F32.PACK_AB_MERGE_C R217, R9, R192, R133 ;  /* 0x000000c009d9723e */ /* 0x000fe20004807085 */
[-C--:B------:R-:W-:Y:S01]  /*a7e0*/  FMUL.FTZ R61, R61, R188.reuse ;  /* 0x000000bc3d3d7220 */ /* 0x080fe20000410000 */
[----:B------:R-:W-:Y:S01]  /*a7f0*/  F2FP.SATFINITE.E4M3.F32.PACK_AB_MERGE_C R218, R184, R21, R185 ;  /* 0x00000015b8da723e */ /* 0x000fe200048070b9 */
[-C--:B------:R-:W-:Y:S01]  /*a800*/  FMUL.FTZ R64, R64, R188.reuse ;  /* 0x000000bc40407220 */ /* 0x080fe20000410000 */
        /* <DEDUP_REMOVED lines=42> */
[----:B------:R-:W-:-:S02]  /*aab0*/  VIADD R4, R4, 0xffffffff ;  /* 0xffffffff04047836 */ /* 0x000fc40000000000 */
        /* <DEDUP_REMOVED lines=48> */
[----:B------:R-:W-:-:S02]  /*adc0*/  IMAD.MOV.U32 R0, RZ, RZ, R10 ;  /* 0x000000ffff007224 */ /* 0x000fc400078e000a */
[----:B------:R-:W-:Y:S01]  /*add0*/  IMAD.MOV.U32 R3, RZ, RZ, R8 ;  /* 0x000000ffff037224 */ /* 0x000fe200078e0008 */
[----:B------:R-:W-:Y:S06]  /*ade0*/  @P1 BRA `(.L_x_1016) ;  /* 0xffffffb400481947 */ /* 0x000fec000383ffff */
[----:B------:R-:W-:Y:S01]  /*adf0*/  IMAD.MOV.U32 R0, RZ, RZ, R10 ;  /* 0x000000ffff007224 */ /* 0x000fe200078e000a */
[----:B------:R-:W-:Y:S01]  /*ae00*/  UMOV UR49, UR56 ;  /* 0x0000003800317c82 */ /* 0x000fe20008000000 */
[----:B------:R-:W-:Y:S01]  /*ae10*/  IMAD.MOV.U32 R3, RZ, RZ, R8 ;  /* 0x000000ffff037224 */ /* 0x000fe200078e0008 */
[----:B------:R-:W-:-:S06]  /*ae20*/  UMOV UR45, UR55 ;  /* 0x00000037002d7c82 */ /* 0x000fcc0008000000 */
.L_x_998:
[----:B------:R-:W-:Y:S01]  /*ae30*/  ULDC UR6, c[0x0][0x448] ;  /* 0x0001120000067ab9 */ /* 0x000fe20000000800 */
[----:B------:R-:W-:Y:S01]  /*ae40*/  IADD3 R7, R17, 0x1, -R7 ;  /* 0x0000000111077810 */ /* 0x000fe20007ffe807 */
[----:B------:R-:W-:Y:S01]  /*ae50*/  UISETP.NE.AND UP0, UPT, UR6, 0x1, UPT ;  /* 0x000000010600788c */ /* 0x000fe2000bf05270 */
[----:B------:R-:W-:Y:S02]  /*ae60*/  ULDC UR11, c[0x0][0x9e4] ;  /* 0x00027900000b7ab9 */ /* 0x000fe40000000800 */
[----:B------:R-:W-:Y:S01]  /*ae70*/  R2UR UR14, R7 ;  /* 0x00000000070e72ca */ /* 0x000fe200000e0000 */
[----:B------:R-:W-:Y:S02]  /*ae80*/  UISETP.GE.AND UP1, UPT, UR11, 0x1, UPT ;  /* 0x000000010b00788c */ /* 0x000fe4000bf26270 */
[----:B------:R-:W-:-:S04]  /*ae90*/  UIADD3 UR10, UR36, 0x7f, URZ ;  /* 0x0000007f240a7890 */ /* 0x000fc8000fffe03f */
[----:B------:R-:W-:Y:S01]  /*aea0*/  PLOP3.LUT P1, PT, PT, PT, UP1, 0x40, 0x0 ;  /* 0x000000000000781c */ /* 0x000fe20003f2e818 */
[----:B------:R-:W-:Y:S01]  /*aeb0*/  @UP0 ULDC UR6, c[0x0][0x44c] ;  /* 0x0001130000060ab9 */ /* 0x000fe20000000800 */
[----:B------:R-:W-:Y:S01]  /*aec0*/  @UP0 ULDC UR15, c[0x0][0x450] ;  /* 0x00011400000f0ab9 */ /* 0x000fe20000000800 */
[----:B------:R-:W-:-:S04]  /*aed0*/  UIMAD.WIDE.U32 UR6, UR10, UR6, URZ ;  /* 0x000000060a0672a5 */ /* 0x000fc8000f8e003f */
[----:B------:R-:W-:-:S04]  /*aee0*/  @UP0 USHF.R.U32.HI UR10, URZ, UR15, UR7 ;  /* 0x0000000f3f0a0299 */ /* 0x000fc80008011607 */
[----:B------:R-:W-:-:S04]  /*aef0*/  UIADD3 UR10, UR14, UR10, URZ ;  /* 0x0000000a0e0a7290 */ /* 0x000fc8000fffe03f */
[----:B------:R-:W-:Y:S01]  /*af00*/  UIADD3 UR53, UR10, -UR53, URZ ;  /* 0x800000350a357290 */ /* 0x000fe2000fffe03f */
[----:B------:R-:W-:Y:S11]  /*af10*/  @P1 BRA `(.L_x_1017) ;  /* 0x0000000000441947 */ /* 0x000ff60003800000 */
[----:B------:R-:W-:-:S06]  /*af20*/  UISETP.GT.AND UP2, UPT, UR10, -0x1, UPT ;  /* 0xffffffff0a00788c */ /* 0x000fcc000bf44270 */
[----:B------:R-:W-:-:S13]  /*af30*/  PLOP3.LUT P1, PT, PT, PT, UP2, 0x80, 0x0 ;  /* 0x000000000000781c */ /* 0x000fda0003f2f028 */
[----:B------:R-:W-:Y:S05]  /*af40*/  @P1 BRA `(.L_x_1018) ;  /* 0x00000000001c1947 */ /* 0x000fea0003800000 */
[----:B------:R-:W-:Y:S02]  /*af50*/  UISETP.NE.AND UP2, UPT, UR11, 0x1, UPT ;  /* 0x000000010b00788c */ /* 0x000fe4000bf45270 */
[----:B------:R-:W-:-:S09]  /*af60*/  ULOP3.LUT UR10, URZ, UR10, URZ, 0x33, !UPT ;  /* 0x0000000a3f0a7292 */ /* 0x000fd2000f8e333f */
[----:B------:R-:W-:Y:S02]  /*af70*/  @UP2 ULDC.64 UR14, c[0x0][0x9e8] ;  /* 0x00027a00000e2ab9 */ /* 0x000fe40000000a00 */
[----:B------:R-:W-:-:S04]  /*af80*/  UIMAD.WIDE.U32 UR6, UR10, UR14, URZ ;  /* 0x0000000e0a0672a5 */ /* 0x000fc8000f8e003f */
[----:B------:R-:W-:-:S04]  /*af90*/  @UP2 USHF.R.U32.HI UR10, URZ, UR15, UR7 ;  /* 0x0000000f3f0a2299 */ /* 0x000fc80008011607 */
[----:B------:R-:W-:Y:S01]  /*afa0*/  ULOP3.LUT UR10, URZ, UR10, URZ, 0x33, !UPT ;  /* 0x0000000a3f0a7292 */ /* 0x000fe2000f8e333f */
[----:B------:R-:W-:Y:S11]  /*afb0*/  BRA `(.L_x_1019) ;  /* 0x0000000000107947 */ /* 0x000ff60003800000 */
.L_x_1018:
[----:B------:R-:W-:-:S11]  /*afc0*/  UISETP.NE.AND UP2, UPT, UR11, 0x1, UPT ;  /* 0x000000010b00788c */ /* 0x000fd6000bf45270 */
[----:B------:R-:W-:Y:S02]  /*afd0*/  @UP2 ULDC.64 UR14, c[0x0][0x9e8] ;  /* 0x00027a00000e2ab9 */ /* 0x000fe40000000a00 */
[----:B------:R-:W-:-:S04]  /*afe0*/  UIMAD.WIDE.U32 UR6, UR10, UR14, URZ ;  /* 0x0000000e0a0672a5 */ /* 0x000fc8000f8e003f */
[----:B------:R-:W-:-:S12]  /*aff0*/  @UP2 USHF.R.U32.HI UR10, URZ, UR15, UR7 ;  /* 0x0000000f3f0a2299 */ /* 0x000fd80008011607 */
.L_x_1019:
[----:B------:R-:W-:-:S04]  /*b000*/  UIMAD UR10, UR10, UR11, URZ ;  /* 0x0000000b0a0a72a4 */ /* 0x000fc8000f8e023f */
[----:B------:R-:W-:-:S04]  /*b010*/  UISETP.LT.AND UP2, UPT, UR53, UR10, UPT ;  /* 0x0000000a3500728c */ /* 0x000fc8000bf41270 */
[----:B------:R-:W-:-:S12]  /*b020*/  USEL UR53, UR53, UR10, !UP2 ;  /* 0x0000000a35357287 */ /* 0x000fd8000d000000 */
.L_x_1017:
[----:B------:R-:W-:-:S04]  /*b030*/  UIADD3 UR6, UR53, 0x9f, URZ ;  /* 0x0000009f35067890 */ /* 0x000fc8000fffe03f */
[----:B------:R-:W-:-:S04]  /*b040*/  UIMAD.WIDE UR6, UR6, 0x66666667, URZ ;  /* 0x66666667060678a5 */ /* 0x000fc8000f8e023f */
[----:B------:R-:W-:-:S04]  /*b050*/  USHF.R.U32.HI UR6, URZ, 0x1f, UR7 ;  /* 0x0000001f3f067899 */ /* 0x000fc80008011607 */
[----:B------:R-:W-:-:S04]  /*b060*/  ULEA.HI.SX32 UR6, UR7, UR6, 0x1a ;  /* 0x0000000607067291 */ /* 0x000fc8000f8fd23f */
[----:B------:R-:W-:-:S04]  /*b070*/  UISETP.LT.AND UP2, UPT, UR39, UR6, UPT ;  /* 0x000000062700728c */ /* 0x000fc8000bf41270 */
[----:B------:R-:W-:-:S06]  /*b080*/  USEL UR52, UR39, UR6, !UP2 ;  /* 0x0000000627347287 */ /* 0x000fcc000d000000 */
[----:B------:R-:W-:-:S13]  /*b090*/  ISETP.GE.AND P1, PT, R4, UR52, PT ;  /* 0x0000003404007c0c */ /* 0x000fda000bf26270 */
[----:B------:R-:W-:Y:S05]  /*b0a0*/  @!P1 BRA `(.L_x_1020) ;  /* 0x0000002c00ac9947 */ /* 0x000fea0003800000 */
[----:B------:R-:W-:Y:S01]  /*b0b0*/  IMAD.MOV.U32 R9, RZ, RZ, R0 ;  /* 0x000000ffff097224 */ /* 0x000fe200078e0000 */
[----:B------:R-:W-:Y:S01]  /*b0c0*/  UMOV UR54, UR45 ;  /* 0x0000002d00367c82 */ /* 0x000fe20008000000 */
[----:B------:R-:W-:Y:S01]  /*b0d0*/  IMAD.MOV.U32 R7, RZ, RZ, R3 ;  /* 0x000000ffff077224 */ /* 0x000fe200078e0003 */
[----:B------:R-:W-:-:S06]  /*b0e0*/  UMOV UR53, UR49 ;  /* 0x0000003100357c82 */ /* 0x000fcc0008000000 */
.L_x_1030:
[----:B------:R-:W-:Y:S01]  /*b0f0*/  ISETP.NE.AND P2, PT, RZ, UR43, PT ;  /* 0x0000002bff007c0c */ /* 0x000fe2000bf45270 */
[----:B------:R-:W-:-:S04]  /*b100*/  UISETP.NE.AND UP2, UPT, UR53, 0x1, UPT ;  /* 0x000000013500788c */ /* 0x000fc8000bf45270 */
[----:B------:R-:W-:-:S04]  /*b110*/  USEL UR45, URZ, 0x1, UP2 ;  /* 0x000000013f2d7887 */ /* 0x000fc80009000000 */
[----:B------:R-:W-:-:S04]  /*b120*/  ULOP3.LUT UR45, UR54, UR45, URZ, 0x3c, !UPT ;  /* 0x0000002d362d7292 */ /* 0x000fc8000f8e3c3f */
[----:B------:R-:W-:Y:S08]  /*b130*/  @P2 BRA `(.L_x_1021) ;  /* 0x0000000000382947 */ /* 0x000ff00003800000 */
[----:B------:R-:W-:Y:S05]  /*b140*/  @!P0 BRA `(.L_x_1022) ;  /* 0x0000000000048947 */ /* 0x000fea0003800000 */
[----:B------:R-:W-:Y:S01]  /*b150*/  BPT.TRAP 0x1 ;  /* 0x000000040000795c */ /* 0x000fe20000300000 */
.L_x_1022:
        /* <DEDUP_REMOVED lines=9> */
.L_x_1023:
[----:B-1----:R-:W-:Y:S05]  /*b1f0*/  @P1 BRA `(.L_x_1021) ;  /* 0x0000000000081947 */ /* 0x002fea0003800000 */
[----:B------:R-:W1:Y:S02]  /*b200*/  SYNCS.PHASECHK.TRANS64.TRYWAIT P1, [UR6+0x33430], R0 ;  /* 0x03343000ff0075a7 */ /* 0x000e640008020146 */
[----:B-1----:R-:W-:Y:S05]  /*b210*/  @!P1 BRA `(.L_x_1024) ;  /* 0x000000fc00449947 */ /* 0x002fea0003800000 */
.L_x_1021:
        /* <DEDUP_REMOVED lines=189> */
.L_x_1026:
[----:B------:R-:W-:Y:S01]  /*bdf0*/  ULEA UR6, UR53, UR41, 0x3 ;  /* 0x0000002935067291 */ /* 0x000fe2000f8e183f */
[----:B------:R-:W-:-:S05]  /*be00*/  IMAD.U32 R0, RZ, RZ, UR54 ;  /* 0x00000036ff007e24 */ /* 0x000fca000f8e00ff */
[----:B------:R-:W-:-:S04]  /*be10*/  SHF.L.U32 R0, R0, 0x1f, RZ ;  /* 0x0000001f00007819 */ /* 0x000fc800000006ff */
[----:B------:R0:W1:Y:S01]  /*be20*/  SYNCS.PHASECHK.TRANS64.TRYWAIT P1, [UR6+0x33450], R0 ;  /* 0x03345000ff0075a7 */ /* 0x0000620008020146 */
[----:B------:R-:W-:Y:S05]  /*be30*/  @!P0 BRA `(.L_x_1027) ;  /* 0x0000000000048947 */ /* 0x000fea0003800000 */
[----:B------:R-:W-:Y:S01]  /*be40*/  BPT.TRAP 0x1 ;  /* 0x000000040000795c */ /* 0x000fe20000300000 */
.L_x_1027:
[----:B-1----:R-:W-:Y:S05]  /*be50*/  @P1 BRA `(.L_x_1025) ;  /* 0x0000000000081947 */ /* 0x002fea0003800000 */
[----:B------:R-:W1:Y:S02]  /*be60*/  SYNCS.PHASECHK.TRANS64.TRYWAIT P1, [UR6+0x33450], R0 ;  /* 0x03345000ff0075a7 */ /* 0x000e640008020146 */
[----:B-1----:R-:W-:Y:S05]  /*be70*/  @!P1 BRA `(.L_x_1028) ;  /* 0x000000f000449947 */ /* 0x002fea0003800000 */
.L_x_1025:
        /* <DEDUP_REMOVED lines=102> */
[----:B------:R-:W-:Y:S02]  /*c4e0*/  FADD.FTZ R7, -R3, R7 ;  /* 0x0000000703077221 */ /* 0x000fe40000010100 */
[----:B------:R-:W-:-:S01]  /*c4f0*/  FADD.FTZ R8, -R0, R9 ;  /* 0x0000000900087221 */ /* 0x000fc20000010100 */
[----:B------:R-:W-:Y:S01]  /*c500*/  FFMA.FTZ R9, R3, R10, -8 ;  /* 0xc100000003097423 */ /* 0x000fe2000001000a */
[----:B------:R-:W-:Y:S01]  /*c510*/  FMUL.FTZ R7, R7, UR37 ;  /* 0x0000002507077c20 */ /* 0x000fe20008410000 */
[----:B------:R-:W-:Y:S02]  /*c520*/  WARPGROUP.DEPBAR.LE gsb0, 0x0 ;  /* 0x00008000000079c5 */ /* 0x000fe40000010000 */
[----:B------:R-:W-:Y:S01]  /*c530*/  WARPGROUP.ARRIVE ;  /* 0x00000000000079c5 */ /* 0x000fe20000000000 */
[--C-:B------:R-:W-:Y:S01]  /*c540*/  FFMA.FTZ R11, R185, UR37, -R9.reuse ;  /* 0x00000025b90b7c23 */ /* 0x100fe20008010809 */
[----:B------:R-:W-:Y:S02]  /*c550*/  IMAD.U32 R185, RZ, RZ, UR37 ;  /* 0x00000025ffb97e24 */ /* 0x000fe4000f8e00ff */
        /* <DEDUP_REMOVED lines=42> */
[----:B------:R-:W-:-:S01]  /*c800*/  FFMA.FTZ R133, R0, R185, -8 ;  /* 0xc100000000857423 */ /* 0x000fc200000100b9 */
[----:B------:R-:W-:Y:S01]  /*c810*/  FMUL.FTZ R8, R8, UR37 ;  /* 0x0000002508087c20 */ /* 0x000fe20008410000 */
[----:B------:R-:W-:Y:S02]  /*c820*/  MUFU.EX2 R7, R7 ;  /* 0x0000000700077308 */ /* 0x000fe40000000800 */
[----:B------:R-:W-:-:S01]  /*c830*/  FFMA.FTZ R185, R186, UR37, -R133 ;  /* 0x00000025bab97c23 */ /* 0x000fc20008010885 */
[--C-:B------:R-:W-:Y:S01]  /*c840*/  FFMA.FTZ R184, R187, UR37, -R133.reuse ;  /* 0x00000025bbb87c23 */ /* 0x100fe20008010885 */
[----:B------:R-:W-:-:S01]  /*c850*/  FFMA.FTZ R186, R190, UR37, -R133 ;  /* 0x00000025beba7c23 */ /* 0x000fc20008010885 */
[--C-:B------:R-:W-:Y:S01]  /*c860*/  FFMA.FTZ R187, R191, UR37, -R133.reuse ;  /* 0x00000025bfbb7c23 */ /* 0x100fe20008010885 */
[----:B------:R-:W-:-:S01]  /*c870*/  FFMA.FTZ R188, R194, UR37, -R133 ;  /* 0x00000025c2bc7c23 */ /* 0x000fc20008010885 */
[--C-:B------:R-:W-:Y:S01]  /*c880*/  FFMA.FTZ R189, R195, UR37, -R133.reuse ;  /* 0x00000025c3bd7c23 */ /* 0x100fe20008010885 */
        /* <DEDUP_REMOVED lines=33> */
[----:B-1----:R-:W-:-:S01]  /*caa0*/  FFMA.FTZ R6, R7, R6, R10 ;  /* 0x0000000607067223 */ /* 0x002fc2000001000a */
[--C-:B------:R-:W-:Y:S01]  /*cab0*/  FFMA.FTZ R123, R123, UR37, -R133.reuse ;  /* 0x000000257b7b7c23 */ /* 0x100fe20008010885 */
[----:B------:R-:W-:-:S01]  /*cac0*/  FFMA.FTZ R126, R126, UR37, -R133 ;  /* 0x000000257e7e7c23 */ /* 0x000fc20008010885 */
[----:B------:R-:W-:Y:S01]  /*cad0*/  FFMA.FTZ R134, R134, UR37, -R133 ;  /* 0x0000002586867c23 */ /* 0x000fe20008010885 */
[----:B------:R-:W-:-:S03]  /*cae0*/  IADD3 R194, -R23, 0xb, RZ ;  /* 0x0000000b17c27810 */ /* 0x000fc60007ffe1ff */
        /* <DEDUP_REMOVED lines=30> */
[----:B------:R-:W-:Y:S02]  /*ccd0*/  WARPGROUP.DEPBAR.LE gsb0, 0x0 ;  /* 0x00008000000079c5 */ /* 0x000fe40000010000 */
[----:B------:R-:W-:-:S04]  /*cce0*/  WARPGROUP.ARRIVE ;  /* 0x00000000000079c5 */ /* 0x000fc80000000000 */
[----:B------:R-:W1:Y:S01]  /*ccf0*/  MUFU.EX2 R169, R169 ;  /* 0x000000a900a97308 */ /* 0x000e620000000800 */
[----:B--2---:R-:W-:-:S01]  /*cd00*/  FADD.FTZ R6, R168, R5 ;  /* 0x00000005a8067221 */ /* 0x004fc20000010000 */
[----:B------:R-:W-:Y:S01]  /*cd10*/  QGMMA.64x192x32.F32.E4M3.E4M3 R24, R208, gdesc[UR4], R24, gsb0 ;  /* 0x02e00004d0187df3 */ /* 0x000fe20008000818 */
[----:B------:R-:W-:Y:S01]  /*cd20*/  UIADD3 UR6, UR10, 0x480, URZ ;  /* 0x000004800a067890 */ /* 0x000fe2000fffe03f */
[----:B------:R-:W-:-:S04]  /*cd30*/  UMOV UR7, 0xc0000010 ;  /* 0xc000001000077882 */ /* 0x000fc80000000000 */
        /* <DEDUP_REMOVED lines=67> */
[--C-:B------:R-:W-:Y:S01]  /*d170*/  FFMA.FTZ R193, R127, UR37, -R133.reuse ;  /* 0x000000257fc17c23 */ /* 0x100fe20008010885 */
[----:B------:R-:W-:-:S05]  /*d180*/  FFMA.FTZ R127, R130, UR37, -R133 ;  /* 0x00000025827f7c23 */ /* 0x000fca0008010885 */
        /* <DEDUP_REMOVED lines=20> */
[--C-:B------:R-:W-:Y:S01]  /*d2d0*/  FFMA.FTZ R130, R131, UR37, -R133.reuse ;  /* 0x0000002583827c23 */ /* 0x100fe20008010885 */
[----:B------:R-:W-:-:S05]  /*d2e0*/  FFMA.FTZ R133, R135, UR37, -R133 ;  /* 0x0000002587857c23 */ /* 0x000fca0008010885 */
[----:B------:R-:W1:Y:S01]  /*d2f0*/  MUFU.EX2 R148, R148 ;  /* 0x0000009400947308 */ /* 0x000e620000000800 */
[----:B--2---:R-:W-:-:S07]  /*d300*/  FADD.FTZ R5, R145, R6 ;  /* 0x0000000691057221 */ /* 0x004fce0000010000 */
[----:B------:R-:W2:Y:S01]  /*d310*/  MUFU.EX2 R149, R149 ;  /* 0x0000009500957308 */ /* 0x000ea20000000800 */
[----:B0-----:R-:W-:-:S01]  /*d320*/  FADD.FTZ R192, R150, R195 ;  /* 0x000000c396c07221 */ /* 0x001fc20000010000 */
[----:B------:R-:W-:-:S05]  /*d330*/  IMAD.U32 R195, RZ, RZ, UR49 ;  /* 0x00000031ffc37e24 */ /* 0x000fca000f8e00ff */
[----:B------:R-:W-:Y:S01]  /*d340*/  @!P1 LEA R195, R195, UR41, 0x3 ;  /* 0x00000029c3c39c11 */ /* 0x000fe2000f8e18ff */
        /* <DEDUP_REMOVED lines=8> */
[----:B------:R-:W-:-:S05]  /*d3d0*/  @!P1 VIADD R5, R195, 0x33440 ;  /* 0x00033440c3059836 */ /* 0x000fca0000000000 */
[----:B------:R-:W-:Y:S01]  /*d3e0*/  @!P1 PRMT R5, RZ, 0x654, R5 ;  /* 0x00000654ff059816 */ /* 0x000fe20000000005 */
[----:B------:R-:W1:Y:S01]  /*d3f0*/  MUFU.EX2 R123, R123 ;  /* 0x0000007b007b7308 */ /* 0x000e620000000800 */
[----:B--2---:R-:W-:-:S07]  /*d400*/  FADD.FTZ R192, R122, R131 ;  /* 0x000000837ac07221 */ /* 0x004fce0000010000 */
[----:B------:R-:W2:Y:S01]  /*d410*/  MUFU.EX2 R124, R124 ;  /* 0x0000007c007c7308 */ /* 0x000ea20000000800 */
[----:B0-----:R-:W-:-:S07]  /*d420*/  FADD.FTZ R131, R121, R6 ;  /* 0x0000000679837221 */ /* 0x001fce0000010000 */
[----:B------:R-:W0:Y:S01]  /*d430*/  MUFU.EX2 R126, R126 ;  /* 0x0000007e007e7308 */ /* 0x000e220000000800 */
[----:B-1----:R-:W-:-:S07]  /*d440*/  FADD.FTZ R195, R123, R192 ;  /* 0x000000c07bc37221 */ /* 0x002fce0000010000 */
[----:B------:R-:W-:Y:S01]  /*d450*/  MUFU.EX2 R125, R125 ;  /* 0x0000007d007d7308 */ /* 0x000fe20000000800 */
[----:B--2---:R-:W-:-:S07]  /*d460*/  FADD.FTZ R6, R124, R131 ;  /* 0x000000837c067221 */ /* 0x004fce0000010000 */
[----:B------:R-:W1:Y:S01]  /*d470*/  MUFU.EX2 R193, R193 ;  /* 0x000000c100c17308 */ /* 0x000e620000000800 */
[----:B0-----:R-:W-:-:S01]  /*d480*/  FADD.FTZ R192, R126, R195 ;  /* 0x000000c37ec07221 */ /* 0x001fc20000010000 */
[----:B------:R-:W-:Y:S02]  /*d490*/  WARPGROUP.DEPBAR.LE gsb0, 0x0 ;  /* 0x00008000000079c5 */ /* 0x000fe40000010000 */
[----:B------:R-:W-:-:S04]  /*d4a0*/  WARPGROUP.ARRIVE ;  /* 0x00000000000079c5 */ /* 0x000fc80000000000 */
[----:B------:R-:W0:Y:S02]  /*d4b0*/  MUFU.EX2 R128, R128 ;  /* 0x0000008000807308 */ /* 0x000e240000000800 */
[----:B------:R-:W-:Y:S01]  /*d4c0*/  QGMMA.64x192x32.F32.E4M3.E4M3 R24, R200, gdesc[UR4], R24, gsb0 ;  /* 0x02e00004c8187df3 */ /* 0x000fe20008000818 */
[----:B-1----:R-:W-:-:S05]  /*d4d0*/  FADD.FTZ R192, R193, R192 ;  /* 0x000000c0c1c07221 */ /* 0x002fca0000010000 */
[----:B------:R-:W1:Y:S08]  /*d4e0*/  MUFU.EX2 R127, R127 ;  /* 0x0000007f007f7308 */ /* 0x000e700000000800 */
[----:B------:R-:W2:Y:S08]  /*d4f0*/  MUFU.EX2 R129, R129 ;  /* 0x0000008100817308 */ /* 0x000eb00000000800 */
[----:B------:R-:W3:Y:S08]  /*d500*/  MUFU.EX2 R130, R130 ;  /* 0x0000008200827308 */ /* 0x000ef00000000800 */
[----:B------:R-:W4:Y:S08]  /*d510*/  MUFU.EX2 R132, R132 ;  /* 0x0000008400847308 */ /* 0x000f300000000800 */
[----:B------:R-:W5:Y:S08]  /*d520*/  MUFU.EX2 R134, R134 ;  /* 0x0000008600867308 */ /* 0x000f700000000800 */
[----:B------:R-:W5:Y:S08]  /*d530*/  MUFU.EX2 R9, R9 ;  /* 0x0000000900097308 */ /* 0x000f700000000800 */
[----:B------:R-:W5:Y:S01]  /*d540*/  MUFU.EX2 R133, R133 ;  /* 0x0000008500857308 */ /* 0x000f620000000800 */
[----:B------:R-:W-:-:S02]  /*d550*/  WARPGROUP.DEPBAR.LE gsb0, 0x0 ;  /* 0x00008000000079c5 */ /* 0x000fc40000010000 */
[----:B------:R0:W-:Y:S06]  /*d560*/  BAR.ARV R194, 0x100 ;  /* 0x000400c20000751d */ /* 0x0001ec0000002000 */
[----:B------:R1:W-:Y:S02]  /*d570*/  @!P1 SYNCS.ARRIVE.TRANS64.RED.A1T0 RZ, [R5+URZ], RZ ;  /* 0x000000ff05ff99a7 */ /* 0x0003e4000810043f */
[----:B-1----:R-:W-:-:S04]  /*d580*/  FADD.FTZ R5, R125, R6 ;  /* 0x000000067d057221 */ /* 0x002fc80000010000 */
[----:B0-----:R-:W-:Y:S01]  /*d590*/  FADD.FTZ R6, R128, R5 ;  /* 0x0000000580067221 */ /* 0x001fe20000010000 */
[----:B------:R-:W-:-:S03]  /*d5a0*/  FADD.FTZ R5, R127, R192 ;  /* 0x000000c07f057221 */ /* 0x000fc60000010000 */
[----:B--2---:R-:W-:Y:S01]  /*d5b0*/  FADD.FTZ R131, R129, R6 ;  /* 0x0000000681837221 */ /* 0x004fe20000010000 */
[----:B---3--:R-:W-:-:S03]  /*d5c0*/  FADD.FTZ R5, R130, R5 ;  /* 0x0000000582057221 */ /* 0x008fc60000010000 */
[----:B----4-:R-:W-:Y:S01]  /*d5d0*/  FADD.FTZ R6, R132, R131 ;  /* 0x0000008384067221 */ /* 0x010fe20000010000 */
[----:B-----5:R-:W-:-:S03]  /*d5e0*/  FADD.FTZ R5, R134, R5 ;  /* 0x0000000586057221 */ /* 0x020fc60000010000 */
[----:B------:R-:W-:Y:S01]  /*d5f0*/  FADD.FTZ R6, R9, R6 ;  /* 0x0000000609067221 */ /* 0x000fe20000010000 */
[----:B------:R-:W-:-:S01]  /*d600*/  FADD.FTZ R5, R133, R5 ;  /* 0x0000000585057221 */ /* 0x000fc20000010000 */
[----:B------:R-:W-:Y:S06]  /*d610*/  @!P0 BRA `(.L_x_1029) ;  /* 0x0000000000048947 */ /* 0x000fec0003800000 */
[----:B------:R-:W-:Y:S01]  /*d620*/  BPT.TRAP 0x1 ;  /* 0x000000040000795c */ /* 0x000fe20000300000 */
.L_x_1029:
        /* <DEDUP_REMOVED lines=147> */
.L_x_1020:
[----:B------:R-:W-:-:S13]  /*df60*/  ISETP.GE.AND P1, PT, R4, UR39, PT ;  /* 0x0000002704007c0c */ /* 0x000fda000bf26270 */
[----:B------:R-:W-:Y:S05]  /*df70*/  @!P1 BRA `(.L_x_1031) ;  /* 0x0000004800e89947 */ /* 0x000fea0003800000 */
[----:B------:R-:W-:Y:S01]  /*df80*/  IMAD.MOV.U32 R8, RZ, RZ, R0 ;  /* 0x000000ffff087224 */ /* 0x000fe200078e0000 */
[----:B------:R-:W-:Y:S01]  /*df90*/  UMOV UR56, UR49 ;  /* 0x0000003100387c82 */ /* 0x000fe20008000000 */
[----:B------:R-:W-:Y:S01]  /*dfa0*/  IMAD.MOV.U32 R7, RZ, RZ, R3 ;  /* 0x000000ffff077224 */ /* 0x000fe200078e0003 */
[----:B------:R-:W-:Y:S01]  /*dfb0*/  UMOV UR57, UR45 ;  /* 0x0000002d00397c82 */ /* 0x000fe20008000000 */
[----:B------:R-:W-:Y:S01]  /*dfc0*/  ULDC UR49, c[0x0][0x9e4] ;  /* 0x0002790000317ab9 */ /* 0x000fe20000000800 */
[----:B------:R-:W-:Y:S01]  /*dfd0*/  ULDC UR53, c[0x0][0x288] ;  /* 0x0000a20000357ab9 */ /* 0x000fe20000000800 */
[----:B------:R-:W-:Y:S01]  /*dfe0*/  ULDC UR54, c[0x0][0x9dc] ;  /* 0x0002770000367ab9 */ /* 0x000fe20000000800 */
[----:B------:R-:W-:-:S05]  /*dff0*/  ULDC UR52, c[0x0][0x9e0] ;  /* 0x0002780000347ab9 */ /* 0x000fca0000000800 */
.L_x_1049:
[----:B------:R-:W-:Y:S01]  /*e000*/  ISETP.NE.AND P2, PT, RZ, UR43, PT ;  /* 0x0000002bff007c0c */ /* 0x000fe2000bf45270 */
[----:B------:R-:W-:-:S04]  /*e010*/  UISETP.NE.AND UP2, UPT, UR56, 0x1, UPT ;  /* 0x000000013800788c */ /* 0x000fc8000bf45270 */
[----:B------:R-:W-:-:S04]  /*e020*/  USEL UR45, URZ, 0x1, UP2 ;  /* 0x000000013f2d7887 */ /* 0x000fc80009000000 */
[----:B------:R-:W-:-:S04]  /*e030*/  ULOP3.LUT UR45, UR57, UR45, URZ, 0x3c, !UPT ;  /* 0x0000002d392d7292 */ /* 0x000fc8000f8e3c3f */
[----:B------:R-:W-:Y:S08]  /*e040*/  @P2 BRA `(.L_x_1032) ;  /* 0x0000000000382947 */ /* 0x000ff00003800000 */
[----:B------:R-:W-:Y:S05]  /*e050*/  @!P0 BRA `(.L_x_1033) ;  /* 0x0000000000048947 */ /* 0x000fea0003800000 */
[----:B------:R-:W-:Y:S01]  /*e060*/  BPT.TRAP 0x1 ;  /* 0x000000040000795c */ /* 0x000fe20000300000 */
.L_x_1033:
        /* <DEDUP_REMOVED lines=9> */
.L_x_1034:
[----:B-1----:R-:W-:Y:S05]  /*e100*/  @P1 BRA `(.L_x_1032) ;  /* 0x0000000000081947 */ /* 0x002fea0003800000 */
[----:B------:R-:W1:Y:S02]  /*e110*/  SYNCS.PHASECHK.TRANS64.TRYWAIT P1, [UR6+0x33430], R0 ;  /* 0x03343000ff0075a7 */ /* 0x000e640008020146 */
[----:B-1----:R-:W-:Y:S05]  /*e120*/  @!P1 BRA `(.L_x_1035) ;  /* 0x000000cc00b09947 */ /* 0x002fea0003800000 */
.L_x_1032:
        /* <DEDUP_REMOVED lines=189> */
.L_x_1037:
[----:B------:R-:W-:Y:S01]  /*ed00*/  ULEA UR6, UR56, UR41, 0x3 ;  /* 0x0000002938067291 */ /* 0x000fe2000f8e183f */
[----:B------:R-:W-:-:S05]  /*ed10*/  IMAD.U32 R0, RZ, RZ, UR57 ;  /* 0x00000039ff007e24 */ /* 0x000fca000f8e00ff */
[----:B------:R-:W-:-:S04]  /*ed20*/  SHF.L.U32 R0, R0, 0x1f, RZ ;  /* 0x0000001f00007819 */ /* 0x000fc800000006ff */
[----:B------:R0:W1:Y:S01]  /*ed30*/  SYNCS.PHASECHK.TRANS64.TRYWAIT P1, [UR6+0x33450], R0 ;  /* 0x03345000ff0075a7 */ /* 0x0000620008020146 */
[----:B------:R-:W-:Y:S05]  /*ed40*/  @!P0 BRA `(.L_x_1038) ;  /* 0x0000000000048947 */ /* 0x000fea0003800000 */
[----:B------:R-:W-:Y:S01]  /*ed50*/  BPT.TRAP 0x1 ;  /* 0x000000040000795c */ /* 0x000fe20000300000 */
.L_x_1038:
[----:B-1----:R-:W-:Y:S05]  /*ed60*/  @P1 BRA `(.L_x_1036) ;  /* 0x0000000000081947 */ /* 0x002fea0003800000 */
[----:B------:R-:W1:Y:S02]  /*ed70*/  SYNCS.PHASECHK.TRANS64.TRYWAIT P1, [UR6+0x33450], R0 ;  /* 0x03345000ff0075a7 */ /* 0x000e640008020146 */
[----:B-1----:R-:W-:Y:S05]  /*ed80*/  @!P1 BRA `(.L_x_1039) ;  /* 0x000000c000b09947 */ /* 0x002fea0003800000 */
.L_x_1036:
        /* <DEDUP_REMOVED lines=9> */
[----:B0-----:R-:W-:Y:S01]  /*ee20*/  IMAD.U32 R0, RZ, RZ, UR55 ;  /* 0x00000037ff007e24 */ /* 0x001fe2000f8e00ff */
[----:B------:R-:W-:Y:S01]  /*ee30*/  IADD3 R15, -R23, 0xb, RZ ;  /* 0x0000000b170f7810 */ /* 0x000fe20007ffe1ff */
[----:B------:R-:W-:Y:S01]  /*ee40*/  IMAD R13, R4, -0xa0, RZ ;  /* 0xffffff60040d7824 */ /* 0x000fe200078e02ff */
[----:B------:R-:W-:-:S04]  /*ee50*/  ULOP3.LUT UR6, UR6, 0x10000, URZ, 0xfc, !UPT ;  /* 0x0001000006067892 */ /* 0x000fc8000f8efc3f */
[----:B------:R-:W-:-:S07]  /*ee60*/  UIMAD UR10, UR56, 0x780, UR6 ;  /* 0x00000780380a78a4 */ /* 0x000fce000f8e0206 */
[----:B------:R-:W-:Y:S02]  /*ee70*/  UMOV UR6, UR10 ;  /* 0x0000000a00067c82 */ /* 0x000fe40008000000 */
[----:B------:R-:W-:Y:S01]  /*ee80*/  QGMMA.64x192x32.F32.E4M3.E4M3 R24, R216, gdesc[UR4], R24, gsb0 ;  /* 0x02e00004d8187df3 */ /* 0x000fe20008000818 */
[----:B------:R-:W-:Y:S01]  /*ee90*/  UIADD3 UR6, UR10, 0x180, URZ ;  /* 0x000001800a067890 */ /* 0x000fe2000fffe03f */
[----:B------:R-:W-:Y:S01]  /*eea0*/  UMOV UR7, 0xc0000010 ;  /* 0xc000001000077882 */ /* 0x000fe20000000000 */
[----:B-1----:R-:W-:-:S13]  /*eeb0*/  LOP3.LUT P3, RZ, R3, 0x7f, RZ, 0xc0, !PT ;  /* 0x0000007f03ff7812 */ /* 0x002fda000786c0ff */
        /* <DEDUP_REMOVED lines=21> */
[----:B------:R-:W-:Y:S02]  /*f010*/  @UP0 ULDC UR6, c[0x0][0x44c] ;  /* 0x0001130000060ab9 */ /* 0x000fe40000000800 */
[----:B------:R-:W-:Y:S01]  /*f020*/  @P1 IMAD.HI.U32 R3, R12, UR6, RZ ;  /* 0x000000060c031c27 */ /* 0x000fe2000f8e00ff */
[----:B------:R-:W-:Y:S01]  /*f030*/  @UP0 ULDC UR6, c[0x0][0x450] ;  /* 0x0001140000060ab9 */ /* 0x000fe20000000800 */
[----:B------:R-:W-:-:S03]  /*f040*/  PLOP3.LUT P1, PT, PT, PT, UP1, 0x40, 0x0 ;  /* 0x000000000000781c */ /* 0x000fc60003f2e818 */
[----:B------:R-:W-:Y:S01]  /*f050*/  @P2 SHF.R.U32.HI R12, RZ, UR6, R3 ;  /* 0x00000006ff0c2c19 */ /* 0x000fe20008011603 */
[----:B------:R-:W-:Y:S01]  /*f060*/  VIADD R3, R13, 0x1 ;  /* 0x000000010d037836 */ /* 0x000fe20000000000 */
[----:B------:R-:W-:-:S03]  /*f070*/  ULOP3.LUT UR6, URZ, UR54, URZ, 0x33, !UPT ;  /* 0x000000363f067292 */ /* 0x000fc6000f8e333f */
[----:B------:R-:W0:Y:S01]  /*f080*/  SHFL.IDX PT, R14, R12, RZ, 0x1c1f ;  /* 0x001c1fff0c0e7589 */ /* 0x000e2200000e0000 */
[----:B------:R-:W-:Y:S02]  /*f090*/  WARPGROUP.DEPBAR.LE gsb0, 0x0 ;  /* 0x00008000000079c5 */ /* 0x000fe40000010000 */
[----:B------:R1:W-:Y:S06]  /*f0a0*/  BAR.ARV R15, 0x100 ;  /* 0x0004000f0000751d */ /* 0x0003ec0000002000 */
[----:B------:R2:W-:Y:S02]  /*f0b0*/  @!P3 SYNCS.ARRIVE.TRANS64.RED.A1T0 RZ, [R0+URZ], RZ ;  /* 0x000000ff00ffb9a7 */ /* 0x0005e4000810043f */
[----:B--2---:R-:W-:-:S05]  /*f0c0*/  IMAD R0, R18, -0x2, R3 ;  /* 0xfffffffe12007824 */ /* 0x004fca00078e0203 */
[C---:B------:R-:W-:Y:S01]  /*f0d0*/  IADD3 R10, R0.reuse, -UR53, R17 ;  /* 0x80000035000a7c10 */ /* 0x040fe2000fffe011 */
[----:B------:R-:W-:-:S04]  /*f0e0*/  VIADD R0, R0, 0xffffffff ;  /* 0xffffffff00007836 */ /* 0x000fc80000000000 */
[C---:B------:R-:W-:Y:S02]  /*f0f0*/  VIADD R11, R10.reuse, UR52 ;  /* 0x000000340a0b7c36 */ /* 0x040fe40008000000 */
[----:B------:R-:W-:Y:S02]  /*f100*/  VIADD R10, R10, UR6 ;  /* 0x000000060a0a7c36 */ /* 0x000fe40008000000 */
[--C-:B0-----:R-:W-:Y:S02]  /*f110*/  IMAD.IADD R9, R11, 0x1, R14.reuse ;  /* 0x000000010b097824 */ /* 0x101fe400078e020e */
[----:B------:R-:W-:Y:S01]  /*f120*/  IMAD.IADD R3, R10, 0x1, R14 ;  /* 0x000000010a037824 */ /* 0x000fe200078e020e */
[----:B-1----:R-:W-:Y:S06]  /*f130*/  @P1 BRA `(.L_x_1040) ;  /* 0x0000000000541947 */ /* 0x002fec0003800000 */
[----:B------:R-:W-:Y:S01]  /*f140*/  IADD3 R15, R17, -UR53, R14 ;  /* 0x80000035110f7c10 */ /* 0x000fe2000fffe00e */
        /* <DEDUP_REMOVED lines=11> */
.L_x_1042:
[----:B------:R-:W-:-:S05]  /*f200*/  IMAD.U32 R20, RZ, RZ, UR49 ;  /* 0x00000031ff147e24 */ /* 0x000fca000f8e00ff */
[----:B------:R-:W-:-:S13]  /*f210*/  ISETP.NE.AND P1, PT, R20, 0x1, PT ;  /* 0x000000011400780c */ /* 0x000fda0003f25270 */
[----:B------:R-:W0:Y:S02]  /*f220*/  @P1 LDC.64 R200, c[0x0][0x9e8] ;  /* 0x00027a00ffc81b82 */ /* 0x000e240000000a00 */
[----:B0-----:R-:W-:-:S05]  /*f230*/  @P1 IMAD.HI.U32 R14, R15, R200, RZ ;  /* 0x000000c80f0e1227 */ /* 0x001fca00078e00ff */
[----:B------:R-:W-:-:S07]  /*f240*/  @P1 SHF.R.U32.HI R15, RZ, R201, R14 ;  /* 0x000000c9ff0f1219 */ /* 0x000fce000001160e */
.L_x_1043:
[----:B------:R-:W-:Y:S05]  /*f250*/  BSYNC B0 ;  /* 0x0000000000007941 */ /* 0x000fea0003800000 */
.L_x_1041:
[----:B------:R-:W-:-:S05]  /*f260*/  IMAD R14, R15, R20, R0 ;  /* 0x000000140f0e7224 */ /* 0x000fca00078e0200 */
[----:B------:R-:W-:Y:S02]  /*f270*/  VIADDMNMX R9, R14, R20, R9, PT ;  /* 0x000000140e097246 */ /* 0x000fe40003800109 */
[----:B------:R-:W-:-:S07]  /*f280*/  VIMNMX R3, R3, R14, !PT ;  /* 0x0000000e03037248 */ /* 0x000fce0007fe0100 */
.L_x_1040:
[C---:B------:R-:W-:Y:S01]  /*f290*/  ISETP.GE.AND P1, PT, R13.reuse, 0x2, PT ;  /* 0x000000020d00780c */ /* 0x040fe20003f26270 */
[----:B------:R-:W0:Y:S01]  /*f2a0*/  SHFL.IDX PT, R12, R12, 0x1, 0x1c1f ;  /* 0x003c1f000c0c7f89 */ /* 0x000e2200000e0000 */
[C---:B------:R-:W-:Y:S02]  /*f2b0*/  ISETP.GE.AND P2, PT, R13.reuse, 0x9, PT ;  /* 0x000000090d00780c */ /* 0x040fe40003f46270 */
        /* <DEDUP_REMOVED lines=223> */
[----:B------:R-:W-:Y:S01]  /*100b0*/  ISETP.GE.AND P6, PT, R13, 0x9a, PT ;  /* 0x0000009a0d00780c */ /* 0x000fe20003fc6270 */
[----:B0-----:R-:W-:-:S12]  /*100c0*/  IMAD.IADD R13, R10, 0x1, R12 ;  /* 0x000000010a0d7824 */ /* 0x001fd800078e020c */
[----:B------:R-:W-:Y:S02]  /*100d0*/  @P6 LOP3.LUT R16, R16, 0x8000000, RZ, 0xfc, !PT ;  /* 0x0800000010106812 */ /* 0x000fe400078efcff */
[----:B------:R-:W-:-:S04]  /*100e0*/  ISETP.GT.AND P6, PT, R3, 0x99, !P6 ;  /* 0x000000990300780c */ /* 0x000fc800077c4270 */
[----:B------:R-:W-:Y:S01]  /*100f0*/  ISETP.LT.OR P6, PT, R9, 0x9a, P6 ;  /* 0x0000009a0900780c */ /* 0x000fe200037c1670 */
[----:B------:R-:W-:-:S03]  /*10100*/  IMAD.IADD R9, R11, 0x1, R12 ;  /* 0x000000010b097824 */ /* 0x000fc600078e020c */
[----:B------:R-:W-:Y:S02]  /*10110*/  FSEL R133, R133, -INF , !P6 ;  /* 0xff80000085857808 */ /* 0x000fe40007000000 */
[----:B------:R-:W-:-:S13]  /*10120*/  PLOP3.LUT P6, PT, PT, PT, UP1, 0x40, 0x0 ;  /* 0x000000000000781c */ /* 0x000fda0003fce818 */
[----:B------:R-:W-:Y:S05]  /*10130*/  @P6 BRA `(.L_x_1044) ;  /* 0x0000000000546947 */ /* 0x000fea0003800000 */
        /* <DEDUP_REMOVED lines=12> */
.L_x_1046:
[----:B------:R-:W-:-:S05]  /*10200*/  IMAD.U32 R12, RZ, RZ, UR49 ;  /* 0x00000031ff0c7e24 */ /* 0x000fca000f8e00ff */
[----:B------:R-:W-:-:S13]  /*10210*/  ISETP.NE.AND P6, PT, R12, 0x1, PT ;  /* 0x000000010c00780c */ /* 0x000fda0003fc5270 */
[----:B------:R-:W0:Y:S02]  /*10220*/  @P6 LDC.64 R10, c[0x0][0x9e8] ;  /* 0x00027a00ff0a6b82 */ /* 0x000e240000000a00 */
[----:B0-----:R-:W-:-:S05]  /*10230*/  @P6 IMAD.HI.U32 R10, R3, R10, RZ ;  /* 0x0000000a030a6227 */ /* 0x001fca00078e00ff */
[----:B------:R-:W-:-:S07]  /*10240*/  @P6 SHF.R.U32.HI R3, RZ, R11, R10 ;  /* 0x0000000bff036219 */ /* 0x000fce000001160a */
.L_x_1047:
[----:B------:R-:W-:Y:S05]  /*10250*/  BSYNC B0 ;  /* 0x0000000000007941 */ /* 0x000fea0003800000 */
.L_x_1045:
[----:B------:R-:W-:-:S05]  /*10260*/  IMAD R0, R3, R12, R0 ;  /* 0x0000000c03007224 */ /* 0x000fca00078e0200 */
[----:B------:R-:W-:Y:S02]  /*10270*/  VIADDMNMX R9, R0, R12, R9, PT ;  /* 0x0000000c00097246 */ /* 0x000fe40003800109 */
[----:B------:R-:W-:-:S07]  /*10280*/  VIMNMX R13, R13, R0, !PT ;  /* 0x000000000d0d7248 */ /* 0x000fce0007fe0100 */
.L_x_1044:
[----:B------:R-:W-:Y:S02]  /*10290*/  ISETP.GT.AND P1, PT, R13, 0x20, !P1 ;  /* 0x000000200d00780c */ /* 0x000fe40004f24270 */
        /* <DEDUP_REMOVED lines=96> */
[----:B------:R-:W-:Y:S01]  /*108a0*/  FMNMX.FTZ R10, R133, R0, !PT ;  /* 0x00000000850a7209 */ /* 0x000fe20007810000 */
[----:B------:R-:W-:Y:S01]  /*108b0*/  IMAD.U32 R0, RZ, RZ, UR37 ;  /* 0x00000025ff007e24 */ /* 0x000fe2000f8e00ff */
[----:B------:R-:W-:Y:S02]  /*108c0*/  ISETP.LT.OR P1, PT, R9, 0x59, P1 ;  /* 0x000000590900780c */ /* 0x000fe40000f21670 */
[----:B------:R-:W-:Y:S01]  /*108d0*/  ISETP.GT.AND P2, PT, R13, 0x89, !P2 ;  /* 0x000000890d00780c */ /* 0x000fe20005744270 */
[----:B------:R-:W0:Y:S01]  /*108e0*/  SHFL.BFLY PT, R3, R10, 0x2, 0x1f ;  /* 0x0c401f000a037f89 */ /* 0x000e2200000e0000 */
[----:B------:R-:W-:Y:S02]  /*108f0*/  FSEL R166, R166, -INF , !P1 ;  /* 0xff800000a6a67808 */ /* 0x000fe40004800000 */
[----:B------:R-:W-:-:S02]  /*10900*/  LOP3.LUT P1, RZ, R16, 0x2000, RZ, 0xc0, !PT ;  /* 0x0000200010ff7812 */ /* 0x000fc4000782c0ff */
[----:B------:R-:W-:Y:S02]  /*10910*/  ISETP.LT.OR P2, PT, R9, 0x8a, P2 ;  /* 0x0000008a0900780c */ /* 0x000fe40001741670 */
        /* <DEDUP_REMOVED lines=88> */
[----:B------:R-:W-:Y:S02]  /*10ea0*/  ISETP.GT.AND P1, PT, R13, RZ, !P6 ;  /* 0x000000ff0d00720c */ /* 0x000fe40007724270 */
        /* <DEDUP_REMOVED lines=26> */
[--C-:B0-----:R-:W-:Y:S01]  /*11050*/  FFMA.FTZ R186, R141, UR37, -R0.reuse ;  /* 0x000000258dba7c23 */ /* 0x101fe20008010800 */
        /* <DEDUP_REMOVED lines=75> */
[----:B------:R0:W-:Y:S01]  /*11510*/  MUFU.EX2 R140, R186 ;  /* 0x000000ba008c7308 */ /* 0x0001e20000000800 */
[----:B------:R-:W-:-:S05]  /*11520*/  FMNMX.FTZ R184, R135, R184, !PT ;  /* 0x000000b887b87209 */ /* 0x000fca0007810000 */
[----:B------:R-:W1:Y:S02]  /*11530*/  SHFL.BFLY PT, R145, R184, 0x2, 0x1f ;  /* 0x0c401f00b8917f89 */ /* 0x000e6400000e0000 */
[----:B------:R-:W-:Y:S01]  /*11540*/  MUFU.EX2 R176, R176 ;  /* 0x000000b000b07308 */ /* 0x000fe20000000800 */
[----:B0-----:R-:W-:-:S05]  /*11550*/  FSEL R186, R3, RZ, P1 ;  /* 0x000000ff03ba7208 */ /* 0x001fca0000800000 */
[----:B------:R-:W-:Y:S02]  /*11560*/  FADD.FTZ R186, -R186, R7 ;  /* 0x00000007baba7221 */ /* 0x000fe40000010100 */
[----:B------:R-:W-:Y:S02]  /*11570*/  MUFU.EX2 R7, R133 ;  /* 0x0000008500077308 */ /* 0x000fe40000000800 */
[----:B------:R-:W-:-:S06]  /*11580*/  FMUL.FTZ R186, R186, UR37 ;  /* 0x00000025baba7c20 */ /* 0x000fcc0008410000 */
[----:B------:R-:W0:Y:S01]  /*11590*/  MUFU.EX2 R186, R186 ;  /* 0x000000ba00ba7308 */ /* 0x000e220000000800 */
[----:B-1----:R-:W-:-:S07]  /*115a0*/  FMNMX.FTZ R145, R184, R145, !PT ;  /* 0x00000091b8917209 */ /* 0x002fce0007810000 */
[----:B------:R-:W-:Y:S01]  /*115b0*/  MUFU.EX2 R177, R177 ;  /* 0x000000b100b17308 */ /* 0x000fe20000000800 */
[----:B------:R-:W1:Y:S07]  /*115c0*/  SHFL.BFLY PT, R184, R145, 0x1, 0x1f ;  /* 0x0c201f0091b87f89 */ /* 0x000e6e00000e0000 */
[----:B------:R-:W-:Y:S01]  /*115d0*/  MUFU.EX2 R180, R180 ;  /* 0x000000b400b47308 */ /* 0x000fe20000000800 */
[----:B0-----:R-:W-:-:S04]  /*115e0*/  FFMA.FTZ R193, R186, R6, R15 ;  /* 0x00000006bac17223 */ /* 0x001fc8000001000f */
[----:B------:R-:W-:-:S03]  /*115f0*/  FADD.FTZ R193, R10, R193 ;  /* 0x000000c10ac17221 */ /* 0x000fc60000010000 */
[----:B------:R-:W-:Y:S08]  /*11600*/  MUFU.EX2 R181, R181 ;  /* 0x000000b500b57308 */ /* 0x000ff00000000800 */
[----:B------:R-:W-:Y:S01]  /*11610*/  MUFU.EX2 R152, R152 ;  /* 0x0000009800987308 */ /* 0x000fe20000000800 */
[----:B-1----:R-:W-:Y:S01]  /*11620*/  FMNMX.FTZ R0, R145, R184, !PT ;  /* 0x000000b891007209 */ /* 0x002fe20007810000 */
[----:B------:R-:W-:-:S03]  /*11630*/  IMAD.U32 R145, RZ, RZ, UR37 ;  /* 0x00000025ff917e24 */ /* 0x000fc6000f8e00ff */
[C---:B------:R-:W-:Y:S01]  /*11640*/  FSETP.NEU.FTZ.AND P1, PT, R0.reuse, -INF , PT ;  /* 0xff8000000000780b */ /* 0x040fe20003f3d000 */
[----:B------:R-:W-:-:S02]  /*11650*/  FFMA.FTZ R184, R0, R145, -8 ;  /* 0xc100000000b87423 */ /* 0x000fc40000010091 */
[----:B------:R-:W-:Y:S03]  /*11660*/  MUFU.EX2 R153, R153 ;  /* 0x0000009900997308 */ /* 0x000fe60000000800 */
[----:B------:R-:W-:-:S05]  /*11670*/  FSEL R184, R184, RZ, P1 ;  /* 0x000000ffb8b87208 */ /* 0x000fca0000800000 */
        /* <DEDUP_REMOVED lines=12> */
[----:B------:R-:W-:Y:S01]  /*11740*/  FFMA.FTZ R162, R166, UR37, -R184 ;  /* 0x00000025a6a27c23 */ /* 0x000fe200080108b8 */
[----:B------:R-:W-:-:S01]  /*11750*/  FADD.FTZ R166, R12, R193 ;  /* 0x000000c10ca67221 */ /* 0x000fc20000010000 */
[--C-:B------:R-:W-:Y:S01]  /*11760*/  FFMA.FTZ R170, R170, UR37, -R184.reuse ;  /* 0x00000025aaaa7c23 */ /* 0x100fe200080108b8 */
[----:B------:R-:W-:-:S01]  /*11770*/  FFMA.FTZ R171, R171, UR37, -R184 ;  /* 0x00000025abab7c23 */ /* 0x000fc200080108b8 */
        /* <DEDUP_REMOVED lines=30> */
[----:B------:R-:W-:-:S02]  /*11960*/  FFMA.FTZ R135, R135, UR37, -R184 ;  /* 0x0000002587877c23 */ /* 0x000fc400080108b8 */
[----:B------:R-:W2:Y:S01]  /*11970*/  MUFU.EX2 R145, R145 ;  /* 0x0000009100917308 */ /* 0x000ea20000000800 */
[----:B0-----:R-:W-:-:S04]  /*11980*/  FFMA.FTZ R6, R187, R5, R188 ;  /* 0x00000005bb067223 */ /* 0x001fc800000100bc */
[----:B------:R-:W-:-:S03]  /*11990*/  FADD.FTZ R6, R11, R6 ;  /* 0x000000060b067221 */ /* 0x000fc60000010000 */
[----:B------:R-:W0:Y:S01]  /*119a0*/  MUFU.EX2 R192, R192 ;  /* 0x000000c000c07308 */ /* 0x000e220000000800 */
[----:B------:R-:W-:-:S04]  /*119b0*/  FADD.FTZ R5, R133, R6 ;  /* 0x0000000685057221 */ /* 0x000fc80000010000 */
[----:B-1----:R-:W-:-:S03]  /*119c0*/  FADD.FTZ R6, R190, R5 ;  /* 0x00000005be067221 */ /* 0x002fc60000010000 */
[----:B------:R-:W1:Y:S01]  /*119d0*/  MUFU.EX2 R149, R149 ;  /* 0x0000009500957308 */ /* 0x000e620000000800 */
[----:B--2---:R-:W-:-:S07]  /*119e0*/  FADD.FTZ R5, R145, R6 ;  /* 0x0000000691057221 */ /* 0x004fce0000010000 */
[----:B------:R2:W-:Y:S01]  /*119f0*/  MUFU.EX2 R8, R191 ;  /* 0x000000bf00087308 */ /* 0x0005e20000000800 */
[----:B0-----:R-:W-:-:S07]  /*11a00*/  FADD.FTZ R6, R192, R5 ;  /* 0x00000005c0067221 */ /* 0x001fce0000010000 */
[----:B------:R-:W0:Y:S01]  /*11a10*/  MUFU.EX2 R194, R194 ;  /* 0x000000c200c27308 */ /* 0x000e220000000800 */
[----:B--2---:R-:W-:-:S01]  /*11a20*/  FADD.FTZ R191, R21, R166 ;  /* 0x000000a615bf7221 */ /* 0x004fc20000010000 */
[----:B-1----:R-:W-:-:S03]  /*11a30*/  FADD.FTZ R5, R149, R6 ;  /* 0x0000000695057221 */ /* 0x002fc60000010000 */
[----:B------:R-:W-:-:S03]  /*11a40*/  FADD.FTZ R166, R14, R191 ;  /* 0x000000bf0ea67221 */ /* 0x000fc60000010000 */
[----:B------:R-:W1:Y:S01]  /*11a50*/  MUFU.EX2 R170, R170 ;  /* 0x000000aa00aa7308 */ /* 0x000e620000000800 */
[----:B------:R-:W-:-:S04]  /*11a60*/  FADD.FTZ R191, R185, R166 ;  /* 0x000000a6b9bf7221 */ /* 0x000fc80000010000 */
[----:B------:R-:W-:-:S03]  /*11a70*/  FADD.FTZ R166, R20, R191 ;  /* 0x000000bf14a67221 */ /* 0x000fc60000010000 */
[----:B------:R-:W2:Y:S01]  /*11a80*/  MUFU.EX2 R171, R171 ;  /* 0x000000ab00ab7308 */ /* 0x000ea20000000800 */
[----:B------:R-:W-:-:S01]  /*11a90*/  FADD.FTZ R191, R189, R166 ;  /* 0x000000a6bdbf7221 */ /* 0x000fc20000010000 */
[----:B0-----:R-:W-:-:S03]  /*11aa0*/  FADD.FTZ R5, R194, R5 ;  /* 0x00000005c2057221 */ /* 0x001fc60000010000 */
[----:B------:R-:W-:-:S03]  /*11ab0*/  FADD.FTZ R6, R168, R191 ;  /* 0x000000bfa8067221 */ /* 0x000fc60000010000 */
[----:B------:R-:W0:Y:S01]  /*11ac0*/  MUFU.EX2 R174, R174 ;  /* 0x000000ae00ae7308 */ /* 0x000e220000000800 */
[----:B-1----:R-:W-:-:S01]  /*11ad0*/  FADD.FTZ R166, R170, R5 ;  /* 0x00000005aaa67221 */ /* 0x002fc20000010000 */
[----:B------:R-:W-:-:S04]  /*11ae0*/  FADD.FTZ R5, R169, R6 ;  /* 0x00000006a9057221 */ /* 0x000fc80000010000 */
[----:B------:R-:W-:Y:S02]  /*11af0*/  FADD.FTZ R6, R172, R5 ;  /* 0x00000005ac067221 */ /* 0x000fe40000010000 */
[----:B------:R-:W1:Y:S01]  /*11b00*/  MUFU.EX2 R175, R175 ;  /* 0x000000af00af7308 */ /* 0x000e620000000800 */
[----:B--2---:R-:W-:-:S01]  /*11b10*/  FADD.FTZ R191, R171, R166 ;  /* 0x000000a6abbf7221 */ /* 0x004fc20000010000 */
[----:B------:R-:W-:-:S04]  /*11b20*/  FADD.FTZ R5, R173, R6 ;  /* 0x00000006ad057221 */ /* 0x000fc80000010000 */
[----:B------:R-:W-:Y:S02]  /*11b30*/  FADD.FTZ R6, R176, R5 ;  /* 0x00000005b0067221 */ /* 0x000fe40000010000 */
[----:B------:R-:W2:Y:S01]  /*11b40*/  MUFU.EX2 R178, R178 ;  /* 0x000000b200b27308 */ /* 0x000ea20000000800 */
[----:B0-----:R-:W-:-:S01]  /*11b50*/  FADD.FTZ R166, R174, R191 ;  /* 0x000000bfaea67221 */ /* 0x001fc20000010000 */
[----:B------:R-:W-:-:S04]  /*11b60*/  FADD.FTZ R5, R177, R6 ;  /* 0x00000006b1057221 */ /* 0x000fc80000010000 */
[----:B------:R-:W-:Y:S02]  /*11b70*/  FADD.FTZ R6, R180, R5 ;  /* 0x00000005b4067221 */ /* 0x000fe40000010000 */
        /* <DEDUP_REMOVED lines=17> */
[----:B-1----:R-:W-:-:S04]  /*11c90*/  FADD.FTZ R191, R155, R166 ;  /* 0x000000a69bbf7221 */ /* 0x002fc80000010000 */
[----:B------:R-:W-:-:S03]  /*11ca0*/  FADD.FTZ R166, R8, R191 ;  /* 0x000000bf08a67221 */ /* 0x000fc60000010000 */
        /* <DEDUP_REMOVED lines=21> */
[----:B0-----:R-:W-:-:S04]  /*11e00*/  FADD.FTZ R6, R136, R5 ;  /* 0x0000000588067221 */ /* 0x001fc80000010000 */
[----:B------:R-:W-:-:S03]  /*11e10*/  FADD.FTZ R6, R13, R6 ;  /* 0x000000060d067221 */ /* 0x000fc60000010000 */
[----:B------:R-:W0:Y:S01]  /*11e20*/  MUFU.EX2 R142, R142 ;  /* 0x0000008e008e7308 */ /* 0x000e220000000800 */
[----:B-1----:R-:W-:-:S01]  /*11e30*/  FADD.FTZ R166, R138, R191 ;  /* 0x000000bf8aa67221 */ /* 0x002fc20000010000 */
[----:B------:R-:W-:Y:S01]  /*11e40*/  FFMA.FTZ R191, R127, UR37, -R184 ;  /* 0x000000257fbf7c23 */ /* 0x000fe200080108b8 */
[----:B------:R-:W-:-:S05]  /*11e50*/  FADD.FTZ R127, R131, R6 ;  /* 0x00000006837f7221 */ /* 0x000fca0000010000 */
[----:B------:R-:W1:Y:S01]  /*11e60*/  MUFU.EX2 R143, R143 ;  /* 0x0000008f008f7308 */ /* 0x000e620000000800 */
[----:B--2---:R-:W-:-:S01]  /*11e70*/  FADD.FTZ R5, R139, R166 ;  /* 0x000000a68b057221 */ /* 0x004fc20000010000 */
[----:B------:R-:W-:Y:S01]  /*11e80*/  FADD.FTZ R166, R140, R127 ;  /* 0x0000007f8ca67221 */ /* 0x000fe20000010000 */
[----:B------:R-:W-:-:S01]  /*11e90*/  FFMA.FTZ R127, R130, UR37, -R184 ;  /* 0x00000025827f7c23 */ /* 0x000fc200080108b8 */
[----:B------:R-:W-:-:S04]  /*11ea0*/  FFMA.FTZ R130, R137, UR37, -R184 ;  /* 0x0000002589827c23 */ /* 0x000fc800080108b8 */
        /* <DEDUP_REMOVED lines=46> */
[----:B------:R-:W-:Y:S01]  /*12190*/  FADD.FTZ R6, R7, R6 ;  /* 0x0000000607067221 */ /* 0x000fe20000010000 */
[----:B--2---:R-:W-:-:S04]  /*121a0*/  FADD.FTZ R5, R134, R5 ;  /* 0x0000000586057221 */ /* 0x004fc80000010000 */
[----:B0-----:R-:W-:Y:S01]  /*121b0*/  FADD.FTZ R5, R135, R5 ;  /* 0x0000000587057221 */ /* 0x001fe20000010000 */
[----:B------:R-:W-:Y:S06]  /*121c0*/  @!P0 BRA `(.L_x_1048) ;  /* 0x0000000000048947 */ /* 0x000fec0003800000 */
[----:B------:R-:W-:Y:S01]  /*121d0*/  BPT.TRAP 0x1 ;  /* 0x000000040000795c */ /* 0x000fe20000300000 */
.L_x_1048:
        /* <DEDUP_REMOVED lines=147> */
[----:B------:R-:W-:-:S05]  /*12b10*/  UMOV UR49, UR55 ;  /* 0x0000003700317c82 */ /* 0x000fca0008000000 */
.L_x_1031:
[----:B------:R-:W-:Y:S06]  /*12b20*/  BAR.ARV 0x8, 0x180 ;  /* 0x0206000000007b1d */ /* 0x000fec0000002000 */
[----:B------:R-:W-:Y:S05]  /*12b30*/  @!P0 BRA `(.L_x_1050) ;  /* 0x0000000000048947 */ /* 0x000fea0003800000 */
[----:B------:R-:W-:Y:S01]  /*12b40*/  BPT.TRAP 0x1 ;  /* 0x000000040000795c */ /* 0x000fe20000300000 */
.L_x_1050:
[----:B------:R-:W-:Y:S01]  /*12b50*/  ULEA UR9, UR49, UR41, 0x3 ;  /* 0x0000002931097291 */ /* 0x000fe2000f8e183f */
[----:B------:R-:W-:-:S05]  /*12b60*/  IMAD.U32 R4, RZ, RZ, UR45 ;  /* 0x0000002dff047e24 */ /* 0x000fca000f8e00ff */
[----:B------:R-:W-:-:S04]  /*12b70*/  SHF.L.U32 R4, R4, 0x1f, RZ ;  /* 0x0000001f04047819 */ /* 0x000fc800000006ff */
[----:B------:R0:W1:Y:S01]  /*12b80*/  SYNCS.PHASECHK.TRANS64.TRYWAIT P1, [UR9+0x33450], R4 ;  /* 0x03345004ff0075a7 */ /* 0x0000620008020149 */
[----:B------:R-:W-:Y:S05]  /*12b90*/  @!P0 BRA `(.L_x_1051) ;  /* 0x0000000000048947 */ /* 0x000fea0003800000 */
[----:B------:R-:W-:Y:S01]  /*12ba0*/  BPT.TRAP 0x1 ;  /* 0x000000040000795c */ /* 0x000fe20000300000 */
.L_x_1051:
[----:B-1----:R-:W-:Y:S05]  /*12bb0*/  @P1 BRA `(.L_x_1052) ;  /* 0x0000000000081947 */ /* 0x002fea0003800000 */
[----:B------:R-:W1:Y:S02]  /*12bc0*/  SYNCS.PHASECHK.TRANS64.TRYWAIT P1, [UR9+0x33450], R4 ;  /* 0x03345004ff0075a7 */ /* 0x000e640008020149 */
[----:B-1----:R-:W-:Y:S05]  /*12bd0*/  @!P1 BRA `(.L_x_1053) ;  /* 0x0000008400349947 */ /* 0x002fea0003800000 */
.L_x_1052:
[----:B------:R-:W-:Y:S01]  /*12be0*/  UIADD3 UR41, UR41, 0x200, URZ ;  /* 0x0000020029297890 */ /* 0x000fe2000fffe03f */
[----:B------:R-:W-:Y:S01]  /*12bf0*/  WARPGROUP.ARRIVE ;  /* 0x00000000000079c5 */ /* 0x000fe20000000000 */
[----:B------:R-:W-:Y:S01]  /*12c00*/  UMOV UR7, 0xc0000010 ;  /* 0xc000001000077882 */ /* 0x000fe20000000000 */
[----:B------:R-:W-:Y:S01]  /*12c10*/  ULDC.64 UR10, c[0x0][0x9a0] ;  /* 0x00026800000a7ab9 */ /* 0x000fe20000000a00 */
[----:B------:R-:W-:Y:S01]  /*12c20*/  USHF.R.U32.HI UR41, URZ, 0x4, UR41 ;  /* 0x000000043f297899 */ /* 0x000fe20008011629 */
[----:B-1----:R-:W-:Y:S01]  /*12c30*/  IMAD.MOV.U32 R7, RZ, RZ, 0x3f800000 ;  /* 0x3f800000ff077424 */ /* 0x002fe200078e00ff */
[----:B------:R-:W-:Y:S02]  /*12c40*/  UISETP.NE.U32.AND UP0, UPT, UR10, URZ, UPT ;  /* 0x0000003f0a00728c */ /* 0x000fe4000bf05070 */
[----:B------:R-:W-:Y:S02]  /*12c50*/  ULOP3.LUT UR41, UR41, 0x3fff, URZ, 0xc0, !UPT ;  /* 0x00003fff29297892 */ /* 0x000fe4000f8ec03f */
[----:B------:R-:W-:-:S02]  /*12c60*/  UISETP.NE.AND.EX UP0, UPT, UR11, URZ, UPT, UP0 ;  /* 0x0000003f0b00728c */ /* 0x000fc4000bf05300 */
[----:B------:R-:W-:-:S04]  /*12c70*/  ULOP3.LUT UR8, UR41, 0x10000, URZ, 0xfc, !UPT ;  /* 0x0001000029087892 */ /* 0x000fc8000f8efc3f */
[----:B------:R-:W-:Y:S01]  /*12c80*/  UIMAD UR8, UR49, 0x780, UR8 ;  /* 0x00000780310878a4 */ /* 0x000fe2000f8e0208 */
[----:B------:R-:W-:-:S03]  /*12c90*/  PLOP3.LUT P1, PT, PT, PT, UP0, 0x80, 0x0 ;  /* 0x000000000000781c */ /* 0x000fc60003f2f008 */
[----:B------:R-:W-:Y:S01]  /*12ca0*/  UIADD3 UR4, UR8, 0x180, URZ ;  /* 0x0000018008047890 */ /* 0x000fe2000fffe03f */
[----:B------:R-:W-:Y:S02]  /*12cb0*/  @UP0 ULDC.64 UR12, c[0x0][0x9c8] ;  /* 0x00027200000c0ab9 */ /* 0x000fe40000000a00 */
[----:B------:R-:W-:-:S06]  /*12cc0*/  UMOV UR6, UR8 ;  /* 0x0000000800067c82 */ /* 0x000fcc0008000000 */
[----:B------:R-:W-:Y:S01]  /*12cd0*/  QGMMA.64x192x32.F32.E4M3.E4M3 R24, R216, gdesc[UR4], R24, gsb0 ;  /* 0x02e00004d8187df3 */ /* 0x000fe20008000818 */
[----:B------:R-:W-:Y:S01]  /*12ce0*/  UMOV UR7, 0xc0000010 ;  /* 0xc000001000077882 */ /* 0x000fe20000000000 */
[----:B------:R-:W-:Y:S01]  /*12cf0*/  UMOV UR6, UR4 ;  /* 0x0000000400067c82 */ /* 0x000fe20008000000 */
[----:B------:R-:W-:Y:S01]  /*12d00*/  UIADD3 UR4, UR8, 0x300, URZ ;  /* 0x0000030008047890 */ /* 0x000fe2000fffe03f */
[----:B------:R-:W-:Y:S02]  /*12d10*/  WARPGROUP.DEPBAR.LE gsb0, 0x0 ;  /* 0x00008000000079c5 */ /* 0x000fe40000010000 */
[----:B------:R-:W-:-:S14]  /*12d20*/  WARPGROUP.ARRIVE ;  /* 0x00000000000079c5 */ /* 0x000fdc0000000000 */
[----:B------:R-:W-:Y:S01]  /*12d30*/  QGMMA.64x192x32.F32.E4M3.E4M3 R24, R212, gdesc[UR4], R24, gsb0 ;  /* 0x02e00004d4187df3 */ /* 0x000fe20008000818 */
[----:B------:R-:W-:Y:S01]  /*12d40*/  UMOV UR6, UR4 ;  /* 0x0000000400067c82 */ /* 0x000fe20008000000 */
[----:B------:R-:W-:Y:S01]  /*12d50*/  UMOV UR7, 0xc0000010 ;  /* 0xc000001000077882 */ /* 0x000fe20000000000 */
[----:B------:R-:W-:Y:S01]  /*12d60*/  @UP0 UIMAD.WIDE.U32 UR4, UR44, UR12, URZ ;  /* 0x0000000c2c0402a5 */ /* 0x000fe2000f8e003f */
[----:B------:R-:W-:Y:S02]  /*12d70*/  WARPGROUP.DEPBAR.LE gsb0, 0x0 ;  /* 0x00008000000079c5 */ /* 0x000fe40000010000 */
[----:B------:R-:W-:-:S14]  /*12d80*/  WARPGROUP.ARRIVE ;  /* 0x00000000000079c5 */ /* 0x000fdc0000000000 */
[----:B------:R-:W-:Y:S01]  /*12d90*/  QGMMA.64x192x32.F32.E4M3.E4M3 R24, R208, gdesc[UR4], R24, gsb0 ;  /* 0x02e00004d0187df3 */ /* 0x000fe20008000818 */
[----:B------:R-:W-:Y:S02]  /*12da0*/  @UP0 USHF.R.S32.HI UR6, URZ, 0x1f, UR44 ;  /* 0x0000001f3f060899 */ /* 0x000fe4000801142c */
[----:B------:R-:W-:Y:S02]  /*12db0*/  @UP0 USHF.R.S32.HI UR7, URZ, 0x1f, UR42 ;  /* 0x0000001f3f070899 */ /* 0x000fe4000801142a */
[----:B------:R-:W-:-:S04]  /*12dc0*/  @UP0 UIMAD UR6, UR6, UR12, URZ ;  /* 0x0000000c060602a4 */ /* 0x000fc8000f8e023f */
        /* <DEDUP_REMOVED lines=8> */
[----:B------:R-:W-:Y:S02]  /*12e50*/  @UP0 ULEA.HI.X UR7, UR4, UR11, UR5, 0x2, UP1 ;  /* 0x0000000b04070291 */ /* 0x000fe400088f1405 */
[----:B------:R-:W-:-:S04]  /*12e60*/  IMAD.U32 R8, RZ, RZ, UR6 ;  /* 0x00000006ff087e24 */ /* 0x000fc8000f8e00ff */
[----:B------:R-:W-:-:S05]  /*12e70*/  IMAD.U32 R9, RZ, RZ, UR7 ;  /* 0x00000007ff097e24 */ /* 0x000fca000f8e00ff */
[----:B------:R1:W2:Y:S01]  /*12e80*/  @P1 LDG.E R7, desc[UR50][R8.64] ;  /* 0x0000003208071981 */ /* 0x0002a2000c1e1900 */
[----:B------:R-:W-:Y:S01]  /*12e90*/  UIADD3 UR4, UR8, 0x480, URZ ;  /* 0x0000048008047890 */ /* 0x000fe2000fffe03f */
[----:B------:R-:W-:-:S06]  /*12ea0*/  UMOV UR7, 0xc0000010 ;  /* 0xc000001000077882 */ /* 0x000fcc0000000000 */
[----:B------:R-:W-:Y:S01]  /*12eb0*/  UMOV UR6, UR4 ;  /* 0x0000000400067c82 */ /* 0x000fe20008000000 */
[----:B------:R-:W-:Y:S01]  /*12ec0*/  UIADD3 UR8, UR8, 0x600, URZ ;  /* 0x0000060008087890 */ /* 0x000fe2000fffe03f */
[----:B------:R-:W-:Y:S02]  /*12ed0*/  WARPGROUP.DEPBAR.LE gsb0, 0x0 ;  /* 0x00008000000079c5 */ /* 0x000fe40000010000 */
[----:B------:R-:W-:-:S06]  /*12ee0*/  WARPGROUP.ARRIVE ;  /* 0x00000000000079c5 */ /* 0x000fcc0000000000 */
[----:B------:R-:W-:Y:S01]  /*12ef0*/  QGMMA.64x192x32.F32.E4M3.E4M3 R24, R204, gdesc[UR4], R24, gsb0 ;  /* 0x02e00004cc187df3 */ /* 0x000fe20008000818 */
[----:B------:R-:W-:Y:S01]  /*12f00*/  UMOV UR6, UR8 ;  /* 0x0000000800067c82 */ /* 0x000fe20008000000 */
[----:B------:R-:W-:Y:S01]  /*12f10*/  UMOV UR7, 0xc0000010 ;  /* 0xc000001000077882 */ /* 0x000fe20000000000 */
[----:B------:R-:W3:Y:S04]  /*12f20*/  SHFL.BFLY PT, R11, R6, 0x2, 0x1f ;  /* 0x0c401f00060b7f89 */ /* 0x000ee800000e0000 */
[----:B------:R-:W4:Y:S01]  /*12f30*/  SHFL.BFLY PT, R10, R5, 0x2, 0x1f ;  /* 0x0c401f00050a7f89 */ /* 0x000f2200000e0000 */
[----:B---3--:R-:W-:-:S01]  /*12f40*/  FADD.FTZ R11, R11, R6 ;  /* 0x000000060b0b7221 */ /* 0x008fc20000010000 */
[----:B----4-:R-:W-:-:S04]  /*12f50*/  FADD.FTZ R10, R10, R5 ;  /* 0x000000050a0a7221 */ /* 0x010fc80000010000 */
[----:B0-----:R-:W0:Y:S04]  /*12f60*/  SHFL.BFLY PT, R4, R11, 0x1, 0x1f ;  /* 0x0c201f000b047f89 */ /* 0x001e2800000e0000 */
[----:B-1----:R-:W1:Y:S01]  /*12f70*/  SHFL.BFLY PT, R9, R10, 0x1, 0x1f ;  /* 0x0c201f000a097f89 */ /* 0x002e6200000e0000 */
[----:B------:R-:W-:Y:S02]  /*12f80*/  IMAD.MOV.U32 R6, RZ, RZ, RZ ;  /* 0x000000ffff067224 */ /* 0x000fe400078e00ff */
[----:B0-----:R-:W-:Y:S01]  /*12f90*/  FADD.FTZ R8, R11, R4 ;  /* 0x000000040b087221 */ /* 0x001fe20000010000 */
[----:B-1----:R-:W-:-:S04]  /*12fa0*/  FADD.FTZ R12, R10, R9 ;  /* 0x000000090a0c7221 */ /* 0x002fc80000010000 */
[C---:B------:R-:W-:Y:S01]  /*12fb0*/  FSETP.NE.FTZ.AND P1, PT, R8.reuse, RZ, PT ;  /* 0x000000ff0800720b */ /* 0x040fe20003f35000 */
[----:B------:R-:W-:Y:S01]  /*12fc0*/  FMUL.FTZ R13, R8, 0.00390625 ;  /* 0x3b800000080d7820 */ /* 0x000fe20000410000 */
[----:B------:R-:W-:-:S04]  /*12fd0*/  FMUL.FTZ R14, R12, 0.00390625 ;  /* 0x3b8000000c0e7820 */ /* 0x000fc80000410000 */
        /* <DEDUP_REMOVED lines=26> */
.L_x_1054:
[----:B------:R-:W-:Y:S01]  /*13180*/  UIADD3 UR4, UR9, 0x33460, URZ ;  /* 0x0003346009047890 */ /* 0x000fe2000fffe03f */
[-C--:B------:R-:W-:Y:S01]  /*13190*/  FMUL.FTZ R134, R28, R6.reuse ;  /* 0x000000061c867220 */ /* 0x080fe20000410000 */
[----:B------:R-:W-:Y:S01]  /*131a0*/  UIADD3 UR49, UR49, 0x1, URZ ;  /* 0x0000000131317890 */ /* 0x000fe2000fffe03f */
[-C--:B------:R-:W-:Y:S01]  /*131b0*/  FMUL.FTZ R132, R29, R6.reuse ;  /* 0x000000061d847220 */ /* 0x080fe20000410000 */
[----:B------:R-:W-:Y:S01]  /*131c0*/  UPRMT UR4, UR40, 0x654, UR4 ;  /* 0x0000065428047896 */ /* 0x000fe20008000004 */
[-C--:B------:R-:W-:Y:S01]  /*131d0*/  FMUL.FTZ R129, R33, R6.reuse ;  /* 0x0000000621817220 */ /* 0x080fe20000410000 */
[----:B------:R-:W-:Y:S01]  /*131e0*/  UISETP.NE.AND UP0, UPT, UR49, 0x2, UPT ;  /* 0x000000023100788c */ /* 0x000fe2000bf05270 */
        /* <DEDUP_REMOVED lines=17> */
[----:B------:R-:W-:Y:S01]  /*13300*/  SYNCS.ARRIVE.TRANS64.RED.A1T0 RZ, [UR4], RZ ;  /* 0x000000ffffff79a7 */ /* 0x000fe20008100404 */
        /* <DEDUP_REMOVED lines=80> */
[----:B------:R-:W-:-:S12]  /*13810*/  ULOP3.LUT UR45, UR45, UR4, URZ, 0x3c, !UPT ;  /* 0x000000042d2d7292 */ /* 0x000fd8000f8e3c3f */
.L_x_980:
[----:B------:R-:W0:Y:S01]  /*13820*/  S2R R0, SR_CgaCtaId ;  /* 0x0000000000007919 */ /* 0x000e220000008800 */
[----:B------:R-:W-:Y:S01]  /*13830*/  MOV R37, 0x400 ;  /* 0x0000040000257802 */ /* 0x000fe20000000f00 */
[----:B------:R-:W-:Y:S01]  /*13840*/  IMAD.SHL.U32 R3, R22, 0x8, RZ ;  /* 0x0000000816037824 */ /* 0x000fe200078e00ff */
[----:B------:R-:W-:Y:S01]  /*13850*/  BSSY B0, `(.L_x_1055) ;  /* 0x00002c8000007945 */ /* 0x000fe20003800000 */
[----:B------:R-:W-:Y:S02]  /*13860*/  BAR.SYNC.DEFER_BLOCKING 0x5, 0x180 ;  /* 0x0146000000007b1d */ /* 0x000fe40000010000 */
[----:B------:R-:W-:Y:S01]  /*13870*/  VIADD R17, R3, 0x80 ;  /* 0x0000008003117836 */ /* 0x000fe20000000000 */
[----:B------:R-:W-:-:S04]  /*13880*/  SHF.R.S32.HI R34, RZ, 0x1f, R3 ;  /* 0x0000001fff227819 */ /* 0x000fc80000011403 */
[----:B------:R-:W-:Y:S02]  /*13890*/  SHF.R.S32.HI R36, RZ, 0x1f, R17 ;  /* 0x0000001fff247819 */ /* 0x000fe40000011411 */
[----:B0-----:R-:W-:-:S05]  /*138a0*/  LEA R37, R0, R37, 0x18 ;  /* 0x0000002500257211 */ /* 0x001fca00078ec0ff */
[----:B------:R-:W0:Y:S02]  /*138b0*/  LDS R0, [R37+0x334d0] ;  /* 0x0334d00025007984 */ /* 0x000e240000000800 */
[----:B0-----:R-:W-:Y:S01]  /*138c0*/  R2UR UR4, R0 ;  /* 0x00000000000472ca */ /* 0x001fe200000e0000 */
[----:B------:R-:W-:-:S05]  /*138d0*/  VIADD R0, R3, 0x40 ;  /* 0x0000004003007836 */ /* 0x000fca0000000000 */
[----:B------:R-:W-:Y:S01]  /*138e0*/  SHF.R.S32.HI R35, RZ, 0x1f, R0 ;  /* 0x0000001fff237819 */ /* 0x000fe20000011400 */
[----:B------:R-:W-:Y:S06]  /*138f0*/  BAR.ARV 0x4, 0x180 ;  /* 0x0106000000007b1d */ /* 0x000fec0000002000 */
[----:B------:R-:W-:Y:S05]  /*13900*/  @P0 BRA `(.L_x_1056) ;  /* 0x00000020005c0947 */ /* 0x000fea0003800000 */
[----:B------:R-:W0:Y:S01]  /*13910*/  S2R R50, SR_TID.X ;  /* 0x0000000000327919 */ /* 0x000e220000002100 */
[----:B------:R-:W-:Y:S01]  /*13920*/  ULDC.64 UR6, c[0x4][0x38] ;  /* 0x01000e0000067ab9 */ /* 0x000fe20000000a00 */
        /* <DEDUP_REMOVED lines=15> */
[----:B------:R-:W-:Y:S01]  /*13a20*/  F2FP.BF16.F32.PACK_AB R7, R118, R7 ;  /* 0x000000077607723e */ /* 0x000fe200000010ff */
[----:B0-----:R-:W-:Y:S01]  /*13a30*/  IMAD.SHL.U32 R40, R50, 0x4, RZ ;  /* 0x0000000432287824 */ /* 0x001fe200078e00ff */
        /* <DEDUP_REMOVED lines=30> */
[----:B------:R-:W-:Y:S01]  /*13c20*/  USHF.R.S32.HI UR10, URZ, 0x1f, UR42 ;  /* 0x0000001f3f0a7899 */ /* 0x000fe2000801142a */
[----:B------:R-:W-:Y:S01]  /*13c30*/  LOP3.LUT R40, R40, 0xc, RZ, 0xc0, !PT ;  /* 0x0000000c28287812 */ /* 0x000fe200078ec0ff */
[----:B------:R-:W-:Y:S01]  /*13c40*/  ULDC.64 UR8, c[0x0][0xb90] ;  /* 0x0002e40000087ab9 */ /* 0x000fe20000000a00 */
[----:B------:R-:W-:Y:S02]  /*13c50*/  BAR.SYNC.DEFER_BLOCKING 0x1, 0x100 ;  /* 0x0044000000007b1d */ /* 0x000fe40000010000 */
[----:B------:R-:W-:-:S05]  /*13c60*/  IADD3 R40, P0, R40, UR6, RZ ;  /* 0x0000000628287c10 */ /* 0x000fca000ff1e0ff */
[----:B------:R-:W-:-:S05]  /*13c70*/  IMAD.X R41, RZ, RZ, UR7, P0 ;  /* 0x00000007ff297e24 */ /* 0x000fca00080e06ff */
[----:B------:R0:W2:Y:S01]  /*13c80*/  LDG.E.CONSTANT R40, desc[UR50][R40.64] ;  /* 0x0000003228287981 */ /* 0x0000a2000c1e9900 */
[----:B------:R-:W-:Y:S01]  /*13c90*/  F2FP.BF16.F32.PACK_AB R29, R92, R29 ;  /* 0x0000001d5c1d723e */ /* 0x000fe200000010ff */
[----:B------:R-:W-:Y:S02]  /*13ca0*/  UIMAD UR5, UR10, UR8, URZ ;  /* 0x000000080a0572a4 */ /* 0x000fe4000f8e023f */
[----:B------:R-:W-:Y:S02]  /*13cb0*/  UIMAD.WIDE.U32 UR6, UR42, UR8, URZ ;  /* 0x000000082a0672a5 */ /* 0x000fe4000f8e003f */
[----:B------:R-:W-:Y:S02]  /*13cc0*/  UIMAD UR5, UR42, UR9, UR5 ;  /* 0x000000092a0572a4 */ /* 0x000fe4000f8e0205 */
[----:B------:R-:W-:Y:S01]  /*13cd0*/  USHF.R.S32.HI UR12, URZ, 0x1f, UR44 ;  /* 0x0000001f3f0c7899 */ /* 0x000fe2000801142c */
[----:B0-----:R-:W-:Y:S01]  /*13ce0*/  F2FP.BF16.F32.PACK_AB R41, R71, R38 ;  /* 0x000000264729723e */ /* 0x001fe200000010ff */
[----:B------:R-:W-:Y:S01]  /*13cf0*/  ULDC.64 UR8, c[0x0][0xb98] ;  /* 0x0002e60000087ab9 */ /* 0x000fe20000000a00 */
[----:B------:R-:W-:Y:S01]  /*13d00*/  LOP3.LUT P0, R38, R50, 0x3, RZ, 0xc0, !PT ;  /* 0x0000000332267812 */ /* 0x000fe2000780c0ff */
[----:B------:R-:W-:Y:S01]  /*13d10*/  UIADD3 UR7, UR7, UR5, URZ ;  /* 0x0000000507077290 */ /* 0x000fe2000fffe03f */
[----:B------:R-:W0:Y:S01]  /*13d20*/  S2R R50, SR_SWINHI ;  /* 0x0000000000327919 */ /* 0x000e220000002f00 */
[----:B------:R-:W-:Y:S01]  /*13d30*/  UIMAD UR5, UR12, UR8, URZ ;  /* 0x000000080c0572a4 */ /* 0x000fe2000f8e023f */
[----:B------:R-:W-:Y:S01]  /*13d40*/  ISETP.EQ.OR P0, PT, R38, 0x3, !P0 ;  /* 0x000000032600780c */ /* 0x000fe20004702670 */
[----:B------:R-:W-:-:S02]  /*13d50*/  UIMAD.WIDE.U32 UR6, UR44, UR8, UR6 ;  /* 0x000000082c0672a5 */ /* 0x000fc4000f8e0006 */
[----:B------:R-:W-:Y:S01]  /*13d60*/  UIMAD UR5, UR44, UR9, UR5 ;  /* 0x000000092c0572a4 */ /* 0x000fe2000f8e0205 */
[----:B------:R-:W-:Y:S02]  /*13d70*/  SEL R117, R64, R57, P0 ;  /* 0x0000003940757207 */ /* 0x000fe40000000000 */
[----:B------:R-:W-:Y:S01]  /*13d80*/  SEL R79, R57, R64, P0 ;  /* 0x00000040394f7207 */ /* 0x000fe20000000000 */
[----:B------:R-:W-:Y:S01]  /*13d90*/  ULDC.64 UR8, c[0x0][0xae8] ;  /* 0x0002ba0000087ab9 */ /* 0x000fe20000000a00 */
[----:B------:R-:W-:Y:S02]  /*13da0*/  SEL R91, R130, R129, P0 ;  /* 0x00000081825b7207 */ /* 0x000fe40000000000 */
[----:B------:R-:W-:Y:S02]  /*13db0*/  SEL R67, R129, R130, P0 ;  /* 0x0000008281437207 */ /* 0x000fe40000000000 */
[----:B------:R-:W-:Y:S02]  /*13dc0*/  SEL R107, R21, R20, P0 ;  /* 0x00000014156b7207 */ /* 0x000fe40000000000 */
[----:B------:R-:W-:-:S02]  /*13dd0*/  SEL R75, R20, R21, P0 ;  /* 0x00000015144b7207 */ /* 0x000fc40000000000 */
[----:B------:R-:W-:Y:S02]  /*13de0*/  SEL R129, R25, R24, P0 ;  /* 0x0000001819817207 */ /* 0x000fe40000000000 */
[----:B------:R-:W-:Y:S02]  /*13df0*/  SEL R85, R24, R25, P0 ;  /* 0x0000001918557207 */ /* 0x000fe40000000000 */
[----:B------:R-:W-:Y:S02]  /*13e00*/  SEL R111, R9, R8, P0 ;  /* 0x00000008096f7207 */ /* 0x000fe40000000000 */
[----:B------:R-:W-:Y:S01]  /*13e10*/  SEL R77, R8, R9, P0 ;  /* 0x00000009084d7207 */ /* 0x000fe20000000000 */
[----:B------:R-:W-:Y:S01]  /*13e20*/  IMAD R9, R220, 0x40, R3 ;  /* 0x00000040dc097824 */ /* 0x000fe200078e0203 */
[----:B------:R-:W-:Y:S02]  /*13e30*/  SEL R131, R15, R14, P0 ;  /* 0x0000000e0f837207 */ /* 0x000fe40000000000 */
[----:B------:R-:W-:-:S02]  /*13e40*/  SEL R87, R14, R15, P0 ;  /* 0x0000000f0e577207 */ /* 0x000fc40000000000 */
[----:B------:R-:W-:Y:S02]  /*13e50*/  SEL R135, R7, R6, P0 ;  /* 0x0000000607877207 */ /* 0x000fe40000000000 */
[----:B------:R-:W-:Y:S02]  /*13e60*/  MOV R38, R37 ;  /* 0x0000002500267202 */ /* 0x000fe40000000f00 */
[----:B0-----:R-:W-:Y:S02]  /*13e70*/  MOV R39, R50 ;  /* 0x0000003200277202 */ /* 0x001fe40000000f00 */
[----:B------:R-:W-:Y:S02]  /*13e80*/  SEL R90, R6, R7, P0 ;  /* 0x00000007065a7207 */ /* 0x000fe40000000000 */
[----:B------:R-:W-:Y:S01]  /*13e90*/  SEL R89, R134, R133, P0 ;  /* 0x0000008586597207 */ /* 0x000fe20000000000 */
[----:B------:R-:W-:Y:S01]  /*13ea0*/  IMAD.WIDE R64, R223, 0x2, R38 ;  /* 0x00000002df407825 */ /* 0x000fe200078e0226 */
[----:B------:R-:W-:-:S02]  /*13eb0*/  SEL R66, R133, R134, P0 ;  /* 0x0000008685427207 */ /* 0x000fc40000000000 */
[----:B------:R-:W-:Y:S01]  /*13ec0*/  SEL R133, R11, R10, P0 ;  /* 0x0000000a0b857207 */ /* 0x000fe20000000000 */
[----:B------:R-:W-:Y:S01]  /*13ed0*/  IMAD.WIDE R38, R9, 0x2, R38 ;  /* 0x0000000209267825 */ /* 0x000fe200078e0226 */
[C---:B------:R-:W-:Y:S02]  /*13ee0*/  IADD3 R25, P6, R64.reuse, 0x8020, RZ ;  /* 0x0000802040197810 */ /* 0x040fe40007fde0ff */
[----:B------:R-:W-:Y:S02]  /*13ef0*/  IADD3 R21, P2, R64, 0x4060, RZ ;  /* 0x0000406040157810 */ /* 0x000fe40007f5e0ff */
[----:B------:R-:W-:Y:S01]  /*13f00*/  LOP3.LUT R14, R25, 0x380, RZ, 0xc0, !PT ;  /* 0x00000380190e7812 */ /* 0x000fe200078ec0ff */
[--C-:B------:R-:W-:Y:S01]  /*13f10*/  IMAD.X R61, RZ, RZ, R65.reuse, P6 ;  /* 0x000000ffff3d7224 */ /* 0x100fe200030e0641 */
[----:B------:R-:W-:Y:S01]  /*13f20*/  LOP3.LUT R6, R21, 0x380, RZ, 0xc0, !PT ;  /* 0x0000038015067812 */ /* 0x000fe200078ec0ff */
[----:B------:R-:W-:Y:S01]  /*13f30*/  IMAD.X R57, RZ, RZ, R65, P2 ;  /* 0x000000ffff397224 */ /* 0x000fe200010e0641 */
[----:B------:R-:W-:-:S02]  /*13f40*/  SEL R88, R10, R11, P0 ;  /* 0x0000000b0a587207 */ /* 0x000fc40000000000 */
[----:B------:R-:W-:Y:S02]  /*13f50*/  IADD3 R11, P2, R64, 0x40, RZ ;  /* 0x00000040400b7810 */ /* 0x000fe40007f5e0ff */
[----:B------:R-:W-:Y:S02]  /*13f60*/  SHF.R.U64 R14, R14, 0x3, RZ ;  /* 0x000000030e0e7819 */ /* 0x000fe400000012ff */
[----:B------:R-:W-:Y:S02]  /*13f70*/  SHF.R.U64 R6, R6, 0x3, RZ ;  /* 0x0000000306067819 */ /* 0x000fe400000012ff */
[----:B------:R-:W-:Y:S02]  /*13f80*/  SEL R95, R122, R121, P0 ;  /* 0x000000797a5f7207 */ /* 0x000fe40000000000 */
[----:B------:R-:W-:Y:S02]  /*13f90*/  SEL R69, R121, R122, P0 ;  /* 0x0000007a79457207 */ /* 0x000fe40000000000 */
[----:B------:R-:W-:-:S02]  /*13fa0*/  IADD3 R9, P1, R64, 0x20, RZ ;  /* 0x0000002040097810 */ /* 0x000fc40007f3e0ff */
[----:B------:R-:W-:Y:S02]  /*13fb0*/  SEL R121, R43, R42, P0 ;  /* 0x0000002a2b797207 */ /* 0x000fe40000000000 */
[----:B------:R-:W-:Y:S01]  /*13fc0*/  SEL R81, R42, R43, P0 ;  /* 0x0000002b2a517207 */ /* 0x000fe20000000000 */
[--C-:B------:R-:W-:Y:S01]  /*13fd0*/  IMAD.X R55, RZ, RZ, R65.reuse, P1 ;  /* 0x000000ffff377224 */ /* 0x100fe200008e0641 */
[----:B------:R-:W-:Y:S02]  /*13fe0*/  SEL R101, R45, R44, P0 ;  /* 0x0000002c2d657207 */ /* 0x000fe40000000000 */
[----:B------:R-:W-:Y:S01]  /*13ff0*/  SEL R72, R44, R45, P0 ;  /* 0x0000002d2c487207 */ /* 0x000fe20000000000 */
[----:B------:R-:W-:Y:S01]  /*14000*/  IMAD.X R45, RZ, RZ, R65, P2 ;  /* 0x000000ffff2d7224 */ /* 0x000fe200010e0641 */
[----:B------:R-:W-:Y:S02]  /*14010*/  IADD3 R43, P4, R64, 0x8060, RZ ;  /* 0x00008060402b7810 */ /* 0x000fe40007f9e0ff */
[----:B------:R-:W-:-:S02]  /*14020*/  LOP3.LUT R60, R14, R25, RZ, 0x3c, !PT ;  /* 0x000000190e3c7212 */ /* 0x000fc400078e3cff */
[----:B------:R-:W-:Y:S02]  /*14030*/  LOP3.LUT R56, R6, R21, RZ, 0x3c, !PT ;  /* 0x0000001506387212 */ /* 0x000fe400078e3cff */
[----:B------:R-:W-:Y:S02]  /*14040*/  LOP3.LUT R6, R9, 0x380, RZ, 0xc0, !PT ;  /* 0x0000038009067812 */ /* 0x000fe400078ec0ff */
[----:B------:R-:W-:Y:S02]  /*14050*/  IADD3 R25, P2, R38, 0x5000, RZ ;  /* 0x0000500026197810 */ /* 0x000fe40007f5e0ff */
[----:B------:R-:W-:Y:S02]  /*14060*/  LOP3.LUT R42, R43, 0x380, RZ, 0xc0, !PT ;  /* 0x000003802b2a7812 */ /* 0x000fe400078ec0ff */
[----:B------:R-:W-:Y:S02]  /*14070*/  SHF.R.U64 R6, R6, 0x3, RZ ;  /* 0x0000000306067819 */ /* 0x000fe400000012ff */
[----:B------:R-:W-:-:S02]  /*14080*/  LOP3.LUT R24, R25, 0x380, RZ, 0xc0, !PT ;  /* 0x0000038019187812 */ /* 0x000fc400078ec0ff */
[----:B------:R-:W-:Y:S02]  /*14090*/  SEL R109, R13, R12, P0 ;  /* 0x0000000c0d6d7207 */ /* 0x000fe40000000000 */
[----:B------:R-:W-:Y:S02]  /*140a0*/  SEL R76, R12, R13, P0 ;  /* 0x0000000d0c4c7207 */ /* 0x000fe40000000000 */
[----:B------:R-:W-:Y:S02]  /*140b0*/  SEL R127, R27, R26, P0 ;  /* 0x0000001a1b7f7207 */ /* 0x000fe40000000000 */
[----:B------:R-:W-:Y:S02]  /*140c0*/  SEL R84, R26, R27, P0 ;  /* 0x0000001b1a547207 */ /* 0x000fe40000000000 */
[----:B------:R-:W-:Y:S02]  /*140d0*/  LOP3.LUT R7, R64, 0x380, RZ, 0xc0, !PT ;  /* 0x0000038040077812 */ /* 0x000fe400078ec0ff */
[----:B------:R-:W-:-:S02]  /*140e0*/  SHF.R.U64 R42, R42, 0x3, RZ ;  /* 0x000000032a2a7819 */ /* 0x000fc400000012ff */
[C---:B------:R-:W-:Y:S02]  /*140f0*/  IADD3 R27, P3, R64.reuse, 0x8040, RZ ;  /* 0x00008040401b7810 */ /* 0x040fe40007f7e0ff */
[----:B------:R-:W-:Y:S02]  /*14100*/  IADD3 R12, P5, R64, 0x8000, RZ ;  /* 0x00008000400c7810 */ /* 0x000fe40007fbe0ff */
[----:B------:R-:W-:Y:S01]  /*14110*/  LOP3.LUT R54, R6, R9, RZ, 0x3c, !PT ;  /* 0x0000000906367212 */ /* 0x000fe200078e3cff */
[----:B------:R-:W-:Y:S01]  /*14120*/  IMAD.X R63, RZ, RZ, R65, P3 ;  /* 0x000000ffff3f7224 */ /* 0x000fe200018e0641 */
[----:B------:R-:W-:Y:S02]  /*14130*/  SHF.R.U64 R24, R24, 0x3, RZ ;  /* 0x0000000318187819 */ /* 0x000fe400000012ff */
[----:B------:R-:W-:Y:S02]  /*14140*/  SHF.R.U64 R7, R7, 0x3, RZ ;  /* 0x0000000307077819 */ /* 0x000fe400000012ff */
[----:B------:R-:W-:-:S02]  /*14150*/  LOP3.LUT R6, R11, 0x380, RZ, 0xc0, !PT ;  /* 0x000003800b067812 */ /* 0x000fc400078ec0ff */
[----:B------:R-:W-:Y:S02]  /*14160*/  SEL R115, R80, R59, P0 ;  /* 0x0000003b50737207 */ /* 0x000fe40000000000 */
[----:B------:R-:W-:Y:S01]  /*14170*/  SEL R78, R59, R80, P0 ;  /* 0x000000503b4e7207 */ /* 0x000fe20000000000 */
[--C-:B------:R-:W-:Y:S01]  /*14180*/  IMAD.X R59, RZ, RZ, R65.reuse, P5 ;  /* 0x000000ffff3b7224 */ /* 0x100fe200028e0641 */
[----:B------:R-:W-:Y:S01]  /*14190*/  LOP3.LUT R42, R42, R43, RZ, 0x3c, !PT ;  /* 0x0000002b2a2a7212 */ /* 0x000fe200078e3cff */
[----:B------:R-:W-:Y:S01]  /*141a0*/  IMAD.X R43, RZ, RZ, R65, P4 ;  /* 0x000000ffff2b7224 */ /* 0x000fe200020e0641 */
[----:B------:R-:W-:Y:S02]  /*141b0*/  SEL R123, R82, R41, P0 ;  /* 0x00000029527b7207 */ /* 0x000fe40000000000 */
[C---:B------:R-:W-:Y:S02]  /*141c0*/  IADD3 R15, P4, R64.reuse, 0x4040, RZ ;  /* 0x00004040400f7810 */ /* 0x040fe40007f9e0ff */
[----:B------:R-:W-:-:S02]  /*141d0*/  IADD3 R13, P3, R64, 0x4020, RZ ;  /* 0x00004020400d7810 */ /* 0x000fc40007f7e0ff */
[C---:B------:R-:W-:Y:S02]  /*141e0*/  IADD3 R10, P6, R64.reuse, 0x4000, RZ ;  /* 0x00004000400a7810 */ /* 0x040fe40007fde0ff */
[----:B------:R-:W-:Y:S02]  /*141f0*/  IADD3 R8, P5, R64, 0x60, RZ ;  /* 0x0000006040087810 */ /* 0x000fe40007fbe0ff */
[----:B------:R-:W-:Y:S01]  /*14200*/  LOP3.LUT R24, R24, R25, RZ, 0x3c, !PT ;  /* 0x0000001918187212 */ /* 0x000fe200078e3cff */
[----:B------:R-:W-:Y:S01]  /*14210*/  IMAD.X R25, RZ, RZ, R39, P2 ;  /* 0x000000ffff197224 */ /* 0x000fe200010e0627 */
[----:B------:R-:W-:Y:S02]  /*14220*/  SEL R82, R41, R82, P0 ;  /* 0x0000005229527207 */ /* 0x000fe40000000000 */
[----:B------:R-:W-:Y:S02]  /*14230*/  LOP3.LUT R64, R7, R64, RZ, 0x3c, !PT ;  /* 0x0000004007407212 */ /* 0x000fe400078e3cff */
[----:B------:R-:W-:-:S02]  /*14240*/  SHF.R.U64 R6, R6, 0x3, RZ ;  /* 0x0000000306067819 */ /* 0x000fc400000012ff */
[----:B------:R-:W-:Y:S02]  /*14250*/  LOP3.LUT R7, R12, 0x380, RZ, 0xc0, !PT ;  /* 0x000003800c077812 */ /* 0x000fe400078ec0ff */
[----:B------:R-:W-:Y:S02]  /*14260*/  IADD3 R41, P2, R38, 0xb000, RZ ;  /* 0x0000b00026297810 */ /* 0x000fe40007f5e0ff */
[----:B------:R-:W-:Y:S02]  /*14270*/  LOP3.LUT R44, R6, R11, RZ, 0x3c, !PT ;  /* 0x0000000b062c7212 */ /* 0x000fe400078e3cff */
[----:B------:R-:W-:Y:S02]  /*14280*/  SHF.R.U64 R7, R7, 0x3, RZ ;  /* 0x0000000307077819 */ /* 0x000fe400000012ff */
[----:B------:R-:W-:Y:S02]  /*14290*/  LOP3.LUT R6, R41, 0x380, RZ, 0xc0, !PT ;  /* 0x0000038029067812 */ /* 0x000fe400078ec0ff */
[----:B------:R-:W-:-:S02]  /*142a0*/  SEL R93, R126, R125, P0 ;  /* 0x0000007d7e5d7207 */ /* 0x000fc40000000000 */
[----:B------:R-:W-:Y:S02]  /*142b0*/  SEL R68, R125, R126, P0 ;  /* 0x0000007e7d447207 */ /* 0x000fe40000000000 */
[----:B------:R-:W-:Y:S02]  /*142c0*/  SEL R113, R96, R51, P0 ;  /* 0x0000003360717207 */ /* 0x000fe40000000000 */
[----:B------:R-:W-:Y:S01]  /*142d0*/  SEL R86, R51, R96, P0 ;  /* 0x0000006033567207 */ /* 0x000fe20000000000 */
[----:B------:R-:W-:Y:S01]  /*142e0*/  IMAD.X R51, RZ, RZ, R65, P3 ;  /* 0x000000ffff337224 */ /* 0x000fe200018e0641 */
[----:B------:R-:W-:Y:S02]  /*142f0*/  SEL R125, R31, R30, P0 ;  /* 0x0000001e1f7d7207 */ /* 0x000fe40000000000 */
[----:B------:R-:W-:Y:S02]  /*14300*/  SEL R83, R30, R31, P0 ;  /* 0x0000001f1e537207 */ /* 0x000fe40000000000 */
[----:B------:R-:W-:-:S02]  /*14310*/  LOP3.LUT R58, R7, R12, RZ, 0x3c, !PT ;  /* 0x0000000c073a7212 */ /* 0x000fc400078e3cff */
[----:B------:R-:W-:Y:S02]  /*14320*/  SHF.R.U64 R6, R6, 0x3, RZ ;  /* 0x0000000306067819 */ /* 0x000fe400000012ff */
[----:B------:R-:W-:Y:S02]  /*14330*/  LOP3.LUT R7, R10, 0x380, RZ, 0xc0, !PT ;  /* 0x000003800a077812 */ /* 0x000fe400078ec0ff */
[----:B------:R-:W-:Y:S02]  /*14340*/  IADD3 R31, P3, R38, 0x2000, RZ ;  /* 0x00002000261f7810 */ /* 0x000fe40007f7e0ff */
[----:B------:R-:W-:Y:S02]  /*14350*/  LOP3.LUT R6, R6, R41, RZ, 0x3c, !PT ;  /* 0x0000002906067212 */ /* 0x000fe400078e3cff */
[----:B------:R-:W-:Y:S01]  /*14360*/  SHF.R.U64 R7, R7, 0x3, RZ ;  /* 0x0000000307077819 */ /* 0x000fe200000012ff */
[----:B------:R-:W0:Y:S01]  /*14370*/  LDC R41, c[0x0][0xbe8] ;  /* 0x0002fa00ff297b82 */ /* 0x000e220000000800 */
[----:B------:R-:W-:-:S02]  /*14380*/  LOP3.LUT R30, R31, 0x380, RZ, 0xc0, !PT ;  /* 0x000003801f1e7812 */ /* 0x000fc400078ec0ff */
[----:B------:R-:W-:Y:S02]  /*14390*/  SEL R99, R49, R48, P0 ;  /* 0x0000003031637207 */ /* 0x000fe40000000000 */
[----:B------:R-:W-:Y:S01]  /*143a0*/  SEL R71, R48, R49, P0 ;  /* 0x0000003130477207 */ /* 0x000fe20000000000 */
[----:B------:R-:W-:Y:S01]  /*143b0*/  IMAD.X R49, RZ, RZ, R65, P6 ;  /* 0x000000ffff317224 */ /* 0x000fe200030e0641 */
[----:B------:R-:W-:Y:S02]  /*143c0*/  LOP3.LUT R48, R7, R10, RZ, 0x3c, !PT ;  /* 0x0000000a07307212 */ /* 0x000fe400078e3cff */
[----:B------:R-:W-:Y:S02]  /*143d0*/  SHF.R.U64 R30, R30, 0x3, RZ ;  /* 0x000000031e1e7819 */ /* 0x000fe400000012ff */
[----:B------:R-:W-:Y:S02]  /*143e0*/  LOP3.LUT R7, R8, 0x380, RZ, 0xc0, !PT ;  /* 0x0000038008077812 */ /* 0x000fe400078ec0ff */
[----:B------:R-:W-:Y:S01]  /*143f0*/  LOP3.LUT R30, R30, R31, RZ, 0x3c, !PT ;  /* 0x0000001f1e1e7212 */ /* 0x000fe200078e3cff */
[----:B------:R-:W-:Y:S01]  /*14400*/  IMAD.X R31, RZ, RZ, R39, P3 ;  /* 0x000000ffff1f7224 */ /* 0x000fe200018e0627 */
[----:B------:R-:W-:-:S02]  /*14410*/  SHF.R.U64 R7, R7, 0x3, RZ ;  /* 0x0000000307077819 */ /* 0x000fc400000012ff */
[----:B------:R-:W-:Y:S02]  /*14420*/  IADD3 R9, P3, R38, 0x8000, RZ ;  /* 0x0000800026097810 */ /* 0x000fe40007f7e0ff */
[----:B------:R-:W-:Y:S02]  /*14430*/  SEL R119, R47, R46, P0 ;  /* 0x0000002e2f777207 */ /* 0x000fe40000000000 */
[----:B------:R-:W-:Y:S01]  /*14440*/  SEL R80, R46, R47, P0 ;  /* 0x0000002f2e507207 */ /* 0x000fe20000000000 */
[----:B------:R-:W-:Y:S01]  /*14450*/  IMAD.X R47, RZ, RZ, R65, P5 ;  /* 0x000000ffff2f7224 */ /* 0x000fe200028e0641 */
[----:B------:R-:W-:Y:S02]  /*14460*/  LOP3.LUT R46, R7, R8, RZ, 0x3c, !PT ;  /* 0x00000008072e7212 */ /* 0x000fe400078e3cff */
[----:B------:R-:W-:Y:S02]  /*14470*/  LOP3.LUT R8, R9, 0x380, RZ, 0xc0, !PT ;  /* 0x0000038009087812 */ /* 0x000fe400078ec0ff */
[----:B------:R-:W-:-:S02]  /*14480*/  LOP3.LUT R12, R13, 0x380, RZ, 0xc0, !PT ;  /* 0x000003800d0c7812 */ /* 0x000fc400078ec0ff */
[----:B------:R-:W-:Y:S02]  /*14490*/  SHF.R.U64 R8, R8, 0x3, RZ ;  /* 0x0000000308087819 */ /* 0x000fe400000012ff */
[----:B------:R-:W-:Y:S02]  /*144a0*/  SHF.R.U64 R12, R12, 0x3, RZ ;  /* 0x000000030c0c7819 */ /* 0x000fe400000012ff */
[----:B------:R-:W-:Y:S01]  /*144b0*/  LOP3.LUT R8, R8, R9, RZ, 0x3c, !PT ;  /* 0x0000000908087212 */ /* 0x000fe200078e3cff */
[----:B------:R-:W-:Y:S01]  /*144c0*/  IMAD.X R9, RZ, RZ, R39, P3 ;  /* 0x000000ffff097224 */ /* 0x000fe200018e0627 */
[----:B0-----:R-:W-:Y:S02]  /*144d0*/  ISETP.NE.AND P3, PT, R41, 0x1, PT ;  /* 0x000000012900780c */ /* 0x001fe40003f65270 */
[----:B------:R-:W-:Y:S02]  /*144e0*/  MOV R110, R48 ;  /* 0x00000030006e7202 */ /* 0x000fe40000000f00 */
[----:B------:R-:W-:-:S02]  /*144f0*/  LOP3.LUT R50, R12, R13, RZ, 0x3c, !PT ;  /* 0x0000000d0c327212 */ /* 0x000fc400078e3cff */
[----:B------:R-:W-:Y:S01]  /*14500*/  MOV R96, R56 ;  /* 0x0000003800607202 */ /* 0x000fe20000000f00 */
[----:B------:R-:W-:Y:S01]  /*14510*/  VIADD R57, R19, UR36 ;  /* 0x0000002413397c36 */ /* 0x000fe20008000000 */
[----:B------:R-:W-:Y:S02]  /*14520*/  MOV R108, R50 ;  /* 0x00000032006c7202 */ /* 0x000fe40000000f00 */
[----:B------:R-:W-:Y:S02]  /*14530*/  MOV R94, R58 ;  /* 0x0000003a005e7202 */ /* 0x000fe40000000f00 */
[----:B------:R-:W-:Y:S01]  /*14540*/  LOP3.LUT R20, R27, 0x380, RZ, 0xc0, !PT ;  /* 0x000003801b147812 */ /* 0x000fe200078ec0ff */
[----:B------:R-:W0:Y:S01]  /*14550*/  @P3 LDC R48, c[0x0][0xbec] ;  /* 0x0002fb00ff303b82 */ /* 0x000e220000000800 */
[----:B------:R-:W-:Y:S02]  /*14560*/  SEL R97, R53, R52, P0 ;  /* 0x0000003435617207 */ /* 0x000fe40000000000 */
[----:B------:R-:W-:Y:S01]  /*14570*/  SEL R70, R52, R53, P0 ;  /* 0x0000003534467207 */ /* 0x000fe20000000000 */
[----:B------:R-:W-:Y:S01]  /*14580*/  IMAD.X R53, RZ, RZ, R65, P4 ;  /* 0x000000ffff357224 */ /* 0x000fe200020e0641 */
[----:B------:R-:W-:-:S02]  /*14590*/  LOP3.LUT R14, R15, 0x380, RZ, 0xc0, !PT ;  /* 0x000003800f0e7812 */ /* 0x000fc400078ec0ff */
[----:B------:R-:W-:Y:S01]  /*145a0*/  SHF.R.U64 R20, R20, 0x3, RZ ;  /* 0x0000000314147819 */ /* 0x000fe200000012ff */
[----:B------:R-:W1:Y:S01]  /*145b0*/  @P3 LDC R51, c[0x0][0xbf0] ;  /* 0x0002fc00ff333b82 */ /* 0x000e620000000800 */
[----:B------:R-:W-:Y:S02]  /*145c0*/  SEL R103, R33, R32, P0 ;  /* 0x0000002021677207 */ /* 0x000fe40000000000 */
[----:B------:R-:W-:Y:S02]  /*145d0*/  SEL R105, R29, R28, P0 ;  /* 0x0000001c1d697207 */ /* 0x000fe40000000000 */
[----:B------:R-:W-:Y:S02]  /*145e0*/  SHF.R.U64 R14, R14, 0x3, RZ ;  /* 0x000000030e0e7819 */ /* 0x000fe400000012ff */
[----:B------:R-:W-:Y:S02]  /*145f0*/  SEL R74, R28, R29, P0 ;  /* 0x0000001d1c4a7207 */ /* 0x000fe40000000000 */
[----:B------:R-:W-:-:S02]  /*14600*/  LOP3.LUT R62, R20, R27, RZ, 0x3c, !PT ;  /* 0x0000001b143e7212 */ /* 0x000fc400078e3cff */
[----:B------:R-:W-:Y:S02]  /*14610*/  MOV R112, R46 ;  /* 0x0000002e00707202 */ /* 0x000fe40000000f00 */
[----:B------:R-:W-:Y:S02]  /*14620*/  MOV R114, R44 ;  /* 0x0000002c00727202 */ /* 0x000fe40000000f00 */
[----:B------:R-:W-:Y:S01]  /*14630*/  SEL R73, R32, R33, P0 ;  /* 0x0000002120497207 */ /* 0x000fe20000000000 */
[----:B0-----:R-:W-:Y:S01]  /*14640*/  @P3 IMAD.HI.U32 R48, R57, R48, RZ ;  /* 0x0000003039303227 */ /* 0x001fe200078e00ff */
[----:B------:R-:W-:Y:S02]  /*14650*/  IADD3 R21, P1, R38, 0x6000, RZ ;  /* 0x0000600026157810 */ /* 0x000fe40007f3e0ff */
[----:B------:R-:W-:Y:S02]  /*14660*/  MOV R116, R64 ;  /* 0x0000004000747202 */ /* 0x000fe40000000f00 */
[----:B------:R-:W-:Y:S01]  /*14670*/  MOV R92, R60 ;  /* 0x0000003c005c7202 */ /* 0x000fe20000000f00 */
[----:B------:R-:W-:Y:S01]  /*14680*/  IMAD.MOV.U32 R61, RZ, RZ, R57 ;  /* 0x000000ffff3d7224 */ /* 0x000fe200078e0039 */
[----:B------:R-:W-:-:S02]  /*14690*/  LOP3.LUT R52, R14, R15, RZ, 0x3c, !PT ;  /* 0x0000000f0e347212 */ /* 0x000fc400078e3cff */
[----:B------:R-:W-:Y:S02]  /*146a0*/  IADD3 R33, P4, R38, 0x1000, RZ ;  /* 0x0000100026217810 */ /* 0x000fe40007f9e0ff */
[----:B-1----:R-:W-:Y:S02]  /*146b0*/  @P3 SHF.R.U32.HI R61, RZ, R51, R48 ;  /* 0x00000033ff3d3219 */ /* 0x002fe40000011630 */
[----:B------:R-:W-:Y:S02]  /*146c0*/  MOV R42, R42 ;  /* 0x0000002a002a7202 */ /* 0x000fe40000000f00 */
[----:B------:R-:W-:Y:S02]  /*146d0*/  LOP3.LUT R20, R21, 0x380, RZ, 0xc0, !PT ;  /* 0x0000038015147812 */ /* 0x000fe400078ec0ff */
[----:B------:R-:W-:Y:S02]  /*146e0*/  MOV R43, R62 ;  /* 0x0000003e002b7202 */ /* 0x000fe40000000f00 */
[----:B------:R-:W-:-:S02]  /*146f0*/  LOP3.LUT R32, R33, 0x380, RZ, 0xc0, !PT ;  /* 0x0000038021207812 */ /* 0x000fc400078ec0ff */
[----:B------:R-:W-:Y:S02]  /*14700*/  MOV R59, R54 ;  /* 0x00000036003b7202 */ /* 0x000fe40000000f00 */
[----:B------:R-:W-:Y:S02]  /*14710*/  MOV R65, R52 ;  /* 0x0000003400417202 */ /* 0x000fe40000000f00 */
[----:B------:R-:W-:Y:S02]  /*14720*/  SHF.R.U64 R20, R20, 0x3, RZ ;  /* 0x0000000314147819 */ /* 0x000fe400000012ff */
[----:B------:R-:W-:Y:S02]  /*14730*/  SHF.R.U64 R32, R32, 0x3, RZ ;  /* 0x0000000320207819 */ /* 0x000fe400000012ff */
[----:B------:R-:W-:Y:S01]  /*14740*/  LOP3.LUT R20, R20, R21, RZ, 0x3c, !PT ;  /* 0x0000001514147212 */ /* 0x000fe200078e3cff */
[--C-:B------:R-:W-:Y:S01]  /*14750*/  IMAD.X R21, RZ, RZ, R39.reuse, P1 ;  /* 0x000000ffff157224 */ /* 0x100fe200008e0627 */
[----:B------:R-:W-:Y:S01]  /*14760*/  LOP3.LUT R32, R32, R33, RZ, 0x3c, !PT ;  /* 0x0000002120207212 */ /* 0x000fe200078e3cff */
[----:B------:R-:W-:Y:S01]  /*14770*/  IMAD.X R33, RZ, RZ, R39, P4 ;  /* 0x000000ffff217224 */ /* 0x000fe200020e0627 */
[----:B------:R-:W-:-:S02]  /*14780*/  IADD3 R15, P4, R38, 0x7000, RZ ;  /* 0x00007000260f7810 */ /* 0x000fc40007f9e0ff */
[C---:B------:R-:W-:Y:S02]  /*14790*/  IADD3 R29, P6, R38.reuse, 0x3000, RZ ;  /* 0x00003000261d7810 */ /* 0x040fe40007fde0ff */
[----:B------:R-:W-:Y:S02]  /*147a0*/  LOP3.LUT R14, R15, 0x380, RZ, 0xc0, !PT ;  /* 0x000003800f0e7812 */ /* 0x000fe400078ec0ff */
[----:B------:R-:W-:Y:S02]  /*147b0*/  IADD3 R27, P5, R38, 0x4000, RZ ;  /* 0x00004000261b7810 */ /* 0x000fe40007fbe0ff */
[----:B------:R-:W-:Y:S02]  /*147c0*/  SHF.R.U64 R14, R14, 0x3, RZ ;  /* 0x000000030e0e7819 */ /* 0x000fe400000012ff */
[----:B------:R-:W-:Y:S02]  /*147d0*/  LOP3.LUT R28, R29, 0x380, RZ, 0xc0, !PT ;  /* 0x000003801d1c7812 */ /* 0x000fe400078ec0ff */
[----:B--2---:R-:W-:Y:S01]  /*147e0*/  LOP3.LUT R49, R40, 0x2, RZ, 0x3c, !PT ;  /* 0x0000000228317812 */ /* 0x004fe200078e3cff */
[----:B------:R-:W-:Y:S01]  /*147f0*/  SHFL.IDX PT, R89, R89, R40, 0x1c1f ;  /* 0x001c1f2859597589 */ /* 0x000fe200000e0000 */
[----:B------:R-:W-:-:S02]  /*14800*/  LOP3.LUT R26, R27, 0x380, RZ, 0xc0, !PT ;  /* 0x000003801b1a7812 */ /* 0x000fc400078ec0ff */
[----:B------:R-:W-:Y:S01]  /*14810*/  LOP3.LUT R14, R14, R15, RZ, 0x3c, !PT ;  /* 0x0000000f0e0e7212 */ /* 0x000fe200078e3cff */
[----:B------:R-:W-:Y:S01]  /*14820*/  SHFL.IDX PT, R113, R113, R40, 0x1c1f ;  /* 0x001c1f2871717589 */ /* 0x000fe200000e0000 */
[----:B------:R-:W-:Y:S01]  /*14830*/  LOP3.LUT R7, R38, 0x380, RZ, 0xc0, !PT ;  /* 0x0000038026077812 */ /* 0x000fe200078ec0ff */
[--C-:B------:R-:W-:Y:S01]  /*14840*/  IMAD.X R15, RZ, RZ, R39.reuse, P4 ;  /* 0x000000ffff0f7224 */ /* 0x100fe200020e0627 */
[----:B------:R-:W-:Y:S01]  /*14850*/  SHF.R.U64 R28, R28, 0x3, RZ ;  /* 0x000000031c1c7819 */ /* 0x000fe200000012ff */
[----:B------:R-:W0:Y:S01]  /*14860*/  SHFL.IDX PT, R66, R66, R49, 0x1c1f ;  /* 0x001c1f3142427589 */ /* 0x000e2200000e0000 */
[----:B------:R-:W-:Y:S02]  /*14870*/  SHF.R.U64 R26, R26, 0x3, RZ ;  /* 0x000000031a1a7819 */ /* 0x000fe400000012ff */
[----:B------:R-:W-:Y:S01]  /*14880*/  SHF.R.U64 R7, R7, 0x3, RZ ;  /* 0x0000000307077819 */ /* 0x000fe200000012ff */
[----:B------:R-:W1:Y:S01]  /*14890*/  SHFL.IDX PT, R86, R86, R49, 0x1c1f ;  /* 0x001c1f3156567589 */ /* 0x000e6200000e0000 */
[----:B------:R-:W-:Y:S01]  /*148a0*/  LOP3.LUT R28, R28, R29, RZ, 0x3c, !PT ;  /* 0x0000001d1c1c7212 */ /* 0x000fe200078e3cff */
[--C-:B------:R-:W-:Y:S01]  /*148b0*/  IMAD.X R29, RZ, RZ, R39.reuse, P6 ;  /* 0x000000ffff1d7224 */ /* 0x100fe200030e0627 */
[----:B------:R-:W-:Y:S01]  /*148c0*/  LOP3.LUT R26, R26, R27, RZ, 0x3c, !PT ;  /* 0x0000001b1a1a7212 */ /* 0x000fe200078e3cff */
[----:B------:R-:W-:Y:S01]  /*148d0*/  SHFL.IDX PT, R91, R91, R40, 0x1c1f ;  /* 0x001c1f285b5b7589 */ /* 0x000fe200000e0000 */
[----:B------:R-:W-:Y:S01]  /*148e0*/  IMAD.X R27, RZ, RZ, R39, P5 ;  /* 0x000000ffff1b7224 */ /* 0x000fe200028e0627 */
[----:B------:R-:W-:-:S02]  /*148f0*/  IADD3 R11, P6, R38, 0x9000, RZ ;  /* 0x00009000260b7810 */ /* 0x000fc40007fde0ff */
[----:B------:R-:W2:Y:S01]  /*14900*/  SHFL.IDX PT, R50, R67, R49, 0x1c1f ;  /* 0x001c1f3143327589 */ /* 0x000ea200000e0000 */
[----:B------:R-:W-:Y:S02]  /*14910*/  IADD3 R13, P5, R38, 0xa000, RZ ;  /* 0x0000a000260d7810 */ /* 0x000fe40007fbe0ff */
[----:B------:R-:W-:Y:S01]  /*14920*/  LOP3.LUT R38, R7, R38, RZ, 0x3c, !PT ;  /* 0x0000002607267212 */ /* 0x000fe200078e3cff */
[----:B------:R-:W-:Y:S01]  /*14930*/  SHFL.IDX PT, R95, R95, R40, 0x1c1f ;  /* 0x001c1f285f5f7589 */ /* 0x000fe200000e0000 */
[----:B------:R-:W-:Y:S01]  /*14940*/  IMAD.X R7, RZ, RZ, R39, P2 ;  /* 0x000000ffff077224 */ /* 0x000fe200010e0627 */
[----:B------:R-:W-:Y:S02]  /*14950*/  LOP3.LUT R10, R11, 0x380, RZ, 0xc0, !PT ;  /* 0x000003800b0a7812 */ /* 0x000fe400078ec0ff */
[----:B------:R-:W-:Y:S01]  /*14960*/  SHFL.IDX PT, R115, R115, R40, 0x1c1f ;  /* 0x001c1f2873737589 */ /* 0x000fe200000e0000 */
[----:B------:R-:W-:Y:S02]  /*14970*/  LOP3.LUT R12, R13, 0x380, RZ, 0xc0, !PT ;  /* 0x000003800d0c7812 */ /* 0x000fe400078ec0ff */
[----:B------:R-:W-:Y:S01]  /*14980*/  SHF.R.U64 R10, R10, 0x3, RZ ;  /* 0x000000030a0a7819 */ /* 0x000fe200000012ff */
[----:B------:R-:W-:Y:S01]  /*14990*/  SHFL.IDX PT, R56, R69, R49, 0x1c1f ;  /* 0x001c1f3145387589 */ /* 0x000fe200000e0000 */
[----:B0-----:R-:W-:-:S02]  /*149a0*/  SEL R44, R89, R66, P0 ;  /* 0x00000042592c7207 */ /* 0x001fc40000000000 */
[----:B------:R-:W-:Y:S01]  /*149b0*/  SEL R46, R66, R89, P0 ;  /* 0x00000059422e7207 */ /* 0x000fe20000000000 */
[----:B------:R-:W0:Y:S01]  /*149c0*/  SHFL.IDX PT, R78, R78, R49, 0x1c1f ;  /* 0x001c1f314e4e7589 */ /* 0x000e2200000e0000 */
[----:B-1----:R-:W-:Y:S02]  /*149d0*/  SEL R45, R113, R86, P0 ;  /* 0x00000056712d7207 */ /* 0x002fe40000000000 */
[----:B------:R-:W-:Y:S01]  /*149e0*/  SEL R47, R86, R113, P0 ;  /* 0x00000071562f7207 */ /* 0x000fe20000000000 */
[----:B------:R-:W-:Y:S01]  /*149f0*/  SHFL.IDX PT, R93, R93, R40, 0x1c1f ;  /* 0x001c1f285d5d7589 */ /* 0x000fe200000e0000 */
[----:B------:R-:W-:Y:S01]  /*14a00*/  LOP3.LUT R10, R10, R11, RZ, 0x3c, !PT ;  /* 0x0000000b0a0a7212 */ /* 0x000fe200078e3cff */
[----:B------:R-:W-:Y:S01]  /*14a10*/  IMAD.X R11, RZ, RZ, R39, P6 ;  /* 0x000000ffff0b7224 */ /* 0x000fe200030e0627 */
[----:B------:R-:W-:Y:S01]  /*14a20*/  SHF.R.U64 R12, R12, 0x3, RZ ;  /* 0x000000030c0c7819 */ /* 0x000fe200000012ff */
[----:B------:R-:W-:Y:S01]  /*14a30*/  SHFL.IDX PT, R117, R117, R40, 0x1c1f ;  /* 0x001c1f2875757589 */ /* 0x000fe200000e0000 */
[----:B--2---:R-:W-:-:S02]  /*14a40*/  SEL R48, R91, R50, P0 ;  /* 0x000000325b307207 */ /* 0x004fc40000000000 */
[----:B------:R-:W-:Y:S01]  /*14a50*/  SEL R50, R50, R91, P0 ;  /* 0x0000005b32327207 */ /* 0x000fe20000000000 */
[----:B------:R-:W1:Y:S01]  /*14a60*/  SHFL.IDX PT, R68, R68, R49, 0x1c1f ;  /* 0x001c1f3144447589 */ /* 0x000e6200000e0000 */
[----:B------:R-:W-:Y:S01]  /*14a70*/  LOP3.LUT R12, R12, R13, RZ, 0x3c, !PT ;  /* 0x0000000d0c0c7212 */ /* 0x000fe200078e3cff */
[----:B------:R-:W-:Y:S02]  /*14a80*/  IMAD.X R13, RZ, RZ, R39, P5 ;  /* 0x000000ffff0d7224 */ /* 0x000fe400028e0627 */
[----:B------:R-:W2:Y:S04]  /*14a90*/  SHFL.IDX PT, R58, R79, R49, 0x1c1f ;  /* 0x001c1f314f3a7589 */ /* 0x000ea800000e0000 */
[----:B------:R-:W-:Y:S04]  /*14aa0*/  SHFL.IDX PT, R119, R119, R40, 0x1c1f ;  /* 0x001c1f2877777589 */ /* 0x000fe800000e0000 */
[----:B------:R-:W-:Y:S01]  /*14ab0*/  SHFL.IDX PT, R80, R80, R49, 0x1c1f ;  /* 0x001c1f3150507589 */ /* 0x000fe200000e0000 */
[----:B0-----:R-:W-:-:S03]  /*14ac0*/  SEL R51, R78, R115, P0 ;  /* 0x000000734e337207 */ /* 0x001fc60000000000 */
[----:B------:R-:W-:Y:S04]  /*14ad0*/  SHFL.IDX PT, R97, R97, R40, 0x1c1f ;  /* 0x001c1f2861617589 */ /* 0x000fe800000e0000 */
[----:B------:R-:W-:Y:S04]  /*14ae0*/  SHFL.IDX PT, R121, R121, R40, 0x1c1f ;  /* 0x001c1f2879797589 */ /* 0x000fe800000e0000 */
[----:B------:R-:W0:Y:S01]  /*14af0*/  SHFL.IDX PT, R70, R70, R49, 0x1c1f ;  /* 0x001c1f3146467589 */ /* 0x000e2200000e0000 */
[----:B-1----:R-:W-:Y:S02]  /*14b00*/  SEL R52, R93, R68, P0 ;  /* 0x000000445d347207 */ /* 0x002fe40000000000 */
[----:B------:R-:W-:Y:S01]  /*14b10*/  SEL R54, R68, R93, P0 ;  /* 0x0000005d44367207 */ /* 0x000fe20000000000 */
[----:B------:R-:W-:Y:S01]  /*14b20*/  SHFL.IDX PT, R100, R81, R49, 0x1c1f ;  /* 0x001c1f3151647589 */ /* 0x000fe200000e0000 */
[----:B--2---:R-:W-:-:S02]  /*14b30*/  SEL R53, R117, R58, P0 ;  /* 0x0000003a75357207 */ /* 0x004fc40000000000 */
[----:B------:R-:W-:Y:S01]  /*14b40*/  SEL R55, R58, R117, P0 ;  /* 0x000000753a377207 */ /* 0x000fe20000000000 */
[----:B------:R-:W-:Y:S04]  /*14b50*/  SHFL.IDX PT, R99, R99, R40, 0x1c1f ;  /* 0x001c1f2863637589 */ /* 0x000fe800000e0000 */
[----:B------:R-:W-:Y:S04]  /*14b60*/  SHFL.IDX PT, R101, R101, R40, 0x1c1f ;  /* 0x001c1f2865657589 */ /* 0x000fe800000e0000 */
[----:B------:R-:W-:Y:S04]  /*14b70*/  SHFL.IDX PT, R103, R103, R40, 0x1c1f ;  /* 0x001c1f2867677589 */ /* 0x000fe800000e0000 */
[----:B------:R-:W-:Y:S04]  /*14b80*/  SHFL.IDX PT, R105, R105, R40, 0x1c1f ;  /* 0x001c1f2869697589 */ /* 0x000fe800000e0000 */
        /* <DEDUP_REMOVED lines=15> */
[----:B------:R-:W0:Y:S04]  /*14c80*/  SHFL.IDX PT, R62, R75, R49, 0x1c1f ;  /* 0x001c1f314b3e7589 */ /* 0x000e2800000e0000 */
[----:B------:R-:W-:Y:S04]  /*14c90*/  SHFL.IDX PT, R64, R76, R49, 0x1c1f ;  /* 0x001c1f314c407589 */ /* 0x000fe800000e0000 */
[----:B------:R-:W-:Y:S04]  /*14ca0*/  SHFL.IDX PT, R98, R77, R49, 0x1c1f ;  /* 0x001c1f314d627589 */ /* 0x000fe800000e0000 */
[----:B------:R-:W-:Y:S04]  /*14cb0*/  SHFL.IDX PT, R82, R82, R49, 0x1c1f ;  /* 0x001c1f3152527589 */ /* 0x000fe800000e0000 */
[----:B------:R-:W-:Y:S04]  /*14cc0*/  SHFL.IDX PT, R102, R83, R49, 0x1c1f ;  /* 0x001c1f3153667589 */ /* 0x000fe800000e0000 */
[----:B------:R-:W-:Y:S04]  /*14cd0*/  SHFL.IDX PT, R84, R84, R49, 0x1c1f ;  /* 0x001c1f3154547589 */ /* 0x000fe800000e0000 */
[----:B------:R-:W-:Y:S01]  /*14ce0*/  SHFL.IDX PT, R104, R85, R49, 0x1c1f ;  /* 0x001c1f3155687589 */ /* 0x000fe200000e0000 */
[----:B0-----:R-:W-:-:S03]  /*14cf0*/  SEL R68, R107, R62, P0 ;  /* 0x0000003e6b447207 */ /* 0x001fc60000000000 */
[----:B------:R-:W0:Y:S04]  /*14d00*/  SHFL.IDX PT, R106, R87, R49, 0x1c1f ;  /* 0x001c1f31576a7589 */ /* 0x000e2800000e0000 */
[----:B------:R-:W1:Y:S04]  /*14d10*/  SHFL.IDX PT, R88, R88, R49, 0x1c1f ;  /* 0x001c1f3158587589 */ /* 0x000e6800000e0000 */
[----:B------:R2:W3:Y:S04]  /*14d20*/  SHFL.IDX PT, R90, R90, R49, 0x1c1f ;  /* 0x001c1f315a5a7589 */ /* 0x0004e800000e0000 */
[----:B------:R4:W-:Y:S01]  /*14d30*/  STSM.16.M88.4 [R116], R44 ;  /* 0x0000002c74007844 */ /* 0x0009e20000000200 */
[----:B--2---:R-:W-:-:S05]  /*14d40*/  SEL R49, R115, R78, P0 ;  /* 0x0000004e73317207 */ /* 0x004fca0000000000 */
[----:B------:R2:W-:Y:S01]  /*14d50*/  STSM.16.M88.4 [R59], R48 ;  /* 0x000000303b007844 */ /* 0x0005e20000000200 */
[----:B0-----:R-:W-:Y:S02]  /*14d60*/  SEL R69, R131, R106, P0 ;  /* 0x0000006a83457207 */ /* 0x001fe40000000000 */
[----:B------:R-:W-:Y:S01]  /*14d70*/  SEL R71, R106, R131, P0 ;  /* 0x000000836a477207 */ /* 0x000fe20000000000 */
[----:B------:R0:W-:Y:S01]  /*14d80*/  STSM.16.M88.4 [R114], R52 ;  /* 0x0000003472007844 */ /* 0x0001e20000000200 */
[----:B----4-:R-:W-:Y:S02]  /*14d90*/  SEL R44, R95, R56, P0 ;  /* 0x000000385f2c7207 */ /* 0x010fe40000000000 */
[----:B------:R-:W-:Y:S01]  /*14da0*/  SEL R46, R56, R95, P0 ;  /* 0x0000005f382e7207 */ /* 0x000fe20000000000 */
[----:B------:R-:W-:Y:S01]  /*14db0*/  IMAD.MOV R56, RZ, RZ, -R61 ;  /* 0x000000ffff387224 */ /* 0x000fe200078e0a3d */
[----:B------:R-:W-:Y:S02]  /*14dc0*/  SEL R45, R119, R80, P0 ;  /* 0x00000050772d7207 */ /* 0x000fe40000000000 */
[----:B------:R-:W-:Y:S01]  /*14dd0*/  SEL R47, R80, R119, P0 ;  /* 0x00000077502f7207 */ /* 0x000fe20000000000 */
[----:B------:R-:W-:Y:S01]  /*14de0*/  IMAD R63, R41, R56, R57 ;  /* 0x00000038293f7224 */ /* 0x000fe200078e0239 */
[----:B------:R-:W-:-:S02]  /*14df0*/  SEL R56, R97, R70, P0 ;  /* 0x0000004661387207 */ /* 0x000fc40000000000 */
[----:B------:R-:W-:Y:S01]  /*14e00*/  SEL R57, R121, R100, P0 ;  /* 0x0000006479397207 */ /* 0x000fe20000000000 */
[----:B------:R4:W-:Y:S01]  /*14e10*/  STSM.16.M88.4 [R112], R44 ;  /* 0x0000002c70007844 */ /* 0x0009e20000000200 */
[----:B--2---:R-:W-:Y:S02]  /*14e20*/  SEL R59, R100, R121, P0 ;  /* 0x00000079643b7207 */ /* 0x004fe40000000000 */
[----:B------:R-:W-:Y:S01]  /*14e30*/  SEL R48, R99, R60, P0 ;  /* 0x0000003c63307207 */ /* 0x000fe20000000000 */
[----:B0-----:R-:W-:Y:S01]  /*14e40*/  IMAD.U32 R52, RZ, RZ, UR5 ;  /* 0x00000005ff347e24 */ /* 0x001fe2000f8e00ff */
[----:B------:R-:W-:Y:S01]  /*14e50*/  SEL R50, R60, R99, P0 ;  /* 0x000000633c327207 */ /* 0x000fe20000000000 */
[----:B------:R-:W-:Y:S01]  /*14e60*/  STSM.16.M88.4 [R110], R56 ;  /* 0x000000386e007844 */ /* 0x000fe20000000200 */
[----:B------:R-:W-:Y:S01]  /*14e70*/  SEL R49, R123, R82, P0 ;  /* 0x000000527b317207 */ /* 0x000fe20000000000 */
[----:B------:R-:W-:Y:S01]  /*14e80*/  VIADD R60, R222, UR36 ;  /* 0x00000024de3c7c36 */ /* 0x000fe20008000000 */
[----:B------:R-:W-:Y:S01]  /*14e90*/  SEL R51, R82, R123, P0 ;  /* 0x0000007b52337207 */ /* 0x000fe20000000000 */
[----:B------:R-:W-:Y:S01]  /*14ea0*/  ULDC UR5, c[0x0][0xa88] ;  /* 0x0002a20000057ab9 */ /* 0x000fe20000000800 */
[----:B------:R-:W-:Y:S01]  /*14eb0*/  SEL R54, R72, R101, P0 ;  /* 0x0000006548367207 */ /* 0x000fe20000000000 */
[----:B------:R-:W-:Y:S01]  /*14ec0*/  IMAD R89, R41, UR5, RZ ;  /* 0x0000000529597c24 */ /* 0x000fe2000f8e02ff */
[----:B------:R-:W-:Y:S01]  /*14ed0*/  SEL R53, R125, R102, P0 ;  /* 0x000000667d357207 */ /* 0x000fe20000000000 */
[----:B------:R0:W-:Y:S01]  /*14ee0*/  STSM.16.M88.4 [R108], R48 ;  /* 0x000000306c007844 */ /* 0x0001e20000000200 */
[----:B------:R-:W-:-:S02]  /*14ef0*/  SEL R55, R102, R125, P0 ;  /* 0x0000007d66377207 */ /* 0x000fc40000000000 */
[----:B----4-:R-:W-:Y:S02]  /*14f00*/  SHF.R.S32.HI R45, RZ, 0x1f, R61 ;  /* 0x0000001fff2d7819 */ /* 0x010fe4000001143d */
[----:B------:R-:W-:Y:S02]  /*14f10*/  IADD3 R44, P1, R61, UR6, RZ ;  /* 0x000000063d2c7c10 */ /* 0x000fe4000ff3e0ff */
[----:B------:R-:W-:Y:S02]  /*14f20*/  SHF.R.S32.HI R46, RZ, 0x1f, R63 ;  /* 0x0000001fff2e7819 */ /* 0x000fe4000001143f */
[----:B------:R-:W-:Y:S01]  /*14f30*/  IADD3.X R45, R45, UR7, R52, P1, !PT ;  /* 0x000000072d2d7c10 */ /* 0x000fe20008ffe434 */
[----:B------:R-:W-:Y:S01]  /*14f40*/  ULDC.64 UR6, c[0x0][0xb88] ;  /* 0x0002e20000067ab9 */ /* 0x000fe20000000a00 */
[----:B------:R-:W-:Y:S01]  /*14f50*/  SEL R52, R101, R72, P0 ;  /* 0x0000004865347207 */ /* 0x000fe20000000000 */
[----:B------:R-:W-:Y:S01]  /*14f60*/  IMAD R46, R46, UR6, RZ ;  /* 0x000000062e2e7c24 */ /* 0x000fe2000f8e02ff */
[----:B------:R-:W-:Y:S01]  /*14f70*/  LOP3.LUT P1, RZ, R221, 0x3, RZ, 0xc0, !PT ;  /* 0x00000003ddff7812 */ /* 0x000fe2000782c0ff */
[----:B------:R-:W-:Y:S01]  /*14f80*/  IMAD.WIDE.U32 R44, R63, UR6, R44 ;  /* 0x000000063f2c7c25 */ /* 0x000fe2000f8e002c */
[----:B------:R-:W-:Y:S01]  /*14f90*/  SEL R70, R62, R107, P0 ;  /* 0x0000006b3e467207 */ /* 0x000fe20000000000 */
[----:B------:R2:W-:Y:S01]  /*14fa0*/  STSM.16.M88.4 [R65], R52 ;  /* 0x0000003441007844 */ /* 0x0005e20000000200 */
[----:B0-----:R-:W-:Y:S01]  /*14fb0*/  SEL R48, R103, R40, P0 ;  /* 0x0000002867307207 */ /* 0x001fe20000000000 */
[----:B------:R-:W-:Y:S01]  /*14fc0*/  IMAD R63, R63, UR7, R46 ;  /* 0x000000073f3f7c24 */ /* 0x000fe2000f8e022e */
[----:B------:R-:W-:Y:S01]  /*14fd0*/  ULDC.64 UR6, c[0x0][0xb50] ;  /* 0x0002d40000067ab9 */ /* 0x000fe20000000a00 */
[----:B------:R-:W-:Y:S01]  /*14fe0*/  VIADD R46, R60, 0x8 ;  /* 0x000000083c2e7836 */ /* 0x000fe20000000000 */
[----:B------:R-:W-:Y:S01]  /*14ff0*/  LEA R56, P4, R44, UR6, 0x2 ;  /* 0x000000062c387c11 */ /* 0x000fe2000f8810ff */
[----:B------:R-:W-:Y:S01]  /*15000*/  IMAD.IADD R45, R45, 0x1, R63 ;  /* 0x000000012d2d7824 */ /* 0x000fe200078e023f */
[----:B------:R-:W-:-:S02]  /*15010*/  SEL R50, R40, R103, P0 ;  /* 0x0000006728327207 */ /* 0x000fc40000000000 */
[----:B------:R-:W-:Y:S01]  /*15020*/  SEL R49, R127, R84, P0 ;  /* 0x000000547f317207 */ /* 0x000fe20000000000 */
[----:B------:R-:W-:Y:S01]  /*15030*/  SHFL.IDX PT, R76, R56, RZ, 0x1c1f ;  /* 0x001c1fff384c7589 */ /* 0x000fe200000e0000 */
[----:B------:R-:W-:Y:S02]  /*15040*/  LEA.HI.X R44, R44, UR7, R45, 0x2, P4 ;  /* 0x000000072c2c7c11 */ /* 0x000fe4000a0f142d */
[----:B------:R-:W-:Y:S01]  /*15050*/  SEL R51, R84, R127, P0 ;  /* 0x0000007f54337207 */ /* 0x000fe20000000000 */
[----:B------:R-:W-:Y:S01]  /*15060*/  SHFL.IDX PT, R78, R56, 0x1, 0x1c1f ;  /* 0x003c1f00384e7f89 */ /* 0x000fe200000e0000 */
[----:B------:R-:W-:Y:S02]  /*15070*/  ISETP.GE.OR P2, PT, R60, R89, P1 ;  /* 0x000000593c00720c */ /* 0x000fe40000f46670 */
[----:B--2---:R-:W-:Y:S01]  /*15080*/  SEL R52, R105, R74, P0 ;  /* 0x0000004a69347207 */ /* 0x004fe20000000000 */
[----:B------:R-:W0:Y:S01]  /*15090*/  SHFL.IDX PT, R77, R44, RZ, 0x1c1f ;  /* 0x001c1fff2c4d7589 */ /* 0x000e2200000e0000 */
[----:B------:R-:W-:-:S02]  /*150a0*/  SEL R54, R74, R105, P0 ;  /* 0x000000694a367207 */ /* 0x000fc40000000000 */
[----:B------:R-:W-:Y:S01]  /*150b0*/  SEL R53, R129, R104, P0 ;  /* 0x0000006881357207 */ /* 0x000fe20000000000 */
[----:B------:R2:W4:Y:S01]  /*150c0*/  SHFL.IDX PT, R79, R44, 0x1, 0x1c1f ;  /* 0x003c1f002c4f7f89 */ /* 0x00052200000e0000 */
[----:B------:R-:W-:Y:S02]  /*150d0*/  SEL R55, R104, R129, P0 ;  /* 0x0000008168377207 */ /* 0x000fe40000000000 */
[----:B------:R-:W-:Y:S01]  /*150e0*/  ISETP.GE.OR P1, PT, R46, R89, P1 ;  /* 0x000000592e00720c */ /* 0x000fe20000f26670 */
[----:B------:R-:W-:Y:S01]  /*150f0*/  STSM.16.M88.4 [R96], R48 ;  /* 0x0000003060007844 */ /* 0x000fe20000000200 */
[----:B------:R-:W-:Y:S02]  /*15100*/  SEL R80, R109, R64, P0 ;  /* 0x000000406d507207 */ /* 0x000fe40000000000 */
[----:B------:R-:W-:Y:S01]  /*15110*/  SEL R82, R64, R109, P0 ;  /* 0x0000006d40527207 */ /* 0x000fe20000000000 */
[----:B------:R-:W-:Y:S01]  /*15120*/  STSM.16.M88.4 [R94], R52 ;  /* 0x000000345e007844 */ /* 0x000fe20000000200 */
[----:B-1----:R-:W-:-:S02]  /*15130*/  SEL R81, R133, R88, P0 ;  /* 0x0000005885517207 */ /* 0x002fc40000000000 */
[----:B------:R-:W-:Y:S01]  /*15140*/  SEL R83, R88, R133, P0 ;  /* 0x0000008558537207 */ /* 0x000fe20000000000 */
[----:B------:R-:W-:Y:S01]  /*15150*/  STSM.16.M88.4 [R92], R68 ;  /* 0x000000445c007844 */ /* 0x000fe20000000200 */
[----:B---3--:R-:W-:Y:S02]  /*15160*/  SEL R45, R135, R90, P0 ;  /* 0x0000005a872d7207 */ /* 0x008fe40000000000 */
[----:B------:R-:W-:Y:S01]  /*15170*/  SEL R47, R90, R135, P0 ;  /* 0x000000875a2f7207 */ /* 0x000fe20000000000 */
[----:B------:R-:W-:Y:S01]  /*15180*/  STSM.16.M88.4 [R43], R80 ;  /* 0x000000502b007844 */ /* 0x000fe20000000200 */
[----:B--2---:R-:W-:Y:S02]  /*15190*/  SEL R44, R111, R98, P0 ;  /* 0x000000626f2c7207 */ /* 0x004fe40000000000 */
[----:B------:R-:W-:-:S05]  /*151a0*/  SEL R46, R98, R111, P0 ;  /* 0x0000006f622e7207 */ /* 0x000fca0000000000 */
[----:B------:R1:W-:Y:S01]  /*151b0*/  STSM.16.M88.4 [R42], R44 ;  /* 0x0000002c2a007844 */ /* 0x0003e20000000200 */
[----:B------:R-:W-:Y:S01]  /*151c0*/  BAR.SYNC.DEFER_BLOCKING 0x1, 0x100 ;  /* 0x0044000000007b1d */ /* 0x000fe20000010000 */
[----:B------:R-:W-:-:S05]  /*151d0*/  UIMAD UR5, UR10, UR8, URZ ;  /* 0x000000080a0572a4 */ /* 0x000fca000f8e023f */
[----:B0-----:R-:W-:Y:S01]  /*151e0*/  @!P2 ST.E desc[UR50][R76.64], R5 ;  /* 0x000000054c00a985 */ /* 0x001fe2000c101932 */
[----:B------:R-:W-:Y:S01]  /*151f0*/  UIMAD.WIDE.U32 UR6, UR42, UR8, URZ ;  /* 0x000000082a0672a5 */ /* 0x000fe2000f8e003f */
[----:B------:R-:W-:Y:S02]  /*15200*/  ULDC.64 UR10, c[0x0][0xaf0] ;  /* 0x0002bc00000a7ab9 */ /* 0x000fe40000000a00 */
[----:B----4-:R0:W-:Y:S04]  /*15210*/  @!P1 ST.E desc[UR50][R78.64], R4 ;  /* 0x000000044e009985 */ /* 0x0101e8000c101932 */
[----:B------:R2:W5:Y:S04]  /*15220*/  LD.E.128 R60, desc[UR50][R32.64] ;  /* 0x00000032203c7980 */ /* 0x000568000c101d00 */
[----:B------:R3:W5:Y:S04]  /*15230*/  LD.E.128 R56, desc[UR50][R30.64] ;  /* 0x000000321e387980 */ /* 0x000768000c101d00 */
[----:B-1----:R1:W5:Y:S01]  /*15240*/  LD.E.128 R44, desc[UR50][R14.64] ;  /* 0x000000320e2c7980 */ /* 0x002362000c101d00 */
[----:B--2---:R-:W2:Y:S01]  /*15250*/  @P3 LDC R33, c[0x0][0xbec] ;  /* 0x0002fb00ff213b82 */ /* 0x004ea20000000800 */
[----:B------:R-:W-:-:S02]  /*15260*/  UIMAD UR5, UR42, UR9, UR5 ;  /* 0x000000092a0572a4 */ /* 0x000fc4000f8e0205 */
[----:B------:R-:W5:Y:S01]  /*15270*/  LD.E.128 R84, desc[UR50][R8.64] ;  /* 0x0000003208547980 */ /* 0x000f62000c101d00 */
[----:B------:R-:W-:-:S03]  /*15280*/  UIMAD UR8, UR12, UR10, URZ ;  /* 0x0000000a0c0872a4 */ /* 0x000fc6000f8e023f */
[----:B------:R4:W5:Y:S01]  /*15290*/  LD.E.128 R80, desc[UR50][R10.64] ;  /* 0x000000320a507980 */ /* 0x000962000c101d00 */
[----:B---3--:R-:W3:Y:S01]  /*152a0*/  @P3 LDC R31, c[0x0][0xbf0] ;  /* 0x0002fc00ff1f3b82 */ /* 0x008ee20000000800 */
[----:B-1----:R-:W-:Y:S02]  /*152b0*/  IMAD R14, R22, 0x20, R220 ;  /* 0x00000020160e7824 */ /* 0x002fe400078e02dc */
[----:B0-----:R0:W5:Y:S02]  /*152c0*/  LD.E.128 R76, desc[UR50][R12.64] ;  /* 0x000000320c4c7980 */ /* 0x001164000c101d00 */
[----:B------:R-:W-:Y:S01]  /*152d0*/  VIADD R14, R14, UR36 ;  /* 0x000000240e0e7c36 */ /* 0x000fe20008000000 */
[----:B------:R-:W-:Y:S01]  /*152e0*/  UIADD3 UR7, UR7, UR5, URZ ;  /* 0x0000000507077290 */ /* 0x000fe2000fffe03f */
[----:B------:R-:W5:Y:S02]  /*152f0*/  LD.E.128 R64, desc[UR50][R38.64] ;  /* 0x0000003226407980 */ /* 0x000f64000c101d00 */
[----:B----4-:R-:W-:Y:S01]  /*15300*/  IMAD.MOV.U32 R11, RZ, RZ, R14 ;  /* 0x000000ffff0b7224 */ /* 0x010fe200078e000e */
[----:B------:R-:W-:Y:S01]  /*15310*/  UIMAD UR5, UR44, UR11, UR8 ;  /* 0x0000000b2c0572a4 */ /* 0x000fe2000f8e0208 */
[----:B------:R-:W5:Y:S04]  /*15320*/  LD.E.128 R48, desc[UR50][R28.64] ;  /* 0x000000321c307980 */ /* 0x000f68000c101d00 */
[----:B------:R-:W5:Y:S01]  /*15330*/  LD.E.128 R72, desc[UR50][R26.64] ;  /* 0x000000321a487980 */ /* 0x000f62000c101d00 */
[----:B--2---:R-:W-:Y:S01]  /*15340*/  @P3 IMAD.HI.U32 R8, R14, R33, RZ ;  /* 0x000000210e083227 */ /* 0x004fe200078e00ff */
[----:B------:R-:W-:Y:S01]  /*15350*/  UIMAD.WIDE.U32 UR6, UR44, UR10, UR6 ;  /* 0x0000000a2c0672a5 */ /* 0x000fe2000f8e0006 */
[----:B------:R-:W-:Y:S01]  /*15360*/  ULDC.64 UR8, c[0x0][0xae0] ;  /* 0x0002b80000087ab9 */ /* 0x000fe20000000a00 */
[----:B------:R-:W5:Y:S02]  /*15370*/  LD.E.128 R68, desc[UR50][R24.64] ;  /* 0x0000003218447980 */ /* 0x000f64000c101d00 */
[----:B---3--:R-:W-:Y:S01]  /*15380*/  @P3 SHF.R.U32.HI R11, RZ, R31, R8 ;  /* 0x0000001fff0b3219 */ /* 0x008fe20000011608 */
[----:B------:R-:W-:Y:S01]  /*15390*/  UIADD3 UR5, UR7, UR5, URZ ;  /* 0x0000000507057290 */ /* 0x000fe2000fffe03f */
[----:B------:R1:W5:Y:S02]  /*153a0*/  LD.E.128 R52, desc[UR50][R20.64] ;  /* 0x0000003214347980 */ /* 0x000364000c101d00 */
[--C-:B------:R-:W-:Y:S01]  /*153b0*/  SHF.R.S32.HI R10, RZ, 0x1f, R11.reuse ;  /* 0x0000001fff0a7819 */ /* 0x100fe2000001140b */
[----:B0-----:R-:W-:Y:S01]  /*153c0*/  IMAD.MOV R12, RZ, RZ, -R11 ;  /* 0x000000ffff0c7224 */ /* 0x001fe200078e0a0b */
[----:B------:R-:W5:Y:S01]  /*153d0*/  LD.E.128 R4, desc[UR50][R6.64] ;  /* 0x0000003206047980 */ /* 0x000f62000c101d00 */
[----:B------:R-:W-:-:S02]  /*153e0*/  IMAD.U32 R9, RZ, RZ, UR7 ;  /* 0x00000007ff097e24 */ /* 0x000fc4000f8e00ff */
[----:B------:R-:W-:Y:S01]  /*153f0*/  IMAD R10, R10, UR8, RZ ;  /* 0x000000080a0a7c24 */ /* 0x000fe2000f8e02ff */
[----:B------:R-:W-:Y:S01]  /*15400*/  @!PT LDS RZ, [RZ] ;  /* 0x00000000fffff984 */ /* 0x000fe20000000800 */
[----:B------:R-:W-:Y:S01]  /*15410*/  @!PT LDS RZ, [RZ] ;  /* 0x00000000fffff984 */ /* 0x000fe20000000800 */
[----:B------:R-:W-:Y:S01]  /*15420*/  @!PT LDS RZ, [RZ] ;  /* 0x00000000fffff984 */ /* 0x000fe20000000800 */
[----:B------:R-:W-:Y:S01]  /*15430*/  @!PT LDS RZ, [RZ] ;  /* 0x00000000fffff984 */ /* 0x000fe20000000800 */
[----:B------:R0:W-:Y:S06]  /*15440*/  MEMBAR.ALL.CTA ;  /* 0x0000000000007992 */ /* 0x0001ec0000008000 */
[----:B0-----:R-:W0:Y:S01]  /*15450*/  FENCE.VIEW.ASYNC.S ;  /* 0x00000000000073c6 */ /* 0x001e220000000000 */
[----:B------:R-:W-:Y:S02]  /*15460*/  IMAD R41, R41, R12, R14 ;  /* 0x0000000c29297224 */ /* 0x000fe400078e020e */
[----:B------:R-:W-:Y:S01]  /*15470*/  IMAD.U32 R8, RZ, RZ, UR6 ;  /* 0x00000006ff087e24 */ /* 0x000fe2000f8e00ff */
[----:B------:R-:W-:Y:S01]  /*15480*/  ULDC.64 UR6, c[0x0][0xad8] ;  /* 0x0002b60000067ab9 */ /* 0x000fe20000000a00 */
[----:B------:R-:W-:-:S02]  /*15490*/  IMAD.U32 R9, RZ, RZ, UR5 ;  /* 0x00000005ff097e24 */ /* 0x000fc4000f8e00ff */
[C---:B------:R-:W-:Y:S01]  /*154a0*/  IMAD R13, R11.reuse, UR9, R10 ;  /* 0x000000090b0d7c24 */ /* 0x040fe2000f8e020a */
[----:B------:R-:W-:Y:S01]  /*154b0*/  SHF.R.S32.HI R10, RZ, 0x1f, R41 ;  /* 0x0000001fff0a7819 */ /* 0x000fe20000011429 */
[----:B------:R-:W-:-:S04]  /*154c0*/  IMAD.WIDE.U32 R8, R11, UR8, R8 ;  /* 0x000000080b087c25 */ /* 0x000fc8000f8e0008 */
[----:B------:R-:W-:Y:S02]  /*154d0*/  IMAD.IADD R9, R9, 0x1, R13 ;  /* 0x0000000109097824 */ /* 0x000fe400078e020d */
[----:B------:R-:W-:Y:S02]  /*154e0*/  IMAD R12, R10, UR6, RZ ;  /* 0x000000060a0c7c24 */ /* 0x000fe4000f8e02ff */
[----:B-1----:R-:W-:Y:S02]  /*154f0*/  VIADD R20, R220, UR36 ;  /* 0x00000024dc147c36 */ /* 0x002fe40008000000 */
[C---:B------:R-:W-:Y:S02]  /*15500*/  IMAD R11, R41.reuse, UR7, R12 ;  /* 0x00000007290b7c24 */ /* 0x040fe4000f8e020c */
[----:B------:R-:W-:Y:S01]  /*15510*/  IMAD.WIDE.U32 R8, R41, UR6, R8 ;  /* 0x0000000629087c25 */ /* 0x000fe2000f8e0008 */
[----:B------:R-:W-:Y:S01]  /*15520*/  ISETP.GE.AND P2, PT, R20, R89, PT ;  /* 0x000000591400720c */ /* 0x000fe20003f46270 */
[----:B------:R-:W-:-:S02]  /*15530*/  ULDC.64 UR6, c[0x0][0xa80] ;  /* 0x0002a00000067ab9 */ /* 0x000fc40000000a00 */
[----:B------:R-:W-:Y:S01]  /*15540*/  IMAD.IADD R9, R9, 0x1, R11 ;  /* 0x0000000109097824 */ /* 0x000fe200078e020b */
[----:B------:R-:W-:Y:S01]  /*15550*/  LEA R14, P3, R8, UR6, 0x1 ;  /* 0x00000006080e7c11 */ /* 0x000fe2000f8608ff */
[----:B------:R-:W-:Y:S02]  /*15560*/  VIADD R37, R37, 0x33420 ;  /* 0x0003342025257836 */ /* 0x000fe40000000000 */
[----:B------:R-:W-:Y:S01]  /*15570*/  VIADD R10, R20, 0x20 ;  /* 0x00000020140a7836 */ /* 0x000fe20000000000 */
[----:B------:R-:W-:Y:S02]  /*15580*/  LEA.HI.X R15, R8, UR7, R9, 0x1, P3 ;  /* 0x00000007080f7c11 */ /* 0x000fe400098f0c09 */
[----:B------:R-:W-:Y:S02]  /*15590*/  PRMT R37, RZ, 0x654, R37 ;  /* 0x00000654ff257816 */ /* 0x000fe40000000025 */
[-C--:B------:R-:W-:Y:S01]  /*155a0*/  ISETP.GE.AND P1, PT, R10, R89.reuse, PT ;  /* 0x000000590a00720c */ /* 0x080fe20003f26270 */
[----:B------:R-:W-:Y:S01]  /*155b0*/  VIADD R10, R20, 0x40 ;  /* 0x00000040140a7836 */ /* 0x000fe20000000000 */
[----:B0-----:R0:W-:Y:S01]  /*155c0*/  SYNCS.ARRIVE.TRANS64.RED.A1T0 RZ, [R37+URZ], RZ ;  /* 0x000000ff25ff79a7 */ /* 0x0011e2000810043f */
[----:B------:R0:W1:Y:S01]  /*155d0*/  SHFL.IDX PT, R12, R14, RZ, 0x181f ;  /* 0x00181fff0e0c7589 */ /* 0x00006200000e0000 */
[----:B------:R-:W-:Y:S03]  /*155e0*/  BSSY B1, `(.L_x_1057) ;  /* 0x0000011000017945 */ /* 0x000fe60003800000 */
[----:B------:R0:W2:Y:S01]  /*155f0*/  SHFL.IDX PT, R13, R15, RZ, 0x181f ;  /* 0x00181fff0f0d7589 */ /* 0x0000a200000e0000 */
[----:B------:R-:W-:Y:S01]  /*15600*/  ISETP.GE.AND P0, PT, R10, R89, PT ;  /* 0x000000590a00720c */ /* 0x000fe20003f06270 */
[----:B------:R-:W-:-:S12]  /*15610*/  @P2 BRA `(.L_x_1058) ;  /* 0x0000000000342947 */ /* 0x000fd80003800000 */
        /* <DEDUP_REMOVED lines=13> */
.L_x_1058:
[----:B------:R-:W-:Y:S05]  /*156f0*/  BSYNC B1 ;  /* 0x0000000000017941 */ /* 0x000fea0003800000 */
.L_x_1057:
[----:B--23--:R2:W3:Y:S01]  /*15700*/  SHFL.IDX PT, R13, R15, 0x1, 0x181f ;  /* 0x00381f000f0d7f89 */ /* 0x00c4e200000e0000 */
[----:B------:R-:W-:Y:S03]  /*15710*/  BSSY B1, `(.L_x_1059) ;  /* 0x0000010000017945 */ /* 0x000fe60003800000 */
[----:B-1----:R2:W1:Y:S01]  /*15720*/  SHFL.IDX PT, R12, R14, 0x1, 0x181f ;  /* 0x00381f000e0c7f89 */ /* 0x00246200000e0000 */
        /* <DEDUP_REMOVED lines=8> */
[-C--:B---3--:R-:W-:Y:S02]  /*157b0*/  @!P4 LEA.HI.X R9, R3, R13.reuse, R34, 0x1, P1 ;  /* 0x0000000d0309c211 */ /* 0x088fe400008f0c22 */
[-C--:B------:R-:W-:Y:S02]  /*157c0*/  @!P5 LEA.HI.X R11, R0, R13.reuse, R35, 0x1, P2 ;  /* 0x0000000d000bd211 */ /* 0x080fe400010f0c23 */
[----:B------:R-:W-:Y:S01]  /*157d0*/  @!P6 LEA.HI.X R13, R17, R13, R36, 0x1, P3 ;  /* 0x0000000d110de211 */ /* 0x000fe200018f0c24 */
[----:B-----5:R4:W-:Y:S04]  /*157e0*/  @!P4 ST.E.128 desc[UR50][R8.64], R60 ;  /* 0x0000003c0800c985 */ /* 0x0209e8000c101d32 */
[----:B------:R4:W-:Y:S04]  /*157f0*/  @!P5 ST.E.128 desc[UR50][R10.64], R68 ;  /* 0x000000440a00d985 */ /* 0x0009e8000c101d32 */
[----:B------:R4:W-:Y:S02]  /*15800*/  @!P6 ST.E.128 desc[UR50][R12.64], R80 ;  /* 0x000000500c00e985 */ /* 0x0009e4000c101d32 */
.L_x_1060:
[----:B------:R-:W-:Y:S05]  /*15810*/  BSYNC B1 ;  /* 0x0000000000017941 */ /* 0x000fea0003800000 */
.L_x_1059:
[----:B---34-:R3:W4:Y:S01]  /*15820*/  SHFL.IDX PT, R13, R15, 0x2, 0x181f ;  /* 0x00581f000f0d7f89 */ /* 0x01872200000e0000 */
        /* <DEDUP_REMOVED lines=13> */
[----:B-----5:R1:W-:Y:S04]  /*15900*/  @!P3 ST.E.128 desc[UR50][R8.64], R56 ;  /* 0x000000380800b985 */ /* 0x0203e8000c101d32 */
[----:B------:R1:W-:Y:S04]  /*15910*/  @!P4 ST.E.128 desc[UR50][R10.64], R52 ;  /* 0x000000340a00c985 */ /* 0x0003e8000c101d32 */
[----:B------:R1:W-:Y:S02]  /*15920*/  @!P5 ST.E.128 desc[UR50][R12.64], R76 ;  /* 0x0000004c0c00d985 */ /* 0x0003e4000c101d32 */
.L_x_1062:
[----:B------:R-:W-:Y:S05]  /*15930*/  BSYNC B1 ;  /* 0x0000000000017941 */ /* 0x000fea0003800000 */
.L_x_1061:
[----:B-1----:R-:W-:Y:S01]  /*15940*/  VIADD R8, R20, 0x60 ;  /* 0x0000006014087836 */ /* 0x002fe20000000000 */
[----:B0-23--:R-:W0:Y:S04]  /*15950*/  SHFL.IDX PT, R15, R15, 0x3, 0x181f ;  /* 0x00781f000f0f7f89 */ /* 0x00de2800000e0000 */
        /* <DEDUP_REMOVED lines=11> */
[----:B-----5:R0:W-:Y:S04]  /*15a10*/  @!P2 ST.E.128 desc[UR50][R8.64], R48 ;  /* 0x000000300800a985 */ /* 0x0201e8000c101d32 */
[----:B------:R0:W-:Y:S08]  /*15a20*/  @!P3 ST.E.128 desc[UR50][R10.64], R44 ;  /* 0x0000002c0a00b985 */ /* 0x0001f0000c101d32 */
[----:B------:R-:W-:Y:S05]  /*15a30*/  @P0 BRA `(.L_x_1063) ;  /* 0x0000000800a40947 */ /* 0x000fea0003800000 */
[----:B0-----:R-:W-:-:S04]  /*15a40*/  LEA R8, P0, R17, R14, 0x1 ;  /* 0x0000000e11087211 */ /* 0x001fc800078008ff */
[----:B------:R-:W-:-:S05]  /*15a50*/  LEA.HI.X R9, R17, R15, R36, 0x1, P0 ;  /* 0x0000000f11097211 */ /* 0x000fca00000f0c24 */
[----:B------:R0:W-:Y:S01]  /*15a60*/  ST.E.128 desc[UR50][R8.64], R4 ;  /* 0x0000000408007985 */ /* 0x0001e2000c101d32 */
[----:B------:R-:W-:Y:S05]  /*15a70*/  BRA `(.L_x_1063) ;  /* 0x0000000800947947 */ /* 0x000fea0003800000 */
.L_x_1056:
[----:B------:R-:W0:Y:S01]  /*15a80*/  LDC R12, c[0x0][0xbe8] ;  /* 0x0002fa00ff0c7b82 */ /* 0x000e220000000800 */
[----:B------:R-:W-:Y:S01]  /*15a90*/  ISETP.GE.AND P0, PT, R224, 0x80, PT ;  /* 0x00000080e000780c */ /* 0x000fe20003f06270 */
[----:B------:R-:W-:Y:S01]  /*15aa0*/  USHF.R.S32.HI UR8, URZ, 0x1f, UR42 ;  /* 0x0000001f3f087899 */ /* 0x000fe2000801142a */
[----:B------:R-:W-:Y:S01]  /*15ab0*/  BSSY B1, `(.L_x_1064) ;  /* 0x000002f000017945 */ /* 0x000fe20003800000 */
[----:B------:R-:W-:Y:S01]  /*15ac0*/  USHF.R.S32.HI UR9, URZ, 0x1f, UR44 ;  /* 0x0000001f3f097899 */ /* 0x000fe2000801142c */
[----:B------:R-:W-:Y:S01]  /*15ad0*/  IMAD R11, R22, 0x20, R220 ;  /* 0x00000020160b7824 */ /* 0x000fe200078e02dc */
[----:B0-----:R-:W-:-:S13]  /*15ae0*/  ISETP.NE.AND P1, PT, R12, 0x1, PT ;  /* 0x000000010c00780c */ /* 0x001fda0003f25270 */
[----:B------:R-:W0:Y:S08]  /*15af0*/  @P1 LDC R13, c[0x0][0xbec] ;  /* 0x0002fb00ff0d1b82 */ /* 0x000e300000000800 */
[----:B------:R-:W1:Y:S01]  /*15b00*/  @P1 LDC R15, c[0x0][0xbf0] ;  /* 0x0002fc00ff0f1b82 */ /* 0x000e620000000800 */
[----:B------:R-:W-:Y:S05]  /*15b10*/  @P0 BRA `(.L_x_1065) ;  /* 0x0000000000a00947 */ /* 0x000fea0003800000 */
[----:B------:R-:W2:Y:S01]  /*15b20*/  S2R R4, SR_TID.X ;  /* 0x0000000000047919 */ /* 0x000ea20000002100 */
[----:B------:R-:W3:Y:S01]  /*15b30*/  LDC R8, c[0x0][0xbe8] ;  /* 0x0002fa00ff087b82 */ /* 0x000ee20000000800 */
[----:B------:R-:W-:Y:S01]  /*15b40*/  IMAD.U32 R6, RZ, RZ, UR36 ;  /* 0x00000024ff067e24 */ /* 0x000fe2000f8e00ff */
[----:B------:R-:W-:Y:S02]  /*15b50*/  ULDC UR5, c[0x0][0xa88] ;  /* 0x0002a20000057ab9 */ /* 0x000fe40000000800 */
[----:B---3--:R-:W-:Y:S02]  /*15b60*/  IMAD R5, R8, UR5, RZ ;  /* 0x0000000508057c24 */ /* 0x008fe4000f8e02ff */
[----:B--2---:R-:W-:-:S04]  /*15b70*/  IADD3 R6, R6, -0x80, R4 ;  /* 0xffffff8006067810 */ /* 0x004fc80007ffe004 */
[----:B------:R-:W-:-:S13]  /*15b80*/  ISETP.GE.AND P0, PT, R6, R5, PT ;  /* 0x000000050600720c */ /* 0x000fda0003f06270 */
[----:B------:R-:W-:Y:S05]  /*15b90*/  @P0 BRA `(.L_x_1065) ;  /* 0x0000000000800947 */ /* 0x000fea0003800000 */
[----:B------:R-:W-:Y:S01]  /*15ba0*/  ISETP.NE.AND P0, PT, R8, 0x1, PT ;  /* 0x000000010800780c */ /* 0x000fe20003f05270 */
[----:B------:R-:W-:Y:S01]  /*15bb0*/  ULDC.64 UR10, c[0x0][0xb90] ;  /* 0x0002e400000a7ab9 */ /* 0x000fe20000000a00 */
[----:B------:R-:W-:Y:S01]  /*15bc0*/  IMAD.MOV.U32 R4, RZ, RZ, R6 ;  /* 0x000000ffff047224 */ /* 0x000fe200078e0006 */
[----:B------:R-:W-:Y:S02]  /*15bd0*/  UIMAD UR5, UR8, UR10, URZ ;  /* 0x0000000a080572a4 */ /* 0x000fe4000f8e023f */
[----:B------:R-:W-:Y:S02]  /*15be0*/  UIMAD.WIDE.U32 UR6, UR42, UR10, URZ ;  /* 0x0000000a2a0672a5 */ /* 0x000fe4000f8e003f */
[----:B------:R-:W-:-:S03]  /*15bf0*/  UIMAD UR5, UR42, UR11, UR5 ;  /* 0x0000000b2a0572a4 */ /* 0x000fc6000f8e0205 */
[----:B------:R-:W-:Y:S01]  /*15c00*/  ULDC.64 UR10, c[0x0][0xb98] ;  /* 0x0002e600000a7ab9 */ /* 0x000fe20000000a00 */
[----:B------:R-:W-:Y:S02]  /*15c10*/  UIADD3 UR7, UR7, UR5, URZ ;  /* 0x0000000507077290 */ /* 0x000fe4000fffe03f */
[----:B------:R-:W2:Y:S01]  /*15c20*/  @P0 LDC R5, c[0x0][0xbec] ;  /* 0x0002fb00ff050b82 */ /* 0x000ea20000000800 */
[----:B------:R-:W-:Y:S02]  /*15c30*/  UIMAD UR5, UR9, UR10, URZ ;  /* 0x0000000a090572a4 */ /* 0x000fe4000f8e023f */
[----:B------:R-:W-:Y:S02]  /*15c40*/  UIMAD.WIDE.U32 UR6, UR44, UR10, UR6 ;  /* 0x0000000a2c0672a5 */ /* 0x000fe4000f8e0006 */
[----:B------:R-:W-:-:S03]  /*15c50*/  UIMAD UR5, UR44, UR11, UR5 ;  /* 0x0000000b2c0572a4 */ /* 0x000fc6000f8e0205 */
[----:B------:R-:W3:Y:S01]  /*15c60*/  @P0 LDC R10, c[0x0][0xbf0] ;  /* 0x0002fc00ff0a0b82 */ /* 0x000ee20000000800 */
[----:B------:R-:W-:Y:S01]  /*15c70*/  ULDC.64 UR10, c[0x0][0xb88] ;  /* 0x0002e200000a7ab9 */ /* 0x000fe20000000a00 */
[----:B--2---:R-:W-:-:S05]  /*15c80*/  @P0 IMAD.HI.U32 R5, R6, R5, RZ ;  /* 0x0000000506050227 */ /* 0x004fca00078e00ff */
[----:B---3--:R-:W-:-:S04]  /*15c90*/  @P0 SHF.R.U32.HI R4, RZ, R10, R5 ;  /* 0x0000000aff040219 */ /* 0x008fc80000011605 */
[--C-:B------:R-:W-:Y:S01]  /*15ca0*/  SHF.R.S32.HI R5, RZ, 0x1f, R4.reuse ;  /* 0x0000001fff057819 */ /* 0x100fe20000011404 */
[----:B------:R-:W-:Y:S01]  /*15cb0*/  IMAD.MOV R7, RZ, RZ, -R4 ;  /* 0x000000ffff077224 */ /* 0x000fe200078e0a04 */
[----:B------:R-:W-:-:S03]  /*15cc0*/  IADD3 R4, P0, R4, UR6, RZ ;  /* 0x0000000604047c10 */ /* 0x000fc6000ff1e0ff */
[----:B------:R-:W-:Y:S02]  /*15cd0*/  IMAD R7, R8, R7, R6 ;  /* 0x0000000708077224 */ /* 0x000fe400078e0206 */
[----:B------:R-:W-:-:S03]  /*15ce0*/  IMAD.U32 R8, RZ, RZ, UR5 ;  /* 0x00000005ff087e24 */ /* 0x000fc6000f8e00ff */
[----:B------:R-:W-:Y:S02]  /*15cf0*/  SHF.R.S32.HI R6, RZ, 0x1f, R7 ;  /* 0x0000001fff067819 */ /* 0x000fe40000011407 */
[----:B------:R-:W-:Y:S01]  /*15d00*/  IADD3.X R5, R5, UR7, R8, P0, !PT ;  /* 0x0000000705057c10 */ /* 0x000fe200087fe408 */
[----:B------:R-:W-:Y:S02]  /*15d10*/  ULDC.64 UR6, c[0x0][0xb50] ;  /* 0x0002d40000067ab9 */ /* 0x000fe40000000a00 */
[----:B------:R-:W-:Y:S02]  /*15d20*/  IMAD R6, R6, UR10, RZ ;  /* 0x0000000a06067c24 */ /* 0x000fe4000f8e02ff */
[----:B------:R-:W-:-:S04]  /*15d30*/  IMAD.WIDE.U32 R4, R7, UR10, R4 ;  /* 0x0000000a07047c25 */ /* 0x000fc8000f8e0004 */
[----:B------:R-:W-:Y:S01]  /*15d40*/  IMAD R9, R7, UR11, R6 ;  /* 0x0000000b07097c24 */ /* 0x000fe2000f8e0206 */
[----:B------:R-:W-:-:S03]  /*15d50*/  LEA R6, P0, R4, UR6, 0x2 ;  /* 0x0000000604067c11 */ /* 0x000fc6000f8010ff */
[----:B------:R-:W-:-:S05]  /*15d60*/  IMAD.IADD R5, R5, 0x1, R9 ;  /* 0x0000000105057824 */ /* 0x000fca00078e0209 */
[----:B------:R-:W-:Y:S01]  /*15d70*/  LEA.HI.X R7, R4, UR7, R5, 0x2, P0 ;  /* 0x0000000704077c11 */ /* 0x000fe200080f1405 */
[----:B------:R-:W-:-:S05]  /*15d80*/  IMAD.MOV.U32 R5, RZ, RZ, -0x800000 ;  /* 0xff800000ff057424 */ /* 0x000fca00078e00ff */
[----:B------:R2:W-:Y:S02]  /*15d90*/  STG.E desc[UR50][R6.64], R5 ;  /* 0x0000000506007986 */ /* 0x0005e4000c101932 */
.L_x_1065:
[----:B------:R-:W-:Y:S05]  /*15da0*/  BSYNC B1 ;  /* 0x0000000000017941 */ /* 0x000fea0003800000 */
.L_x_1064:
[----:B------:R-:W-:Y:S01]  /*15db0*/  ULDC.64 UR10, c[0x0][0xae8] ;  /* 0x0002ba00000a7ab9 */ /* 0x000fe20000000a00 */
[----:B------:R-:W-:Y:S01]  /*15dc0*/  VIADD R8, R11, UR36 ;  /* 0x000000240b087c36 */ /* 0x000fe20008000000 */
[----:B------:R-:W-:Y:S01]  /*15dd0*/  UIMAD UR5, UR8, UR10, URZ ;  /* 0x0000000a080572a4 */ /* 0x000fe2000f8e023f */
[----:B------:R-:W-:Y:S01]  /*15de0*/  VIADD R10, R220, UR36 ;  /* 0x00000024dc0a7c36 */ /* 0x000fe20008000000 */
[----:B------:R-:W-:Y:S01]  /*15df0*/  UIMAD.WIDE.U32 UR6, UR42, UR10, URZ ;  /* 0x0000000a2a0672a5 */ /* 0x000fe2000f8e003f */
[----:B0-----:R-:W-:Y:S01]  /*15e00*/  @P1 IMAD.HI.U32 R4, R8, R13, RZ ;  /* 0x0000000d08041227 */ /* 0x001fe200078e00ff */
[----:B------:R-:W-:Y:S01]  /*15e10*/  UIMAD UR5, UR42, UR11, UR5 ;  /* 0x0000000b2a0572a4 */ /* 0x000fe2000f8e0205 */
[----:B------:R-:W-:Y:S02]  /*15e20*/  BSSY B1, `(.L_x_1066) ;  /* 0x0000034000017945 */ /* 0x000fe40003800000 */
[----:B------:R-:W-:Y:S01]  /*15e30*/  ULDC.64 UR10, c[0x0][0xaf0] ;  /* 0x0002bc00000a7ab9 */ /* 0x000fe20000000a00 */
[----:B------:R-:W-:Y:S01]  /*15e40*/  UIADD3 UR7, UR7, UR5, URZ ;  /* 0x0000000507077290 */ /* 0x000fe2000fffe03f */
[----:B--2---:R-:W-:Y:S01]  /*15e50*/  IMAD.MOV.U32 R7, RZ, RZ, R8 ;  /* 0x000000ffff077224 */ /* 0x004fe200078e0008 */
[----:B------:R-:W-:Y:S01]  /*15e60*/  UIMAD UR5, UR9, UR10, URZ ;  /* 0x0000000a090572a4 */ /* 0x000fe2000f8e023f */
[----:B-1----:R-:W-:Y:S01]  /*15e70*/  @P1 SHF.R.U32.HI R7, RZ, R15, R4 ;  /* 0x0000000fff071219 */ /* 0x002fe20000011604 */
[----:B------:R-:W-:-:S02]  /*15e80*/  UIMAD.WIDE.U32 UR6, UR44, UR10, UR6 ;  /* 0x0000000a2c0672a5 */ /* 0x000fc4000f8e0006 */
[----:B------:R-:W-:Y:S01]  /*15e90*/  UIMAD UR5, UR44, UR11, UR5 ;  /* 0x0000000b2c0572a4 */ /* 0x000fe2000f8e0205 */
[--C-:B------:R-:W-:Y:S01]  /*15ea0*/  SHF.R.S32.HI R4, RZ, 0x1f, R7.reuse ;  /* 0x0000001fff047819 */ /* 0x100fe20000011407 */
[----:B------:R-:W-:Y:S01]  /*15eb0*/  IMAD.MOV R9, RZ, RZ, -R7 ;  /* 0x000000ffff097224 */ /* 0x000fe200078e0a07 */
[----:B------:R-:W-:Y:S01]  /*15ec0*/  ULDC.64 UR8, c[0x0][0xae0] ;  /* 0x0002b80000087ab9 */ /* 0x000fe20000000a00 */
[----:B------:R-:W-:Y:S02]  /*15ed0*/  UIADD3 UR5, UR7, UR5, URZ ;  /* 0x0000000507057290 */ /* 0x000fe4000fffe03f */
[----:B------:R-:W-:Y:S02]  /*15ee0*/  IMAD.U32 R5, RZ, RZ, UR7 ;  /* 0x00000007ff057e24 */ /* 0x000fe4000f8e00ff */
[----:B------:R-:W-:Y:S02]  /*15ef0*/  IMAD R6, R4, UR8, RZ ;  /* 0x0000000804067c24 */ /* 0x000fe4000f8e02ff */
[----:B------:R-:W-:-:S02]  /*15f00*/  IMAD R9, R12, R9, R8 ;  /* 0x000000090c097224 */ /* 0x000fc400078e0208 */
[----:B------:R-:W-:Y:S01]  /*15f10*/  IMAD.U32 R4, RZ, RZ, UR6 ;  /* 0x00000006ff047e24 */ /* 0x000fe2000f8e00ff */
[----:B------:R-:W-:Y:S01]  /*15f20*/  ULDC.64 UR6, c[0x0][0xad8] ;  /* 0x0002b60000067ab9 */ /* 0x000fe20000000a00 */
[----:B------:R-:W-:Y:S01]  /*15f30*/  IMAD.U32 R5, RZ, RZ, UR5 ;  /* 0x00000005ff057e24 */ /* 0x000fe2000f8e00ff */
[----:B------:R-:W-:Y:S01]  /*15f40*/  ULDC UR5, c[0x0][0xa88] ;  /* 0x0002a20000057ab9 */ /* 0x000fe20000000800 */
[C---:B------:R-:W-:Y:S01]  /*15f50*/  IMAD R11, R7.reuse, UR9, R6 ;  /* 0x00000009070b7c24 */ /* 0x040fe2000f8e0206 */
[----:B------:R-:W-:Y:S01]  /*15f60*/  SHF.R.S32.HI R6, RZ, 0x1f, R9 ;  /* 0x0000001fff067819 */ /* 0x000fe20000011409 */
[----:B------:R-:W-:-:S04]  /*15f70*/  IMAD.WIDE.U32 R4, R7, UR8, R4 ;  /* 0x0000000807047c25 */ /* 0x000fc8000f8e0004 */
[----:B------:R-:W-:Y:S02]  /*15f80*/  IMAD.IADD R5, R5, 0x1, R11 ;  /* 0x0000000105057824 */ /* 0x000fe400078e020b */
[----:B------:R-:W-:Y:S02]  /*15f90*/  IMAD R8, R6, UR6, RZ ;  /* 0x0000000606087c24 */ /* 0x000fe4000f8e02ff */
[----:B------:R-:W-:Y:S02]  /*15fa0*/  IMAD R11, R12, UR5, RZ ;  /* 0x000000050c0b7c24 */ /* 0x000fe4000f8e02ff */
[C---:B------:R-:W-:Y:S02]  /*15fb0*/  IMAD R7, R9.reuse, UR7, R8 ;  /* 0x0000000709077c24 */ /* 0x040fe4000f8e0208 */
[----:B------:R-:W-:Y:S01]  /*15fc0*/  IMAD.WIDE.U32 R4, R9, UR6, R4 ;  /* 0x0000000609047c25 */ /* 0x000fe2000f8e0004 */
[----:B------:R-:W-:Y:S01]  /*15fd0*/  ISETP.GE.AND P2, PT, R10, R11, PT ;  /* 0x0000000b0a00720c */ /* 0x000fe20003f46270 */
[----:B------:R-:W-:-:S02]  /*15fe0*/  ULDC.64 UR6, c[0x0][0xa80] ;  /* 0x0002a00000067ab9 */ /* 0x000fc40000000a00 */
[----:B------:R-:W-:Y:S01]  /*15ff0*/  IMAD.IADD R5, R5, 0x1, R7 ;  /* 0x0000000105057824 */ /* 0x000fe200078e0207 */
[----:B------:R-:W-:Y:S01]  /*16000*/  LEA R7, P3, R4, UR6, 0x1 ;  /* 0x0000000604077c11 */ /* 0x000fe2000f8608ff */
[----:B------:R-:W-:-:S03]  /*16010*/  VIADD R6, R10, 0x20 ;  /* 0x000000200a067836 */ /* 0x000fc60000000000 */
[----:B------:R-:W-:Y:S02]  /*16020*/  LEA.HI.X R8, R4, UR7, R5, 0x1, P3 ;  /* 0x0000000704087c11 */ /* 0x000fe400098f0c05 */
[-C--:B------:R-:W-:Y:S01]  /*16030*/  ISETP.GE.AND P1, PT, R6, R11.reuse, PT ;  /* 0x0000000b0600720c */ /* 0x080fe20003f26270 */
[----:B------:R-:W-:Y:S01]  /*16040*/  VIADD R6, R10, 0x40 ;  /* 0x000000400a067836 */ /* 0x000fe20000000000 */
[----:B------:R0:W1:Y:S04]  /*16050*/  SHFL.IDX PT, R4, R7, RZ, 0x181f ;  /* 0x00181fff07047589 */ /* 0x00006800000e0000 */
        /* <DEDUP_REMOVED lines=16> */
.L_x_1067:
[----:B------:R-:W-:Y:S05]  /*16160*/  BSYNC B1 ;  /* 0x0000000000017941 */ /* 0x000fea0003800000 */
.L_x_1066:
        /* <DEDUP_REMOVED lines=14> */
[----:B------:R4:W-:Y:S04]  /*16250*/  @!P4 ST.E.128 desc[UR50][R12.64], RZ ;  /* 0x000000ff0c00c985 */ /* 0x0009e8000c101d32 */
[----:B------:R4:W-:Y:S04]  /*16260*/  @!P5 ST.E.128 desc[UR50][R14.64], RZ ;  /* 0x000000ff0e00d985 */ /* 0x0009e8000c101d32 */
[----:B------:R4:W-:Y:S02]  /*16270*/  @!P6 ST.E.128 desc[UR50][R4.64], RZ ;  /* 0x000000ff0400e985 */ /* 0x0009e4000c101d32 */
.L_x_1069:
[----:B------:R-:W-:Y:S05]  /*16280*/  BSYNC B1 ;  /* 0x0000000000017941 */ /* 0x000fea0003800000 */
.L_x_1068:
        /* <DEDUP_REMOVED lines=17> */
.L_x_1071:
[----:B------:R-:W-:Y:S05]  /*163a0*/  BSYNC B1 ;  /* 0x0000000000017941 */ /* 0x000fea0003800000 */
.L_x_1070:
[----:B------:R-:W-:Y:S01]  /*163b0*/  VIADD R6, R10, 0x60 ;  /* 0x000000600a067836 */ /* 0x000fe20000000000 */
[----:B-1--4-:R1:W4:Y:S04]  /*163c0*/  SHFL.IDX PT, R5, R8, 0x3, 0x181f ;  /* 0x00781f0008057f89 */ /* 0x01232800000e0000 */
[----:B------:R-:W-:Y:S01]  /*163d0*/  ISETP.GE.AND P0, PT, R6, R11, PT ;  /* 0x0000000b0600720c */ /* 0x000fe20003f06270 */
[----:B------:R1:W0:-:S12]  /*163e0*/  SHFL.IDX PT, R4, R7, 0x3, 0x181f ;  /* 0x00781f0007047f89 */ /* 0x00021800000e0000 */
[----:B-1----:R-:W-:Y:S05]  /*163f0*/  @P0 BRA `(.L_x_1063) ;  /* 0x0000000000340947 */ /* 0x002fea0003800000 */
[----:B------:R-:W-:Y:S02]  /*16400*/  ULDC UR5, c[0x0][0xac8] ;  /* 0x0002b20000057ab9 */ /* 0x000fe40000000800 */
[----:B------:R-:W-:Y:S02]  /*16410*/  ISETP.GE.AND P3, PT, R3, UR5, PT ;  /* 0x0000000503007c0c */ /* 0x000fe4000bf66270 */
[----:B------:R-:W-:Y:S02]  /*16420*/  ISETP.GE.AND P4, PT, R0, UR5, PT ;  /* 0x0000000500007c0c */ /* 0x000fe4000bf86270 */
[----:B------:R-:W-:-:S09]  /*16430*/  ISETP.GE.AND P5, PT, R17, UR5, PT ;  /* 0x0000000511007c0c */ /* 0x000fd2000bfa6270 */
[-C--:B0-----:R-:W-:Y:S02]  /*16440*/  @!P3 LEA R6, P0, R3, R4.reuse, 0x1 ;  /* 0x000000040306b211 */ /* 0x081fe400078008ff */
[CC--:B--23--:R-:W-:Y:S02]  /*16450*/  @!P4 LEA R8, P1, R0.reuse, R4.reuse, 0x1 ;  /* 0x000000040008c211 */ /* 0x0ccfe400078208ff */
[----:B------:R-:W-:Y:S02]  /*16460*/  @!P5 LEA R4, P2, R17, R4, 0x1 ;  /* 0x000000041104d211 */ /* 0x000fe400078408ff */
[-C--:B----4-:R-:W-:Y:S02]  /*16470*/  @!P3 LEA.HI.X R7, R3, R5.reuse, R34, 0x1, P0 ;  /* 0x000000050307b211 */ /* 0x090fe400000f0c22 */
[-C--:B------:R-:W-:Y:S02]  /*16480*/  @!P4 LEA.HI.X R9, R0, R5.reuse, R35, 0x1, P1 ;  /* 0x000000050009c211 */ /* 0x080fe400008f0c23 */
[----:B------:R-:W-:Y:S01]  /*16490*/  @!P5 LEA.HI.X R5, R17, R5, R36, 0x1, P2 ;  /* 0x000000051105d211 */ /* 0x000fe200010f0c24 */
[----:B------:R1:W-:Y:S04]  /*164a0*/  @!P3 ST.E.128 desc[UR50][R6.64], RZ ;  /* 0x000000ff0600b985 */ /* 0x0003e8000c101d32 */
[----:B------:R1:W-:Y:S04]  /*164b0*/  @!P4 ST.E.128 desc[UR50][R8.64], RZ ;  /* 0x000000ff0800c985 */ /* 0x0003e8000c101d32 */
[----:B------:R1:W-:Y:S02]  /*164c0*/  @!P5 ST.E.128 desc[UR50][R4.64], RZ ;  /* 0x000000ff0400d985 */ /* 0x0003e4000c101d32 */
.L_x_1063:
[----:B------:R-:W-:Y:S05]  /*164d0*/  BSYNC B0 ;  /* 0x0000000000007941 */ /* 0x000fea0003800000 */
.L_x_1055:
[----:B------:R-:W-:Y:S02]  /*164e0*/  ULDC UR5, c[0x0][0xc38] ;  /* 0x00030e0000057ab9 */ /* 0x000fe40000000800 */
[----:B------:R-:W-:-:S06]  /*164f0*/  UISETP.GE.AND UP0, UPT, UR4, UR5, UPT ;  /* 0x000000050400728c */ /* 0x000fcc000bf06270 */
[----:B------:R-:W-:-:S13]  /*16500*/  PLOP3.LUT P0, PT, PT, PT, UP0, 0x80, 0x0 ;  /* 0x000000000000781c */ /* 0x000fda0003f0f008 */
[----:B------:R-:W-:Y:S05]  /*16510*/  @!P0 BRA `(.L_x_1072) ;  /* 0xfffffea800108947 */ /* 0x000fea000383ffff */
[----:B------:R-:W-:Y:S05]  /*16520*/  EXIT ;  /* 0x000000000000794d */ /* 0x000fea0003800000 */
.L_x_970:
[----:B------:R-:W-:-:S08]  /*16530*/  NOP ;  /* 0x0000000000007918 */ /* 0x000fd00000000000 */
[----:B------:R-:W0:-:S00]  /*16540*/  USETMAXREG.DEALLOC.CTAPOOL 0x18 ;  /* 0x00000018000079c8 */ /* 0x000e0000080e0500 */
[----:B0-----:R-:W-:-:S06]  /*16550*/  LOP3.LUT R0, R0, 0x3, RZ, 0xc0, !PT ;  /* 0x0000000300007812 */ /* 0x001fcc00078ec0ff */
[----:B------:R-:W0:Y:S01]  /*16560*/  S2UR UR6, SR_CTAID.X ;  /* 0x00000000000679c3 */ /* 0x000e220000002500 */
[----:B------:R-:W-:Y:S01]  /*16570*/  LOP3.LUT R16, R16, 0xfffffffb, RZ, 0xc0, !PT ;  /* 0xfffffffb10107812 */ /* 0x000fe200078ec0ff */
[----:B------:R-:W-:Y:S01]  /*16580*/  STL [R1+0x1c], RZ ;  /* 0x00001cff01007387 */ /* 0x000fe20000100800 */
[----:B------:R-:W-:-:S03]  /*16590*/  IMAD.MOV.U32 R19, RZ, RZ, RZ ;  /* 0x000000ffff137224 */ /* 0x000fc600078e00ff */
[----:B------:R-:W1:Y:S02]  /*165a0*/  SHFL.IDX PT, R0, R0, RZ, 0x1f ;  /* 0x00001fff00007589 */ /* 0x000e6400000e0000 */
[----:B-1----:R-:W-:Y:S02]  /*165b0*/  ISETP.NE.AND P0, PT, R0, RZ, PT ;  /* 0x000000ff0000720c */ /* 0x002fe40003f05270 */
[----:B------:R-:W0:Y:S11]  /*165c0*/  LDC R0, c[0x0][0xc38] ;  /* 0x00030e00ff007b82 */ /* 0x000e360000000800 */
[----:B------:R-:W-:Y:S01]  /*165d0*/  @P0 LOP3.LUT R16, R16, 0x4, RZ, 0xfc, !PT ;  /* 0x0000000410100812 */ /* 0x000fe200078efcff */
[----:B------:R-:W-:Y:S06]  /*165e0*/  @P0 BAR.ARV 0x4, 0x180 ;  /* 0x0106000000000b1d */ /* 0x000fec0000002000 */
[----:B0-----:R-:W-:Y:S01]  /*165f0*/  ISETP.LE.AND P0, PT, R0, UR6, PT ;  /* 0x0000000600007c0c */ /* 0x001fe2000bf03270 */
[----:B------:R-:W-:-:S05]  /*16600*/  IMAD.MOV.U32 R0, RZ, RZ, 0x1 ;  /* 0x00000001ff007424 */ /* 0x000fca00078e00ff */
[----:B------:R0:W-:Y:S07]  /*16610*/  STL [R1], R0 ;  /* 0x0000000001007387 */ /* 0x0001ee0000100800 */
[----:B------:R-:W-:Y:S05]  /*16620*/  @P0 BRA `(.L_x_1073) ;  /* 0x0000004000dc0947 */ /* 0x000fea0003800000 */
[----:B------:R-:W1:Y:S01]  /*16630*/  S2R R10, SR_TID.X ;  /* 0x00000000000a7919 */ /* 0x000e620000002100 */
[----:B------:R-:W2:Y:S01]  /*16640*/  S2UR UR5, SR_CgaCtaId ;  /* 0x00000000000579c3 */ /* 0x000ea20000008800 */
[----:B------:R-:W-:Y:S01]  /*16650*/  UMOV UR4, 0x400 ;  /* 0x0000040000047882 */ /* 0x000fe20000000000 */
[----:B------:R-:W-:Y:S01]  /*16660*/  IMAD.MOV.U32 R19, RZ, RZ, RZ ;  /* 0x000000ffff137224 */ /* 0x000fe200078e00ff */
[----:B------:R-:W-:Y:S01]  /*16670*/  ULDC UR43, c[0x0][0xc] ;  /* 0x00000300002b7ab9 */ /* 0x000fe20000000800 */
[----:B------:R-:W-:Y:S02]  /*16680*/  ULOP3.LUT UR39, UR38, 0x1, URZ, 0xfc, !UPT ;  /* 0x0000000126277892 */ /* 0x000fe4000f8efc3f */
[----:B------:R-:W-:Y:S01]  /*16690*/  ULOP3.LUT UR45, UR38, 0x2, URZ, 0xfc, !UPT ;  /* 0x00000002262d7892 */ /* 0x000fe2000f8efc3f */
[----:B------:R-:W-:Y:S01]  /*166a0*/  ULDC.64 UR46, c[0x0][0x198] ;  /* 0x00006600002e7ab9 */ /* 0x000fe20000000a00 */
[----:B--2---:R-:W-:-:S06]  /*166b0*/  ULEA UR4, UR5, UR4, 0x18 ;  /* 0x0000000405047291 */ /* 0x004fcc000f8ec03f */
[----:B------:R-:W-:Y:S01]  /*166c0*/  IMAD.U32 R18, RZ, RZ, UR4 ;  /* 0x00000004ff127e24 */ /* 0x000fe2000f8e00ff */
[----:B-1----:R-:W-:Y:S01]  /*166d0*/  SHF.R.U32.HI R5, RZ, 0x1, R10 ;  /* 0x00000001ff057819 */ /* 0x002fe2000001160a */
[C---:B0-----:R-:W-:Y:S01]  /*166e0*/  IMAD.SHL.U32 R0, R10.reuse, 0x10, RZ ;  /* 0x000000100a007824 */ /* 0x041fe200078e00ff */
[C---:B------:R-:W-:Y:S01]  /*166f0*/  LOP3.LUT R9, R10.reuse, 0x7f, RZ, 0xc0, !PT ;  /* 0x0000007f0a097812 */ /* 0x040fe200078ec0ff */
[C---:B------:R-:W-:Y:S02]  /*16700*/  IMAD.SHL.U32 R3, R10.reuse, 0x2, RZ ;  /* 0x000000020a037824 */ /* 0x040fe400078e00ff */
        /* <DEDUP_REMOVED lines=17> */
[----:B------:R-:W-:Y:S02]  /*16820*/  LOP3.LUT R7, R7, R4, RZ, 0xfc, !PT ;  /* 0x0000000407077212 */ /* 0x000fe400078efcff */
[----:B------:R-:W-:-:S02]  /*16830*/  LOP3.LUT R4, R5, R8, RZ, 0xfc, !PT ;  /* 0x0000000805047212 */ /* 0x000fc400078efcff */
[----:B------:R-:W-:Y:S02]  /*16840*/  LOP3.LUT R3, R6, 0x640, R3, 0xf8, !PT ;  /* 0x0000064006037812 */ /* 0x000fe400078ef803 */
[----:B------:R-:W-:Y:S01]  /*16850*/  LOP3.LUT R0, R0, 0x30, RZ, 0xc0, !PT ;  /* 0x0000003000007812 */ /* 0x000fe200078ec0ff */
[----:B------:R0:W-:Y:S04]  /*16860*/  STL [R1+0xc], R4 ;  /* 0x00000c0401007387 */ /* 0x0001e80000100800 */
[----:B------:R1:W-:Y:S01]  /*16870*/  STL [R1+0x10], R3 ;  /* 0x0000100301007387 */ /* 0x0003e20000100800 */
[----:B0-----:R-:W-:Y:S01]  /*16880*/  IMAD.IADD R4, R18, 0x1, R7 ;  /* 0x0000000112047824 */ /* 0x001fe200078e0207 */
[----:B-1----:R-:W-:-:S04]  /*16890*/  SHF.R.U32.HI R3, RZ, 0x2, R9 ;  /* 0x00000002ff037819 */ /* 0x002fc80000011609 */
[----:B------:R-:W-:Y:S01]  /*168a0*/  STL [R1+0x14], R4 ;  /* 0x0000140401007387 */ /* 0x000fe20000100800 */
[----:B------:R-:W-:Y:S01]  /*168b0*/  LOP3.LUT R2, R3, 0x60, R2, 0xf8, !PT ;  /* 0x0000006003027812 */ /* 0x000fe200078ef802 */
[----:B------:R-:W-:Y:S02]  /*168c0*/  IMAD.U32 R3, RZ, RZ, UR6 ;  /* 0x00000006ff037e24 */ /* 0x000fe4000f8e00ff */
[----:B------:R-:W-:-:S03]  /*168d0*/  IMAD.MOV.U32 R2, RZ, RZ, 0x1 ;  /* 0x00000001ff027424 */ /* 0x000fc600078e00ff */
[----:B------:R-:W-:Y:S04]  /*168e0*/  STL [R1+0x18], R3 ;  /* 0x0000180301007387 */ /* 0x000fe80000100800 */
[----:B------:R-:W-:Y:S04]  /*168f0*/  STL [R1+0x1c], RZ ;  /* 0x00001cff01007387 */ /* 0x000fe80000100800 */
[----:B------:R0:W-:Y:S02]  /*16900*/  STL [R1], R2 ;  /* 0x0000000201007387 */ /* 0x0001e40000100800 */
[----:B0-----:R-:W-:-:S02]  /*16910*/  LOP3.LUT R2, R0, 0x40, RZ, 0xfc, !PT ;  /* 0x0000004000027812 */ /* 0x001fc400078efcff */
[----:B------:R-:W-:-:S07]  /*16920*/  LOP3.LUT R0, R0, 0x80, RZ, 0xfc, !PT ;  /* 0x0000008000007812 */ /* 0x000fce00078efcff */
.L_x_1144:
[----:B--2---:R-:W2:Y:S01]  /*16930*/  LDL R0, [R1+0x18] ;  /* 0x0000180001007983 */ /* 0x004ea20000100800 */
[----:B------:R-:W-:Y:S02]  /*16940*/  ULDC UR8, c[0x0][0xc60] ;  /* 0x0003180000087ab9 */ /* 0x000fe40000000800 */
[----:B------:R-:W-:-:S11]  /*16950*/  UISETP.NE.AND UP0, UPT, UR8, 0x1, UPT ;  /* 0x000000010800788c */ /* 0x000fd6000bf05270 */
[----:B------:R-:W-:Y:S01]  /*16960*/  @UP0 ULDC UR4, c[0x0][0xc64] ;  /* 0x0003190000040ab9 */ /* 0x000fe20000000800 */
[----:B------:R-:W-:Y:S01]  /*16970*/  @UP0 ULDC UR9, c[0x0][0xc68] ;  /* 0x00031a0000090ab9 */ /* 0x000fe20000000800 */
[C---:B--2---:R-:W-:Y:S02]  /*16980*/  R2UR UR7, R0.reuse ;  /* 0x00000000000772ca */ /* 0x044fe400000e0000 */
[----:B------:R-:W-:-:S11]  /*16990*/  R2UR UR6, R0 ;  /* 0x00000000000672ca */ /* 0x000fd600000e0000 */
[----:B------:R-:W-:-:S04]  /*169a0*/  UIMAD.WIDE.U32 UR4, UR7, UR4, URZ ;  /* 0x00000004070472a5 */ /* 0x000fc8000f8e003f */
[----:B------:R-:W-:-:S03]  /*169b0*/  @UP0 USHF.R.U32.HI UR7, URZ, UR9, UR5 ;  /* 0x000000093f070299 */ /* 0x000fc60008011605 */
[----:B------:R-:W-:Y:S02]  /*169c0*/  ULDC UR4, c[0x0][0xc78] ;  /* 0x00031e0000047ab9 */ /* 0x000fe40000000800 */
[----:B------:R-:W-:Y:S02]  /*169d0*/  UISETP.GE.AND UP0, UPT, UR7, UR4, UPT ;  /* 0x000000040700728c */ /* 0x000fe4000bf06270 */
[----:B------:R-:W-:-:S04]  /*169e0*/  UIADD3 UR4, -UR7, URZ, URZ ;  /* 0x0000003f07047290 */ /* 0x000fc8000fffe13f */
[----:B------:R-:W-:Y:S01]  /*169f0*/  PLOP3.LUT P0, PT, PT, PT, UP0, 0x80, 0x0 ;  /* 0x000000000000781c */ /* 0x000fe20003f0f008 */
[----:B------:R-:W-:-:S12]  /*16a00*/  UIMAD UR8, UR8, UR4, UR6 ;  /* 0x00000004080872a4 */ /* 0x000fd8000f8e0206 */
[----:B-1----:R-:W-:Y:S05]  /*16a10*/  @!P0 BRA `(.L_x_1074) ;  /* 0x0000000000208947 */ /* 0x002fea0003800000 */
        /* <DEDUP_REMOVED lines=8> */
.L_x_1074:
[----:B------:R-:W-:Y:S01]  /*16aa0*/  ULDC UR9, c[0x0][0xc54] ;  /* 0x0003150000097ab9 */ /* 0x000fe20000000800 */
[----:B------:R-:W-:Y:S01]  /*16ab0*/  UMOV UR6, UR8 ;  /* 0x0000000800067c82 */ /* 0x000fe20008000000 */
[----:B------:R-:W-:-:S11]  /*16ac0*/  UISETP.NE.AND UP0, UPT, UR9, 0x1, UPT ;  /* 0x000000010900788c */ /* 0x000fd6000bf05270 */
[----:B------:R-:W-:Y:S02]  /*16ad0*/  @UP0 ULDC.64 UR10, c[0x0][0xc58] ;  /* 0x00031600000a0ab9 */ /* 0x000fe40000000a00 */
[----:B------:R-:W-:-:S04]  /*16ae0*/  UIMAD.WIDE.U32 UR4, UR8, UR10, URZ ;  /* 0x0000000a080472a5 */ /* 0x000fc8000f8e003f */
[----:B------:R-:W-:-:S04]  /*16af0*/  @UP0 USHF.R.U32.HI UR6, URZ, UR11, UR5 ;  /* 0x0000000b3f060299 */ /* 0x000fc80008011605 */
[----:B------:R-:W-:-:S12]  /*16b00*/  UIMAD UR4, UR6, UR9, URZ ;  /* 0x00000009060472a4 */ /* 0x000fd8000f8e023f */
.L_x_1075:
[----:B------:R-:W-:Y:S02]  /*16b10*/  UIADD3 UR4, UR8, -UR4, URZ ;  /* 0x8000000408047290 */ /* 0x000fe4000fffe03f */
[----:B------:R-:W-:Y:S01]  /*16b20*/  ULOP3.LUT UR5, URZ, UR6, URZ, 0x33, !UPT ;  /* 0x000000063f057292 */ /* 0x000fe2000f8e333f */
[----:B------:R-:W-:Y:S01]  /*16b30*/  ULDC UR14, c[0x0][0xc48] ;  /* 0x00031200000e7ab9 */ /* 0x000fe20000000800 */
[----:B------:R-:W-:Y:S01]  /*16b40*/  ULDC UR8, c[0x0][0x448] ;  /* 0x0001120000087ab9 */ /* 0x000fe20000000800 */
[----:B------:R-:W-:Y:S01]  /*16b50*/  ULDC UR42, c[0x0][0xc3c] ;  /* 0x00030f00002a7ab9 */ /* 0x000fe20000000800 */
[----:B------:R-:W-:Y:S02]  /*16b60*/  UISETP.NE.AND UP2, UPT, UR14, 0x1, UPT ;  /* 0x000000010e00788c */ /* 0x000fe4000bf45270 */
[----:B------:R-:W-:Y:S02]  /*16b70*/  UISETP.NE.AND UP1, UPT, UR8, 0x1, UPT ;  /* 0x000000010800788c */ /* 0x000fe4000bf25270 */
[----:B------:R-:W-:Y:S01]  /*16b80*/  UIADD3 UR42, UR5, UR42, URZ ;  /* 0x0000002a052a7290 */ /* 0x000fe2000fffe03f */
[----:B------:R-:W-:Y:S01]  /*16b90*/  ULDC.64 UR10, c[0x0][0x418] ;  /* 0x00010600000a7ab9 */ /* 0x000fe20000000a00 */
[----:B------:R-:W-:Y:S01]  /*16ba0*/  ULDC UR13, c[0x0][0xc54] ;  /* 0x00031500000d7ab9 */ /* 0x000fe20000000800 */
[----:B------:R-:W-:-:S02]  /*16bb0*/  UISETP.NE.U32.AND UP0, UPT, UR10, URZ, UPT ;  /* 0x0000003f0a00728c */ /* 0x000fc4000bf05070 */
[----:B------:R-:W-:Y:S02]  /*16bc0*/  UIMAD UR13, UR7, UR13, UR4 ;  /* 0x0000000d070d72a4 */ /* 0x000fe4000f8e0204 */
[----:B------:R-:W-:Y:S01]  /*16bd0*/  USHF.L.U32 UR42, UR42, 0x7, URZ ;  /* 0x000000072a2a7899 */ /* 0x000fe2000800063f */
[----:B------:R-:W-:Y:S01]  /*16be0*/  ULDC.64 UR4, c[0x0][0x9e0] ;  /* 0x0002780000047ab9 */ /* 0x000fe20000000a00 */
[----:B------:R-:W-:Y:S02]  /*16bf0*/  UISETP.NE.AND.EX UP0, UPT, UR11, URZ, UPT, UP0 ;  /* 0x0000003f0b00728c */ /* 0x000fe4000bf05300 */
[----:B------:R-:W-:Y:S02]  /*16c00*/  UISETP.GE.AND UP3, UPT, UR5, 0x1, UPT ;  /* 0x000000010500788c */ /* 0x000fe4000bf66270 */
[----:B------:R-:W-:Y:S01]  /*16c10*/  UIADD3 UR12, UR42, 0x7f, URZ ;  /* 0x0000007f2a0c7890 */ /* 0x000fe2000fffe03f */
[----:B------:R-:W-:Y:S01]  /*16c20*/  ULDC UR10, c[0x0][0x424] ;  /* 0x00010900000a7ab9 */ /* 0x000fe20000000800 */
[----:B------:R-:W-:Y:S01]  /*16c30*/  ULDC UR6, c[0x0][0x288] ;  /* 0x0000a20000067ab9 */ /* 0x000fe20000000800 */
[----:B------:R-:W-:Y:S01]  /*16c40*/  @UP2 ULDC UR8, c[0x0][0xc4c] ;  /* 0x0003130000082ab9 */ /* 0x000fe20000000800 */
[----:B------:R-:W-:Y:S01]  /*16c50*/  @UP1 ULDC UR11, c[0x0][0x44c] ;  /* 0x00011300000b1ab9 */ /* 0x000fe20000000800 */
[----:B------:R-:W-:Y:S01]  /*16c60*/  USEL UR15, UR10, 0x1, UP0 ;  /* 0x000000010a0f7887 */ /* 0x000fe20008000000 */
[----:B------:R-:W-:Y:S01]  /*16c70*/  PLOP3.LUT P1, PT, PT, PT, UP3, 0x80, 0x0 ;  /* 0x000000000000781c */ /* 0x000fe20003f2f038 */
[----:B------:R-:W-:-:S02]  /*16c80*/  UIADD3 UR16, -UR6, 0x1, URZ ;  /* 0x0000000106107890 */ /* 0x000fc4000fffe13f */
[----:B------:R-:W-:Y:S02]  /*16c90*/  UIMAD.WIDE.U32 UR8, UR13, UR8, URZ ;  /* 0x000000080d0872a5 */ /* 0x000fe4000f8e003f */
[----:B------:R-:W-:Y:S01]  /*16ca0*/  UIMAD.WIDE.U32 UR10, UR12, UR11, URZ ;  /* 0x0000000b0c0a72a5 */ /* 0x000fe2000f8e003f */
[----:B------:R-:W-:Y:S01]  /*16cb0*/  ULDC UR7, c[0x0][0x2f0] ;  /* 0x0000bc0000077ab9 */ /* 0x000fe20000000800 */
[----:B------:R-:W-:Y:S01]  /*16cc0*/  @UP2 ULDC UR17, c[0x0][0xc50] ;  /* 0x0003140000112ab9 */ /* 0x000fe20000000800 */
[----:B------:R-:W-:Y:S01]  /*16cd0*/  @UP1 ULDC UR18, c[0x0][0x450] ;  /* 0x0001140000121ab9 */ /* 0x000fe20000000800 */
[----:B------:R-:W-:Y:S01]  /*16ce0*/  UMOV UR44, UR13 ;  /* 0x0000000d002c7c82 */ /* 0x000fe20008000000 */
[----:B------:R-:W-:Y:S02]  /*16cf0*/  UIMAD UR16, UR15, UR7, UR16 ;  /* 0x000000070f1072a4 */ /* 0x000fe4000f8e0210 */
[----:B------:R-:W-:Y:S02]  /*16d00*/  @UP2 USHF.R.U32.HI UR44, URZ, UR17, UR9 ;  /* 0x000000113f2c2299 */ /* 0x000fe40008011609 */
[----:B------:R-:W-:-:S02]  /*16d10*/  @UP1 USHF.R.U32.HI UR12, URZ, UR18, UR11 ;  /* 0x000000123f0c1299 */ /* 0x000fc4000801160b */
[----:B------:R-:W-:Y:S02]  /*16d20*/  UIADD3 UR36, -UR44, URZ, URZ ;  /* 0x0000003f2c247290 */ /* 0x000fe4000fffe13f */
[----:B------:R-:W-:Y:S02]  /*16d30*/  UIADD3 UR12, UR16, UR12, URZ ;  /* 0x0000000c100c7290 */ /* 0x000fe4000fffe03f */
[----:B------:R-:W-:Y:S02]  /*16d40*/  UIMAD UR36, UR14, UR36, UR13 ;  /* 0x000000240e2472a4 */ /* 0x000fe4000f8e020d */
[----:B------:R-:W-:Y:S01]  /*16d50*/  UIADD3 UR4, UR12, UR4, URZ ;  /* 0x000000040c047290 */ /* 0x000fe2000fffe03f */
[----:B------:R-:W-:Y:S11]  /*16d60*/  @!P1 BRA `(.L_x_1076) ;  /* 0x0000000000449947 */ /* 0x000ff60003800000 */
        /* <DEDUP_REMOVED lines=10> */
.L_x_1077:
[----:B------:R-:W-:-:S11]  /*16e10*/  UISETP.NE.AND UP0, UPT, UR5, 0x1, UPT ;  /* 0x000000010500788c */ /* 0x000fd6000bf05270 */
[----:B------:R-:W-:Y:S02]  /*16e20*/  @UP0 ULDC.64 UR12, c[0x0][0x9e8] ;  /* 0x00027a00000c0ab9 */ /* 0x000fe40000000a00 */
[----:B------:R-:W-:-:S04]  /*16e30*/  UIMAD.WIDE.U32 UR8, UR10, UR12, URZ ;  /* 0x0000000c0a0872a5 */ /* 0x000fc8000f8e003f */
[----:B------:R-:W-:-:S12]  /*16e40*/  @UP0 USHF.R.U32.HI UR10, URZ, UR13, UR9 ;  /* 0x0000000d3f0a0299 */ /* 0x000fd80008011609 */
.L_x_1078:
[----:B------:R-:W-:-:S04]  /*16e50*/  UIMAD UR10, UR10, UR5, UR5 ;  /* 0x000000050a0a72a4 */ /* 0x000fc8000f8e0205 */
[----:B------:R-:W-:-:S04]  /*16e60*/  UISETP.LT.AND UP0, UPT, UR4, UR10, UPT ;  /* 0x0000000a0400728c */ /* 0x000fc8000bf01270 */
[----:B------:R-:W-:-:S12]  /*16e70*/  USEL UR4, UR4, UR10, UP0 ;  /* 0x0000000a04047287 */ /* 0x000fd80008000000 */
.L_x_1076:
[----:B------:R-:W-:Y:S02]  /*16e80*/  UIMAD UR8, UR15, UR7, 0x9f ;  /* 0x0000009f0f0874a4 */ /* 0x000fe4000f8e0207 */
[----:B------:R-:W-:Y:S02]  /*16e90*/  UIADD3 UR10, UR4, 0x9f, URZ ;  /* 0x0000009f040a7890 */ /* 0x000fe4000fffe03f */
[----:B------:R-:W-:Y:S02]  /*16ea0*/  UIMAD.WIDE UR8, UR8, 0x66666667, URZ ;  /* 0x66666667080878a5 */ /* 0x000fe4000f8e023f */
[----:B------:R-:W-:Y:S01]  /*16eb0*/  UIMAD.WIDE UR10, UR10, 0x66666667, URZ ;  /* 0x666666670a0a78a5 */ /* 0x000fe2000f8e023f */
[----:B------:R-:W-:Y:S01]  /*16ec0*/  @UP1 ULDC UR12, c[0x0][0x44c] ;  /* 0x00011300000c1ab9 */ /* 0x000fe20000000800 */
[----:B------:R-:W-:Y:S02]  /*16ed0*/  UIMAD UR7, UR15, UR7, -UR6 ;  /* 0x000000070f0772a4 */ /* 0x000fe4000f8e0a06 */
[----:B------:R-:W-:-:S02]  /*16ee0*/  UIMAD.WIDE.U32 UR12, UR42, UR12, URZ ;  /* 0x0000000c2a0c72a5 */ /* 0x000fc4000f8e003f */
[----:B------:R-:W-:Y:S02]  /*16ef0*/  USHF.R.U32.HI UR6, URZ, 0x1f, UR9 ;  /* 0x0000001f3f067899 */ /* 0x000fe40008011609 */
[----:B------:R-:W-:Y:S01]  /*16f00*/  USHF.R.U32.HI UR4, URZ, 0x1f, UR11 ;  /* 0x0000001f3f047899 */ /* 0x000fe2000801160b */
[----:B------:R-:W-:Y:S01]  /*16f10*/  @UP1 ULDC UR16, c[0x0][0x450] ;  /* 0x0001140000101ab9 */ /* 0x000fe20000000800 */
[----:B------:R-:W-:Y:S01]  /*16f20*/  UMOV UR14, UR42 ;  /* 0x0000002a000e7c82 */ /* 0x000fe20008000000 */
[----:B------:R-:W-:Y:S02]  /*16f30*/  @UP1 USHF.R.U32.HI UR14, URZ, UR16, UR13 ;  /* 0x000000103f0e1299 */ /* 0x000fe4000801160d */
[----:B------:R-:W-:Y:S02]  /*16f40*/  ULEA.HI.SX32 UR9, UR9, UR6, 0x1a ;  /* 0x0000000609097291 */ /* 0x000fe4000f8fd23f */
[----:B------:R-:W-:Y:S02]  /*16f50*/  ULEA.HI.SX32 UR4, UR11, UR4, 0x1a ;  /* 0x000000040b047291 */ /* 0x000fe4000f8fd23f */
[----:B------:R-:W-:-:S02]  /*16f60*/  UIADD3 UR6, UR7, UR14, URZ ;  /* 0x0000000e07067290 */ /* 0x000fc4000fffe03f */
[----:B------:R-:W-:Y:S01]  /*16f70*/  UISETP.LT.AND UP0, UPT, UR9, UR4, UPT ;  /* 0x000000040900728c */ /* 0x000fe2000bf01270 */
[----:B------:R-:W-:Y:S02]  /*16f80*/  ULDC UR8, c[0x0][0x9dc] ;  /* 0x0002770000087ab9 */ /* 0x000fe40000000800 */
[----:B------:R-:W-:Y:S02]  /*16f90*/  UIADD3 UR8, UR6, -UR8, URZ ;  /* 0x8000000806087290 */ /* 0x000fe4000fffe03f */
[----:B------:R-:W-:Y:S01]  /*16fa0*/  USEL UR41, UR9, UR4, UP0 ;  /* 0x0000000409297287 */ /* 0x000fe20008000000 */
[----:B------:R-:W-:Y:S11]  /*16fb0*/  @!P1 BRA `(.L_x_1079) ;  /* 0x0000000000489947 */ /* 0x000ff60003800000 */
[----:B------:R-:W-:Y:S02]  /*16fc0*/  UMOV UR4, UR6 ;  /* 0x0000000600047c82 */ /* 0x000fe40008000000 */
        /* <DEDUP_REMOVED lines=10> */
.L_x_1080:
[----:B------:R-:W-:-:S11]  /*17070*/  UISETP.NE.AND UP0, UPT, UR5, 0x1, UPT ;  /* 0x000000010500788c */ /* 0x000fd6000bf05270 */
[----:B------:R-:W-:Y:S02]  /*17080*/  @UP0 ULDC.64 UR10, c[0x0][0x9e8] ;  /* 0x00027a00000a0ab9 */ /* 0x000fe40000000a00 */
[----:B------:R-:W-:-:S04]  /*17090*/  UIMAD.WIDE.U32 UR6, UR4, UR10, URZ ;  /* 0x0000000a040672a5 */ /* 0x000fc8000f8e003f */
[----:B------:R-:W-:-:S12]  /*170a0*/  @UP0 USHF.R.U32.HI UR4, URZ, UR11, UR7 ;  /* 0x0000000b3f040299 */ /* 0x000fd80008011607 */
.L_x_1081:
[----:B------:R-:W-:-:S04]  /*170b0*/  UIMAD UR4, UR4, UR5, URZ ;  /* 0x00000005040472a4 */ /* 0x000fc8000f8e023f */
[----:B------:R-:W-:-:S04]  /*170c0*/  UISETP.LT.AND UP0, UPT, UR8, UR4, UPT ;  /* 0x000000040800728c */ /* 0x000fc8000bf01270 */
[----:B------:R-:W-:-:S12]  /*170d0*/  USEL UR8, UR8, UR4, !UP0 ;  /* 0x0000000408087287 */ /* 0x000fd8000c000000 */
.L_x_1079:
[----:B------:R-:W-:Y:S01]  /*170e0*/  UIMAD.WIDE UR4, UR8, 0x66666667, URZ ;  /* 0x66666667080478a5 */ /* 0x000fe2000f8e023f */
[----:B------:R-:W-:Y:S03]  /*170f0*/  BSSY B7, `(.L_x_1082) ;  /* 0x0000372000077945 */ /* 0x000fe60003800000 */
[----:B------:R-:W-:-:S04]  /*17100*/  USHF.R.U32.HI UR4, URZ, 0x1f, UR5 ;  /* 0x0000001f3f047899 */ /* 0x000fc80008011605 */
[----:B------:R-:W-:-:S04]  /*17110*/  ULEA.HI.SX32 UR4, UR5, UR4, 0x1a ;  /* 0x0000000405047291 */ /* 0x000fc8000f8fd23f */
[----:B------:R-:W-:-:S04]  /*17120*/  UISETP.LT.AND UP0, UPT, URZ, UR4, UPT ;  /* 0x000000043f00728c */ /* 0x000fc8000bf01270 */
[----:B------:R-:W-:-:S04]  /*17130*/  USEL UR40, URZ, UR4, !UP0 ;  /* 0x000000043f287287 */ /* 0x000fc8000c000000 */
[----:B------:R-:W-:-:S06]  /*17140*/  UISETP.GT.AND UP0, UPT, UR41, UR40, UPT ;  /* 0x000000282900728c */ /* 0x000fcc000bf04270 */
[----:B------:R-:W-:-:S13]  /*17150*/  PLOP3.LUT P0, PT, PT, PT, UP0, 0x80, 0x0 ;  /* 0x000000000000781c */ /* 0x000fda0003f0f008 */
[----:B------:R-:W-:Y:S05]  /*17160*/  @P0 BRA `(.L_x_1083) ;  /* 0x0000000000480947 */ /* 0x000fea0003800000 */
[----:B------:R-:W0:Y:S02]  /*17170*/  S2R R0, SR_TID.X ;  /* 0x0000000000007919 */ /* 0x000e240000002100 */
[----:B0-----:R-:W-:-:S04]  /*17180*/  LOP3.LUT R0, R0, 0x7f, RZ, 0xc0, !PT ;  /* 0x0000007f00007812 */ /* 0x001fc800078ec0ff */
[----:B------:R-:W-:-:S13]  /*17190*/  ISETP.NE.AND P0, PT, R0, RZ, PT ;  /* 0x000000ff0000720c */ /* 0x000fda0003f05270 */
[----:B------:R-:W-:Y:S05]  /*171a0*/  @P0 BRA `(.L_x_1084) ;  /* 0x0000003400980947 */ /* 0x000fea0003800000 */
[----:B------:R-:W0:Y:S01]  /*171b0*/  S2R R3, SR_LANEID ;  /* 0x0000000000037919 */ /* 0x000e220000000000 */
[----:B------:R-:W-:Y:S02]  /*171c0*/  VOTEU.ANY UR4, UPT, PT ;  /* 0x0000000000047886 */ /* 0x000fe400038e0100 */
[----:B------:R-:W0:Y:S08]  /*171d0*/  FLO.U32 R0, UR4 ;  /* 0x0000000400007d00 */ /* 0x000e3000080e0000 */
[----:B------:R-:W1:Y:S01]  /*171e0*/  POPC R5, UR4 ;  /* 0x0000000400057d09 */ /* 0x000e620008000000 */
[----:B0-----:R-:W-:-:S02]  /*171f0*/  ISETP.EQ.U32.AND P1, PT, R0, R3, PT ;  /* 0x000000030000720c */ /* 0x001fc40003f22070 */
[----:B------:R-:W1:Y:S11]  /*17200*/  LDC.64 R2, c[0x0][0xc80] ;  /* 0x00032000ff027b82 */ /* 0x000e760000000a00 */
[----:B-1----:R-:W2:Y:S01]  /*17210*/  @P1 ATOMG.E.ADD.STRONG.GPU PT, R3, desc[UR50][R2.64], R5 ;  /* 0x00000005020319a8 */ /* 0x002ea200081ee1f2 */
[----:B------:R-:W0:Y:S02]  /*17220*/  S2R R4, SR_LTMASK ;  /* 0x0000000000047919 */ /* 0x000e240000003900 */
[----:B0-----:R-:W-:-:S04]  /*17230*/  LOP3.LUT R4, R4, UR4, RZ, 0xc0, !PT ;  /* 0x0000000404047c12 */ /* 0x001fc8000f8ec0ff */
[----:B------:R-:W0:Y:S01]  /*17240*/  POPC R7, R4 ;  /* 0x0000000400077309 */ /* 0x000e220000000000 */
[----:B--2---:R-:W0:Y:S02]  /*17250*/  SHFL.IDX PT, R0, R3, R0, 0x1f ;  /* 0x00001f0003007589 */ /* 0x004e2400000e0000 */
[----:B0-----:R-:W-:-:S05]  /*17260*/  IADD3 R0, R0, UR43, R7 ;  /* 0x0000002b00007c10 */ /* 0x001fca000fffe007 */
[----:B------:R0:W-:Y:S01]  /*17270*/  STL [R1+0x18], R0 ;  /* 0x0000180001007387 */ /* 0x0001e20000100800 */
[----:B------:R-:W-:Y:S05]  /*17280*/  BRA `(.L_x_1084) ;  /* 0x0000003400607947 */ /* 0x000fea0003800000 */
.L_x_1083:
[----:B------:R-:W-:Y:S01]  /*17290*/  VIADD R0, R18, 0x24200 ;  /* 0x0002420012007836 */ /* 0x000fe20000000000 */
[----:B------:R-:W-:Y:S04]  /*172a0*/  BSSY B6, `(.L_x_1085) ;  /* 0x0000013000067945 */ /* 0x000fe80003800000 */
        /* <DEDUP_REMOVED lines=18> */
.L_x_1086:
[----:B------:R-:W-:Y:S05]  /*173d0*/  BSYNC B6 ;  /* 0x0000000000067941 */ /* 0x000fea0003800000 */
.L_x_1085:
[----:B------:R-:W-:Y:S01]  /*173e0*/  VIADD R0, R18, 0xf200 ;  /* 0x0000f20012007836 */ /* 0x000fe20000000000 */
[----:B------:R-:W-:Y:S01]  /*173f0*/  LOP3.LUT R16, R16, 0xfffffffe, RZ, 0xc0, !PT ;  /* 0xfffffffe10107812 */ /* 0x000fe200078ec0ff */
[----:B------:R-:W-:Y:S03]  /*17400*/  BSSY B6, `(.L_x_1087) ;  /* 0x0000014000067945 */ /* 0x000fe60003800000 */
        /* <DEDUP_REMOVED lines=19> */
.L_x_1088:
[----:B------:R-:W-:Y:S05]  /*17540*/  BSYNC B6 ;  /* 0x0000000000067941 */ /* 0x000fea0003800000 */
.L_x_1087:
        /* <DEDUP_REMOVED lines=20> */
.L_x_1090:
[----:B------:R-:W-:Y:S05]  /*17690*/  BSYNC B6 ;  /* 0x0000000000067941 */ /* 0x000fea0003800000 */
.L_x_1089:
[----:B------:R-:W-:Y:S01]  /*176a0*/  LOP3.LUT P6, RZ, R16, 0x1, RZ, 0xc0, !PT ;  /* 0x0000000110ff7812 */ /* 0x000fe200078cc0ff */
[----:B------:R-:W-:-:S12]  /*176b0*/  BSSY B6, `(.L_x_1091) ;  /* 0x0000012000067945 */ /* 0x000fd80003800000 */
        /* <DEDUP_REMOVED lines=17> */
.L_x_1092:
[----:B------:R-:W-:Y:S05]  /*177d0*/  BSYNC B6 ;  /* 0x0000000000067941 */ /* 0x000fea0003800000 */
.L_x_1091:
        /* <DEDUP_REMOVED lines=20> */
[----:B------:R0:W-:Y:S01]  /*17920*/  STL [R1+0x4], R8 ;  /* 0x0000040801007387 */ /* 0x0001e20000100800 */
[----:B------:R-:W-:-:S03]  /*17930*/  SEL R17, R8, RZ, !P1 ;  /* 0x000000ff08117207 */ /* 0x000fc60004800000 */
[----:B------:R0:W-:Y:S01]  /*17940*/  STL [R1+0x8], R9 ;  /* 0x0000080901007387 */ /* 0x0001e20000100800 */
[----:B------:R-:W-:Y:S05]  /*17950*/  BRA.DIV UR4, `(.L_x_1093) ;  /* 0x0000003604ec7947 */ /* 0x000fea000b800000 */
[----:B------:R1:W2:Y:S02]  /*17960*/  SHFL.IDX PT, R14, R0, RZ, 0x1f ;  /* 0x00001fff000e7589 */ /* 0x0002a400000e0000 */
.L_x_1163:
[----:B--2---:R-:W-:Y:S02]  /*17970*/  ISETP.NE.AND P0, PT, R14, RZ, PT ;  /* 0x000000ff0e00720c */ /* 0x004fe40003f05270 */
[----:B------:R-:W-:Y:S02]  /*17980*/  PLOP3.LUT P2, PT, PT, PT, PT, 0x8, 0x0 ;  /* 0x000000000000781c */ /* 0x000fe40003f4e170 */
[----:B------:R-:W-:-:S11]  /*17990*/  LOP3.LUT R16, R16, 0xfffffffd, RZ, 0xc0, !PT ;  /* 0xfffffffd10107812 */ /* 0x000fd600078ec0ff */
[----:B------:R-:W-:Y:S01]  /*179a0*/  @P2 LOP3.LUT R16, R16, 0x2, RZ, 0xfc, !PT ;  /* 0x0000000210102812 */ /* 0x000fe200078efcff */
[----:B------:R-:W-:Y:S06]  /*179b0*/  @P0 BRA `(.L_x_1094) ;  /* 0x0000000400b80947 */ /* 0x000fec0003800000 */
[----:B------:R-:W-:-:S06]  /*179c0*/  UIADD3 UR4, UR41, -0x1, URZ ;  /* 0xffffffff29047890 */ /* 0x000fcc000fffe03f */
[----:B-1----:R-:W-:Y:S01]  /*179d0*/  IMAD.U32 R0, RZ, RZ, UR4 ;  /* 0x00000004ff007e24 */ /* 0x002fe2000f8e00ff */
[----:B------:R-:W-:-:S03]  /*179e0*/  UMOV UR4, 0xffffffff ;  /* 0xffffffff00047882 */ /* 0x000fc60000000000 */
[----:B------:R-:W-:Y:S05]  /*179f0*/  BRA.DIV UR4, `(.L_x_1095) ;  /* 0x0000003604e47947 */ /* 0x000fea000b800000 */
[----:B------:R-:W-:-:S13]  /*17a00*/  ELECT P6, URZ, PT ;  /* 0x00000000003f782f */ /* 0x000fda00038c0000 */
.L_x_1166:
        /* <DEDUP_REMOVED lines=20> */
.L_x_1096:
[----:B-1----:R-:W2:Y:S01]  /*17b50*/  LDL R2, [R1] ;  /* 0x0000000001027983 */ /* 0x002ea20000100800 */
[----:B------:R-:W-:Y:S01]  /*17b60*/  IMAD R4, R19, 0x8, R18 ;  /* 0x0000000813047824 */ /* 0x000fe200078e0212 */
[----:B0-----:R-:W0:Y:S02]  /*17b70*/  S2R R8, SR_TID.X ;  /* 0x0000000000087919 */ /* 0x001e240000002100 */
[----:B0-----:R-:W-:-:S04]  /*17b80*/  LOP3.LUT R8, R8, 0x7f, RZ, 0xc0, !PT ;  /* 0x0000007f08087812 */ /* 0x001fc800078ec0ff */
[----:B------:R-:W-:Y:S02]  /*17b90*/  ISETP.NE.AND P0, PT, R8, RZ, PT ;  /* 0x000000ff0800720c */ /* 0x000fe40003f05270 */
[----:B--2---:R-:W-:-:S04]  /*17ba0*/  SHF.L.U32 R3, R2, 0x1f, RZ ;  /* 0x0000001f02037819 */ /* 0x004fc800000006ff */
[----:B------:R-:W0:Y:S02]  /*17bb0*/  SYNCS.PHASECHK.TRANS64.TRYWAIT P1, [R4+URZ+0x33480], R3 ;  /* 0x03348003040075a7 */ /* 0x000e24000802017f */
[----:B0-----:R-:W-:Y:S05]  /*17bc0*/  @!P1 BRA `(.L_x_1097) ;  /* 0x0000003400909947 */ /* 0x001fea0003800000 */
.L_x_1167:
        /* <DEDUP_REMOVED lines=8> */
.L_x_1098:
[----:B------:R-:W-:Y:S01]  /*17c50*/  IMAD R2, R19, 0x7800, R18 ;  /* 0x0000780013027824 */ /* 0x000fe200078e0212 */
[----:B------:R-:W-:Y:S01]  /*17c60*/  R2UR UR33, R4 ;  /* 0x00000000042172ca */ /* 0x000fe200000e0000 */
[----:B------:R-:W-:Y:S01]  /*17c70*/  IMAD R0, R0, 0xa0, RZ ;  /* 0x000000a000007824 */ /* 0x000fe200078e02ff */
[----:B-----5:R-:W-:Y:S01]  /*17c80*/  R2UR UR37, R17 ;  /* 0x00000000112572ca */ /* 0x020fe200000e0000 */
[----:B------:R-:W-:Y:S01]  /*17c90*/  UIADD3 UR4, UP0, UR46, 0x470, URZ ;  /* 0x000004702e047890 */ /* 0x000fe2000ff1e03f */
[----:B------:R-:W-:Y:S01]  /*17ca0*/  R2UR UR8, R2 ;  /* 0x00000000020872ca */ /* 0x000fe200000e0000 */
[----:B------:R-:W-:Y:S01]  /*17cb0*/  UMOV UR6, 0x0 ;  /* 0x0000000000067882 */ /* 0x000fe20000000000 */
[----:B------:R-:W-:Y:S01]  /*17cc0*/  R2UR UR35, R0 ;  /* 0x00000000002372ca */ /* 0x000fe200000e0000 */
[----:B------:R-:W-:Y:S01]  /*17cd0*/  UIADD3.X UR5, URZ, UR47, URZ, UP0, !UPT ;  /* 0x0000002f3f057290 */ /* 0x000fe200087fe43f */
[----:B------:R-:W-:Y:S01]  /*17ce0*/  UMOV UR7, 0x14f00000 ;  /* 0x14f0000000077882 */ /* 0x000fe20000000000 */
[----:B------:R-:W-:Y:S01]  /*17cf0*/  UMOV UR34, URZ ;  /* 0x0000003f00227c82 */ /* 0x000fe20008000000 */
[----:B------:R-:W-:Y:S01]  /*17d00*/  UMOV UR18, 0x40 ;  /* 0x0000004000127882 */ /* 0x000fe20000000000 */
[----:B------:R-:W-:-:S02]  /*17d10*/  UMOV UR20, UR36 ;  /* 0x0000002400147c82 */ /* 0x000fc40008000000 */
[----:B------:R-:W-:Y:S02]  /*17d20*/  UIADD3 UR33, UR33, 0x33470, URZ ;  /* 0x0003347021217890 */ /* 0x000fe4000fffe03f */
[----:B------:R-:W-:Y:S01]  /*17d30*/  UMOV UR21, UR37 ;  /* 0x0000002500157c82 */ /* 0x000fe20008000000 */
[----:B------:R-:W-:Y:S01]  /*17d40*/  UMOV UR10, 0x80 ;  /* 0x00000080000a7882 */ /* 0x000fe20000000000 */
[----:B------:R-:W-:Y:S02]  /*17d50*/  UIADD3 UR32, UR8, 0xf200, URZ ;  /* 0x0000f20008207890 */ /* 0x000fe4000fffe03f */
[----:B------:R-:W-:Y:S02]  /*17d60*/  UIADD3 UR16, UR8, 0x11a00, URZ ;  /* 0x00011a0008107890 */ /* 0x000fe4000fffe03f */
[----:B------:R-:W-:Y:S01]  /*17d70*/  UIADD3 UR8, UR8, 0x14200, URZ ;  /* 0x0001420008087890 */ /* 0x000fe2000fffe03f */
[----:B------:R-:W-:Y:S01]  /*17d80*/  UMOV UR17, UR33 ;  /* 0x0000002100117c82 */ /* 0x000fe20008000000 */
[----:B------:R-:W-:Y:S01]  /*17d90*/  UMOV UR19, UR35 ;  /* 0x0000002300137c82 */ /* 0x000fe20008000000 */
[----:B------:R-:W-:Y:S01]  /*17da0*/  UMOV UR12, UR36 ;  /* 0x00000024000c7c82 */ /* 0x000fe20008000000 */
[----:B------:R-:W-:Y:S01]  /*17db0*/  UMOV UR13, UR37 ;  /* 0x00000025000d7c82 */ /* 0x000fe20008000000 */
[----:B------:R-:W-:Y:S01]  /*17dc0*/  UMOV UR9, UR33 ;  /* 0x0000002100097c82 */ /* 0x000fe20008000000 */
[----:B------:R-:W-:Y:S01]  /*17dd0*/  UMOV UR11, UR35 ;  /* 0x00000023000b7c82 */ /* 0x000fe20008000000 */
[----:B------:R1:W-:Y:S01]  /*17de0*/  UTMALDG.4D [UR32], [UR4], desc[UR6] ;  /* 0x00000620040075b4 */ /* 0x0003e20008019000 */
[----:B------:R1:W-:Y:S01]  /*17df0*/  UTMALDG.4D [UR16], [UR4], desc[UR6] ;  /* 0x00000610040075b4 */ /* 0x0003e20008019000 */
[----:B------:R1:W-:Y:S01]  /*17e00*/  UTMALDG.4D [UR8], [UR4], desc[UR6] ;  /* 0x00000608040075b4 */ /* 0x0003e20008019000 */
[----:B------:R-:W2:Y:S02]  /*17e10*/  SYNCS.PHASECHK.TRANS64.TRYWAIT P1, [R4+URZ+0x33440], R3 ;  /* 0x03344003040075a7 */ /* 0x000ea4000802017f */
[----:B-12---:R-:W-:Y:S05]  /*17e20*/  @!P1 BRA `(.L_x_1099) ;  /* 0x00000034000c9947 */ /* 0x006fea0003800000 */
.L_x_1168:
        /* <DEDUP_REMOVED lines=8> */
.L_x_1100:
        /* <DEDUP_REMOVED lines=8> */
[----:B------:R-:W-:Y:S01]  /*17f30*/  UMOV UR26, URZ ;  /* 0x0000003f001a7c82 */ /* 0x000fe20008000000 */
[----:B------:R-:W-:Y:S01]  /*17f40*/  UMOV UR28, UR36 ;  /* 0x00000024001c7c82 */ /* 0x000fe20008000000 */
[----:B------:R-:W-:Y:S01]  /*17f50*/  UMOV UR18, 0x40 ;  /* 0x0000004000127882 */ /* 0x000fe20000000000 */
[----:B------:R-:W-:Y:S01]  /*17f60*/  UMOV UR20, UR36 ;  /* 0x0000002400147c82 */ /* 0x000fe20008000000 */
[----:B------:R-:W-:Y:S01]  /*17f70*/  UMOV UR10, 0x80 ;  /* 0x00000080000a7882 */ /* 0x000fe20000000000 */
[----:B------:R-:W-:Y:S01]  /*17f80*/  UIADD3 UR24, UR8, 0x24200, URZ ;  /* 0x0002420008187890 */ /* 0x000fe2000fffe03f */
[----:B------:R-:W-:Y:S01]  /*17f90*/  PLOP3.LUT P0, PT, PT, PT, PT, 0x80, 0x0 ;  /* 0x000000000000781c */ /* 0x000fe20003f0f070 */
[----:B------:R-:W-:Y:S01]  /*17fa0*/  UIADD3 UR25, UR25, 0x33430, URZ ;  /* 0x0003343019197890 */ /* 0x000fe2000fffe03f */
[----:B------:R-:W-:Y:S01]  /*17fb0*/  LOP3.LUT R16, R16, 0xfffffffd, RZ, 0xc0, !PT ;  /* 0xfffffffd10107812 */ /* 0x000fe200078ec0ff */
[----:B------:R-:W-:-:S02]  /*17fc0*/  UIADD3 UR16, UR8, 0x26a00, URZ ;  /* 0x00026a0008107890 */ /* 0x000fc4000fffe03f */
        /* <DEDUP_REMOVED lines=8> */
[----:B------:R-:W-:Y:S01]  /*18050*/  UMOV UR9, UR25 ;  /* 0x0000001900097c82 */ /* 0x000fe20008000000 */
[----:B------:R-:W-:Y:S01]  /*18060*/  @P0 LOP3.LUT R16, R16, 0x2, RZ, 0xfc, !PT ;  /* 0x0000000210100812 */ /* 0x000fe200078efcff */
[----:B------:R2:W-:Y:S01]  /*18070*/  UTMALDG.4D [UR16], [UR4], desc[UR6] ;  /* 0x00000610040075b4 */ /* 0x0005e20008019000 */
[----:B------:R2:W-:Y:S02]  /*18080*/  UTMALDG.4D [UR8], [UR4], desc[UR6] ;  /* 0x00000608040075b4 */ /* 0x0005e40008019000 */
[----:B--2---:R-:W-:-:S03]  /*18090*/  NOP ;  /* 0x0000000000007918 */ /* 0x004fc60000000000 */
.L_x_1094:
[----:B-1----:R-:W-:Y:S01]  /*180a0*/  VIADD R0, R18, 0x1e200 ;  /* 0x0001e20012007836 */ /* 0x002fe20000000000 */
[----:B------:R-:W-:Y:S05]  /*180b0*/  WARPSYNC.ALL ;  /* 0x0000000000007948 */ /* 0x000fea0003800000 */
[----:B------:R-:W-:Y:S01]  /*180c0*/  BAR.SYNC.DEFER_BLOCKING 0x8, 0x180 ;  /* 0x0206000000007b1d */ /* 0x000fe20000010000 */
[----:B------:R-:W-:-:S05]  /*180d0*/  LOP3.LUT P0, RZ, R0, 0x1bf, RZ, 0xc0, !PT ;  /* 0x000001bf00ff7812 */ /* 0x000fca000780c0ff */
[----:B------:R-:W-:Y:S08]  /*180e0*/  BSSY B6, `(.L_x_1101) ;  /* 0x0000012000067945 */ /* 0x000ff00003800000 */
[----:B------:R-:W-:Y:S05]  /*180f0*/  @!P0 BRA `(.L_x_1102) ;  /* 0x0000000000408947 */ /* 0x000fea0003800000 */
[----:B------:R-:W-:Y:S01]  /*18100*/  MOV R2, 0x0 ;  /* 0x0000000000027802 */ /* 0x000fe20000000f00 */
[----:B------:R-:W-:Y:S01]  /*18110*/  ULDC.64 UR6, c[0x4][0x98] ;  /* 0x0100260000067ab9 */ /* 0x000fe20000000a00 */
[----:B------:R-:W-:Y:S01]  /*18120*/  ULDC.64 UR8, c[0x4][0xa0] ;  /* 0x0100280000087ab9 */ /* 0x000fe20000000a00 */
[----:B------:R-:W-:Y:S01]  /*18130*/  ULDC.64 UR4, c[0x4][0x28] ;  /* 0x01000a0000047ab9 */ /* 0x000fe20000000a00 */
[----:B0-----:R-:W-:Y:S02]  /*18140*/  IMAD.U32 R4, RZ, RZ, UR6 ;  /* 0x00000006ff047e24 */ /* 0x001fe4000f8e00ff */
        /* <DEDUP_REMOVED lines=11> */
.L_x_1102:
[----:B------:R-:W-:Y:S05]  /*18200*/  BSYNC B6 ;  /* 0x0000000000067941 */ /* 0x000fea0003800000 */
.L_x_1101:
[----:B------:R-:W1:Y:S01]  /*18210*/  S2R R2, SR_TID.X ;  /* 0x0000000000027919 */ /* 0x000e620000002100 */
[----:B------:R-:W2:Y:S01]  /*18220*/  LDC R7, c[0x0][0x448] ;  /* 0x00011200ff077b82 */ /* 0x000ea20000000800 */
[----:B------:R-:W-:Y:S01]  /*18230*/  USHF.R.S32.HI UR4, URZ, 0x1f, UR36 ;  /* 0x0000001f3f047899 */ /* 0x000fe20008011424 */
[----:B------:R-:W-:Y:S01]  /*18240*/  ULDC.64 UR8, c[0x0][0x2d8] ;  /* 0x0000b60000087ab9 */ /* 0x000fe20000000a00 */
[----:B0-----:R-:W0:Y:S02]  /*18250*/  S2R R8, SR_TID.X ;  /* 0x0000000000087919 */ /* 0x001e240000002100 */
[----:B------:R-:W-:Y:S02]  /*18260*/  UIMAD UR6, UR4, UR8, URZ ;  /* 0x00000008040672a4 */ /* 0x000fe4000f8e023f */
[----:B------:R-:W-:Y:S01]  /*18270*/  UIMAD.WIDE.U32 UR4, UR36, UR8, URZ ;  /* 0x00000008240472a5 */ /* 0x000fe2000f8e003f */
[----:B------:R-:W3:Y:S01]  /*18280*/  S2R R10, SR_TID.X ;  /* 0x00000000000a7919 */ /* 0x000ee20000002100 */
[----:B------:R-:W-:-:S02]  /*18290*/  UIMAD UR6, UR36, UR9, UR6 ;  /* 0x00000009240672a4 */ /* 0x000fc4000f8e0206 */
[----:B------:R-:W-:Y:S02]  /*182a0*/  USHF.R.S32.HI UR7, URZ, 0x1f, UR44 ;  /* 0x0000001f3f077899 */ /* 0x000fe4000801142c */
[----:B------:R-:W-:Y:S01]  /*182b0*/  UIADD3 UR5, UR5, UR6, URZ ;  /* 0x0000000605057290 */ /* 0x000fe2000fffe03f */
[----:B------:R-:W-:-:S03]  /*182c0*/  ULDC.64 UR8, c[0x0][0x2e0] ;  /* 0x0000b80000087ab9 */ /* 0x000fc60000000a00 */
[----:B------:R-:W-:Y:S02]  /*182d0*/  UIMAD.WIDE.U32 UR4, UR44, UR8, UR4 ;  /* 0x000000082c0472a5 */ /* 0x000fe4000f8e0004 */
[----:B------:R-:W-:-:S04]  /*182e0*/  UIMAD UR6, UR7, UR8, URZ ;  /* 0x00000008070672a4 */ /* 0x000fc8000f8e023f */
[----:B------:R-:W-:Y:S01]  /*182f0*/  UIMAD UR6, UR44, UR9, UR6 ;  /* 0x000000092c0672a4 */ /* 0x000fe2000f8e0206 */
[----:B--2---:R-:W-:Y:S01]  /*18300*/  ISETP.NE.AND P0, PT, R7, 0x1, PT ;  /* 0x000000010700780c */ /* 0x004fe20003f05270 */
[----:B------:R-:W-:Y:S02]  /*18310*/  IMAD.U32 R4, RZ, RZ, UR4 ;  /* 0x00000004ff047e24 */ /* 0x000fe4000f8e00ff */
[----:B------:R-:W-:Y:S02]  /*18320*/  UIADD3 UR6, UR5, UR6, URZ ;  /* 0x0000000605067290 */ /* 0x000fe4000fffe03f */
[----:B------:R-:W-:Y:S01]  /*18330*/  IMAD.U32 R5, RZ, RZ, UR5 ;  /* 0x00000005ff057e24 */ /* 0x000fe2000f8e00ff */
[----:B------:R-:W-:Y:S01]  /*18340*/  ULDC.64 UR4, c[0x0][0x2d0] ;  /* 0x0000b40000047ab9 */ /* 0x000fe20000000a00 */
[C---:B-1----:R-:W-:Y:S01]  /*18350*/  LOP3.LUT R0, R2.reuse, 0x7f, RZ, 0xc0, !PT ;  /* 0x0000007f02007812 */ /* 0x042fe200078ec0ff */
[----:B------:R-:W-:-:S03]  /*18360*/  IMAD.SHL.U32 R2, R2, 0x20, RZ ;  /* 0x0000002002027824 */ /* 0x000fc600078e00ff */
[----:B------:R-:W-:Y:S01]  /*18370*/  SHF.R.U32.HI R0, RZ, 0x2, R0 ;  /* 0x00000002ff007819 */ /* 0x000fe20000011600 */
[----:B0-----:R-:W-:Y:S01]  /*18380*/  IMAD.SHL.U32 R8, R8, 0x10, RZ ;  /* 0x0000001008087824 */ /* 0x001fe200078e00ff */
[----:B------:R-:W0:Y:S02]  /*18390*/  @P0 LDC R3, c[0x0][0x44c] ;  /* 0x00011300ff030b82 */ /* 0x000e240000000800 */
[----:B------:R-:W-:Y:S01]  /*183a0*/  LOP3.LUT R2, R0, 0x60, R2, 0xf8, !PT ;  /* 0x0000006000027812 */ /* 0x000fe200078ef802 */
[----:B---3--:R-:W-:Y:S01]  /*183b0*/  IMAD.SHL.U32 R9, R10, 0x10, RZ ;  /* 0x000000100a097824 */ /* 0x008fe200078e00ff */
[----:B------:R-:W-:-:S03]  /*183c0*/  LOP3.LUT R8, R8, 0x30, RZ, 0xc0, !PT ;  /* 0x0000003008087812 */ /* 0x000fc600078ec0ff */
[----:B------:R-:W-:Y:S01]  /*183d0*/  VIADD R2, R2, UR42 ;  /* 0x0000002a02027c36 */ /* 0x000fe20008000000 */
[----:B------:R-:W1:Y:S01]  /*183e0*/  @P0 LDC R0, c[0x0][0x450] ;  /* 0x00011400ff000b82 */ /* 0x000e620000000800 */
[C---:B------:R-:W-:Y:S02]  /*183f0*/  LOP3.LUT R11, R8.reuse, 0x40, RZ, 0xfc, !PT ;  /* 0x00000040080b7812 */ /* 0x040fe400078efcff */
[----:B------:R-:W-:Y:S01]  /*18400*/  IMAD.MOV.U32 R6, RZ, RZ, R2 ;  /* 0x000000ffff067224 */ /* 0x000fe200078e0002 */
[----:B------:R-:W-:Y:S02]  /*18410*/  LOP3.LUT R8, R8, 0x80, RZ, 0xfc, !PT ;  /* 0x0000008008087812 */ /* 0x000fe400078efcff */
[----:B------:R-:W-:Y:S01]  /*18420*/  LOP3.LUT R9, R9, 0x30, RZ, 0xc0, !PT ;  /* 0x0000003009097812 */ /* 0x000fe200078ec0ff */
[----:B0-----:R-:W-:-:S05]  /*18430*/  @P0 IMAD.HI.U32 R3, R2, R3, RZ ;  /* 0x0000000302030227 */ /* 0x001fca00078e00ff */
[----:B-1----:R-:W-:Y:S01]  /*18440*/  @P0 SHF.R.U32.HI R6, RZ, R0, R3 ;  /* 0x00000000ff060219 */ /* 0x002fe20000011603 */
[----:B------:R-:W-:Y:S01]  /*18450*/  IMAD.U32 R3, RZ, RZ, UR6 ;  /* 0x00000006ff037e24 */ /* 0x000fe2000f8e00ff */
[----:B------:R-:W-:-:S03]  /*18460*/  ULDC.64 UR6, c[0x0][0x280] ;  /* 0x0000a00000067ab9 */ /* 0x000fc60000000a00 */
[----:B------:R-:W-:-:S04]  /*18470*/  IMAD.MOV R0, RZ, RZ, -R6 ;  /* 0x000000ffff007224 */ /* 0x000fc800078e0a06 */
[----:B------:R-:W-:Y:S02]  /*18480*/  IMAD R0, R7, R0, R2 ;  /* 0x0000000007007224 */ /* 0x000fe400078e0202 */
[----:B------:R-:W-:Y:S01]  /*18490*/  IMAD.MOV.U32 R2, RZ, RZ, R4 ;  /* 0x000000ffff027224 */ /* 0x000fe200078e0004 */
[----:B------:R-:W-:-:S03]  /*184a0*/  SHF.R.S32.HI R4, RZ, 0x1f, R6 ;  /* 0x0000001fff047819 */ /* 0x000fc60000011406 */
[----:B------:R-:W-:-:S04]  /*184b0*/  IMAD.WIDE.U32 R2, R6, UR4, R2 ;  /* 0x0000000406027c25 */ /* 0x000fc8000f8e0002 */
        /* <DEDUP_REMOVED lines=21> */
[----:B------:R-:W-:Y:S02]  /*18610*/  VIADD R0, R10, UR42 ;  /* 0x0000002a0a007c36 */ /* 0x000fe40008000000 */
        /* <DEDUP_REMOVED lines=38> */
.L_x_1177:
        /* <DEDUP_REMOVED lines=12> */
.L_x_1105:
[----:B------:R-:W-:Y:S05]  /*18940*/  BSYNC B0 ;  /* 0x0000000000007941 */ /* 0x000fea0003800000 */
.L_x_1104:
[----:B------:R-:W-:Y:S01]  /*18950*/  NOP ;  /* 0x0000000000007918 */ /* 0x000fe20000000000 */
[----:B------:R-:W-:-:S13]  /*18960*/  PLOP3.LUT P0, PT, PT, PT, PT, 0x80, 0x0 ;  /* 0x000000000000781c */ /* 0x000fda0003f0f070 */
.L_x_1106:
[----:B------:R-:W-:Y:S02]  /*18970*/  PLOP3.LUT P1, PT, P1, P0, PT, 0xa2, 0x0 ;  /* 0x000000000000781c */ /* 0x000fe40000f21472 */
[----:B------:R-:W-:-:S08]  /*18980*/  @P0 R2UR P1, UR4, R18 ;  /* 0x00000000120402ca */ /* 0x000fd00000020000 */
[----:B------:R-:W-:-:S05]  /*18990*/  @P0 PLOP3.LUT P0, PT, P1, PT, PT, 0x80, 0x0 ;  /* 0x000000000000081c */ /* 0x000fca0000f0f070 */
[----:B------:R-:W-:Y:S01]  /*189a0*/  @!P1 SYNCS.ARRIVE.TRANS64.RED.A0T1 RZ, [UR4+0x33400], RZ ;  /* 0x033400ffffff99a7 */ /* 0x000fe20008200404 */
[----:B------:R-:W-:Y:S07]  /*189b0*/  @!P1 ARRIVES.LDGSTSBAR.64.TRANSCNT [UR4+0x33400] ;  /* 0x03340000ff0099b0 */ /* 0x000fee0008000a84 */
[----:B------:R-:W-:Y:S05]  /*189c0*/  @P0 BRA.U.ANY `(.L_x_1106) ;  /* 0xfffffffd00e80947 */ /* 0x000fea000393ffff */
[----:B-12---:R-:W2:Y:S02]  /*189d0*/  LDL.LU R2, [R1+0x1c] ;  /* 0x00001c0001027983 */ /* 0x006ea40000300800 */
[----:B--2---:R-:W-:-:S05]  /*189e0*/  VIADD R2, R2, 0x1 ;  /* 0x0000000102027836 */ /* 0x004fca0000000000 */
        /* <DEDUP_REMOVED lines=8> */
[----:B------:R-:W2:Y:S03]  /*18a70*/  SYNCS.PHASECHK.TRANS64.TRYWAIT P0, [R18+URZ+0x33420], R3 ;  /* 0x03342003120075a7 */ /* 0x000ea6000800017f */
[----:B-12---:R-:W-:Y:S05]  /*18a80*/  @!P0 BRA `(.L_x_1108) ;  /* 0x0000002c00688947 */ /* 0x006fea0003800000 */
.L_x_1178:
[----:B------:R-:W-:Y:S05]  /*18a90*/  BSYNC B0 ;  /* 0x0000000000007941 */ /* 0x000fea0003800000 */
.L_x_1107:
[----:B------:R-:W-:-:S04]  /*18aa0*/  UIADD3 UR4, UR41, -0x2, URZ ;  /* 0xfffffffe29047890 */ /* 0x000fc8000fffe03f */
[----:B------:R-:W-:-:S06]  /*18ab0*/  UISETP.GE.AND UP0, UPT, UR4, UR40, UPT ;  /* 0x000000280400728c */ /* 0x000fcc000bf06270 */
[----:B------:R-:W-:-:S13]  /*18ac0*/  PLOP3.LUT P0, PT, PT, PT, UP0, 0x80, 0x0 ;  /* 0x000000000000781c */ /* 0x000fda0003f0f008 */
[----:B------:R-:W-:Y:S05]  /*18ad0*/  @!P0 BRA `(.L_x_1109) ;  /* 0x0000001000d88947 */ /* 0x000fea0003800000 */
[----:B------:R2:W5:Y:S01]  /*18ae0*/  LDL.LU R8, [R1] ;  /* 0x0000000001087983 */ /* 0x0005620000300800 */
[----:B------:R-:W-:Y:S02]  /*18af0*/  IMAD.MOV.U32 R0, RZ, RZ, R19 ;  /* 0x000000ffff007224 */ /* 0x000fe400078e0013 */
[----:B------:R-:W-:-:S07]  /*18b00*/  IMAD.U32 R2, RZ, RZ, UR4 ;  /* 0x00000004ff027e24 */ /* 0x000fce000f8e00ff */
.L_x_1133:
[----:B------:R-:W-:Y:S01]  /*18b10*/  VIADD R19, R0, 0x1 ;  /* 0x0000000100137836 */ /* 0x000fe20000000000 */
[----:B------:R-:W-:Y:S01]  /*18b20*/  LOP3.LUT P1, RZ, R16, 0x2, RZ, 0xc0, !PT ;  /* 0x0000000210ff7812 */ /* 0x000fe2000782c0ff */
[----:B------:R-:W-:Y:S05]  /*18b30*/  YIELD ;  /* 0x0000000000007946 */ /* 0x000fea0003800000 */
[----:B------:R-:W-:Y:S01]  /*18b40*/  ISETP.NE.AND P0, PT, R19, 0x2, PT ;  /* 0x000000021300780c */ /* 0x000fe20003f05270 */
[----:B------:R-:W-:Y:S03]  /*18b50*/  BSSY B0, `(.L_x_1110) ;  /* 0x00000a5000007945 */ /* 0x000fe60003800000 */
[----:B-1----:R-:W-:-:S02]  /*18b60*/  SEL R3, RZ, 0x1, P0 ;  /* 0x00000001ff037807 */ /* 0x002fc40000000000 */
[----:B------:R-:W-:Y:S02]  /*18b70*/  SEL R19, R19, RZ, P0 ;  /* 0x000000ff13137207 */ /* 0x000fe40000000000 */
[----:B-----5:R-:W-:-:S05]  /*18b80*/  LOP3.LUT R9, R8, R3, RZ, 0x3c, !PT ;  /* 0x0000000308097212 */ /* 0x020fca00078e3cff */
[----:B------:R1:W-:Y:S01]  /*18b90*/  STL [R1], R9 ;  /* 0x0000000901007387 */ /* 0x0003e20000100800 */
[----:B------:R-:W-:Y:S05]  /*18ba0*/  @!P1 BRA `(.L_x_1111) ;  /* 0x00000008007c9947 */ /* 0x000fea0003800000 */
[----:B------:R-:W-:Y:S01]  /*18bb0*/  LOP3.LUT P1, RZ, R16, 0x1, RZ, 0xc0, !PT ;  /* 0x0000000110ff7812 */ /* 0x000fe2000782c0ff */
[----:B------:R-:W-:-:S12]  /*18bc0*/  IMAD.MOV.U32 R3, RZ, RZ, R2 ;  /* 0x000000ffff037224 */ /* 0x000fd800078e0002 */
[----:B------:R-:W-:Y:S05]  /*18bd0*/  @!P1 BRA `(.L_x_1112) ;  /* 0x0000000000509947 */ /* 0x000fea0003800000 */
[----:B------:R-:W3:Y:S01]  /*18be0*/  LDL R10, [R1+0x8] ;  /* 0x00000800010a7983 */ /* 0x000ee20000100800 */
[----:B------:R-:W4:Y:S01]  /*18bf0*/  LDC R3, c[0x0][0x43c] ;  /* 0x00010f00ff037b82 */ /* 0x000f220000000800 */
[----:B------:R-:W-:Y:S02]  /*18c00*/  ULDC.64 UR4, c[0x0][0x428] ;  /* 0x00010a0000047ab9 */ /* 0x000fe40000000a00 */
[----:B------:R-:W2:Y:S01]  /*18c10*/  LDL R7, [R1+0x4] ;  /* 0x0000040001077983 */ /* 0x000ea20000100800 */
[----:B----4-:R-:W-:-:S13]  /*18c20*/  ISETP.NE.AND P0, PT, R3, 0x1, PT ;  /* 0x000000010300780c */ /* 0x010fda0003f05270 */
[----:B------:R-:W0:Y:S02]  /*18c30*/  @P0 LDC.64 R4, c[0x0][0x440] ;  /* 0x00011000ff040b82 */ /* 0x000e240000000a00 */
[----:B0-----:R-:W-:-:S04]  /*18c40*/  @P0 IMAD.HI.U32 R6, R2, R4, RZ ;  /* 0x0000000402060227 */ /* 0x001fc800078e00ff */
[----:B------:R-:W-:Y:S01]  /*18c50*/  IMAD.MOV.U32 R4, RZ, RZ, R2 ;  /* 0x000000ffff047224 */ /* 0x000fe200078e0002 */
[----:B------:R-:W-:-:S05]  /*18c60*/  @P0 SHF.R.U32.HI R4, RZ, R5, R6 ;  /* 0x00000005ff040219 */ /* 0x000fca0000011606 */
[----:B------:R-:W-:-:S04]  /*18c70*/  IMAD.MOV R5, RZ, RZ, -R4 ;  /* 0x000000ffff057224 */ /* 0x000fc800078e0a04 */
[----:B------:R-:W-:Y:S01]  /*18c80*/  IMAD R3, R3, R5, R2 ;  /* 0x0000000503037224 */ /* 0x000fe200078e0202 */
[----:B------:R-:W-:Y:S01]  /*18c90*/  SHF.R.S32.HI R5, RZ, 0x1f, R4 ;  /* 0x0000001fff057819 */ /* 0x000fe20000011404 */
[----:B---3--:R-:W-:-:S04]  /*18ca0*/  IMAD R6, R10, UR4, RZ ;  /* 0x000000040a067c24 */ /* 0x008fc8000f8e02ff */
[C---:B--2---:R-:W-:Y:S02]  /*18cb0*/  IMAD R6, R7.reuse, UR5, R6 ;  /* 0x0000000507067c24 */ /* 0x044fe4000f8e0206 */
[----:B------:R-:W-:Y:S01]  /*18cc0*/  IMAD.WIDE.U32 R4, R7, UR4, R4 ;  /* 0x0000000407047c25 */ /* 0x000fe2000f8e0004 */
[----:B------:R-:W-:-:S03]  /*18cd0*/  ULDC.64 UR4, c[0x0][0x418] ;  /* 0x0001060000047ab9 */ /* 0x000fc60000000a00 */
[----:B------:R-:W-:Y:S01]  /*18ce0*/  IMAD.IADD R5, R6, 0x1, R5 ;  /* 0x0000000106057824 */ /* 0x000fe200078e0205 */
[----:B------:R-:W-:-:S04]  /*18cf0*/  LEA R6, P0, R4, UR4, 0x2 ;  /* 0x0000000404067c11 */ /* 0x000fc8000f8010ff */
[----:B------:R-:W-:-:S05]  /*18d00*/  LEA.HI.X R7, R4, UR5, R5, 0x2, P0 ;  /* 0x0000000504077c11 */ /* 0x000fca00080f1405 */
[----:B------:R3:W5:Y:S04]  /*18d10*/  LDG.E R17, desc[UR50][R6.64] ;  /* 0x0000003206117981 */ /* 0x000768000c1e1900 */
.L_x_1112:
[----:B------:R-:W4:Y:S01]  /*18d20*/  S2R R4, SR_TID.X ;  /* 0x0000000000047919 */ /* 0x000f220000002100 */
[----:B0--3--:R-:W-:Y:S01]  /*18d30*/  IMAD R6, R19, 0x8, R18 ;  /* 0x0000000813067824 */ /* 0x009fe200078e0212 */
[----:B------:R-:W-:Y:S01]  /*18d40*/  BSSY B1, `(.L_x_1113) ;  /* 0x0000006000017945 */ /* 0x000fe20003800000 */
[----:B----4-:R-:W-:Y:S02]  /*18d50*/  LOP3.LUT R5, R4, 0x7f, RZ, 0xc0, !PT ;  /* 0x0000007f04057812 */ /* 0x010fe400078ec0ff */
[----:B------:R-:W-:Y:S02]  /*18d60*/  SHF.L.U32 R4, R9, 0x1f, RZ ;  /* 0x0000001f09047819 */ /* 0x000fe400000006ff */
[----:B------:R-:W-:Y:S02]  /*18d70*/  ISETP.NE.AND P1, PT, R5, RZ, PT ;  /* 0x000000ff0500720c */ /* 0x000fe40003f25270 */
[----:B------:R-:W0:Y:S02]  /*18d80*/  SYNCS.PHASECHK.TRANS64.TRYWAIT P0, [R6+URZ+0x33480], R4 ;  /* 0x03348004060075a7 */ /* 0x000e24000800017f */
[----:B0-----:R-:W-:Y:S09]  /*18d90*/  @!P0 BRA `(.L_x_1114) ;  /* 0x0000002800b88947 */ /* 0x001ff20003800000 */
.L_x_1179:
[----:B------:R-:W-:Y:S05]  /*18da0*/  BSYNC B1 ;  /* 0x0000000000017941 */ /* 0x000fea0003800000 */
.L_x_1113:
        /* <DEDUP_REMOVED lines=9> */
.L_x_1116:
[----:B------:R-:W-:Y:S05]  /*18e40*/  BSYNC B1 ;  /* 0x0000000000017941 */ /* 0x000fea0003800000 */
.L_x_1115:
[----:B------:R-:W-:Y:S01]  /*18e50*/  IMAD.MOV.U32 R12, RZ, RZ, RZ ;  /* 0x000000ffff0c7224 */ /* 0x000fe200078e00ff */
[----:B------:R-:W-:Y:S01]  /*18e60*/  UIADD3 UR4, UP0, UR46, 0x470, URZ ;  /* 0x000004702e047890 */ /* 0x000fe2000ff1e03f */
[----:B------:R-:W-:Y:S01]  /*18e70*/  IMAD R7, R19, 0x7800, R18 ;  /* 0x0000780013077824 */ /* 0x000fe200078e0212 */
[----:B------:R-:W-:Y:S01]  /*18e80*/  PLOP3.LUT P0, PT, PT, PT, PT, 0x80, 0x0 ;  /* 0x000000000000781c */ /* 0x000fe20003f0f070 */
[----:B------:R-:W-:Y:S01]  /*18e90*/  IMAD R3, R3, 0xa0, RZ ;  /* 0x000000a003037824 */ /* 0x000fe200078e02ff */
[----:B------:R-:W-:Y:S01]  /*18ea0*/  R2UR UR10, R12 ;  /* 0x000000000c0a72ca */ /* 0x000fe200000e0000 */
[----:B------:R-:W-:Y:S01]  /*18eb0*/  VIADD R5, R6, 0x33470 ;  /* 0x0003347006057836 */ /* 0x000fe20000000000 */
[----:B------:R-:W-:Y:S01]  /*18ec0*/  UIADD3.X UR5, URZ, UR47, URZ, UP0, !UPT ;  /* 0x0000002f3f057290 */ /* 0x000fe200087fe43f */
[----:B-1----:R-:W-:Y:S01]  /*18ed0*/  VIADD R9, R7, 0xf200 ;  /* 0x0000f20007097836 */ /* 0x002fe20000000000 */
[----:B------:R-:W-:Y:S01]  /*18ee0*/  UMOV UR6, 0x0 ;  /* 0x0000000000067882 */ /* 0x000fe20000000000 */
[----:B------:R-:W-:-:S10]  /*18ef0*/  UMOV UR7, 0x14f00000 ;  /* 0x14f0000000077882 */ /* 0x000fd40000000000 */
.L_x_1117:
        /* <DEDUP_REMOVED lines=16> */
.L_x_1118:
        /* <DEDUP_REMOVED lines=16> */
.L_x_1119:
        /* <DEDUP_REMOVED lines=13> */
.L_x_1180:
[----:B------:R-:W-:Y:S05]  /*191d0*/  BSYNC B1 ;  /* 0x0000000000017941 */ /* 0x000fea0003800000 */
.L_x_1120:
        /* <DEDUP_REMOVED lines=11> */
.L_x_1123:
[----:B------:R-:W-:Y:S05]  /*19290*/  BSYNC B1 ;  /* 0x0000000000017941 */ /* 0x000fea0003800000 */
.L_x_1122:
        /* <DEDUP_REMOVED lines=8> */
.L_x_1124:
        /* <DEDUP_REMOVED lines=15> */
.L_x_1125:
        /* <DEDUP_REMOVED lines=15> */
.L_x_1126:
        /* <DEDUP_REMOVED lines=9> */
[----:B---3--:R-:W-:Y:S05]  /*19590*/  @P0 BRA.U.ANY `(.L_x_1126) ;  /* 0xfffffffd00d80947 */ /* 0x008fea000393ffff */
.L_x_1111:
[----:B------:R-:W-:Y:S05]  /*195a0*/  BSYNC B0 ;  /* 0x0000000000007941 */ /* 0x000fea0003800000 */
.L_x_1110:
[----:B------:R-:W-:-:S06]  /*195b0*/  UISETP.NE.AND UP0, UPT, UR39, 0x3, UPT ;  /* 0x000000032700788c */ /* 0x000fcc000bf05270 */
[----:B------:R-:W-:-:S13]  /*195c0*/  PLOP3.LUT P0, PT, PT, PT, UP0, 0x80, 0x0 ;  /* 0x000000000000781c */ /* 0x000fda0003f0f008 */
[----:B------:R-:W-:Y:S05]  /*195d0*/  @!P0 BRA `(.L_x_1127) ;  /* 0x0000000000048947 */ /* 0x000fea0003800000 */
[----:B------:R-:W-:Y:S01]  /*195e0*/  BPT.TRAP 0x1 ;  /* 0x000000040000795c */ /* 0x000fe20000300000 */
.L_x_1127:
[----:B------:R-:W-:Y:S01]  /*195f0*/  IMAD.U32 R3, RZ, RZ, UR45 ;  /* 0x0000002dff037e24 */ /* 0x000fe2000f8e00ff */
[----:B------:R-:W-:Y:S01]  /*19600*/  LOP3.LUT R4, R8, 0x1, RZ, 0x3c, !PT ;  /* 0x0000000108047812 */ /* 0x000fe200078e3cff */
[----:B------:R-:W-:Y:S03]  /*19610*/  BSSY B0, `(.L_x_1128) ;  /* 0x0000006000007945 */ /* 0x000fe60003800000 */
[----:B------:R-:W-:Y:S01]  /*19620*/  ISETP.NE.AND P0, PT, R3, 0x3, PT ;  /* 0x000000030300780c */ /* 0x000fe20003f05270 */
[----:B------:R-:W-:Y:S01]  /*19630*/  IMAD R3, R0, 0x8, R18 ;  /* 0x0000000800037824 */ /* 0x000fe200078e0212 */
[----:B------:R-:W-:-:S04]  /*19640*/  SHF.L.U32 R4, R4, 0x1f, RZ ;  /* 0x0000001f04047819 */ /* 0x000fc800000006ff */
[----:B------:R-:W3:Y:S02]  /*19650*/  SYNCS.PHASECHK.TRANS64.TRYWAIT P1, [R3+URZ+0x33470], R4 ;  /* 0x03347004030075a7 */ /* 0x000ee4000802017f */
[----:B---3--:R-:W-:Y:S05]  /*19660*/  @!P1 BRA `(.L_x_1129) ;  /* 0x0000002000ac9947 */ /* 0x008fea0003800000 */
.L_x_1181:
[----:B------:R-:W-:Y:S05]  /*19670*/  BSYNC B0 ;  /* 0x0000000000007941 */ /* 0x000fea0003800000 */
.L_x_1128:
[----:B------:R-:W-:Y:S05]  /*19680*/  @!P0 BRA `(.L_x_1130) ;  /* 0x0000000000048947 */ /* 0x000fea0003800000 */
[----:B------:R-:W-:Y:S01]  /*19690*/  BPT.TRAP 0x1 ;  /* 0x000000040000795c */ /* 0x000fe20000300000 */
.L_x_1130:
[----:B---3--:R-:W-:Y:S01]  /*196a0*/  SHF.L.U32 R4, R8, 0x1f, RZ ;  /* 0x0000001f08047819 */ /* 0x008fe200000006ff */
[----:B------:R-:W-:-:S03]  /*196b0*/  IMAD R10, R0, 0x7800, RZ ;  /* 0x00007800000a7824 */ /* 0x000fc600078e02ff */
[----:B------:R-:W3:Y:S02]  /*196c0*/  SYNCS.PHASECHK.TRANS64.TRYWAIT P1, [R3+URZ+0x33460], R4 ;  /* 0x03346004030075a7 */ /* 0x000ee4000802017f */
[----:B---3--:R-:W-:Y:S05]  /*196d0*/  @!P1 BRA `(.L_x_1131) ;  /* 0x0000002000a49947 */ /* 0x008fea0003800000 */
.L_x_1182:
[----:B------:R-:W4:Y:S04]  /*196e0*/  LDL R0, [R1+0x10] ;  /* 0x0000100001007983 */ /* 0x000f280000100800 */
[----:B------:R-:W5:Y:S01]  /*196f0*/  LDL R11, [R1+0xc] ;  /* 0x00000c00010b7983 */ /* 0x000f620000100800 */
[----:B------:R-:W-:Y:S05]  /*19700*/  WARPSYNC.ALL ;  /* 0x0000000000007948 */ /* 0x000fea0003800000 */
[----:B----4-:R-:W-:-:S02]  /*19710*/  LOP3.LUT R0, R10, R0, RZ, 0xfc, !PT ;  /* 0x000000000a007212 */ /* 0x010fc400078efcff */
[----:B-----5:R-:W-:-:S03]  /*19720*/  LOP3.LUT R12, R10, R11, RZ, 0xfc, !PT ;  /* 0x0000000b0a0c7212 */ /* 0x020fc600078efcff */
[C---:B------:R-:W-:Y:S02]  /*19730*/  IMAD.IADD R0, R18.reuse, 0x1, R0 ;  /* 0x0000000112007824 */ /* 0x040fe400078e0200 */
[----:B------:R-:W-:-:S03]  /*19740*/  IMAD.IADD R12, R18, 0x1, R12 ;  /* 0x00000001120c7824 */ /* 0x000fc600078e020c */
[----:B0--3--:R-:W0:Y:S02]  /*19750*/  LDSM.16.MT88.4 R4, [R0+0xf200] ;  /* 0x00f200000004783b */ /* 0x009e240000004200 */
[C-C-:B0-----:R-:W-:Y:S02]  /*19760*/  PRMT R8, R4.reuse, 0x6420, R5.reuse ;  /* 0x0000642004087816 */ /* 0x141fe40000000005 */
[----:B-1----:R-:W-:Y:S02]  /*19770*/  PRMT R9, R4, 0x7531, R5 ;  /* 0x0000753104097816 */ /* 0x002fe40000000005 */
        /* <DEDUP_REMOVED lines=95> */
.L_x_1132:
[----:B0-----:R3:W5:Y:S01]  /*19d70*/  LDL R8, [R1] ;  /* 0x0000000001087983 */ /* 0x0017620000100800 */
[----:B-1----:R0:W-:Y:S01]  /*19d80*/  SYNCS.ARRIVE.TRANS64.A1T0 RZ, [R3+URZ+0x33450], RZ ;  /* 0x033450ff03ff79a7 */ /* 0x0021e2000810003f */
[----:B------:R-:W1:Y:S02]  /*19d90*/  S2R R0, SR_TID.X ;  /* 0x0000000000007919 */ /* 0x000e640000002100 */
[----:B-1----:R-:W-:Y:S01]  /*19da0*/  LOP3.LUT R0, R0, 0x7f, RZ, 0xc0, !PT ;  /* 0x0000007f00007812 */ /* 0x002fe200078ec0ff */
[----:B------:R-:W-:Y:S03]  /*19db0*/  BAR.SYNC.DEFER_BLOCKING 0x2, 0x80 ;  /* 0x0082000000007b1d */ /* 0x000fe60000010000 */
[----:B------:R-:W-:Y:S01]  /*19dc0*/  ISETP.NE.AND P0, PT, R0, RZ, PT ;  /* 0x000000ff0000720c */ /* 0x000fe20003f05270 */
[----:B------:R-:W-:-:S12]  /*19dd0*/  IMAD.MOV.U32 R0, RZ, RZ, R19 ;  /* 0x000000ffff007224 */ /* 0x000fd800078e0013 */
[----:B0-----:R-:W-:-:S05]  /*19de0*/  @!P0 VIADD R3, R3, 0x33480 ;  /* 0x0003348003038836 */ /* 0x001fca0000000000 */
[----:B------:R-:W-:-:S04]  /*19df0*/  @!P0 PRMT R3, RZ, 0x654, R3 ;  /* 0x00000654ff038816 */ /* 0x000fc80000000003 */
[----:B------:R3:W-:Y:S01]  /*19e00*/  @!P0 SYNCS.ARRIVE.TRANS64.RED.A1T0 RZ, [R3+URZ], RZ ;  /* 0x000000ff03ff89a7 */ /* 0x0007e2000810043f */
[C---:B------:R-:W-:Y:S01]  /*19e10*/  ISETP.GT.AND P0, PT, R2.reuse, UR40, PT ;  /* 0x0000002802007c0c */ /* 0x040fe2000bf04270 */
[----:B------:R-:W-:-:S12]  /*19e20*/  VIADD R2, R2, 0xffffffff ;  /* 0xffffffff02027836 */ /* 0x000fd80000000000 */
[----:B---3--:R-:W-:Y:S05]  /*19e30*/  @P0 BRA `(.L_x_1133) ;  /* 0xffffffec00340947 */ /* 0x008fea000383ffff */
.L_x_1109:
[----:B-1----:R-:W1:Y:S01]  /*19e40*/  S2R R3, SR_TID.X ;  /* 0x0000000000037919 */ /* 0x002e620000002100 */
[----:B------:R-:W-:Y:S01]  /*19e50*/  BSSY B0, `(.L_x_1134) ;  /* 0x0000011000007945 */ /* 0x000fe20003800000 */
[----:B-1----:R-:W-:-:S04]  /*19e60*/  LOP3.LUT R3, R3, 0x7f, RZ, 0xc0, !PT ;  /* 0x0000007f03037812 */ /* 0x002fc800078ec0ff */
[----:B------:R-:W-:-:S13]  /*19e70*/  ISETP.NE.AND P0, PT, R3, RZ, PT ;  /* 0x000000ff0300720c */ /* 0x000fda0003f05270 */
[----:B------:R-:W-:Y:S05]  /*19e80*/  @P0 BRA `(.L_x_1135) ;  /* 0x0000000000340947 */ /* 0x000fea0003800000 */
[----:B------:R-:W1:Y:S01]  /*19e90*/  S2R R3, SR_LANEID ;  /* 0x0000000000037919 */ /* 0x000e620000000000 */
[----:B------:R-:W-:Y:S02]  /*19ea0*/  VOTEU.ANY UR4, UPT, PT ;  /* 0x0000000000047886 */ /* 0x000fe400038e0100 */
[----:B------:R-:W1:Y:S08]  /*19eb0*/  FLO.U32 R0, UR4 ;  /* 0x0000000400007d00 */ /* 0x000e7000080e0000 */
[----:B------:R-:W3:Y:S01]  /*19ec0*/  POPC R5, UR4 ;  /* 0x0000000400057d09 */ /* 0x000ee20008000000 */
[----:B-1----:R-:W-:-:S02]  /*19ed0*/  ISETP.EQ.U32.AND P1, PT, R0, R3, PT ;  /* 0x000000030000720c */ /* 0x002fc40003f22070 */
[----:B------:R-:W3:Y:S11]  /*19ee0*/  LDC.64 R2, c[0x0][0xc80] ;  /* 0x00032000ff027b82 */ /* 0x000ef60000000a00 */
[----:B---3--:R-:W3:Y:S01]  /*19ef0*/  @P1 ATOMG.E.ADD.STRONG.GPU PT, R3, desc[UR50][R2.64], R5 ;  /* 0x00000005020319a8 */ /* 0x008ee200081ee1f2 */
[----:B------:R-:W1:Y:S02]  /*19f00*/  S2R R4, SR_LTMASK ;  /* 0x0000000000047919 */ /* 0x000e640000003900 */
[----:B-1----:R-:W-:-:S04]  /*19f10*/  LOP3.LUT R4, R4, UR4, RZ, 0xc0, !PT ;  /* 0x0000000404047c12 */ /* 0x002fc8000f8ec0ff */
[----:B------:R-:W1:Y:S01]  /*19f20*/  POPC R7, R4 ;  /* 0x0000000400077309 */ /* 0x000e620000000000 */
[----:B---3--:R-:W1:Y:S02]  /*19f30*/  SHFL.IDX PT, R0, R3, R0, 0x1f ;  /* 0x00001f0003007589 */ /* 0x008e6400000e0000 */
[----:B-1----:R-:W-:-:S05]  /*19f40*/  IADD3 R0, R0, UR43, R7 ;  /* 0x0000002b00007c10 */ /* 0x002fca000fffe007 */
[----:B------:R1:W-:Y:S02]  /*19f50*/  STL [R1+0x18], R0 ;  /* 0x0000180001007387 */ /* 0x0003e40000100800 */
.L_x_1135:
[----:B------:R-:W-:Y:S05]  /*19f60*/  BSYNC B0 ;  /* 0x0000000000007941 */ /* 0x000fea0003800000 */
.L_x_1134:
[----:B------:R-:W-:-:S06]  /*19f70*/  UISETP.NE.AND UP0, UPT, UR39, 0x3, UPT ;  /* 0x000000032700788c */ /* 0x000fcc000bf05270 */
[----:B------:R-:W-:-:S13]  /*19f80*/  PLOP3.LUT P1, PT, PT, PT, UP0, 0x80, 0x0 ;  /* 0x000000000000781c */ /* 0x000fda0003f2f008 */
[----:B------:R-:W-:Y:S05]  /*19f90*/  @!P1 BRA `(.L_x_1136) ;  /* 0x0000000000049947 */ /* 0x000fea0003800000 */
[----:B------:R-:W-:Y:S01]  /*19fa0*/  BPT.TRAP 0x1 ;  /* 0x000000040000795c */ /* 0x000fe20000300000 */
.L_x_1136:
[----:B------:R-:W3:Y:S01]  /*19fb0*/  LDL R2, [R1] ;  /* 0x0000000001027983 */ /* 0x000ee20000100800 */
[----:B-1----:R-:W-:Y:S01]  /*19fc0*/  IMAD.U32 R0, RZ, RZ, UR45 ;  /* 0x0000002dff007e24 */ /* 0x002fe2000f8e00ff */
[----:B------:R-:W-:Y:S01]  /*19fd0*/  BSSY B0, `(.L_x_1137) ;  /* 0x0000007000007945 */ /* 0x000fe20003800000 */
[----:B------:R-:W-:-:S03]  /*19fe0*/  IMAD R3, R19, 0x8, R18 ;  /* 0x0000000813037824 */ /* 0x000fc600078e0212 */
[----:B------:R-:W-:Y:S02]  /*19ff0*/  ISETP.NE.AND P2, PT, R0, 0x3, PT ;  /* 0x000000030000780c */ /* 0x000fe40003f45270 */
[----:B---3--:R-:W-:-:S04]  /*1a000*/  LOP3.LUT R0, R2, 0x1, RZ, 0x3c, !PT ;  /* 0x0000000102007812 */ /* 0x008fc800078e3cff */
[----:B------:R-:W-:-:S04]  /*1a010*/  SHF.L.U32 R0, R0, 0x1f, RZ ;  /* 0x0000001f00007819 */ /* 0x000fc800000006ff */
[----:B------:R-:W1:Y:S02]  /*1a020*/  SYNCS.PHASECHK.TRANS64.TRYWAIT P1, [R3+URZ+0x33470], R0 ;  /* 0x03347000030075a7 */ /* 0x000e64000802017f */
[----:B-1----:R-:W-:Y:S05]  /*1a030*/  @!P1 BRA `(.L_x_1138) ;  /* 0x0000001800609947 */ /* 0x002fea0003800000 */
.L_x_1183:
[----:B------:R-:W-:Y:S05]  /*1a040*/  BSYNC B0 ;  /* 0x0000000000007941 */ /* 0x000fea0003800000 */
.L_x_1137:
[----:B------:R-:W-:Y:S05]  /*1a050*/  @!P2 BRA `(.L_x_1139) ;  /* 0x000000000004a947 */ /* 0x000fea0003800000 */
[----:B------:R-:W-:Y:S01]  /*1a060*/  BPT.TRAP 0x1 ;  /* 0x000000040000795c */ /* 0x000fe20000300000 */
.L_x_1139:
[----:B-1----:R-:W3:Y:S02]  /*1a070*/  LDL R0, [R1] ;  /* 0x0000000001007983 */ /* 0x002ee40000100800 */
[----:B---3--:R-:W-:-:S04]  /*1a080*/  SHF.L.U32 R0, R0, 0x1f, RZ ;  /* 0x0000001f00007819 */ /* 0x008fc800000006ff */
[----:B------:R-:W1:Y:S02]  /*1a090*/  SYNCS.PHASECHK.TRANS64.TRYWAIT P1, [R3+URZ+0x33460], R0 ;  /* 0x03346000030075a7 */ /* 0x000e64000802017f */
[----:B-1----:R-:W-:Y:S05]  /*1a0a0*/  @!P1 BRA `(.L_x_1140) ;  /* 0x0000001800589947 */ /* 0x002fea0003800000 */
.L_x_1184:
[----:B------:R-:W3:Y:S04]  /*1a0b0*/  LDL R4, [R1+0x10] ;  /* 0x0000100001047983 */ /* 0x000ee80000100800 */
[----:B------:R-:W4:Y:S01]  /*1a0c0*/  LDL R10, [R1+0xc] ;  /* 0x00000c00010a7983 */ /* 0x000f220000100800 */
[----:B------:R-:W-:Y:S01]  /*1a0d0*/  IMAD R2, R19, 0x7800, RZ ;  /* 0x0000780013027824 */ /* 0x000fe200078e02ff */
[----:B------:R-:W-:Y:S05]  /*1a0e0*/  WARPSYNC.ALL ;  /* 0x0000000000007948 */ /* 0x000fea0003800000 */
[----:B---3--:R-:W-:-:S02]  /*1a0f0*/  LOP3.LUT R5, R2, R4, RZ, 0xfc, !PT ;  /* 0x0000000402057212 */ /* 0x008fc400078efcff */
[----:B----4-:R-:W-:-:S03]  /*1a100*/  LOP3.LUT R2, R2, R10, RZ, 0xfc, !PT ;  /* 0x0000000a02027212 */ /* 0x010fc600078efcff */
[C---:B-1----:R-:W-:Y:S02]  /*1a110*/  IMAD.IADD R0, R18.reuse, 0x1, R5 ;  /* 0x0000000112007824 */ /* 0x042fe400078e0205 */
[----:B------:R-:W-:-:S03]  /*1a120*/  IMAD.IADD R2, R18, 0x1, R2 ;  /* 0x0000000112027824 */ /* 0x000fc600078e0202 */
[----:B0-----:R-:W0:Y:S02]  /*1a130*/  LDSM.16.MT88.4 R4, [R0+0xf200] ;  /* 0x00f200000004783b */ /* 0x001e240000004200 */
[C-C-:B0----5:R-:W-:Y:S02]  /*1a140*/  PRMT R8, R4.reuse, 0x6420, R5.reuse ;  /* 0x0000642004087816 */ /* 0x161fe40000000005 */
        /* <DEDUP_REMOVED lines=96> */
.L_x_1141:
[----:B0-----:R-:W3:Y:S01]  /*1a750*/  LDL.LU R2, [R1] ;  /* 0x0000000001027983 */ /* 0x001ee20000300800 */
[----:B-1----:R-:W-:Y:S01]  /*1a760*/  SYNCS.ARRIVE.TRANS64.A1T0 RZ, [R3+URZ+0x33450], RZ ;  /* 0x033450ff03ff79a7 */ /* 0x002fe2000810003f */
[----:B------:R-:W-:Y:S02]  /*1a770*/  @!P0 VIADD R0, R3, 0x33480 ;  /* 0x0003348003008836 */ /* 0x000fe40000000000 */
[----:B------:R-:W-:-:S03]  /*1a780*/  VIADD R19, R19, 0x1 ;  /* 0x0000000113137836 */ /* 0x000fc60000000000 */
[----:B------:R-:W-:Y:S01]  /*1a790*/  @!P0 PRMT R0, RZ, 0x654, R0 ;  /* 0x00000654ff008816 */ /* 0x000fe20000000000 */
[----:B------:R-:W-:Y:S01]  /*1a7a0*/  BAR.SYNC.DEFER_BLOCKING 0x2, 0x80 ;  /* 0x0082000000007b1d */ /* 0x000fe20000010000 */
[----:B------:R-:W-:-:S04]  /*1a7b0*/  ISETP.NE.AND P1, PT, R19, 0x2, PT ;  /* 0x000000021300780c */ /* 0x000fc80003f25270 */
[----:B------:R-:W-:Y:S01]  /*1a7c0*/  SEL R19, R19, RZ, P1 ;  /* 0x000000ff13137207 */ /* 0x000fe20000800000 */
[----:B------:R0:W-:Y:S02]  /*1a7d0*/  @!P0 SYNCS.ARRIVE.TRANS64.RED.A1T0 RZ, [R0+URZ], RZ ;  /* 0x000000ff00ff89a7 */ /* 0x0001e4000810043f */
[----:B0-----:R-:W-:-:S04]  /*1a7e0*/  SEL R0, RZ, 0x1, P1 ;  /* 0x00000001ff007807 */ /* 0x001fc80000800000 */
[----:B---3--:R-:W-:-:S05]  /*1a7f0*/  LOP3.LUT R2, R2, R0, RZ, 0x3c, !PT ;  /* 0x0000000002027212 */ /* 0x008fca00078e3cff */
[----:B------:R1:W-:Y:S02]  /*1a800*/  STL [R1], R2 ;  /* 0x0000000201007387 */ /* 0x0003e40000100800 */
.L_x_1084:
[----:B------:R-:W-:Y:S05]  /*1a810*/  BSYNC B7 ;  /* 0x0000000000077941 */ /* 0x000fea0003800000 */
.L_x_1082:
[----:B-1----:R1:W5:Y:S01]  /*1a820*/  LDL R2, [R1+0x18] ;  /* 0x0000180001027983 */ /* 0x0023620000100800 */
[----:B------:R-:W-:-:S13]  /*1a830*/  LOP3.LUT P1, RZ, R16, 0x4, RZ, 0xc0, !PT ;  /* 0x0000000410ff7812 */ /* 0x000fda000782c0ff */
[----:B-1----:R-:W-:Y:S05]  /*1a840*/  @!P1 BRA `(.L_x_1142) ;  /* 0x0000000000249947 */ /* 0x002fea0003800000 */
[----:B------:R-:W1:Y:S08]  /*1a850*/  S2UR UR5, SR_CgaCtaId ;  /* 0x00000000000579c3 */ /* 0x000e700000008800 */
[----:B------:R-:W-:Y:S06]  /*1a860*/  BAR.SYNC.DEFER_BLOCKING 0x5, 0x180 ;  /* 0x0146000000007b1d */ /* 0x000fec0000010000 */
[----:B------:R-:W-:-:S02]  /*1a870*/  UMOV UR4, 0x400 ;  /* 0x0000040000047882 */ /* 0x000fc40000000000 */
[----:B-1----:R-:W-:-:S06]  /*1a880*/  ULEA UR4, UR5, UR4, 0x18 ;  /* 0x0000000405047291 */ /* 0x002fcc000f8ec03f */
[----:B------:R-:W-:-:S05]  /*1a890*/  IMAD.U32 R18, RZ, RZ, UR4 ;  /* 0x00000004ff127e24 */ /* 0x000fca000f8e00ff */
[----:B-----5:R-:W1:Y:S04]  /*1a8a0*/  LDS R2, [R18+0x334d0] ;  /* 0x0334d00012027984 */ /* 0x020e680000000800 */
[----:B-1----:R1:W-:Y:S01]  /*1a8b0*/  STL [R1+0x18], R2 ;  /* 0x0000180201007387 */ /* 0x0023e20000100800 */
[----:B------:R-:W-:Y:S06]  /*1a8c0*/  BAR.ARV 0x4, 0x180 ;  /* 0x0106000000007b1d */ /* 0x000fec0000002000 */
[----:B------:R-:W-:Y:S05]  /*1a8d0*/  BRA `(.L_x_1143) ;  /* 0x0000000000207947 */ /* 0x000fea0003800000 */
.L_x_1142:
[----:B------:R-:W1:Y:S01]  /*1a8e0*/  @!P0 S2R R3, SR_CgaCtaId ;  /* 0x0000000000038919 */ /* 0x000e620000008800 */
[----:B0-----:R-:W-:Y:S01]  /*1a8f0*/  @!P0 MOV R0, 0x400 ;  /* 0x0000040000008802 */ /* 0x001fe20000000f00 */
[----:B------:R-:W-:Y:S03]  /*1a900*/  BAR.SYNC.DEFER_BLOCKING 0x4, 0x180 ;  /* 0x0106000000007b1d */ /* 0x000fe60000010000 */
[----:B-1----:R-:W-:-:S03]  /*1a910*/  @!P0 LEA R18, R3, R0, 0x18 ;  /* 0x0000000003128211 */ /* 0x002fc600078ec0ff */
[----:B-----5:R-:W0:Y:S04]  /*1a920*/  SHFL.IDX PT, R0, R2, RZ, 0x1f ;  /* 0x00001fff02007589 */ /* 0x020e2800000e0000 */
[----:B------:R3:W-:Y:S04]  /*1a930*/  @!P0 STS [R18+0x334d0], R2 ;  /* 0x0334d00212008388 */ /* 0x0007e80000000800 */
[----:B0-----:R3:W-:Y:S01]  /*1a940*/  STL [R1+0x18], R0 ;  /* 0x0000180001007387 */ /* 0x0017e20000100800 */
[----:B------:R-:W-:Y:S06]  /*1a950*/  BAR.ARV 0x5, 0x180 ;  /* 0x0146000000007b1d */ /* 0x000fec0000002000 */
.L_x_1143:
[----:B0--3--:R-:W3:Y:S01]  /*1a960*/  LDL R0, [R1+0x18] ;  /* 0x0000180001007983 */ /* 0x009ee20000100800 */
[----:B------:R-:W-:Y:S02]  /*1a970*/  ULDC UR4, c[0x0][0xc38] ;  /* 0x00030e0000047ab9 */ /* 0x000fe40000000800 */
[----:B---3--:R-:W-:-:S13]  /*1a980*/  ISETP.GE.AND P0, PT, R0, UR4, PT ;  /* 0x0000000400007c0c */ /* 0x008fda000bf06270 */
[----:B------:R-:W-:Y:S05]  /*1a990*/  @!P0 BRA `(.L_x_1144) ;  /* 0xffffffbc00e48947 */ /* 0x000fea000383ffff */
.L_x_1073:
[----:B0-----:R-:W3:Y:S01]  /*1a9a0*/  LDL.LU R0, [R1+0x1c] ;  /* 0x00001c0001007983 */ /* 0x001ee20000300800 */
[----:B------:R-:W-:Y:S01]  /*1a9b0*/  BSSY B0, `(.L_x_1145) ;  /* 0x000000b000007945 */ /* 0x000fe20003800000 */
[----:B------:R-:W0:Y:S01]  /*1a9c0*/  S2R R5, SR_CgaCtaId ;  /* 0x0000000000057919 */ /* 0x000e220000008800 */
[----:B---3--:R-:W-:-:S05]  /*1a9d0*/  VIADD R0, R0, 0x1 ;  /* 0x0000000100007836 */ /* 0x008fca0000000000 */
[----:B-1----:R-:W-:-:S04]  /*1a9e0*/  LEA.HI R2, R0, R0, RZ, 0x1 ;  /* 0x0000000000027211 */ /* 0x002fc800078f08ff */
[----:B------:R-:W-:-:S05]  /*1a9f0*/  LOP3.LUT R3, R2, 0xfffffffe, RZ, 0xc0, !PT ;  /* 0xfffffffe02037812 */ /* 0x000fca00078ec0ff */
[----:B------:R-:W-:Y:S01]  /*1aa00*/  IMAD.IADD R3, R0, 0x1, -R3 ;  /* 0x0000000100037824 */ /* 0x000fe200078e0a03 */
[----:B------:R-:W-:-:S04]  /*1aa10*/  MOV R0, 0x400 ;  /* 0x0000040000007802 */ /* 0x000fc80000000f00 */
[----:B0-----:R-:W-:Y:S02]  /*1aa20*/  LEA R0, R5, R0, 0x18 ;  /* 0x0000000005007211 */ /* 0x001fe400078ec0ff */
[----:B------:R-:W-:-:S04]  /*1aa30*/  SHF.L.U32 R3, R3, 0x1f, RZ ;  /* 0x0000001f03037819 */ /* 0x000fc800000006ff */
[----:B------:R-:W0:Y:S02]  /*1aa40*/  SYNCS.PHASECHK.TRANS64.TRYWAIT P0, [R0+URZ+0x33420], R3 ;  /* 0x03342003000075a7 */ /* 0x000e24000800017f */
[----:B0-----:R-:W-:Y:S05]  /*1aa50*/  @!P0 BRA `(.L_x_1146) ;  /* 0x0000001000008947 */ /* 0x001fea0003800000 */
.L_x_1185:
[----:B------:R-:W-:Y:S05]  /*1aa60*/  BSYNC B0 ;  /* 0x0000000000007941 */ /* 0x000fea0003800000 */
.L_x_1145:
[----:B------:R-:W-:-:S03]  /*1aa70*/  UMOV UR4, 0xffffffff ;  /* 0xffffffff00047882 */ /* 0x000fc60000000000 */
[----:B------:R-:W-:Y:S05]  /*1aa80*/  BRA.DIV UR4, `(.L_x_1147) ;  /* 0x0000001204087947 */ /* 0x000fea000b800000 */
[----:B------:R-:W1:Y:S02]  /*1aa90*/  S2R R2, SR_TID.X ;  /* 0x0000000000027919 */ /* 0x000e640000002100 */
[----:B-1----:R-:W-:-:S04]  /*1aaa0*/  SHF.R.U32.HI R2, RZ, 0x5, R2 ;  /* 0x00000005ff027819 */ /* 0x002fc80000011602 */
[----:B------:R-:W-:-:S05]  /*1aab0*/  LOP3.LUT R2, R2, 0x3, RZ, 0xc0, !PT ;  /* 0x0000000302027812 */ /* 0x000fca00078ec0ff */
[----:B------:R1:W3:Y:S02]  /*1aac0*/  SHFL.IDX PT, R14, R2, RZ, 0x1f ;  /* 0x00001fff020e7589 */ /* 0x0002e400000e0000 */
.L_x_1188:
[----:B---3--:R-:W-:Y:S01]  /*1aad0*/  ISETP.NE.AND P0, PT, R14, RZ, PT ;  /* 0x000000ff0e00720c */ /* 0x008fe20003f05270 */
[----:B------:R-:W-:-:S12]  /*1aae0*/  BSSY B0, `(.L_x_1148) ;  /* 0x000002c000007945 */ /* 0x000fd80003800000 */
[----:B------:R-:W-:Y:S05]  /*1aaf0*/  @P0 BRA `(.L_x_1149) ;  /* 0x0000000000a80947 */ /* 0x000fea0003800000 */
[----:B------:R-:W-:-:S03]  /*1ab00*/  UMOV UR4, 0xffffffff ;  /* 0xffffffff00047882 */ /* 0x000fc60000000000 */
[----:B------:R-:W-:Y:S05]  /*1ab10*/  BRA.DIV UR4, `(.L_x_1150) ;  /* 0x0000001204187947 */ /* 0x000fea000b800000 */
[----:B------:R-:W-:-:S13]  /*1ab20*/  ELECT P6, URZ, PT ;  /* 0x00000000003f782f */ /* 0x000fda00038c0000 */
.L_x_1191:
[----:B------:R-:W-:Y:S05]  /*1ab30*/  @!P6 BRA `(.L_x_1149) ;  /* 0x000000000098e947 */ /* 0x000fea0003800000 */
[----:B------:R-:W-:-:S06]  /*1ab40*/  ULOP3.LUT UR4, UR38, 0x2, URZ, 0xfc, !UPT ;  /* 0x0000000226047892 */ /* 0x000fcc000f8efc3f */
[----:B-1----:R-:W-:-:S05]  /*1ab50*/  IMAD.U32 R2, RZ, RZ, UR4 ;  /* 0x00000004ff027e24 */ /* 0x002fca000f8e00ff */
[----:B------:R-:W-:-:S13]  /*1ab60*/  ISETP.NE.AND P0, PT, R2, 0x3, PT ;  /* 0x000000030200780c */ /* 0x000fda0003f05270 */
[----:B------:R-:W-:Y:S05]  /*1ab70*/  @!P0 BRA `(.L_x_1151) ;  /* 0x0000000000048947 */ /* 0x000fea0003800000 */
[----:B------:R-:W-:Y:S01]  /*1ab80*/  BPT.TRAP 0x1 ;  /* 0x000000040000795c */ /* 0x000fe20000300000 */
.L_x_1151:
[----:B------:R-:W3:Y:S01]  /*1ab90*/  LDL.LU R7, [R1] ;  /* 0x0000000001077983 */ /* 0x000ee20000300800 */
[----:B------:R-:W-:Y:S02]  /*1aba0*/  VIADD R2, R0, 0x33440 ;  /* 0x0003344000027836 */ /* 0x000fe40000000000 */
[C---:B0-----:R-:W-:Y:S02]  /*1abb0*/  VIADD R3, R19.reuse, 0x1 ;  /* 0x0000000113037836 */ /* 0x041fe40000000000 */
[----:B------:R-:W-:-:S03]  /*1abc0*/  IMAD R6, R19, 0x8, R2 ;  /* 0x0000000813067824 */ /* 0x000fc600078e0202 */
[----:B------:R-:W-:-:S04]  /*1abd0*/  ISETP.NE.AND P2, PT, R3, 0x2, PT ;  /* 0x000000020300780c */ /* 0x000fc80003f45270 */
[----:B------:R-:W-:Y:S02]  /*1abe0*/  SEL R4, RZ, 0x1, P2 ;  /* 0x00000001ff047807 */ /* 0x000fe40001000000 */
[----:B------:R-:W-:Y:S02]  /*1abf0*/  SEL R3, R3, RZ, P2 ;  /* 0x000000ff03037207 */ /* 0x000fe40001000000 */
[C---:B---3--:R-:W-:Y:S02]  /*1ac00*/  SHF.L.U32 R5, R7.reuse, 0x1f, RZ ;  /* 0x0000001f07057819 */ /* 0x048fe400000006ff */
[----:B------:R-:W-:Y:S01]  /*1ac10*/  LOP3.LUT R4, R7, R4, RZ, 0x3c, !PT ;  /* 0x0000000407047212 */ /* 0x000fe200078e3cff */
[----:B------:R-:W-:Y:S01]  /*1ac20*/  IMAD R7, R3, 0x8, R2 ;  /* 0x0000000803077824 */ /* 0x000fe200078e0202 */
[----:B------:R-:W0:Y:S02]  /*1ac30*/  SYNCS.PHASECHK.TRANS64.TRYWAIT P1, [R6+URZ], R5 ;  /* 0x00000005060075a7 */ /* 0x000e24000802017f */
[----:B------:R-:W-:Y:S01]  /*1ac40*/  SHF.L.U32 R2, R4, 0x1f, RZ ;  /* 0x0000001f04027819 */ /* 0x000fe200000006ff */
[----:B0-----:R-:W-:Y:S06]  /*1ac50*/  @!P1 BRA `(.L_x_1152) ;  /* 0x0000000c00e89947 */ /* 0x001fec0003800000 */
.L_x_1192:
[----:B------:R-:W1:Y:S02]  /*1ac60*/  SYNCS.PHASECHK.TRANS64.TRYWAIT P1, [R7+URZ], R2 ;  /* 0x00000002070075a7 */ /* 0x000e64000802017f */
[----:B-1----:R-:W-:Y:S05]  /*1ac70*/  @!P1 BRA `(.L_x_1153) ;  /* 0x0000000c00f49947 */ /* 0x002fea0003800000 */
.L_x_1193:
[----:B------:R-:W-:Y:S05]  /*1ac80*/  @!P0 BRA `(.L_x_1154) ;  /* 0x0000000000048947 */ /* 0x000fea0003800000 */
[----:B------:R-:W-:Y:S01]  /*1ac90*/  BPT.TRAP 0x1 ;  /* 0x000000040000795c */ /* 0x000fe20000300000 */
.L_x_1154:
[----:B------:R-:W-:-:S04]  /*1aca0*/  IMAD R4, R19, 0x8, R0 ;  /* 0x0000000813047824 */ /* 0x000fc800078e0200 */
[----:B------:R-:W3:Y:S02]  /*1acb0*/  SYNCS.PHASECHK.TRANS64.TRYWAIT P1, [R4+URZ+0x33460], R5 ;  /* 0x03346005040075a7 */ /* 0x000ee4000802017f */
[----:B---3--:R-:W-:Y:S05]  /*1acc0*/  @!P1 BRA `(.L_x_1155) ;  /* 0x0000000c00f49947 */ /* 0x008fea0003800000 */
.L_x_1194:
[----:B------:R-:W-:Y:S05]  /*1acd0*/  @!P0 BRA `(.L_x_1156) ;  /* 0x0000000000048947 */ /* 0x000fea0003800000 */
[----:B------:R-:W-:Y:S01]  /*1ace0*/  BPT.TRAP 0x1 ;  /* 0x000000040000795c */ /* 0x000fe20000300000 */
.L_x_1156:
[----:B------:R-:W-:-:S04]  /*1acf0*/  IMAD R3, R3, 0x8, R0 ;  /* 0x0000000803037824 */ /* 0x000fc800078e0200 */
[----:B------:R-:W4:Y:S02]  /*1ad00*/  SYNCS.PHASECHK.TRANS64.TRYWAIT P1, [R3+URZ+0x33460], R2 ;  /* 0x03346002030075a7 */ /* 0x000f24000802017f */
[----:B----4-:R-:W-:Y:S05]  /*1ad10*/  @!P1 BRA `(.L_x_1157) ;  /* 0x0000000c00f49947 */ /* 0x010fea0003800000 */
.L_x_1195:
[----:B------:R-:W-:Y:S05]  /*1ad20*/  @!P0 BRA `(.L_x_1158) ;  /* 0x0000000000048947 */ /* 0x000fea0003800000 */
[----:B------:R-:W-:Y:S01]  /*1ad30*/  BPT.TRAP 0x1 ;  /* 0x000000040000795c */ /* 0x000fe20000300000 */
.L_x_1158:
[----:B------:R-:W5:Y:S02]  /*1ad40*/  SYNCS.PHASECHK.TRANS64.TRYWAIT P0, [R4+URZ+0x33480], R5 ;  /* 0x03348005040075a7 */ /* 0x000f64000800017f */
[----:B-----5:R-:W-:Y:S05]  /*1ad50*/  @!P0 BRA `(.L_x_1159) ;  /* 0x0000000c00f88947 */ /* 0x020fea0003800000 */
.L_x_1160:
[----:B------:R0:W0:Y:S02]  /*1ad60*/  SYNCS.PHASECHK.TRANS64.TRYWAIT P0, [R3+URZ+0x33480], R2 ;  /* 0x03348002030075a7 */ /* 0x000024000800017f */
[----:B0-----:R-:W-:Y:S05]  /*1ad70*/  @!P0 NANOSLEEP.SYNCS 0x989680 ;  /* 0x009896800000895d */ /* 0x001fea0003900000 */
[----:B------:R-:W0:Y:S02]  /*1ad80*/  @!P0 SYNCS.PHASECHK.TRANS64 P0, [R3+URZ+0x33480], R2 ;  /* 0x03348002030085a7 */ /* 0x000e24000800007f */
[----:B0-----:R-:W-:Y:S05]  /*1ad90*/  @!P0 BRA `(.L_x_1160) ;  /* 0xfffffffc00f08947 */ /* 0x001fea000383ffff */
.L_x_1149:
[----:B------:R-:W-:Y:S05]  /*1ada0*/  BSYNC B0 ;  /* 0x0000000000007941 */ /* 0x000fea0003800000 */
.L_x_1148:
[----:B------:R-:W-:Y:S05]  /*1adb0*/  EXIT ;  /* 0x000000000000794d */ /* 0x000fea0003800000 */
.L_x_982:
[----:B0-----:R-:W-:-:S04]  /*1adc0*/  IMAD.U32 R3, RZ, RZ, UR41 ;  /* 0x00000029ff037e24 */ /* 0x001fc8000f8e00ff */
[----:B------:R0:W1:Y:S03]  /*1add0*/  SYNCS.PHASECHK.TRANS64.TRYWAIT P1, [R3+URZ+0x33400], R0 ;  /* 0x03340000030075a7 */ /* 0x000066000802017f */
[----:B-1----:R-:W-:Y:S05]  /*1ade0*/  @!P1 NANOSLEEP.SYNCS 0x989680 ;  /* 0x009896800000995d */ /* 0x002fea0003900000 */
[----:B------:R-:W1:Y:S02]  /*1adf0*/  @!P1 SYNCS.PHASECHK.TRANS64 P1, [R3+URZ+0x33400], R0 ;  /* 0x03340000030095a7 */ /* 0x000e64000802007f */
[----:B-1----:R-:W-:Y:S05]  /*1ae00*/  @!P1 BRA `(.L_x_982) ;  /* 0xfffffffc00ec9947 */ /* 0x002fea000383ffff */
[----:B------:R-:W-:Y:S05]  /*1ae10*/  BRA `(.L_x_1161) ;  /* 0xfffffe7000007947 */ /* 0x000fea000383ffff */
.L_x_986:
[----:B-1----:R1:W2:Y:S02]  /*1ae20*/  SYNCS.PHASECHK.TRANS64.TRYWAIT P1, [R3+URZ+0x33430], R0 ;  /* 0x03343000030075a7 */ /* 0x0022a4000802017f */
[----:B--2---:R-:W-:Y:S05]  /*1ae30*/  @!P1 NANOSLEEP.SYNCS 0x989680 ;  /* 0x009896800000995d */ /* 0x004fea0003900000 */
[----:B------:R-:W2:Y:S02]  /*1ae40*/  @!P1 SYNCS.PHASECHK.TRANS64 P1, [R3+URZ+0x33430], R0 ;  /* 0x03343000030095a7 */ /* 0x000ea4000802007f */
[----:B--2---:R-:W-:Y:S05]  /*1ae50*/  @!P1 BRA `(.L_x_986) ;  /* 0xfffffffc00f09947 */ /* 0x004fea000383ffff */
[----:B------:R-:W-:Y:S05]  /*1ae60*/  BRA `(.L_x_985) ;  /* 0xfffffe70002c7947 */ /* 0x000fea000383ffff */
.L_x_1002:
[----:B-1----:R-:W-:-:S04]  /*1ae70*/  IMAD.U32 R8, RZ, RZ, UR6 ;  /* 0x00000006ff087e24 */ /* 0x002fc8000f8e00ff */
[----:B------:R1:W2:Y:S03]  /*1ae80*/  SYNCS.PHASECHK.TRANS64.TRYWAIT P1, [R8+URZ+0x33430], R7 ;  /* 0x03343007080075a7 */ /* 0x0002a6000802017f */
[----:B--2---:R-:W-:Y:S05]  /*1ae90*/  @!P1 NANOSLEEP.SYNCS 0x989680 ;  /* 0x009896800000995d */ /* 0x004fea0003900000 */
[----:B------:R-:W2:Y:S02]  /*1aea0*/  @!P1 SYNCS.PHASECHK.TRANS64 P1, [R8+URZ+0x33430], R7 ;  /* 0x03343007080095a7 */ /* 0x000ea4000802007f */
[----:B--2---:R-:W-:Y:S05]  /*1aeb0*/  @!P1 BRA `(.L_x_1002) ;  /* 0xfffffffc00ec9947 */ /* 0x004fea000383ffff */
[----:B------:R-:W-:Y:S05]  /*1aec0*/  BRA `(.L_x_999) ;  /* 0xfffffeb400587947 */ /* 0x000fea000383ffff */
.L_x_1006:
[----:B-1----:R-:W-:-:S04]  /*1aed0*/  IMAD.U32 R8, RZ, RZ, UR6 ;  /* 0x00000006ff087e24 */ /* 0x002fc8000f8e00ff */
[----:B------:R1:W2:Y:S03]  /*1aee0*/  SYNCS.PHASECHK.TRANS64.TRYWAIT P1, [R8+URZ+0x33450], R7 ;  /* 0x03345007080075a7 */ /* 0x0002a6000802017f */
[----:B--2---:R-:W-:Y:S05]  /*1aef0*/  @!P1 NANOSLEEP.SYNCS 0x989680 ;  /* 0x009896800000995d */ /* 0x004fea0003900000 */
[----:B------:R-:W2:Y:S02]  /*1af00*/  @!P1 SYNCS.PHASECHK.TRANS64 P1, [R8+URZ+0x33450], R7 ;  /* 0x03345007080095a7 */ /* 0x000ea4000802007f */
[----:B--2---:R-:W-:Y:S05]  /*1af10*/  @!P1 BRA `(.L_x_1006) ;  /* 0xfffffffc00ec9947 */ /* 0x004fea000383ffff */
[----:B------:R-:W-:Y:S05]  /*1af20*/  BRA `(.L_x_1003) ;  /* 0xfffffec0004c7947 */ /* 0x000fea000383ffff */
.L_x_1024:
[----:B-1----:R-:W-:-:S04]  /*1af30*/  IMAD.U32 R3, RZ, RZ, UR6 ;  /* 0x00000006ff037e24 */ /* 0x002fc8000f8e00ff */
[----:B------:R1:W2:Y:S03]  /*1af40*/  SYNCS.PHASECHK.TRANS64.TRYWAIT P1, [R3+URZ+0x33430], R0 ;  /* 0x03343000030075a7 */ /* 0x0002a6000802017f */
[----:B--2---:R-:W-:Y:S05]  /*1af50*/  @!P1 NANOSLEEP.SYNCS 0x989680 ;  /* 0x009896800000995d */ /* 0x004fea0003900000 */
[----:B------:R-:W2:Y:S02]  /*1af60*/  @!P1 SYNCS.PHASECHK.TRANS64 P1, [R3+URZ+0x33430], R0 ;  /* 0x03343000030095a7 */ /* 0x000ea4000802007f */
[----:B--2---:R-:W-:Y:S05]  /*1af70*/  @!P1 BRA `(.L_x_1024) ;  /* 0xfffffffc00ec9947 */ /* 0x004fea000383ffff */
[----:B------:R-:W-:Y:S05]  /*1af80*/  BRA `(.L_x_1021) ;  /* 0xffffff0000a47947 */ /* 0x000fea000383ffff */
.L_x_1028:
[----:B-1----:R-:W-:-:S04]  /*1af90*/  IMAD.U32 R3, RZ, RZ, UR6 ;  /* 0x00000006ff037e24 */ /* 0x002fc8000f8e00ff */
[----:B------:R1:W2:Y:S03]  /*1afa0*/  SYNCS.PHASECHK.TRANS64.TRYWAIT P1, [R3+URZ+0x33450], R0 ;  /* 0x03345000030075a7 */ /* 0x0002a6000802017f */
[----:B--2---:R-:W-:Y:S05]  /*1afb0*/  @!P1 NANOSLEEP.SYNCS 0x989680 ;  /* 0x009896800000995d */ /* 0x004fea0003900000 */
[----:B------:R-:W2:Y:S02]  /*1afc0*/  @!P1 SYNCS.PHASECHK.TRANS64 P1, [R3+URZ+0x33450], R0 ;  /* 0x03345000030095a7 */ /* 0x000ea4000802007f */
[----:B--2---:R-:W-:Y:S05]  /*1afd0*/  @!P1 BRA `(.L_x_1028) ;  /* 0xfffffffc00ec9947 */ /* 0x004fea000383ffff */
[----:B------:R-:W-:Y:S05]  /*1afe0*/  BRA `(.L_x_1025) ;  /* 0xffffff0c00a47947 */ /* 0x000fea000383ffff */
.L_x_1035:
[----:B-1----:R-:W-:-:S04]  /*1aff0*/  IMAD.U32 R3, RZ, RZ, UR6 ;  /* 0x00000006ff037e24 */ /* 0x002fc8000f8e00ff */
[----:B------:R1:W2:Y:S03]  /*1b000*/  SYNCS.PHASECHK.TRANS64.TRYWAIT P1, [R3+URZ+0x33430], R0 ;  /* 0x03343000030075a7 */ /* 0x0002a6000802017f */
[----:B--2---:R-:W-:Y:S05]  /*1b010*/  @!P1 NANOSLEEP.SYNCS 0x989680 ;  /* 0x009896800000995d */ /* 0x004fea0003900000 */
[----:B------:R-:W2:Y:S02]  /*1b020*/  @!P1 SYNCS.PHASECHK.TRANS64 P1, [R3+URZ+0x33430], R0 ;  /* 0x03343000030095a7 */ /* 0x000ea4000802007f */
[----:B--2---:R-:W-:Y:S05]  /*1b030*/  @!P1 BRA `(.L_x_1035) ;  /* 0xfffffffc00ec9947 */ /* 0x004fea000383ffff */
[----:B------:R-:W-:Y:S05]  /*1b040*/  BRA `(.L_x_1032) ;  /* 0xffffff3000387947 */ /* 0x000fea000383ffff */
.L_x_1039:
[----:B-1----:R-:W-:-:S04]  /*1b050*/  IMAD.U32 R3, RZ, RZ, UR6 ;  /* 0x00000006ff037e24 */ /* 0x002fc8000f8e00ff */
[----:B------:R1:W2:Y:S03]  /*1b060*/  SYNCS.PHASECHK.TRANS64.TRYWAIT P1, [R3+URZ+0x33450], R0 ;  /* 0x03345000030075a7 */ /* 0x0002a6000802017f */
[----:B--2---:R-:W-:Y:S05]  /*1b070*/  @!P1 NANOSLEEP.SYNCS 0x989680 ;  /* 0x009896800000995d */ /* 0x004fea0003900000 */
[----:B------:R-:W2:Y:S02]  /*1b080*/  @!P1 SYNCS.PHASECHK.TRANS64 P1, [R3+URZ+0x33450], R0 ;  /* 0x03345000030095a7 */ /* 0x000ea4000802007f */
[----:B--2---:R-:W-:Y:S05]  /*1b090*/  @!P1 BRA `(.L_x_1039) ;  /* 0xfffffffc00ec9947 */ /* 0x004fea000383ffff */
[----:B------:R-:W-:Y:S05]  /*1b0a0*/  BRA `(.L_x_1036) ;  /* 0xffffff3c00387947 */ /* 0x000fea000383ffff */
.L_x_1053:
[----:B-1----:R-:W-:-:S04]  /*1b0b0*/  IMAD.U32 R7, RZ, RZ, UR9 ;  /* 0x00000009ff077e24 */ /* 0x002fc8000f8e00ff */
[----:B------:R1:W2:Y:S03]  /*1b0c0*/  SYNCS.PHASECHK.TRANS64.TRYWAIT P1, [R7+URZ+0x33450], R4 ;  /* 0x03345004070075a7 */ /* 0x0002a6000802017f */
[----:B--2---:R-:W-:Y:S05]  /*1b0d0*/  @!P1 NANOSLEEP.SYNCS 0x989680 ;  /* 0x009896800000995d */ /* 0x004fea0003900000 */
[----:B------:R-:W2:Y:S02]  /*1b0e0*/  @!P1 SYNCS.PHASECHK.TRANS64 P1, [R7+URZ+0x33450], R4 ;  /* 0x03345004070095a7 */ /* 0x000ea4000802007f */
[----:B--2---:R-:W-:Y:S05]  /*1b0f0*/  @!P1 BRA `(.L_x_1053) ;  /* 0xfffffffc00ec9947 */ /* 0x004fea000383ffff */
[----:B------:R-:W-:Y:S05]  /*1b100*/  BRA `(.L_x_1052) ;  /* 0xffffff7800b47947 */ /* 0x000fea000383ffff */
.L_x_1093:
[----:B------:R-:W-:Y:S02]  /*1b110*/  IMAD.MOV.U32 R13, RZ, RZ, R0 ;  /* 0x000000ffff0d7224 */ /* 0x000fe400078e0000 */
[----:B------:R-:W-:Y:S02]  /*1b120*/  IMAD.MOV.U32 R12, RZ, RZ, RZ ;  /* 0x000000ffff0c7224 */ /* 0x000fe400078e00ff */
[----:B------:R-:W-:Y:S02]  /*1b130*/  IMAD.MOV.U32 R11, RZ, RZ, 0x1f ;  /* 0x0000001fff0b7424 */ /* 0x000fe400078e00ff */
[----:B------:R-:W-:-:S07]  /*1b140*/  IMAD.MOV.U32 R15, RZ, RZ, -0x1 ;  /* 0xffffffffff0f7424 */ /* 0x000fce00078e00ff */
[----:B0-----:R-:W-:Y:S05]  /*1b150*/  WARPSYNC.COLLECTIVE R15, `(.L_x_1162) ;  /* 0x000000000f087348 */ /* 0x001fea0003c00000 */
[----:B------:R1:W2:Y:S02]  /*1b160*/  SHFL.IDX P6, R14, R13, R12, R11 ;  /* 0x0000000c0d0e7389 */ /* 0x0002a400000c000b */
[----:B012---:R-:W-:Y:S01]  /*1b170*/  ENDCOLLECTIVE ;  /* 0x000000000000791b */ /* 0x007fe20003800000 */
.L_x_1162:
[----:B------:R-:W-:Y:S05]  /*1b180*/  BRA `(.L_x_1163) ;  /* 0xffffffc400f87947 */ /* 0x000fea000383ffff */
.L_x_1095:
[----:B------:R-:W-:Y:S01]  /*1b190*/  BSSY B0, `(.L_x_1164) ;  /* 0x0000006000007945 */ /* 0x000fe20003800000 */
[----:B------:R-:W-:-:S07]  /*1b1a0*/  IMAD.MOV.U32 R15, RZ, RZ, -0x1 ;  /* 0xffffffffff0f7424 */ /* 0x000fce00078e00ff */
[----:B0-----:R-:W-:Y:S05]  /*1b1b0*/  WARPSYNC.COLLECTIVE R15, `(.L_x_1165) ;  /* 0x000000000f0c7348 */ /* 0x001fea0003c00000 */
[----:B------:R-:W-:Y:S02]  /*1b1c0*/  ELECT P6, UR62, PT ;  /* 0x00000000003e782f */ /* 0x000fe400038c0000 */
[----:B------:R-:W-:Y:S01]  /*1b1d0*/  MOV R14, UR62 ;  /* 0x0000003e000e7c02 */ /* 0x000fe20008000f00 */
[----:B0-----:R-:W-:Y:S10]  /*1b1e0*/  ENDCOLLECTIVE ;  /* 0x000000000000791b */ /* 0x001ff40003800000 */
.L_x_1165:
[----:B------:R-:W-:Y:S05]  /*1b1f0*/  BSYNC B0 ;  /* 0x0000000000007941 */ /* 0x000fea0003800000 */
.L_x_1164:
[----:B------:R-:W-:Y:S05]  /*1b200*/  BRA `(.L_x_1166) ;  /* 0xffffffc800007947 */ /* 0x000fea000383ffff */
.L_x_1097:
[----:B0-----:R0:W1:Y:S02]  /*1b210*/  SYNCS.PHASECHK.TRANS64.TRYWAIT P1, [R4+URZ+0x33480], R3 ;  /* 0x03348003040075a7 */ /* 0x001064000802017f */
[----:B-1----:R-:W-:Y:S05]  /*1b220*/  @!P1 NANOSLEEP.SYNCS 0x989680 ;  /* 0x009896800000995d */ /* 0x002fea0003900000 */
[----:B------:R-:W1:Y:S02]  /*1b230*/  @!P1 SYNCS.PHASECHK.TRANS64 P1, [R4+URZ+0x33480], R3 ;  /* 0x03348003040095a7 */ /* 0x000e64000802007f */
[----:B-1----:R-:W-:Y:S05]  /*1b240*/  @!P1 BRA `(.L_x_1097) ;  /* 0xfffffffc00f09947 */ /* 0x002fea000383ffff */
[----:B------:R-:W-:Y:S05]  /*1b250*/  BRA `(.L_x_1167) ;  /* 0xffffffc8005c7947 */ /* 0x000fea000383ffff */
.L_x_1099:
[----:B-1----:R1:W2:Y:S02]  /*1b260*/  SYNCS.PHASECHK.TRANS64.TRYWAIT P1, [R4+URZ+0x33440], R3 ;  /* 0x03344003040075a7 */ /* 0x0022a4000802017f */
[----:B--2---:R-:W-:Y:S05]  /*1b270*/  @!P1 NANOSLEEP.SYNCS 0x989680 ;  /* 0x009896800000995d */ /* 0x004fea0003900000 */
[----:B------:R-:W2:Y:S02]  /*1b280*/  @!P1 SYNCS.PHASECHK.TRANS64 P1, [R4+URZ+0x33440], R3 ;  /* 0x03344003040095a7 */ /* 0x000ea4000802007f */
[----:B--2---:R-:W-:Y:S05]  /*1b290*/  @!P1 BRA `(.L_x_1099) ;  /* 0xfffffffc00f09947 */ /* 0x004fea000383ffff */
[----:B------:R-:W-:Y:S05]  /*1b2a0*/  BRA `(.L_x_1168) ;  /* 0xffffffc800e07947 */ /* 0x000fea000383ffff */
.L_x_1103:
[----:B------:R-:W-:Y:S02]  /*1b2b0*/  IMAD.MOV.U32 R13, RZ, RZ, R5 ;  /* 0x000000ffff0d7224 */ /* 0x000fe400078e0005 */
[----:B------:R-:W-:Y:S02]  /*1b2c0*/  IMAD.MOV.U32 R12, RZ, RZ, RZ ;  /* 0x000000ffff0c7224 */ /* 0x000fe400078e00ff */
[----:B------:R-:W-:Y:S02]  /*1b2d0*/  IMAD.MOV.U32 R11, RZ, RZ, 0x1c1f ;  /* 0x00001c1fff0b7424 */ /* 0x000fe400078e00ff */
[----:B------:R-:W-:Y:S02]  /*1b2e0*/  IMAD.MOV.U32 R15, RZ, RZ, -0x1 ;  /* 0xffffffffff0f7424 */ /* 0x000fe400078e00ff */
[----:B------:R-:W-:-:S07]  /*1b2f0*/  VIADD R0, R10, UR42 ;  /* 0x0000002a0a007c36 */ /* 0x000fce0008000000 */
[----:B-----5:R-:W-:Y:S05]  /*1b300*/  WARPSYNC.COLLECTIVE R15, `(.L_x_1169) ;  /* 0x000000000f087348 */ /* 0x020fea0003c00000 */
[----:B------:R0:W1:Y:S02]  /*1b310*/  SHFL.IDX P6, R14, R13, R12, R11 ;  /* 0x0000000c0d0e7389 */ /* 0x00006400000c000b */
[----:B01---5:R-:W-:Y:S01]  /*1b320*/  ENDCOLLECTIVE ;  /* 0x000000000000791b */ /* 0x023fe20003800000 */
.L_x_1169:
[----:B------:R-:W-:Y:S02]  /*1b330*/  IMAD.MOV.U32 R13, RZ, RZ, R6 ;  /* 0x000000ffff0d7224 */ /* 0x000fe400078e0006 */
[----:B------:R-:W-:-:S07]  /*1b340*/  IMAD.MOV.U32 R2, RZ, RZ, R14 ;  /* 0x000000ffff027224 */ /* 0x000fce00078e000e */
[----:B------:R-:W-:Y:S05]  /*1b350*/  WARPSYNC.COLLECTIVE R15, `(.L_x_1170) ;  /* 0x000000000f087348 */ /* 0x000fea0003c00000 */
[----:B------:R0:W1:Y:S02]  /*1b360*/  SHFL.IDX P6, R14, R13, R12, R11 ;  /* 0x0000000c0d0e7389 */ /* 0x00006400000c000b */
[----:B01----:R-:W-:Y:S01]  /*1b370*/  ENDCOLLECTIVE ;  /* 0x000000000000791b */ /* 0x003fe20003800000 */
.L_x_1170:
        /* <DEDUP_REMOVED lines=10> */
.L_x_1171:
        /* <DEDUP_REMOVED lines=17> */
.L_x_1172:
[----:B------:R-:W-:Y:S02]  /*1b530*/  IMAD.MOV.U32 R13, RZ, RZ, R5 ;  /* 0x000000ffff0d7224 */ /* 0x000fe400078e0005 */
[----:B------:R-:W-:Y:S02]  /*1b540*/  IMAD.MOV.U32 R12, RZ, RZ, 0x2 ;  /* 0x00000002ff0c7424 */ /* 0x000fe400078e00ff */
[----:B------:R-:W-:-:S07]  /*1b550*/  IMAD.MOV.U32 R3, RZ, RZ, R14 ;  /* 0x000000ffff037224 */ /* 0x000fce00078e000e */
[----:B------:R-:W-:Y:S05]  /*1b560*/  WARPSYNC.COLLECTIVE R15, `(.L_x_1173) ;  /* 0x000000000f087348 */ /* 0x000fea0003c00000 */
[----:B------:R0:W1:Y:S02]  /*1b570*/  SHFL.IDX P6, R14, R13, R12, R11 ;  /* 0x0000000c0d0e7389 */ /* 0x00006400000c000b */
[----:B01----:R-:W-:Y:S01]  /*1b580*/  ENDCOLLECTIVE ;  /* 0x000000000000791b */ /* 0x003fe20003800000 */
.L_x_1173:
        /* <DEDUP_REMOVED lines=18> */
.L_x_1174:
[----:B------:R-:W-:Y:S02]  /*1b6b0*/  IMAD.MOV.U32 R13, RZ, RZ, R5 ;  /* 0x000000ffff0d7224 */ /* 0x000fe400078e0005 */
[----:B------:R-:W-:Y:S02]  /*1b6c0*/  IMAD.MOV.U32 R12, RZ, RZ, 0x3 ;  /* 0x00000003ff0c7424 */ /* 0x000fe400078e00ff */
[----:B------:R-:W-:-:S07]  /*1b6d0*/  IMAD.MOV.U32 R3, RZ, RZ, R14 ;  /* 0x000000ffff037224 */ /* 0x000fce00078e000e */
[----:B------:R-:W-:Y:S05]  /*1b6e0*/  WARPSYNC.COLLECTIVE R15, `(.L_x_1175) ;  /* 0x000000000f087348 */ /* 0x000fea0003c00000 */
[----:B------:R0:W1:Y:S02]  /*1b6f0*/  SHFL.IDX P6, R14, R13, R12, R11 ;  /* 0x0000000c0d0e7389 */ /* 0x00006400000c000b */
[----:B01----:R-:W-:Y:S01]  /*1b700*/  ENDCOLLECTIVE ;  /* 0x000000000000791b */ /* 0x003fe20003800000 */
.L_x_1175:
        /* <DEDUP_REMOVED lines=10> */
.L_x_1176:
        /* <DEDUP_REMOVED lines=8> */
.L_x_1108:
[----:B-1----:R1:W2:Y:S02]  /*1b830*/  SYNCS.PHASECHK.TRANS64.TRYWAIT P0, [R18+URZ+0x33420], R3 ;  /* 0x03342003120075a7 */ /* 0x0022a4000800017f */
[----:B--2---:R-:W-:Y:S05]  /*1b840*/  @!P0 NANOSLEEP.SYNCS 0x989680 ;  /* 0x009896800000895d */ /* 0x004fea0003900000 */
[----:B------:R-:W2:Y:S02]  /*1b850*/  @!P0 SYNCS.PHASECHK.TRANS64 P0, [R18+URZ+0x33420], R3 ;  /* 0x03342003120085a7 */ /* 0x000ea4000800007f */
[----:B--2---:R-:W-:Y:S05]  /*1b860*/  @!P0 BRA `(.L_x_1108) ;  /* 0xfffffffc00f08947 */ /* 0x004fea000383ffff */
[----:B------:R-:W-:Y:S05]  /*1b870*/  BRA `(.L_x_1178) ;  /* 0xffffffd000847947 */ /* 0x000fea000383ffff */
.L_x_1114:
[----:B0-----:R0:W3:Y:S02]  /*1b880*/  SYNCS.PHASECHK.TRANS64.TRYWAIT P0, [R6+URZ+0x33480], R4 ;  /* 0x03348004060075a7 */ /* 0x0010e4000800017f */
[----:B---3--:R-:W-:Y:S05]  /*1b890*/  @!P0 NANOSLEEP.SYNCS 0x989680 ;  /* 0x009896800000895d */ /* 0x008fea0003900000 */
[----:B------:R-:W3:Y:S02]  /*1b8a0*/  @!P0 SYNCS.PHASECHK.TRANS64 P0, [R6+URZ+0x33480], R4 ;  /* 0x03348004060085a7 */ /* 0x000ee4000800007f */
[----:B---3--:R-:W-:Y:S05]  /*1b8b0*/  @!P0 BRA `(.L_x_1114) ;  /* 0xfffffffc00f08947 */ /* 0x008fea000383ffff */
[----:B------:R-:W-:Y:S05]  /*1b8c0*/  BRA `(.L_x_1179) ;  /* 0xffffffd400347947 */ /* 0x000fea000383ffff */
.L_x_1121:
[----:B-1----:R1:W3:Y:S02]  /*1b8d0*/  SYNCS.PHASECHK.TRANS64.TRYWAIT P0, [R6+URZ+0x33440], R4 ;  /* 0x03344004060075a7 */ /* 0x0022e4000800017f */
[----:B---3--:R-:W-:Y:S05]  /*1b8e0*/  @!P0 NANOSLEEP.SYNCS 0x989680 ;  /* 0x009896800000895d */ /* 0x008fea0003900000 */
[----:B------:R-:W3:Y:S02]  /*1b8f0*/  @!P0 SYNCS.PHASECHK.TRANS64 P0, [R6+URZ+0x33440], R4 ;  /* 0x03344004060085a7 */ /* 0x000ee4000800007f */
[----:B---3--:R-:W-:Y:S05]  /*1b900*/  @!P0 BRA `(.L_x_1121) ;  /* 0xfffffffc00f08947 */ /* 0x008fea000383ffff */
[----:B------:R-:W-:Y:S05]  /*1b910*/  BRA `(.L_x_1180) ;  /* 0xffffffd8002c7947 */ /* 0x000fea000383ffff */
.L_x_1129:
[----:B---3--:R3:W4:Y:S02]  /*1b920*/  SYNCS.PHASECHK.TRANS64.TRYWAIT P1, [R3+URZ+0x33470], R4 ;  /* 0x03347004030075a7 */ /* 0x008724000802017f */
[----:B----4-:R-:W-:Y:S05]  /*1b930*/  @!P1 NANOSLEEP.SYNCS 0x989680 ;  /* 0x009896800000995d */ /* 0x010fea0003900000 */
[----:B------:R-:W4:Y:S02]  /*1b940*/  @!P1 SYNCS.PHASECHK.TRANS64 P1, [R3+URZ+0x33470], R4 ;  /* 0x03347004030095a7 */ /* 0x000f24000802007f */
[----:B----4-:R-:W-:Y:S05]  /*1b950*/  @!P1 BRA `(.L_x_1129) ;  /* 0xfffffffc00f09947 */ /* 0x010fea000383ffff */
[----:B------:R-:W-:Y:S05]  /*1b960*/  BRA `(.L_x_1181) ;  /* 0xffffffdc00407947 */ /* 0x000fea000383ffff */
.L_x_1131:
[----:B---3--:R3:W4:Y:S02]  /*1b970*/  SYNCS.PHASECHK.TRANS64.TRYWAIT P1, [R3+URZ+0x33460], R4 ;  /* 0x03346004030075a7 */ /* 0x008724000802017f */
[----:B----4-:R-:W-:Y:S05]  /*1b980*/  @!P1 NANOSLEEP.SYNCS 0x989680 ;  /* 0x009896800000995d */ /* 0x010fea0003900000 */
[----:B------:R-:W4:Y:S02]  /*1b990*/  @!P1 SYNCS.PHASECHK.TRANS64 P1, [R3+URZ+0x33460], R4 ;  /* 0x03346004030095a7 */ /* 0x000f24000802007f */
[----:B----4-:R-:W-:Y:S05]  /*1b9a0*/  @!P1 BRA `(.L_x_1131) ;  /* 0xfffffffc00f09947 */ /* 0x010fea000383ffff */
[----:B------:R-:W-:Y:S05]  /*1b9b0*/  BRA `(.L_x_1182) ;  /* 0xffffffdc00487947 */ /* 0x000fea000383ffff */
.L_x_1138:
[----:B-1----:R1:W3:Y:S02]  /*1b9c0*/  SYNCS.PHASECHK.TRANS64.TRYWAIT P1, [R3+URZ+0x33470], R0 ;  /* 0x03347000030075a7 */ /* 0x0022e4000802017f */
[----:B---3--:R-:W-:Y:S05]  /*1b9d0*/  @!P1 NANOSLEEP.SYNCS 0x989680 ;  /* 0x009896800000995d */ /* 0x008fea0003900000 */
[----:B------:R-:W3:Y:S02]  /*1b9e0*/  @!P1 SYNCS.PHASECHK.TRANS64 P1, [R3+URZ+0x33470], R0 ;  /* 0x03347000030095a7 */ /* 0x000ee4000802007f */
[----:B---3--:R-:W-:Y:S05]  /*1b9f0*/  @!P1 BRA `(.L_x_1138) ;  /* 0xfffffffc00f09947 */ /* 0x008fea000383ffff */
[----:B------:R-:W-:Y:S05]  /*1ba00*/  BRA `(.L_x_1183) ;  /* 0xffffffe4008c7947 */ /* 0x000fea000383ffff */
.L_x_1140:
[----:B-1----:R1:W3:Y:S02]  /*1ba10*/  SYNCS.PHASECHK.TRANS64.TRYWAIT P1, [R3+URZ+0x33460], R0 ;  /* 0x03346000030075a7 */ /* 0x0022e4000802017f */
[----:B---3--:R-:W-:Y:S05]  /*1ba20*/  @!P1 NANOSLEEP.SYNCS 0x989680 ;  /* 0x009896800000995d */ /* 0x008fea0003900000 */
[----:B------:R-:W3:Y:S02]  /*1ba30*/  @!P1 SYNCS.PHASECHK.TRANS64 P1, [R3+URZ+0x33460], R0 ;  /* 0x03346000030095a7 */ /* 0x000ee4000802007f */
[----:B---3--:R-:W-:Y:S05]  /*1ba40*/  @!P1 BRA `(.L_x_1140) ;  /* 0xfffffffc00f09947 */ /* 0x008fea000383ffff */
[----:B------:R-:W-:Y:S05]  /*1ba50*/  BRA `(.L_x_1184) ;  /* 0xffffffe400947947 */ /* 0x000fea000383ffff */
.L_x_1146:
[----:B0-----:R0:W1:Y:S02]  /*1ba60*/  SYNCS.PHASECHK.TRANS64.TRYWAIT P0, [R0+URZ+0x33420], R3 ;  /* 0x03342003000075a7 */ /* 0x001064000800017f */
[----:B-1----:R-:W-:Y:S05]  /*1ba70*/  @!P0 NANOSLEEP.SYNCS 0x989680 ;  /* 0x009896800000895d */ /* 0x002fea0003900000 */
[----:B------:R-:W1:Y:S02]  /*1ba80*/  @!P0 SYNCS.PHASECHK.TRANS64 P0, [R0+URZ+0x33420], R3 ;  /* 0x03342003000085a7 */ /* 0x000e64000800007f */
[----:B-1----:R-:W-:Y:S05]  /*1ba90*/  @!P0 BRA `(.L_x_1146) ;  /* 0xfffffffc00f08947 */ /* 0x002fea000383ffff */
[----:B------:R-:W-:Y:S05]  /*1baa0*/  BRA `(.L_x_1185) ;  /* 0xffffffec00ec7947 */ /* 0x000fea000383ffff */
.L_x_1147:
        /* <DEDUP_REMOVED lines=8> */
[----:B0-2---:R-:W-:Y:S05]  /*1bb30*/  WARPSYNC.COLLECTIVE R15, `(.L_x_1187) ;  /* 0x000000000f087348 */ /* 0x005fea0003c00000 */
[----:B------:R1:W3:Y:S02]  /*1bb40*/  SHFL.IDX P6, R14, R13, R12, R11 ;  /* 0x0000000c0d0e7389 */ /* 0x0002e400000c000b */
[----:B0123--:R-:W-:Y:S01]  /*1bb50*/  ENDCOLLECTIVE ;  /* 0x000000000000791b */ /* 0x00ffe20003800000 */
.L_x_1187:
[----:B------:R-:W-:Y:S05]  /*1bb60*/  BSYNC B0 ;  /* 0x0000000000007941 */ /* 0x000fea0003800000 */
.L_x_1186:
[----:B------:R-:W-:Y:S05]  /*1bb70*/  BRA `(.L_x_1188) ;  /* 0xffffffec00d47947 */ /* 0x000fea000383ffff */
.L_x_1150:
[----:B------:R-:W-:Y:S01]  /*1bb80*/  BSSY B1, `(.L_x_1189) ;  /* 0x0000006000017945 */ /* 0x000fe20003800000 */
[----:B------:R-:W-:-:S07]  /*1bb90*/  IMAD.MOV.U32 R15, RZ, RZ, -0x1 ;  /* 0xffffffffff0f7424 */ /* 0x000fce00078e00ff */
[----:B012---:R-:W-:Y:S05]  /*1bba0*/  WARPSYNC.COLLECTIVE R15, `(.L_x_1190) ;  /* 0x000000000f0c7348 */ /* 0x007fea0003c00000 */
[----:B------:R-:W-:Y:S02]  /*1bbb0*/  ELECT P6, UR62, PT ;  /* 0x00000000003e782f */ /* 0x000fe400038c0000 */
[----:B------:R-:W-:Y:S01]  /*1bbc0*/  MOV R14, UR62 ;  /* 0x0000003e000e7c02 */ /* 0x000fe20008000f00 */
[----:B012---:R-:W-:Y:S10]  /*1bbd0*/  ENDCOLLECTIVE ;  /* 0x000000000000791b */ /* 0x007ff40003800000 */
.L_x_1190:
[----:B------:R-:W-:Y:S05]  /*1bbe0*/  BSYNC B1 ;  /* 0x0000000000017941 */ /* 0x000fea0003800000 */
.L_x_1189:
[----:B------:R-:W-:Y:S05]  /*1bbf0*/  BRA `(.L_x_1191) ;  /* 0xffffffec00cc7947 */ /* 0x000fea000383ffff */
.L_x_1152:
[----:B0-----:R0:W1:Y:S02]  /*1bc00*/  SYNCS.PHASECHK.TRANS64.TRYWAIT P1, [R6+URZ], R5 ;  /* 0x00000005060075a7 */ /* 0x001064000802017f */
[----:B-1----:R-:W-:Y:S05]  /*1bc10*/  @!P1 NANOSLEEP.SYNCS 0x989680 ;  /* 0x009896800000995d */ /* 0x002fea0003900000 */
[----:B------:R-:W1:Y:S02]  /*1bc20*/  @!P1 SYNCS.PHASECHK.TRANS64 P1, [R6+URZ], R5 ;  /* 0x00000005060095a7 */ /* 0x000e64000802007f */
[----:B-1----:R-:W-:Y:S05]  /*1bc30*/  @!P1 BRA `(.L_x_1152) ;  /* 0xfffffffc00f09947 */ /* 0x002fea000383ffff */
[----:B------:R-:W-:Y:S05]  /*1bc40*/  BRA `(.L_x_1192) ;  /* 0xfffffff000047947 */ /* 0x000fea000383ffff */
.L_x_1153:
[----:B-1----:R1:W3:Y:S02]  /*1bc50*/  SYNCS.PHASECHK.TRANS64.TRYWAIT P1, [R7+URZ], R2 ;  /* 0x00000002070075a7 */ /* 0x0022e4000802017f */
[----:B---3--:R-:W-:Y:S05]  /*1bc60*/  @!P1 NANOSLEEP.SYNCS 0x989680 ;  /* 0x009896800000995d */ /* 0x008fea0003900000 */
[----:B------:R-:W3:Y:S02]  /*1bc70*/  @!P1 SYNCS.PHASECHK.TRANS64 P1, [R7+URZ], R2 ;  /* 0x00000002070095a7 */ /* 0x000ee4000802007f */
[----:B---3--:R-:W-:Y:S05]  /*1bc80*/  @!P1 BRA `(.L_x_1153) ;  /* 0xfffffffc00f09947 */ /* 0x008fea000383ffff */
[----:B------:R-:W-:Y:S05]  /*1bc90*/  BRA `(.L_x_1193) ;  /* 0xffffffec00f87947 */ /* 0x000fea000383ffff */
.L_x_1155:
[----:B---3--:R3:W4:Y:S02]  /*1bca0*/  SYNCS.PHASECHK.TRANS64.TRYWAIT P1, [R4+URZ+0x33460], R5 ;  /* 0x03346005040075a7 */ /* 0x008724000802017f */
[----:B----4-:R-:W-:Y:S05]  /*1bcb0*/  @!P1 NANOSLEEP.SYNCS 0x989680 ;  /* 0x009896800000995d */ /* 0x010fea0003900000 */
[----:B------:R-:W4:Y:S02]  /*1bcc0*/  @!P1 SYNCS.PHASECHK.TRANS64 P1, [R4+URZ+0x33460], R5 ;  /* 0x03346005040095a7 */ /* 0x000f24000802007f */
[----:B----4-:R-:W-:Y:S05]  /*1bcd0*/  @!P1 BRA `(.L_x_1155) ;  /* 0xfffffffc00f09947 */ /* 0x010fea000383ffff */
[----:B------:R-:W-:Y:S05]  /*1bce0*/  BRA `(.L_x_1194) ;  /* 0xffffffec00f87947 */ /* 0x000fea000383ffff */
.L_x_1157:
[----:B----4-:R4:W0:Y:S02]  /*1bcf0*/  SYNCS.PHASECHK.TRANS64.TRYWAIT P1, [R3+URZ+0x33460], R2 ;  /* 0x03346002030075a7 */ /* 0x010824000802017f */
[----:B0-----:R-:W-:Y:S05]  /*1bd00*/  @!P1 NANOSLEEP.SYNCS 0x989680 ;  /* 0x009896800000995d */ /* 0x001fea0003900000 */
[----:B------:R-:W0:Y:S02]  /*1bd10*/  @!P1 SYNCS.PHASECHK.TRANS64 P1, [R3+URZ+0x33460], R2 ;  /* 0x03346002030095a7 */ /* 0x000e24000802007f */
[----:B0-----:R-:W-:Y:S05]  /*1bd20*/  @!P1 BRA `(.L_x_1157) ;  /* 0xfffffffc00f09947 */ /* 0x001fea000383ffff */
[----:B------:R-:W-:Y:S05]  /*1bd30*/  BRA `(.L_x_1195) ;  /* 0xffffffec00f87947 */ /* 0x000fea000383ffff */
.L_x_1159:
[----:B------:R0:W0:Y:S02]  /*1bd40*/  SYNCS.PHASECHK.TRANS64.TRYWAIT P0, [R4+URZ+0x33480], R5 ;  /* 0x03348005040075a7 */ /* 0x000024000800017f */
[----:B0-----:R-:W-:Y:S05]  /*1bd50*/  @!P0 NANOSLEEP.SYNCS 0x989680 ;  /* 0x009896800000895d */ /* 0x001fea0003900000 */
[----:B------:R-:W0:Y:S02]  /*1bd60*/  @!P0 SYNCS.PHASECHK.TRANS64 P0, [R4+URZ+0x33480], R5 ;  /* 0x03348005040085a7 */ /* 0x000e24000800007f */
[----:B0-----:R-:W-:Y:S05]  /*1bd70*/  @!P0 BRA `(.L_x_1159) ;  /* 0xfffffffc00f08947 */ /* 0x001fea000383ffff */
[----:B------:R-:W-:Y:S05]  /*1bd80*/  BRA `(.L_x_1160) ;  /* 0xffffffec00f47947 */ /* 0x000fea000383ffff */
.L_x_1196:
        /* <DEDUP_REMOVED lines=15> */
.L_x_2866:


//--------------------- .text._ZN7cutlass13device_kernelIN5flash11enable_sm90INS1_16FlashAttnFwdSm90INS1_25CollectiveMainloopFwdSm90ILi2EN4cute5tupleIJNS5_1CILi1EEES8_S8_EEENS6_IJNS7_ILi128EEENS7_ILi160EEENS7_ILi192EEEEEELi192ENS_12float_e4m3_tEfNS_4arch4Sm90ELb0ELb1ELb0ELb1ELb0ELb0ELb0ELb1ELb1ELb1ELb0ELb0EEENS1_21CollectiveEpilogueFwdINS6_IJSA_SC_SB_EEES9_NS_10bfloat16_tESG_Li256ELb1ELb1ELb0ELb1EEENS1_36VarlenDynamicPersistentTileSchedulerILi128ELi160ELi256ELi128ELb0ELb1ELb1ELb1ELb0ELb1EEEEEEEEEvNT_6ParamsE --------------------------
	.section	.text._ZN7cutlass13device_kernelIN5flash11enable_sm90INS1_16FlashAttnFwdSm90INS1_25CollectiveMainloopFwdSm90ILi2EN4cute5tupleIJNS5_1CILi1EEES8_S8_EEENS6_IJNS7_ILi128EEENS7_ILi160EEENS7_ILi192EEEEEELi192ENS_12float_e4m3_tEfNS_4arch4Sm90ELb0ELb1ELb0ELb1ELb0ELb0ELb0ELb1ELb1ELb1ELb0ELb0EEENS1_21CollectiveEpilogueFwdINS6_IJSA_SC_SB_EEES9_NS_10bfloat16_tESG_Li256ELb1ELb1ELb0ELb1EEENS1_36VarlenDynamicPersistentTileSchedulerILi128ELi160ELi256ELi128ELb0ELb1ELb1ELb1ELb0ELb1EEEEEEEEEvNT_6ParamsE,"ax",@progbits
	.align	128
.text._ZN7cutlass13device_kernelIN5flash11enable_sm90INS1_16FlashAttnFwdSm90INS1_25CollectiveMainloopFwdSm90ILi2EN4cute5tupleIJNS5_1CILi1EEES8_S8_EEENS6_IJNS7_ILi128EEENS7_ILi160EEENS7_ILi192EEEEEELi192ENS_12float_e4m3_tEfNS_4arch4Sm90ELb0ELb1ELb0ELb1ELb0ELb0ELb0ELb1ELb1ELb1ELb0ELb0EEENS1_21CollectiveEpilogueFwdINS6_IJSA_SC_SB_EEES9_NS_10bfloat16_tESG_Li256ELb1ELb1ELb0ELb1EEENS1_36VarlenDynamicPersistentTileSchedulerILi128ELi160ELi256ELi128ELb0ELb1ELb1ELb1ELb0ELb1EEEEEEEEEvNT_6ParamsE:
        .type           _ZN7cutlass13device_kernelIN5flash11enable_sm90INS1_16FlashAttnFwdSm90INS1_25CollectiveMainloopFwdSm90ILi2EN4cute5tupleIJNS5_1CILi1EEES8_S8_EEENS6_IJNS7_ILi128EEENS7_ILi160EEENS7_ILi192EEEEEELi192ENS_12float_e4m3_tEfNS_4arch4Sm90ELb0ELb1ELb0ELb1ELb0ELb0ELb0ELb1ELb1ELb1ELb0ELb0EEENS1_21CollectiveEpilogueFwdINS6_IJSA_SC_SB_EEES9_NS_10bfloat16_tESG_Li256ELb1ELb1ELb0ELb1EEENS1_36VarlenDynamicPersistentTileSchedulerILi128ELi160ELi256ELi128ELb0ELb1ELb1ELb1ELb0ELb1EEEEEEEEEvNT_6ParamsE,@function
        .size           _ZN7cutlass13device_kernelIN5flash11enable_sm90INS1_16FlashAttnFwdSm90INS1_25CollectiveMainloopFwdSm90ILi2EN4cute5tupleIJNS5_1CILi1EEES8_S8_EEENS6_IJNS7_ILi128EEENS7_ILi160EEENS7_ILi192EEEEEELi192ENS_12float_e4m3_tEfNS_4arch4Sm90ELb0ELb1ELb0ELb1ELb0ELb0ELb0ELb1ELb1ELb1ELb0ELb0EEENS1_21CollectiveEpilogueFwdINS6_IJSA_SC_SB_EEES9_NS_10bfloat16_tESG_Li256ELb1ELb1ELb0ELb1EEENS1_36VarlenDynamicPersistentTileSchedulerILi128ELi160ELi256ELi128ELb0ELb1ELb1ELb1ELb0ELb1EEEEEEEEEvNT_6ParamsE,(.L_x_2867 - _ZN7cutlass13device_kernelIN5flash11enable_sm90INS1_16FlashAttnFwdSm90INS1_25CollectiveMainloopFwdSm90ILi2EN4cute5tupleIJNS5_1CILi1EEES8_S8_EEENS6_IJNS7_ILi128EEENS7_ILi160EEENS7_ILi192EEEEEELi192ENS_12float_e4m3_tEfNS_4arch4Sm90ELb0ELb1ELb0ELb1ELb0ELb0ELb0ELb1ELb1ELb1ELb0ELb0EEENS1_21CollectiveEpilogueFwdINS6_IJSA_SC_SB_EEES9_NS_10bfloat16_tESG_Li256ELb1ELb1ELb0ELb1EEENS1_36VarlenDynamicPersistentTileSchedulerILi128ELi160ELi256ELi128ELb0ELb1ELb1ELb1ELb0ELb1EEEEEEEEEvNT_6ParamsE)
        .other          _ZN7cutlass13device_kernelIN5flash11enable_sm90INS1_16FlashAttnFwdSm90INS1_25CollectiveMainloopFwdSm90ILi2EN4cute5tupleIJNS5_1CILi1EEES8_S8_EEENS6_IJNS7_ILi128EEENS7_ILi160EEENS7_ILi192EEEEEELi192ENS_12float_e4m3_tEfNS_4arch4Sm90ELb0ELb1ELb0ELb1ELb0ELb0ELb0ELb1ELb1ELb1ELb0ELb0EEENS1_21CollectiveEpilogueFwdINS6_IJSA_SC_SB_EEES9_NS_10bfloat16_tESG_Li256ELb1ELb1ELb0ELb1EEENS1_36VarlenDynamicPersistentTileSchedulerILi128ELi160ELi256ELi128ELb0ELb1ELb1ELb1ELb0ELb1EEEEEEEEEvNT_6ParamsE,@"STO_CUDA_ENTRY STV_DEFAULT"
_ZN7cutlass13device_kernelIN5flash11enable_sm90INS1_16FlashAttnFwdSm90INS1_25CollectiveMainloopFwdSm90ILi2EN4cute5tupleIJNS5_1CILi1EEES8_S8_EEENS6_IJNS7_ILi128EEENS7_ILi160EEENS7_ILi192EEEEEELi192ENS_12float_e4m3_tEfNS_4arch4Sm90ELb0ELb1ELb0ELb1ELb0ELb0ELb0ELb1ELb1ELb1ELb0ELb0EEENS1_21CollectiveEpilogueFwdINS6_IJSA_SC_SB_EEES9_NS_10bfloat16_tESG_Li256ELb1ELb1ELb0ELb1EEENS1_36VarlenDynamicPersistentTileSchedulerILi128ELi160ELi256ELi128ELb0ELb1ELb1ELb1ELb0ELb1EEEEEEEEEvNT_6ParamsE:
        /* <DEDUP_REMOVED lines=18> */
.L_x_1198:
[----:B------:R-:W-:Y:S05]  /*0120*/  BSYNC B0 ;  /* 0x0000000000007941 */ /* 0x000fea0003800000 */
.L_x_1197:
        /* <DEDUP_REMOVED lines=41> */
.L_x_1199:
        /* <DEDUP_REMOVED lines=22> */
.L_x_1200:
        /* <DEDUP_REMOVED lines=18> */
.L_x_1201:
        /* <DEDUP_REMOVED lines=22> */
.L_x_1202:
        /* <DEDUP_REMOVED lines=22> */
.L_x_1203:
[----:B------:R-:W-:Y:S01]  /*0900*/  PLOP3.LUT P0, PT, PT, PT, UP0, 0x80, 0x0 ;  /* 0x000000000000781c */ /* 0x000fe20003f0f008 */
[----:B------:R-:W-:Y:S01]  /*0910*/  UMOV UR38, 0x1 ;  /* 0x0000000100267882 */ /* 0x000fe20000000000 */
[----:B------:R-:W-:Y:S01]  /*0920*/  NOP ;  /* 0x0000000000007918 */ /* 0x000fe20000000000 */
[----:B------:R-:W-:Y:S01]  /*0930*/  USEL UR38, UR38, 0x2, !UP0 ;  /* 0x0000000226267887 */ /* 0x000fe2000c000000 */
[----:B------:R-:W-:Y:S01]  /*0940*/  ULDC.64 UR52, c[0x0][0x208] ;  /* 0x0000820000347ab9 */ /* 0x000fe20000000a00 */
[----:B012-4-:R-:W-:Y:S08]  /*0950*/  BAR.SYNC.DEFER_BLOCKING 0x0 ;  /* 0x0000000000007b1d */ /* 0x017ff00000010000 */
[----:B------:R-:W-:Y:S05]  /*0960*/  @!P0 BRA `(.L_x_1204) ;  /* 0x00000160006c8947 */ /* 0x000fea0003800000 */
.L_x_1205:
        /* <DEDUP_REMOVED lines=25> */
[----:B------:R-:W-:Y:S01]  /*0b00*/  R2UR UR49, R10 ;  /* 0x000000000a3172ca */ /* 0x000fe200000e0000 */
[----:B------:R-:W-:Y:S01]  /*0b10*/  UMOV UR51, URZ ;  /* 0x0000003f00337c82 */ /* 0x000fe20008000000 */
[CC--:B------:R-:W-:Y:S02]  /*0b20*/  LEA.HI R2, R0.reuse, R231.reuse, RZ, 0x7 ;  /* 0x000000e700027211 */ /* 0x0c0fe400078f38ff */
[----:B------:R-:W-:-:S02]  /*0b30*/  LEA.HI R3, R0, R231, RZ, 0x4 ;  /* 0x000000e700037211 */ /* 0x000fc400078f20ff */
[----:B------:R-:W-:Y:S02]  /*0b40*/  LOP3.LUT R224, R2, 0xffffff80, RZ, 0xc0, !PT ;  /* 0xffffff8002e07812 */ /* 0x000fe400078ec0ff */
[CC--:B------:R-:W-:Y:S02]  /*0b50*/  LEA.HI R4, R0.reuse, R231.reuse, RZ, 0x5 ;  /* 0x000000e700047211 */ /* 0x0c0fe400078f28ff */
[----:B------:R-:W-:Y:S01]  /*0b60*/  SHF.R.S32.HI R6, RZ, 0x4, R3 ;  /* 0x00000004ff067819 */ /* 0x000fe20000011403 */
[----:B------:R-:W-:Y:S01]  /*0b70*/  IMAD.IADD R224, R231, 0x1, -R224 ;  /* 0x00000001e7e07824 */ /* 0x000fe200078e0ae0 */
[----:B------:R-:W-:Y:S01]  /*0b80*/  LEA.HI R11, R0, R231, RZ, 0x2 ;  /* 0x000000e7000b7211 */ /* 0x000fe200078f10ff */
[----:B------:R-:W-:Y:S01]  /*0b90*/  IMAD.SHL.U32 R5, R4, 0x20, RZ ;  /* 0x0000002004057824 */ /* 0x000fe200078e00ff */
[----:B------:R-:W-:Y:S02]  /*0ba0*/  LOP3.LUT R4, R3, 0x3fffff0, RZ, 0xc0, !PT ;  /* 0x03fffff003047812 */ /* 0x000fe400078ec0ff */
[----:B------:R-:W-:-:S02]  /*0bb0*/  SHF.R.S32.HI R7, RZ, 0x1f, R224 ;  /* 0x0000001fff077819 */ /* 0x000fc400000114e0 */
[----:B------:R-:W-:Y:S01]  /*0bc0*/  LEA.HI R3, R3, R6, RZ, 0x1 ;  /* 0x0000000603037211 */ /* 0x000fe200078f08ff */
[----:B------:R-:W-:Y:S01]  /*0bd0*/  IMAD.IADD R4, R231, 0x1, -R4 ;  /* 0x00000001e7047824 */ /* 0x000fe200078e0a04 */
[----:B------:R-:W-:Y:S02]  /*0be0*/  LEA.HI R8, R7, R224, RZ, 0x2 ;  /* 0x000000e007087211 */ /* 0x000fe400078f10ff */
[----:B------:R-:W-:Y:S02]  /*0bf0*/  LOP3.LUT R3, R3, 0x1ffffffe, RZ, 0xc0, !PT ;  /* 0x1ffffffe03037812 */ /* 0x000fe400078ec0ff */
[--C-:B------:R-:W-:Y:S02]  /*0c00*/  SHF.R.S32.HI R9, RZ, 0x2, R8.reuse ;  /* 0x00000002ff097819 */ /* 0x100fe40000011408 */
[----:B------:R-:W-:Y:S01]  /*0c10*/  SHF.R.S32.HI R10, RZ, 0x1f, R8 ;  /* 0x0000001fff0a7819 */ /* 0x000fe20000011408 */
[----:B------:R-:W-:Y:S01]  /*0c20*/  IMAD.IADD R3, R6, 0x1, -R3 ;  /* 0x0000000106037824 */ /* 0x000fe200078e0a03 */
[----:B------:R-:W-:-:S02]  /*0c30*/  LOP3.LUT R6, R11, 0xfffffffc, RZ, 0xc0, !PT ;  /* 0xfffffffc0b067812 */ /* 0x000fc400078ec0ff */
[----:B------:R-:W-:Y:S02]  /*0c40*/  LEA.HI R0, R0, R231, RZ, 0x3 ;  /* 0x000000e700007211 */ /* 0x000fe400078f18ff */
[----:B------:R-:W-:Y:S01]  /*0c50*/  LEA.HI R10, R10, R9, RZ, 0x3 ;  /* 0x000000090a0a7211 */ /* 0x000fe200078f18ff */
[----:B------:R-:W-:Y:S01]  /*0c60*/  IMAD.IADD R6, R231, 0x1, -R6 ;  /* 0x00000001e7067824 */ /* 0x000fe200078e0a06 */
[----:B------:R-:W-:Y:S02]  /*0c70*/  SHF.R.S32.HI R225, RZ, 0x7, R2 ;  /* 0x00000007ffe17819 */ /* 0x000fe40000011402 */
[----:B------:R-:W-:Y:S02]  /*0c80*/  LOP3.LUT R5, R5, 0xfffffc00, RZ, 0xc0, !PT ;  /* 0xfffffc0005057812 */ /* 0x000fe400078ec0ff */
[----:B------:R-:W-:Y:S02]  /*0c90*/  LOP3.LUT R222, R0, 0xfffffff8, RZ, 0xc0, !PT ;  /* 0xfffffff800de7812 */ /* 0x000fe400078ec0ff */
[----:B------:R-:W-:Y:S01]  /*0ca0*/  LOP3.LUT R10, R10, 0xfffffff8, RZ, 0xc0, !PT ;  /* 0xfffffff80a0a7812 */ /* 0x000fe200078ec0ff */
[----:B------:R-:W-:Y:S01]  /*0cb0*/  IMAD R4, R4, 0x40, R5 ;  /* 0x0000004004047824 */ /* 0x000fe200078e0205 */
[----:B------:R-:W-:Y:S01]  /*0cc0*/  LEA.HI R7, R7, R224, RZ, 0x5 ;  /* 0x000000e007077211 */ /* 0x000fe200078f28ff */
[----:B------:R-:W-:Y:S01]  /*0cd0*/  IMAD.IADD R222, R231, 0x1, -R222 ;  /* 0x00000001e7de7824 */ /* 0x000fe200078e0ade */
[----:B------:R-:W-:Y:S01]  /*0ce0*/  LEA.HI R2, R2, R225, RZ, 0x1 ;  /* 0x000000e102027211 */ /* 0x000fe200078f08ff */
[----:B------:R-:W-:Y:S01]  /*0cf0*/  IMAD.IADD R10, R9, 0x1, -R10 ;  /* 0x00000001090a7824 */ /* 0x000fe200078e0a0a */
[----:B------:R-:W-:Y:S01]  /*0d00*/  SHF.R.S32.HI R7, RZ, 0x5, R7 ;  /* 0x00000005ff077819 */ /* 0x000fe20000011407 */
[----:B------:R-:W-:Y:S01]  /*0d10*/  IMAD.SHL.U32 R23, R222, 0x8, RZ ;  /* 0x00000008de177824 */ /* 0x000fe200078e00ff */
[----:B------:R-:W-:Y:S01]  /*0d20*/  LEA.HI R5, R6, R6, RZ, 0x1 ;  /* 0x0000000606057211 */ /* 0x000fe200078f08ff */
[----:B------:R-:W-:Y:S01]  /*0d30*/  IMAD R227, R3, 0x8, R4 ;  /* 0x0000000803e37824 */ /* 0x000fe200078e0204 */
[----:B------:R-:W-:Y:S01]  /*0d40*/  LOP3.LUT R2, R2, 0x3fffffe, RZ, 0xc0, !PT ;  /* 0x03fffffe02027812 */ /* 0x000fe200078ec0ff */
[----:B------:R-:W-:Y:S01]  /*0d50*/  IMAD R7, R7, 0x10, R10 ;  /* 0x0000001007077824 */ /* 0x000fe200078e020a */
[----:B------:R-:W-:Y:S01]  /*0d60*/  LOP3.LUT R5, R5, 0x1ffffffe, RZ, 0xc0, !PT ;  /* 0x1ffffffe05057812 */ /* 0x000fe200078ec0ff */
[----:B------:R-:W-:Y:S01]  /*0d70*/  VIADD R220, R23, 0x40 ;  /* 0x0000004017dc7836 */ /* 0x000fe20000000000 */
[----:B------:R-:W-:Y:S01]  /*0d80*/  LOP3.LUT R19, R8, 0x7ffffffc, RZ, 0xc0, !PT ;  /* 0x7ffffffc08137812 */ /* 0x000fe200078ec0ff */
[----:B------:R-:W-:Y:S01]  /*0d90*/  IMAD.IADD R2, R225, 0x1, -R2 ;  /* 0x00000001e1027824 */ /* 0x000fe200078e0a02 */
[----:B------:R-:W-:Y:S01]  /*0da0*/  SHF.R.S32.HI R223, RZ, 0x3, R0 ;  /* 0x00000003ffdf7819 */ /* 0x000fe20000011400 */
[----:B------:R-:W-:Y:S01]  /*0db0*/  VIADD R221, R23, 0x80 ;  /* 0x0000008017dd7836 */ /* 0x000fe20000000000 */
[----:B------:R-:W-:Y:S01]  /*0dc0*/  SHF.R.S32.HI R230, RZ, 0x1f, R23 ;  /* 0x0000001fffe67819 */ /* 0x000fe20000011417 */
[----:B------:R-:W-:Y:S01]  /*0dd0*/  IMAD.IADD R5, R6, 0x1, -R5 ;  /* 0x0000000106057824 */ /* 0x000fe200078e0a05 */
[----:B------:R-:W-:Y:S01]  /*0de0*/  SHF.R.S32.HI R229, RZ, 0x1f, R220 ;  /* 0x0000001fffe57819 */ /* 0x000fe200000114dc */
[----:B------:R-:W-:Y:S01]  /*0df0*/  IMAD R226, R2, 0x40, R7 ;  /* 0x0000004002e27824 */ /* 0x000fe200078e0207 */
[----:B------:R-:W-:Y:S01]  /*0e00*/  SHF.R.S32.HI R228, RZ, 0x1f, R221 ;  /* 0x0000001fffe47819 */ /* 0x000fe200000114dd */
[----:B------:R-:W-:-:S02]  /*0e10*/  IMAD.IADD R19, R224, 0x1, -R19 ;  /* 0x00000001e0137824 */ /* 0x000fc400078e0a13 */
[----:B------:R-:W-:-:S07]  /*0e20*/  IMAD R22, R5, 0x8, R226 ;  /* 0x0000000805167824 */ /* 0x000fce00078e02e2 */
.L_x_1309:
[----:B------:R-:W-:Y:S01]  /*0e30*/  ULDC.64 UR6, c[0x0][0xa28] ;  /* 0x00028a0000067ab9 */ /* 0x000fe20000000a00 */
[----:B------:R-:W-:Y:S01]  /*0e40*/  IMAD.MOV.U32 R0, RZ, RZ, RZ ;  /* 0x000000ffff007224 */ /* 0x000fe200078e00ff */
[----:B------:R-:W-:-:S04]  /*0e50*/  UISETP.NE.U32.AND UP0, UPT, UR6, URZ, UPT ;  /* 0x0000003f0600728c */ /* 0x000fc8000bf05070 */
[----:B------:R-:W-:-:S03]  /*0e60*/  UISETP.NE.AND.EX UP0, UPT, UR7, URZ, UPT, UP0 ;  /* 0x0000003f0700728c */ /* 0x000fc6000bf05300 */
[----:B------:R-:W-:Y:S02]  /*0e70*/  ULDC.64 UR6, c[0x0][0xa18] ;  /* 0x0002860000067ab9 */ /* 0x000fe40000000a00 */
[----:B------:R-:W-:Y:S01]  /*0e80*/  UISETP.NE.U32.AND UP1, UPT, UR6, URZ, UPT ;  /* 0x0000003f0600728c */ /* 0x000fe2000bf25070 */
[----:B------:R-:W-:-:S03]  /*0e90*/  PLOP3.LUT P0, PT, PT, PT, UP0, 0x80, 0x0 ;  /* 0x000000000000781c */ /* 0x000fc60003f0f008 */
[----:B------:R-:W-:-:S03]  /*0ea0*/  UISETP.NE.AND.EX UP1, UPT, UR7, URZ, UPT, UP1 ;  /* 0x0000003f0700728c */ /* 0x000fc6000bf25310 */
[----:B------:R-:W-:Y:S02]  /*0eb0*/  @UP0 ULDC.64 UR6, c[0x0][0xa28] ;  /* 0x00028a0000060ab9 */ /* 0x000fe40000000a00 */
[----:B------:R-:W-:Y:S01]  /*0ec0*/  @UP0 UIMAD.WIDE UR6, UR48, 0x4, UR6 ;  /* 0x00000004300608a5 */ /* 0x000fe2000f8e0206 */
[----:B------:R-:W-:-:S05]  /*0ed0*/  PLOP3.LUT P2, PT, PT, PT, UP1, 0x80, 0x0 ;  /* 0x000000000000781c */ /* 0x000fca0003f4f018 */
[----:B------:R-:W-:Y:S01]  /*0ee0*/  @UP1 ULDC.64 UR8, c[0x0][0xa18] ;  /* 0x0002860000081ab9 */ /* 0x000fe20000000a00 */
[----:B012---:R-:W-:Y:S02]  /*0ef0*/  IMAD.U32 R4, RZ, RZ, UR6 ;  /* 0x00000006ff047e24 */ /* 0x007fe4000f8e00ff */
[----:B------:R-:W-:Y:S01]  /*0f00*/  IMAD.U32 R5, RZ, RZ, UR7 ;  /* 0x00000007ff057e24 */ /* 0x000fe2000f8e00ff */
[----:B------:R-:W-:Y:S01]  /*0f10*/  @UP1 UIMAD.WIDE UR6, UR48, 0x4, UR8 ;  /* 0x00000004300618a5 */ /* 0x000fe2000f8e0208 */
[----:B------:R-:W-:Y:S02]  /*0f20*/  ULDC UR4, c[0x0][0x288] ;  /* 0x0000a20000047ab9 */ /* 0x000fe40000000800 */
[----:B------:R-:W-:Y:S01]  /*0f30*/  IMAD.U32 R18, RZ, RZ, UR4 ;  /* 0x00000004ff127e24 */ /* 0x000fe2000f8e00ff */
[----:B------:R0:W5:Y:S02]  /*0f40*/  @P0 LDG.E R0, desc[UR52][R4.64] ;  /* 0x0000003404000981 */ /* 0x000164000c1e1900 */
[----:B------:R-:W-:Y:S01]  /*0f50*/  IMAD.U32 R6, RZ, RZ, UR6 ;  /* 0x00000006ff067e24 */ /* 0x000fe2000f8e00ff */
[----:B------:R-:W-:Y:S01]  /*0f60*/  ULDC UR4, c[0x0][0x424] ;  /* 0x0001090000047ab9 */ /* 0x000fe20000000800 */
[----:B------:R-:W-:Y:S01]  /*0f70*/  IMAD.U32 R7, RZ, RZ, UR7 ;  /* 0x00000007ff077e24 */ /* 0x000fe2000f8e00ff */
[----:B------:R-:W-:-:S04]  /*0f80*/  ULDC.64 UR6, c[0x0][0x418] ;  /* 0x0001060000067ab9 */ /* 0x000fc80000000a00 */
[----:B------:R0:W5:Y:S01]  /*0f90*/  @P2 LDG.E R18, desc[UR52][R6.64] ;  /* 0x0000003406122981 */ /* 0x000162000c1e1900 */
[----:B------:R-:W-:-:S04]  /*0fa0*/  UISETP.NE.U32.AND UP0, UPT, UR6, URZ, UPT ;  /* 0x0000003f0600728c */ /* 0x000fc8000bf05070 */
[----:B------:R-:W-:-:S03]  /*0fb0*/  UISETP.NE.AND.EX UP0, UPT, UR7, URZ, UPT, UP0 ;  /* 0x0000003f0700728c */ /* 0x000fc6000bf05300 */
[----:B------:R-:W-:Y:S01]  /*0fc0*/  ULDC.64 UR6, c[0x0][0xa20] ;  /* 0x0002880000067ab9 */ /* 0x000fe20000000a00 */
[----:B------:R-:W-:Y:S01]  /*0fd0*/  USEL UR4, UR4, 0x1, UP0 ;  /* 0x0000000104047887 */ /* 0x000fe20008000000 */
[----:B------:R-:W-:Y:S01]  /*0fe0*/  ISETP.NE.U32.AND P1, PT, RZ, UR6, PT ;  /* 0x00000006ff007c0c */ /* 0x000fe2000bf25070 */
[----:B------:R-:W-:Y:S02]  /*0ff0*/  ULDC UR6, c[0x0][0x2f0] ;  /* 0x0000bc0000067ab9 */ /* 0x000fe40000000800 */
[----:B------:R-:W-:Y:S01]  /*1000*/  UIMAD UR4, UR4, UR6, URZ ;  /* 0x00000006040472a4 */ /* 0x000fe2000f8e023f */
[----:B------:R-:W-:Y:S01]  /*1010*/  ISETP.NE.AND.EX P1, PT, RZ, UR7, PT, P1 ;  /* 0x00000007ff007c0c */ /* 0x000fe2000bf25310 */
[----:B0--34-:R-:W-:-:S12]  /*1020*/  @P2 BRA `(.L_x_1206) ;  /* 0x00000000002c2947 */ /* 0x019fd80003800000 */
        /* <DEDUP_REMOVED lines=8> */
[----:B-----5:R-:W2:Y:S04]  /*10b0*/  LDG.E R18, desc[UR52][R4.64] ;  /* 0x0000003404127981 */ /* 0x020ea8000c1e1900 */
[----:B------:R-:W2:Y:S02]  /*10c0*/  LDG.E R3, desc[UR52][R4.64+0x4] ;  /* 0x0000043404037981 */ /* 0x000ea4000c1e1900 */
[----:B--2---:R-:W-:-:S07]  /*10d0*/  IMAD.IADD R18, R3, 0x1, -R18 ;  /* 0x0000000103127824 */ /* 0x004fce00078e0a12 */
.L_x_1206:
[----:B------:R-:W-:Y:S01]  /*10e0*/  IMAD.U32 R17, RZ, RZ, UR4 ;  /* 0x00000004ff117e24 */ /* 0x000fe2000f8e00ff */
[----:B------:R-:W-:Y:S01]  /*10f0*/  UMOV UR43, UR49 ;  /* 0x00000031002b7c82 */ /* 0x000fe20008000000 */
[----:B------:R-:W-:Y:S01]  /*1100*/  UMOV UR42, UR48 ;  /* 0x00000030002a7c82 */ /* 0x000fe20008000000 */
[----:B------:R-:W-:Y:S05]  /*1110*/  @!P1 BRA `(.L_x_1207) ;  /* 0x0000000000189947 */ /* 0x000fea0003800000 */
[----:B------:R-:W-:Y:S02]  /*1120*/  ULDC.64 UR6, c[0x0][0xa20] ;  /* 0x0002880000067ab9 */ /* 0x000fe40000000a00 */
[----:B------:R-:W-:-:S06]  /*1130*/  UIMAD.WIDE UR6, UR48, 0x4, UR6 ;  /* 0x00000004300678a5 */ /* 0x000fcc000f8e0206 */
[----:B------:R-:W-:Y:S02]  /*1140*/  IMAD.U32 R4, RZ, RZ, UR6 ;  /* 0x00000006ff047e24 */ /* 0x000fe4000f8e00ff */
[----:B------:R-:W-:-:S05]  /*1150*/  IMAD.U32 R5, RZ, RZ, UR7 ;  /* 0x00000007ff057e24 */ /* 0x000fca000f8e00ff */
[----:B------:R0:W5:Y:S01]  /*1160*/  LDG.E R17, desc[UR52][R4.64] ;  /* 0x0000003404117981 */ /* 0x000162000c1e1900 */
[----:B------:R-:W-:Y:S05]  /*1170*/  BRA `(.L_x_1208) ;  /* 0x00000000002c7947 */ /* 0x000fea0003800000 */
.L_x_1207:
        /* <DEDUP_REMOVED lines=9> */
[----:B------:R-:W2:Y:S02]  /*1210*/  LDG.E R6, desc[UR52][R4.64+0x4] ;  /* 0x0000043404067981 */ /* 0x000ea4000c1e1900 */
[----:B--2---:R-:W-:-:S07]  /*1220*/  IMAD.IADD R17, R6, 0x1, -R17 ;  /* 0x0000000106117824 */ /* 0x004fce00078e0a11 */
.L_x_1208:
[----:B------:R-:W-:Y:S01]  /*1230*/  ULDC.64 UR8, c[0x0][0x990] ;  /* 0x0002640000087ab9 */ /* 0x000fe20000000a00 */
[----:B------:R-:W-:Y:S01]  /*1240*/  ULDC.64 UR6, c[0x0][0x998] ;  /* 0x0002660000067ab9 */ /* 0x000fe20000000a00 */
[----:B------:R-:W-:Y:S01]  /*1250*/  UISETP.NE.U32.AND UP0, UPT, UR8, URZ, UPT ;  /* 0x0000003f0800728c */ /* 0x000fe2000bf05070 */
[----:B------:R-:W-:Y:S01]  /*1260*/  IMAD.MOV.U32 R8, RZ, RZ, 0x3f800000 ;  /* 0x3f800000ff087424 */ /* 0x000fe200078e00ff */
[----:B------:R-:W-:Y:S01]  /*1270*/  UISETP.NE.U32.AND UP1, UPT, UR6, URZ, UPT ;  /* 0x0000003f0600728c */ /* 0x000fe2000bf25070 */
[----:B------:R-:W-:Y:S01]  /*1280*/  IMAD.MOV.U32 R3, RZ, RZ, 0x3f800000 ;  /* 0x3f800000ff037424 */ /* 0x000fe200078e00ff */
[----:B------:R-:W-:Y:S01]  /*1290*/  UISETP.NE.AND.EX UP0, UPT, UR9, URZ, UPT, UP0 ;  /* 0x0000003f0900728c */ /* 0x000fe2000bf05300 */
[----:B------:R-:W1:Y:S01]  /*12a0*/  LDC R9, c[0x0][0x448] ;  /* 0x00011200ff097b82 */ /* 0x000e620000000800 */
[----:B------:R-:W-:-:S04]  /*12b0*/  UISETP.NE.AND.EX UP1, UPT, UR7, URZ, UPT, UP1 ;  /* 0x0000003f0700728c */ /* 0x000fc8000bf25310 */
[----:B------:R-:W-:Y:S02]  /*12c0*/  PLOP3.LUT P0, PT, PT, PT, UP0, 0x80, 0x0 ;  /* 0x000000000000781c */ /* 0x000fe40003f0f008 */
[----:B------:R-:W-:Y:S01]  /*12d0*/  PLOP3.LUT P1, PT, PT, PT, UP1, 0x80, 0x0 ;  /* 0x000000000000781c */ /* 0x000fe20003f2f018 */
[----:B------:R-:W2:Y:S02]  /*12e0*/  LDC.64 R12, c[0x0][0x9e0] ;  /* 0x00027800ff0c7b82 */ /* 0x000ea40000000a00 */
[----:B------:R-:W-:Y:S02]  /*12f0*/  @UP0 USHF.R.S32.HI UR4, URZ, 0x1f, UR48 ;  /* 0x0000001f3f040899 */ /* 0x000fe40008011430 */
[----:B------:R-:W-:Y:S01]  /*1300*/  @UP1 USHF.R.S32.HI UR15, URZ, 0x1f, UR48 ;  /* 0x0000001f3f0f1899 */ /* 0x000fe20008011430 */
[----:B------:R-:W-:Y:S01]  /*1310*/  @UP0 ULDC.64 UR12, c[0x0][0x9a8] ;  /* 0x00026a00000c0ab9 */ /* 0x000fe20000000a00 */
[----:B------:R-:W-:Y:S01]  /*1320*/  @UP1 ULDC.64 UR16, c[0x0][0x9b8] ;  /* 0x00026e0000101ab9 */ /* 0x000fe20000000a00 */
[----:B------:R-:W-:-:S02]  /*1330*/  @UP0 UIMAD UR4, UR4, UR12, URZ ;  /* 0x0000000c040402a4 */ /* 0x000fc4000f8e023f */
[----:B------:R-:W-:Y:S02]  /*1340*/  @UP1 UIMAD UR15, UR15, UR16, URZ ;  /* 0x000000100f0f12a4 */ /* 0x000fe4000f8e023f */
[----:B------:R-:W-:Y:S02]  /*1350*/  @UP0 UIMAD UR14, UR48, UR13, UR4 ;  /* 0x0000000d300e02a4 */ /* 0x000fe4000f8e0204 */
[----:B------:R-:W-:Y:S02]  /*1360*/  @UP0 UIMAD.WIDE.U32 UR10, UR48, UR12, URZ ;  /* 0x0000000c300a02a5 */ /* 0x000fe4000f8e003f */
[----:B------:R-:W-:Y:S02]  /*1370*/  @UP0 USHF.R.S32.HI UR4, URZ, 0x1f, UR49 ;  /* 0x0000001f3f040899 */ /* 0x000fe40008011431 */
[----:B------:R-:W-:Y:S02]  /*1380*/  @UP1 UIMAD.WIDE.U32 UR12, UR48, UR16, URZ ;  /* 0x00000010300c12a5 */ /* 0x000fe4000f8e003f */
[----:B------:R-:W-:-:S02]  /*1390*/  @UP1 UIMAD UR15, UR48, UR17, UR15 ;  /* 0x00000011300f12a4 */ /* 0x000fc4000f8e020f */
[----:B------:R-:W-:Y:S01]  /*13a0*/  @UP1 USHF.R.S32.HI UR20, URZ, 0x1f, UR49 ;  /* 0x0000001f3f141899 */ /* 0x000fe20008011431 */
[----:B------:R-:W-:Y:S01]  /*13b0*/  @UP0 ULDC.64 UR16, c[0x0][0x9b0] ;  /* 0x00026c0000100ab9 */ /* 0x000fe20000000a00 */
[----:B------:R-:W-:Y:S01]  /*13c0*/  @UP1 ULDC.64 UR18, c[0x0][0x9c0] ;  /* 0x0002700000121ab9 */ /* 0x000fe20000000a00 */
[----:B------:R-:W-:Y:S02]  /*13d0*/  @UP0 UIMAD UR4, UR4, UR16, URZ ;  /* 0x00000010040402a4 */ /* 0x000fe4000f8e023f */
[----:B------:R-:W-:Y:S02]  /*13e0*/  @UP0 UIADD3 UR11, UR11, UR14, URZ ;  /* 0x0000000e0b0b0290 */ /* 0x000fe4000fffe03f */
[----:B------:R-:W-:Y:S02]  /*13f0*/  @UP1 UIMAD UR14, UR20, UR18, URZ ;  /* 0x00000012140e12a4 */ /* 0x000fe4000f8e023f */
[----:B------:R-:W-:Y:S02]  /*1400*/  @UP1 UIADD3 UR13, UR13, UR15, URZ ;  /* 0x0000000f0d0d1290 */ /* 0x000fe4000fffe03f */
[----:B------:R-:W-:-:S02]  /*1410*/  @UP0 UIMAD UR4, UR49, UR17, UR4 ;  /* 0x00000011310402a4 */ /* 0x000fc4000f8e0204 */
[----:B------:R-:W-:Y:S02]  /*1420*/  @UP0 UIMAD.WIDE.U32 UR10, UR49, UR16, UR10 ;  /* 0x00000010310a02a5 */ /* 0x000fe4000f8e000a */
[----:B------:R-:W-:Y:S02]  /*1430*/  @UP1 UIMAD UR14, UR49, UR19, UR14 ;  /* 0x00000013310e12a4 */ /* 0x000fe4000f8e020e */
[----:B------:R-:W-:Y:S02]  /*1440*/  @UP1 UIMAD.WIDE.U32 UR12, UR49, UR18, UR12 ;  /* 0x00000012310c12a5 */ /* 0x000fe4000f8e000c */
[----:B------:R-:W-:Y:S02]  /*1450*/  @UP0 UIADD3 UR11, UR11, UR4, URZ ;  /* 0x000000040b0b0290 */ /* 0x000fe4000fffe03f */
[----:B------:R-:W-:Y:S02]  /*1460*/  @UP0 ULEA UR8, UP2, UR10, UR8, 0x2 ;  /* 0x000000080a080291 */ /* 0x000fe4000f84103f */
[----:B------:R-:W-:-:S02]  /*1470*/  @UP1 UIADD3 UR4, UR13, UR14, URZ ;  /* 0x0000000e0d041290 */ /* 0x000fc4000fffe03f */
[----:B------:R-:W-:Y:S02]  /*1480*/  @UP1 ULEA UR6, UP3, UR12, UR6, 0x2 ;  /* 0x000000060c061291 */ /* 0x000fe4000f86103f */
[----:B------:R-:W-:Y:S01]  /*1490*/  @UP0 ULEA.HI.X UR9, UR10, UR9, UR11, 0x2, UP2 ;  /* 0x000000090a090291 */ /* 0x000fe200090f140b */
[----:B0-----:R-:W-:Y:S01]  /*14a0*/  IMAD.U32 R4, RZ, RZ, UR8 ;  /* 0x00000008ff047e24 */ /* 0x001fe2000f8e00ff */
[----:B------:R-:W-:Y:S02]  /*14b0*/  @UP1 ULEA.HI.X UR7, UR12, UR7, UR4, 0x2, UP3 ;  /* 0x000000070c071291 */ /* 0x000fe400098f1404 */
[----:B------:R-:W-:Y:S02]  /*14c0*/  IMAD.U32 R6, RZ, RZ, UR6 ;  /* 0x00000006ff067e24 */ /* 0x000fe4000f8e00ff */
[----:B------:R-:W-:Y:S02]  /*14d0*/  IMAD.U32 R5, RZ, RZ, UR9 ;  /* 0x00000009ff057e24 */ /* 0x000fe4000f8e00ff */
[----:B------:R-:W-:-:S03]  /*14e0*/  IMAD.U32 R7, RZ, RZ, UR7 ;  /* 0x00000007ff077e24 */ /* 0x000fc6000f8e00ff */
[----:B------:R0:W3:Y:S04]  /*14f0*/  @P0 LDG.E R8, desc[UR52][R4.64] ;  /* 0x0000003404080981 */ /* 0x0000e8000c1e1900 */
[----:B------:R-:W3:Y:S01]  /*1500*/  @P1 LDG.E R3, desc[UR52][R6.64] ;  /* 0x0000003406031981 */ /* 0x000ee2000c1e1900 */
[----:B-1----:R-:W-:Y:S01]  /*1510*/  ISETP.NE.AND P1, PT, R9, 0x1, PT ;  /* 0x000000010900780c */ /* 0x002fe20003f25270 */
[----:B------:R-:W-:Y:S01]  /*1520*/  USHF.L.U32 UR36, UR5, 0x7, URZ ;  /* 0x0000000705247899 */ /* 0x000fe2000800063f */
[----:B--2---:R-:W-:Y:S01]  /*1530*/  ISETP.GE.AND P2, PT, R13, 0x1, PT ;  /* 0x000000010d00780c */ /* 0x004fe20003f46270 */
[----:B-----5:R-:W-:Y:S01]  /*1540*/  IMAD.IADD R17, R17, 0x1, -R0 ;  /* 0x0000000111117824 */ /* 0x020fe200078e0a00 */
[----:B------:R-:W-:Y:S01]  /*1550*/  ULDC UR5, c[0x0][0x988] ;  /* 0x0002620000057ab9 */ /* 0x000fe20000000800 */
[----:B------:R-:W-:-:S03]  /*1560*/  UIADD3 UR4, UR36, 0x7f, URZ ;  /* 0x0000007f24047890 */ /* 0x000fc6000fffe03f */
[----:B------:R-:W-:-:S05]  /*1570*/  IADD3 R0, R17, 0x1, -R18 ;  /* 0x0000000111007810 */ /* 0x000fca0007ffe812 */
[----:B------:R-:W0:Y:S08]  /*1580*/  @P1 LDC R9, c[0x0][0x44c] ;  /* 0x00011300ff091b82 */ /* 0x000e300000000800 */
[----:B------:R-:W1:Y:S01]  /*1590*/  @P1 LDC R11, c[0x0][0x450] ;  /* 0x00011400ff0b1b82 */ /* 0x000e620000000800 */
[----:B0-----:R-:W-:-:S04]  /*15a0*/  @P1 IMAD.HI.U32 R4, R9, UR4, RZ ;  /* 0x0000000409041c27 */ /* 0x001fc8000f8e00ff */
[----:B---3--:R-:W-:-:S04]  /*15b0*/  FMUL.FTZ R3, R8, R3 ;  /* 0x0000000308037220 */ /* 0x008fc80000410000 */
[----:B------:R-:W-:Y:S01]  /*15c0*/  FMUL.FTZ R5, R3, UR5 ;  /* 0x0000000503057c20 */ /* 0x000fe20008410000 */
[----:B------:R-:W-:Y:S01]  /*15d0*/  IMAD.U32 R3, RZ, RZ, UR4 ;  /* 0x00000004ff037e24 */ /* 0x000fe2000f8e00ff */
[----:B-1----:R-:W-:-:S03]  /*15e0*/  @P1 SHF.R.U32.HI R3, RZ, R11, R4 ;  /* 0x0000000bff031219 */ /* 0x002fc60000011604 */
[----:B------:R-:W-:Y:S02]  /*15f0*/  R2UR UR37, R5 ;  /* 0x00000000052572ca */ /* 0x000fe400000e0000 */
[----:B------:R-:W-:-:S04]  /*1600*/  IMAD.IADD R7, R0, 0x1, R3 ;  /* 0x0000000100077824 */ /* 0x000fc800078e0203 */
[----:B------:R-:W-:Y:S01]  /*1610*/  IMAD.IADD R0, R7, 0x1, R12 ;  /* 0x0000000107007824 */ /* 0x000fe200078e020c */
[----:B------:R-:W-:Y:S08]  /*1620*/  @!P2 BRA `(.L_x_1209) ;  /* 0x000000000040a947 */ /* 0x000ff00003800000 */
        /* <DEDUP_REMOVED lines=10> */
.L_x_1210:
[----:B------:R-:W-:-:S13]  /*16d0*/  ISETP.NE.AND P0, PT, R13, 0x1, PT ;  /* 0x000000010d00780c */ /* 0x000fda0003f05270 */
[----:B------:R-:W0:Y:S02]  /*16e0*/  @P0 LDC.64 R4, c[0x0][0x9e8] ;  /* 0x00027a00ff040b82 */ /* 0x000e240000000a00 */
[----:B0-----:R-:W-:-:S05]  /*16f0*/  @P0 IMAD.HI.U32 R4, R3, R4, RZ ;  /* 0x0000000403040227 */ /* 0x001fca00078e00ff */
[----:B------:R-:W-:-:S07]  /*1700*/  @P0 SHF.R.U32.HI R3, RZ, R5, R4 ;  /* 0x00000005ff030219 */ /* 0x000fce0000011604 */
.L_x_1211:
[----:B------:R-:W-:-:S05]  /*1710*/  IMAD R3, R3, R13, R13 ;  /* 0x0000000d03037224 */ /* 0x000fca00078e020d */
[----:B------:R-:W-:-:S07]  /*1720*/  VIMNMX R0, R0, R3, PT ;  /* 0x0000000300007248 */ /* 0x000fce0003fe0100 */
.L_x_1209:
[----:B------:R-:W0:Y:S01]  /*1730*/  @P1 LDC R5, c[0x0][0x44c] ;  /* 0x00011300ff051b82 */ /* 0x000e220000000800 */
[----:B------:R-:W-:Y:S01]  /*1740*/  IMAD.U32 R4, RZ, RZ, UR36 ;  /* 0x00000024ff047e24 */ /* 0x000fe2000f8e00ff */
[----:B------:R-:W-:Y:S01]  /*1750*/  ULDC UR4, c[0x0][0x9dc] ;  /* 0x0002770000047ab9 */ /* 0x000fe20000000800 */
[----:B------:R-:W-:Y:S02]  /*1760*/  VIADD R3, R0, 0x9f ;  /* 0x0000009f00037836 */ /* 0x000fe40000000000 */
[C---:B------:R-:W-:Y:S02]  /*1770*/  IMAD.IADD R105, R17.reuse, 0x1, -R18 ;  /* 0x0000000111697824 */ /* 0x040fe400078e0a12 */
[----:B------:R-:W-:Y:S01]  /*1780*/  VIADD R0, R17, 0x9f ;  /* 0x0000009f11007836 */ /* 0x000fe20000000000 */
        /* <DEDUP_REMOVED lines=23> */
.L_x_1213:
[----:B------:R-:W-:-:S13]  /*1900*/  ISETP.NE.AND P0, PT, R13, 0x1, PT ;  /* 0x000000010d00780c */ /* 0x000fda0003f05270 */
[----:B------:R-:W0:Y:S02]  /*1910*/  @P0 LDC.64 R4, c[0x0][0x9e8] ;  /* 0x00027a00ff040b82 */ /* 0x000e240000000a00 */
[----:B0-----:R-:W-:-:S05]  /*1920*/  @P0 IMAD.HI.U32 R0, R6, R4, RZ ;  /* 0x0000000406000227 */ /* 0x001fca00078e00ff */
[----:B------:R-:W-:-:S07]  /*1930*/  @P0 SHF.R.U32.HI R6, RZ, R5, R0 ;  /* 0x00000005ff060219 */ /* 0x000fce0000011600 */
.L_x_1214:
[----:B------:R-:W-:-:S05]  /*1940*/  IMAD R6, R6, R13, RZ ;  /* 0x0000000d06067224 */ /* 0x000fca00078e02ff */
[----:B------:R-:W-:-:S13]  /*1950*/  R2UR UR5, R6 ;  /* 0x00000000060572ca */ /* 0x000fda00000e0000 */
[----:B------:R-:W-:-:S04]  /*1960*/  UISETP.LT.AND UP0, UPT, UR4, UR5, UPT ;  /* 0x000000050400728c */ /* 0x000fc8000bf01270 */
[----:B------:R-:W-:-:S12]  /*1970*/  USEL UR4, UR4, UR5, !UP0 ;  /* 0x0000000504047287 */ /* 0x000fd8000c000000 */
.L_x_1212:
        /* <DEDUP_REMOVED lines=56> */
[----:B------:R-:W-:Y:S01]  /*1d00*/  CS2R R132, SRZ ;  /* 0x0000000000847805 */ /* 0x000fe2000001ff00 */
[----:B------:R-:W-:Y:S06]  /*1d10*/  @!P1 BRA `(.L_x_1215) ;  /* 0x0000011c00349947 */ /* 0x000fec0003800000 */
        /* <DEDUP_REMOVED lines=31> */
.L_x_1216:
        /* <DEDUP_REMOVED lines=9> */
.L_x_1415:
[----:B------:R-:W-:Y:S05]  /*1fa0*/  @!P0 BRA `(.L_x_1218) ;  /* 0x0000000000048947 */ /* 0x000fea0003800000 */
[----:B------:R-:W-:Y:S01]  /*1fb0*/  BPT.TRAP 0x1 ;  /* 0x000000040000795c */ /* 0x000fe20000300000 */
.L_x_1218:
[----:B------:R-:W-:Y:S02]  /*1fc0*/  IMAD.U32 R5, RZ, RZ, UR51 ;  /* 0x00000033ff057e24 */ /* 0x000fe4000f8e00ff */
[----:B0-----:R-:W-:-:S03]  /*1fd0*/  IMAD.U32 R0, RZ, RZ, UR45 ;  /* 0x0000002dff007e24 */ /* 0x001fc6000f8e00ff */
[----:B------:R-:W-:Y:S02]  /*1fe0*/  LEA R5, R5, UR41, 0x3 ;  /* 0x0000002905057c11 */ /* 0x000fe4000f8e18ff */
[----:B------:R-:W-:-:S04]  /*1ff0*/  SHF.L.U32 R0, R0, 0x1f, RZ ;  /* 0x0000001f00007819 */ /* 0x000fc800000006ff */
[----:B------:R0:W1:Y:S01]  /*2000*/  SYNCS.PHASECHK.TRANS64.TRYWAIT P1, [R5+URZ+0x33430], R0 ;  /* 0x03343000050075a7 */ /* 0x000062000802017f */
[----:B------:R-:W-:Y:S05]  /*2010*/  @!P0 BRA `(.L_x_1219) ;  /* 0x0000000000048947 */ /* 0x000fea0003800000 */
[----:B------:R-:W-:Y:S01]  /*2020*/  BPT.TRAP 0x1 ;  /* 0x000000040000795c */ /* 0x000fe20000300000 */
.L_x_1219:
[----:B------:R-:W2:Y:S01]  /*2030*/  S2R R3, SR_TID.X ;  /* 0x0000000000037919 */ /* 0x000ea20000002100 */
[----:B------:R-:W-:Y:S02]  /*2040*/  LOP3.LUT R2, R2, 0xfffffff7, RZ, 0xc0, !PT ;  /* 0xfffffff702027812 */ /* 0x000fe400078ec0ff */
[----:B--2---:R-:W-:-:S13]  /*2050*/  LOP3.LUT P2, RZ, R3, 0x7f, RZ, 0xc0, !PT ;  /* 0x0000007f03ff7812 */ /* 0x004fda000784c0ff */
[----:B------:R-:W-:Y:S01]  /*2060*/  @P2 LOP3.LUT R2, R2, 0x8, RZ, 0xfc, !PT ;  /* 0x0000000802022812 */ /* 0x000fe200078efcff */
[----:B-1----:R-:W-:Y:S06]  /*2070*/  @P1 BRA `(.L_x_1220) ;  /* 0x0000000000081947 */ /* 0x002fec0003800000 */
[----:B------:R-:W1:Y:S02]  /*2080*/  SYNCS.PHASECHK.TRANS64.TRYWAIT P1, [R5+URZ+0x33430], R0 ;  /* 0x03343000050075a7 */ /* 0x000e64000802017f */
[----:B-1----:R-:W-:Y:S05]  /*2090*/  @!P1 BRA `(.L_x_1221) ;  /* 0x000001ac002c9947 */ /* 0x002fea0003800000 */
.L_x_1220:
        /* <DEDUP_REMOVED lines=10> */
[----:B------:R-:W-:Y:S01]  /*2140*/  UMOV UR24, UR20 ;  /* 0x0000001400187c82 */ /* 0x000fe20008000000 */
[----:B------:R-:W-:Y:S02]  /*2150*/  UMOV UR7, 0x80000020 ;  /* 0x8000002000077882 */ /* 0x000fe40000000000 */
[----:B------:R-:W-:Y:S01]  /*2160*/  ULOP3.LUT UR50, UR4, 0x10000, URZ, 0xfc, !UPT ;  /* 0x0001000004327892 */ /* 0x000fe2000f8efc3f */
[----:B------:R-:W-:Y:S01]  /*2170*/  UMOV UR11, 0x80000020 ;  /* 0x80000020000b7882 */ /* 0x000fe20000000000 */
[----:B------:R-:W-:-:S02]  /*2180*/  UIADD3 UR12, UR20, 0x202, URZ ;  /* 0x00000202140c7890 */ /* 0x000fc4000fffe03f */
[----:B------:R-:W-:Y:S01]  /*2190*/  UIMAD UR28, UR51, 0x780, UR50 ;  /* 0x00000780331c78a4 */ /* 0x000fe2000f8e0232 */
[----:B------:R-:W-:Y:S01]  /*21a0*/  UMOV UR13, 0x80000020 ;  /* 0x80000020000d7882 */ /* 0x000fe20000000000 */
[----:B------:R-:W-:Y:S02]  /*21b0*/  UMOV UR15, 0x80000020 ;  /* 0x80000020000f7882 */ /* 0x000fe40000000000 */
[----:B------:R-:W-:Y:S02]  /*21c0*/  UIADD3 UR4, UR28, 0x80, URZ ;  /* 0x000000801c047890 */ /* 0x000fe4000fffe03f */
[----:B------:R-:W-:Y:S02]  /*21d0*/  UIADD3 UR5, UR28, 0x100, URZ ;  /* 0x000001001c057890 */ /* 0x000fe4000fffe03f */
[----:B------:R-:W-:Y:S01]  /*21e0*/  UMOV UR26, UR28 ;  /* 0x0000001c001a7c82 */ /* 0x000fe20008000000 */
[----:B------:R-:W-:Y:S01]  /*21f0*/  UIADD3 UR6, UR28, 0x2, URZ ;  /* 0x000000021c067890 */ /* 0x000fe2000fffe03f */
[----:B------:R-:W-:Y:S01]  /*2200*/  QGMMA.64x32x32.F32.E4M3.E4M3 R88, gdesc[UR24], RZ, !UPT, gsb0 ;  /* 0x00600000185879f3 */ /* 0x000fe2000c0008ff */
[----:B------:R-:W-:Y:S01]  /*2210*/  UMOV UR26, UR4 ;  /* 0x00000004001a7c82 */ /* 0x000fe20008000000 */
[----:B------:R-:W-:Y:S01]  /*2220*/  UMOV UR27, 0x80000020 ;  /* 0x80000020001b7882 */ /* 0x000fe20000000000 */
[----:B------:R-:W-:-:S02]  /*2230*/  UIADD3 UR4, UR28, 0x180, URZ ;  /* 0x000001801c047890 */ /* 0x000fc4000fffe03f */
[----:B------:R-:W-:Y:S02]  /*2240*/  UIADD3 UR8, UR28, 0x82, URZ ;  /* 0x000000821c087890 */ /* 0x000fe4000fffe03f */
[----:B------:R-:W-:Y:S01]  /*2250*/  UIADD3 UR9, UR28, 0x102, URZ ;  /* 0x000001021c097890 */ /* 0x000fe2000fffe03f */
[----:B--2---:R-:W-:Y:S01]  /*2260*/  LOP3.LUT P3, RZ, R3, 0x7f, RZ, 0xc0, !PT ;  /* 0x0000007f03ff7812 */ /* 0x004fe2000786c0ff */
[----:B------:R-:W-:Y:S01]  /*2270*/  UIADD3 UR10, UR28, 0x280, URZ ;  /* 0x000002801c0a7890 */ /* 0x000fe2000fffe03f */
[----:B------:R-:W-:Y:S01]  /*2280*/  IMAD.MOV.U32 R3, RZ, RZ, R0 ;  /* 0x000000ffff037224 */ /* 0x000fe200078e0000 */
        /* <DEDUP_REMOVED lines=168> */
[----:B------:R-:W-:Y:S01]  /*2d10*/  IMAD.MOV.U32 R5, RZ, RZ, -0xa0 ;  /* 0xffffff60ff057424 */ /* 0x000fe200078e00ff */
[----:B------:R-:W-:Y:S02]  /*2d20*/  ULDC.64 UR6, c[0x0][0x9e0] ;  /* 0x0002780000067ab9 */ /* 0x000fe40000000a00 */
[----:B------:R-:W-:Y:S01]  /*2d30*/  UISETP.GE.AND UP1, UPT, UR7, 0x1, UPT ;  /* 0x000000010700788c */ /* 0x000fe2000bf26270 */
[----:B------:R-:W0:Y:S01]  /*2d40*/  SHFL.IDX PT, R11, R3, RZ, 0x1c1f ;  /* 0x001c1fff030b7589 */ /* 0x000e2200000e0000 */
[----:B------:R-:W-:Y:S01]  /*2d50*/  IMAD R4, R104, R5, 0xa1 ;  /* 0x000000a168047424 */ /* 0x000fe200078e0205 */
[----:B------:R-:W-:-:S03]  /*2d60*/  @!P3 PRMT R0, RZ, 0x654, R0 ;  /* 0x00000654ff00b816 */ /* 0x000fc60000000000 */
[----:B------:R-:W-:Y:S01]  /*2d70*/  IMAD R5, R19, -0x2, R4 ;  /* 0xfffffffe13057824 */ /* 0x000fe200078e0204 */
[----:B------:R-:W-:Y:S01]  /*2d80*/  PLOP3.LUT P1, PT, PT, PT, UP1, 0x40, 0x0 ;  /* 0x000000000000781c */ /* 0x000fe20003f2e818 */
[----:B------:R-:W-:Y:S02]  /*2d90*/  VIADD R9, R4, 0xffffffff ;  /* 0xffffffff04097836 */ /* 0x000fe40000000000 */
[----:B------:R-:W-:Y:S01]  /*2da0*/  VIADD R10, R5, 0xffffffff ;  /* 0xffffffff050a7836 */ /* 0x000fe20000000000 */
[----:B------:R-:W-:-:S05]  /*2db0*/  IADD3 R6, -R18, R5, R17 ;  /* 0x0000000512067210 */ /* 0x000fca0007ffe111 */
[C---:B------:R-:W-:Y:S02]  /*2dc0*/  VIADD R8, R6.reuse, UR6 ;  /* 0x0000000606087c36 */ /* 0x040fe40008000000 */
[----:B------:R-:W-:-:S04]  /*2dd0*/  VIADD R6, R6, UR10 ;  /* 0x0000000a06067c36 */ /* 0x000fc80008000000 */
[----:B0-----:R-:W-:Y:S01]  /*2de0*/  IMAD.IADD R4, R6, 0x1, R11 ;  /* 0x0000000106047824 */ /* 0x001fe200078e020b */
        /* <DEDUP_REMOVED lines=10> */
[----:B0-----:R-:W-:-:S04]  /*2e90*/  IMAD R0, R104, -0xa0, R17 ;  /* 0xffffff6068007824 */ /* 0x001fc800078e0211 */
[----:B------:R-:W-:-:S04]  /*2ea0*/  VIADD R0, R0, 0xa0 ;  /* 0x000000a000007836 */ /* 0x000fc80000000000 */
[----:B------:R-:W-:-:S05]  /*2eb0*/  IMAD R7, R19, -0x2, R0 ;  /* 0xfffffffe13077824 */ /* 0x000fca00078e0200 */
[----:B------:R-:W-:Y:S01]  /*2ec0*/  VIADDMNMX R0, R11, R8, R7, PT ;  /* 0x000000080b007246 */ /* 0x000fe20003800107 */
[----:B------:R-:W-:Y:S06]  /*2ed0*/  @P1 BRA `(.L_x_1222) ;  /* 0x0000000000541947 */ /* 0x000fec0003800000 */
[----:B------:R-:W-:Y:S01]  /*2ee0*/  IADD3 R5, -R18, R17, R11 ;  /* 0x0000001112057210 */ /* 0x000fe20007ffe10b */
        /* <DEDUP_REMOVED lines=11> */
.L_x_1224:
[----:B------:R-:W-:-:S06]  /*2fa0*/  UISETP.NE.AND UP2, UPT, UR7, 0x1, UPT ;  /* 0x000000010700788c */ /* 0x000fcc000bf45270 */
[----:B------:R-:W-:-:S05]  /*2fb0*/  PLOP3.LUT P1, PT, PT, PT, UP2, 0x80, 0x0 ;  /* 0x000000000000781c */ /* 0x000fca0003f2f028 */
[----:B------:R-:W-:-:S08]  /*2fc0*/  @UP2 ULDC.64 UR10, c[0x0][0x9e8] ;  /* 0x00027a00000a2ab9 */ /* 0x000fd00000000a00 */
[----:B------:R-:W-:-:S05]  /*2fd0*/  @P1 IMAD.HI.U32 R11, R5, UR10, RZ ;  /* 0x0000000a050b1c27 */ /* 0x000fca000f8e00ff */
[----:B------:R-:W-:-:S07]  /*2fe0*/  @P1 SHF.R.U32.HI R5, RZ, UR11, R11 ;  /* 0x0000000bff051c19 */ /* 0x000fce000801160b */
.L_x_1225:
[----:B------:R-:W-:Y:S05]  /*2ff0*/  BSYNC B0 ;  /* 0x0000000000007941 */ /* 0x000fea0003800000 */
.L_x_1223:
[----:B------:R-:W-:-:S05]  /*3000*/  IMAD R5, R5, UR7, R10 ;  /* 0x0000000705057c24 */ /* 0x000fca000f8e020a */
[----:B------:R-:W-:Y:S02]  /*3010*/  VIMNMX R4, R4, R5, !PT ;  /* 0x0000000504047248 */ /* 0x000fe40007fe0100 */
[----:B------:R-:W-:-:S07]  /*3020*/  VIADDMNMX R0, R5, UR7, R0, PT ;  /* 0x0000000705007c46 */ /* 0x000fce000b800100 */
.L_x_1222:
[C---:B------:R-:W-:Y:S01]  /*3030*/  ISETP.GE.AND P1, PT, R9.reuse, 0x2, PT ;  /* 0x000000020900780c */ /* 0x040fe20003f26270 */
[----:B------:R-:W0:Y:S01]  /*3040*/  SHFL.IDX PT, R3, R3, 0x1, 0x1c1f ;  /* 0x003c1f0003037f89 */ /* 0x000e2200000e0000 */
[C---:B------:R-:W-:Y:S02]  /*3050*/  ISETP.GE.AND P3, PT, R9.reuse, 0xa, PT ;  /* 0x0000000a0900780c */ /* 0x040fe40003f66270 */
[----:B------:R-:W-:Y:S02]  /*3060*/  P2R R13, PR, RZ, 0x2 ;  /* 0x00000002ff0d7803 */ /* 0x000fe40000000000 */
[----:B------:R-:W-:Y:S02]  /*3070*/  ISETP.GT.AND P1, PT, R4, 0x1, !P1 ;  /* 0x000000010400780c */ /* 0x000fe40004f24270 */
[----:B------:R-:W-:Y:S02]  /*3080*/  ISETP.GE.AND P2, PT, R9, 0x9, PT ;  /* 0x000000090900780c */ /* 0x000fe40003f46270 */
[----:B------:R-:W-:-:S02]  /*3090*/  ISETP.LT.OR P1, PT, R0, 0x2, P1 ;  /* 0x000000020000780c */ /* 0x000fc40000f21670 */
[----:B------:R-:W-:Y:S02]  /*30a0*/  P2R R14, PR, RZ, 0x4 ;  /* 0x00000004ff0e7803 */ /* 0x000fe40000000000 */
[----:B------:R-:W-:Y:S02]  /*30b0*/  FSEL R89, R89, -INF , !P1 ;  /* 0xff80000059597808 */ /* 0x000fe40004800000 */
[----:B------:R-:W-:Y:S02]  /*30c0*/  ISETP.GT.AND P1, PT, R4, 0x9, !P3 ;  /* 0x000000090400780c */ /* 0x000fe40005f24270 */
[----:B------:R-:W-:Y:S02]  /*30d0*/  P2R R15, PR, RZ, 0x8 ;  /* 0x00000008ff0f7803 */ /* 0x000fe40000000000 */
[----:B------:R-:W-:Y:S02]  /*30e0*/  ISETP.LT.OR P1, PT, R0, 0xa, P1 ;  /* 0x0000000a0000780c */ /* 0x000fe40000f21670 */
[----:B------:R-:W-:-:S02]  /*30f0*/  ISETP.GT.AND P2, PT, R4, 0x8, !P2 ;  /* 0x000000080400780c */ /* 0x000fc40005744270 */
[----:B------:R-:W-:Y:S02]  /*3100*/  ISETP.GE.AND P3, PT, R9, 0x11, PT ;  /* 0x000000110900780c */ /* 0x000fe40003f66270 */
[----:B------:R-:W-:Y:S02]  /*3110*/  FSEL R93, R93, -INF , !P1 ;  /* 0xff8000005d5d7808 */ /* 0x000fe40004800000 */
[----:B------:R-:W-:Y:S02]  /*3120*/  ISETP.LT.OR P2, PT, R0, 0x9, P2 ;  /* 0x000000090000780c */ /* 0x000fe40001741670 */
[----:B------:R-:W-:Y:S02]  /*3130*/  ISETP.GT.AND P1, PT, R4, 0x10, !P3 ;  /* 0x000000100400780c */ /* 0x000fe40005f24270 */
[----:B------:R-:W-:Y:S02]  /*3140*/  FSEL R92, R92, -INF , !P2 ;  /* 0xff8000005c5c7808 */ /* 0x000fe40005000000 */
[----:B------:R-:W-:-:S02]  /*3150*/  ISETP.LT.OR P1, PT, R0, 0x11, P1 ;  /* 0x000000110000780c */ /* 0x000fc40000f21670 */
[C---:B------:R-:W-:Y:S02]  /*3160*/  ISETP.GE.AND P2, PT, R9.reuse, 0x12, PT ;  /* 0x000000120900780c */ /* 0x040fe40003f46270 */
        /* <DEDUP_REMOVED lines=17> */
[C---:B------:R-:W-:Y:S02]  /*3280*/  ISETP.GE.AND P3, PT, R9.reuse, 0x22, PT ;  /* 0x000000220900780c */ /* 0x040fe40003f66270 */
        /* <DEDUP_REMOVED lines=29> */
[C---:B------:R-:W-:Y:S02]  /*3460*/  ISETP.GE.AND P4, PT, R9.reuse, 0x3a, PT ;  /* 0x0000003a0900780c */ /* 0x040fe40003f86270 */
[----:B------:R-:W-:Y:S02]  /*3470*/  ISETP.LT.OR P3, PT, R0, 0x39, P3 ;  /* 0x000000390000780c */ /* 0x000fe40001f61670 */
[----:B------:R-:W-:Y:S02]  /*3480*/  P2R R113, PR, RZ, 0x10 ;  /* 0x00000010ff717803 */ /* 0x000fe40000000000 */
[----:B------:R-:W-:Y:S02]  /*3490*/  FSEL R84, R84, -INF , !P3 ;  /* 0xff80000054547808 */ /* 0x000fe40005800000 */
[----:B------:R-:W-:Y:S02]  /*34a0*/  ISETP.GT.AND P3, PT, R4, 0x39, !P4 ;  /* 0x000000390400780c */ /* 0x000fe40006764270 */
[----:B------:R-:W-:-:S02]  /*34b0*/  ISETP.GE.AND P4, PT, R9, 0x41, PT ;  /* 0x000000410900780c */ /* 0x000fc40003f86270 */
[----:B------:R-:W-:Y:S02]  /*34c0*/  ISETP.LT.OR P3, PT, R0, 0x3a, P3 ;  /* 0x0000003a0000780c */ /* 0x000fe40001f61670 */
        /* <DEDUP_REMOVED lines=119> */
[----:B------:R-:W-:Y:S01]  /*3c40*/  ISETP.GT.AND P6, PT, R4, 0x99, !P6 ;  /* 0x000000990400780c */ /* 0x000fe200077c4270 */
[----:B0-----:R-:W-:-:S03]  /*3c50*/  IMAD.IADD R4, R6, 0x1, R3 ;  /* 0x0000000106047824 */ /* 0x001fc600078e0203 */
[----:B------:R-:W-:Y:S02]  /*3c60*/  ISETP.LT.OR P6, PT, R0, 0x9a, P6 ;  /* 0x0000009a0000780c */ /* 0x000fe400037c1670 */
[----:B------:R-:W-:Y:S02]  /*3c70*/  VIADDMNMX R0, R3, R8, R7, PT ;  /* 0x0000000803007246 */ /* 0x000fe40003800107 */
[----:B------:R-:W-:Y:S02]  /*3c80*/  FSEL R37, R37, -INF , !P6 ;  /* 0xff80000025257808 */ /* 0x000fe40007000000 */
[----:B------:R-:W-:-:S13]  /*3c90*/  PLOP3.LUT P6, PT, PT, PT, UP1, 0x40, 0x0 ;  /* 0x000000000000781c */ /* 0x000fda0003fce818 */
[----:B------:R-:W-:Y:S05]  /*3ca0*/  @P6 BRA `(.L_x_1226) ;  /* 0x00000000005c6947 */ /* 0x000fea0003800000 */
        /* <DEDUP_REMOVED lines=13> */
.L_x_1228:
[----:B------:R-:W-:-:S06]  /*3d80*/  UISETP.NE.AND UP2, UPT, UR7, 0x1, UPT ;  /* 0x000000010700788c */ /* 0x000fcc000bf45270 */
[----:B------:R-:W-:-:S05]  /*3d90*/  PLOP3.LUT P6, PT, PT, PT, UP2, 0x80, 0x0 ;  /* 0x000000000000781c */ /* 0x000fca0003fcf028 */
[----:B------:R-:W-:-:S08]  /*3da0*/  @UP2 ULDC.64 UR10, c[0x0][0x9e8] ;  /* 0x00027a00000a2ab9 */ /* 0x000fd00000000a00 */
[----:B------:R-:W-:Y:S01]  /*3db0*/  @P6 IMAD.HI.U32 R6, R3, UR10, RZ ;  /* 0x0000000a03066c27 */ /* 0x000fe2000f8e00ff */
[----:B------:R-:W-:-:S13]  /*3dc0*/  PLOP3.LUT P6, PT, PT, PT, UP2, 0x80, 0x0 ;  /* 0x000000000000781c */ /* 0x000fda0003fcf028 */
[----:B------:R-:W-:-:S07]  /*3dd0*/  @P6 SHF.R.U32.HI R3, RZ, UR11, R6 ;  /* 0x0000000bff036c19 */ /* 0x000fce0008011606 */
.L_x_1229:
[----:B------:R-:W-:Y:S05]  /*3de0*/  BSYNC B0 ;  /* 0x0000000000007941 */ /* 0x000fea0003800000 */
.L_x_1227:
[----:B------:R-:W-:-:S05]  /*3df0*/  IMAD R3, R3, UR7, R10 ;  /* 0x0000000703037c24 */ /* 0x000fca000f8e020a */
[----:B------:R-:W-:Y:S02]  /*3e00*/  VIMNMX R4, R4, R3, !PT ;  /* 0x0000000304047248 */ /* 0x000fe40007fe0100 */
[----:B------:R-:W-:-:S07]  /*3e10*/  VIADDMNMX R0, R3, UR7, R0, PT ;  /* 0x0000000703007c46 */ /* 0x000fce000b800100 */
.L_x_1226:
        /* <DEDUP_REMOVED lines=202> */
[----:B------:R-:W-:Y:S02]  /*4ac0*/  FMNMX.FTZ R20, R102, R15, !PT ;  /* 0x0000000f66147209 */ /* 0x000fe40007810000 */
[----:B------:R-:W-:Y:S01]  /*4ad0*/  ISETP.NE.AND P6, PT, R132, RZ, PT ;  /* 0x000000ff8400720c */ /* 0x000fe20003fc5270 */
[--C-:B------:R-:W-:Y:S01]  /*4ae0*/  FFMA.FTZ R72, R72, UR37, -R88.reuse ;  /* 0x0000002548487c23 */ /* 0x100fe20008010858 */
[----:B------:R-:W-:Y:S01]  /*4af0*/  FMNMX.FTZ R21, R103, R20, !PT ;  /* 0x0000001467157209 */ /* 0x000fe20007810000 */
[--C-:B------:R-:W-:Y:S01]  /*4b00*/  FFMA.FTZ R14, R73, UR37, -R88.reuse ;  /* 0x00000025490e7c23 */ /* 0x100fe20008010858 */
[----:B------:R-:W-:-:S01]  /*4b10*/  FFMA.FTZ R76, R76, UR37, -R88 ;  /* 0x000000254c4c7c23 */ /* 0x000fc20008010858 */
[----:B------:R0:W-:Y:S01]  /*4b20*/  MUFU.EX2 R13, R72 ;  /* 0x00000048000d7308 */ /* 0x0001e20000000800 */
[----:B------:R-:W-:-:S01]  /*4b30*/  FFMA.FTZ R20, R77, UR37, -R88 ;  /* 0x000000254d147c23 */ /* 0x000fc20008010858 */
[--C-:B------:R-:W-:Y:S01]  /*4b40*/  FFMA.FTZ R80, R80, UR37, -R88.reuse ;  /* 0x0000002550507c23 */ /* 0x100fe20008010858 */
[----:B------:R-:W-:Y:S01]  /*4b50*/  ISETP.GT.AND P1, PT, R4, 0x88, !P6 ;  /* 0x000000880400780c */ /* 0x000fe20007724270 */
[--C-:B------:R-:W-:Y:S01]  /*4b60*/  FFMA.FTZ R84, R84, UR37, -R88.reuse ;  /* 0x0000002554547c23 */ /* 0x100fe20008010858 */
[----:B------:R-:W-:Y:S01]  /*4b70*/  ISETP.NE.AND P2, PT, R11, RZ, PT ;  /* 0x000000ff0b00720c */ /* 0x000fe20003f45270 */
[--C-:B------:R-:W-:Y:S01]  /*4b80*/  FFMA.FTZ R5, R5, UR37, -R88.reuse ;  /* 0x0000002505057c23 */ /* 0x100fe20008010858 */
[----:B------:R-:W-:Y:S01]  /*4b90*/  ISETP.LT.OR P1, PT, R0, 0x89, P1 ;  /* 0x000000890000780c */ /* 0x000fe20000f21670 */
[----:B------:R1:W-:Y:S01]  /*4ba0*/  MUFU.EX2 R15, R76 ;  /* 0x0000004c000f7308 */ /* 0x0003e20000000800 */
[----:B0-----:R-:W-:Y:S01]  /*4bb0*/  FMNMX.FTZ R72, R74, R21, !PT ;  /* 0x000000154a487209 */ /* 0x001fe20007810000 */
[--C-:B------:R-:W-:Y:S01]  /*4bc0*/  FFMA.FTZ R6, R89, UR37, -R88.reuse ;  /* 0x0000002559067c23 */ /* 0x100fe20008010858 */
[----:B------:R-:W-:Y:S01]  /*4bd0*/  FSEL R30, R30, -INF , !P1 ;  /* 0xff8000001e1e7808 */ /* 0x000fe20004800000 */
[--C-:B------:R-:W-:Y:S01]  /*4be0*/  FFMA.FTZ R7, R92, UR37, -R88.reuse ;  /* 0x000000255c077c23 */ /* 0x100fe20008010858 */
[----:B------:R-:W-:Y:S01]  /*4bf0*/  FMNMX.FTZ R21, R75, R72, !PT ;  /* 0x000000484b157209 */ /* 0x000fe20007810000 */
[--C-:B------:R-:W-:Y:S01]  /*4c00*/  FFMA.FTZ R8, R93, UR37, -R88.reuse ;  /* 0x000000255d087c23 */ /* 0x100fe20008010858 */
[----:B------:R-:W-:Y:S01]  /*4c10*/  ISETP.GT.AND P1, PT, R4, 0x89, !P2 ;  /* 0x000000890400780c */ /* 0x000fe20005724270 */
[----:B------:R-:W-:Y:S01]  /*4c20*/  MUFU.EX2 R5, R5 ;  /* 0x0000000500057308 */ /* 0x000fe20000000800 */
[----:B------:R-:W-:Y:S01]  /*4c30*/  FMNMX.FTZ R72, R78, R21, !PT ;  /* 0x000000154e487209 */ /* 0x000fe20007810000 */
[--C-:B------:R-:W-:Y:S01]  /*4c40*/  FFMA.FTZ R10, R97, UR37, -R88.reuse ;  /* 0x00000025610a7c23 */ /* 0x100fe20008010858 */
[----:B------:R-:W-:Y:S01]  /*4c50*/  ISETP.LT.OR P1, PT, R0, 0x8a, P1 ;  /* 0x0000008a0000780c */ /* 0x000fe20000f21670 */
[--C-:B------:R-:W-:Y:S01]  /*4c60*/  FFMA.FTZ R11, R100, UR37, -R88.reuse ;  /* 0x00000025640b7c23 */ /* 0x100fe20008010858 */
[----:B------:R-:W-:Y:S01]  /*4c70*/  FMNMX.FTZ R73, R79, R72, !PT ;  /* 0x000000484f497209 */ /* 0x000fe20007810000 */
[--C-:B------:R-:W-:Y:S01]  /*4c80*/  FFMA.FTZ R72, R81, UR37, -R88.reuse ;  /* 0x0000002551487c23 */ /* 0x100fe20008010858 */
[----:B------:R-:W-:-:S01]  /*4c90*/  FFMA.FTZ R81, R61, UR37, -R88 ;  /* 0x000000253d517c23 */ /* 0x000fc20008010858 */
[----:B------:R0:W-:Y:S01]  /*4ca0*/  MUFU.EX2 R21, R80 ;  /* 0x0000005000157308 */ /* 0x0001e20000000800 */
[----:B-1----:R-:W-:Y:S01]  /*4cb0*/  FMNMX.FTZ R76, R82, R73, !PT ;  /* 0x00000049524c7209 */ /* 0x002fe20007810000 */
[--C-:B------:R-:W-:Y:S01]  /*4cc0*/  FFMA.FTZ R12, R101, UR37, -R88.reuse ;  /* 0x00000025650c7c23 */ /* 0x100fe20008010858 */
[----:B------:R-:W-:Y:S01]  /*4cd0*/  ISETP.NE.AND P6, PT, R9, RZ, PT ;  /* 0x000000ff0900720c */ /* 0x000fe20003fc5270 */
[--C-:B------:R-:W-:Y:S01]  /*4ce0*/  FFMA.FTZ R9, R96, UR37, -R88.reuse ;  /* 0x0000002560097c23 */ /* 0x100fe20008010858 */
[----:B------:R-:W-:Y:S01]  /*4cf0*/  FMNMX.FTZ R73, R83, R76, !PT ;  /* 0x0000004c53497209 */ /* 0x000fe20007810000 */
[--C-:B------:R-:W-:Y:S01]  /*4d00*/  FFMA.FTZ R56, R56, UR37, -R88.reuse ;  /* 0x0000002538387c23 */ /* 0x100fe20008010858 */
[----:B------:R-:W-:Y:S01]  /*4d10*/  ISETP.GT.AND P2, PT, R4, 0x99, !P6 ;  /* 0x000000990400780c */ /* 0x000fe20007744270 */
[----:B------:R-:W1:Y:S01]  /*4d20*/  MUFU.EX2 R6, R6 ;  /* 0x0000000600067308 */ /* 0x000e620000000800 */
        /* <DEDUP_REMOVED lines=8> */
[----:B0-----:R-:W-:Y:S01]  /*4db0*/  FMNMX.FTZ R80, R58, R77, !PT ;  /* 0x0000004d3a507209 */ /* 0x001fe20007810000 */
[--C-:B------:R-:W-:Y:S01]  /*4dc0*/  FFMA.FTZ R65, R65, UR37, -R88.reuse ;  /* 0x0000002541417c23 */ /* 0x100fe20008010858 */
[----:B------:R-:W-:-:S01]  /*4dd0*/  FFMA.FTZ R24, R24, UR37, -R88 ;  /* 0x0000002518187c23 */ /* 0x000fc20008010858 */
[--C-:B------:R-:W-:Y:S01]  /*4de0*/  FFMA.FTZ R25, R25, UR37, -R88.reuse ;  /* 0x0000002519197c23 */ /* 0x100fe20008010858 */
[----:B------:R-:W-:Y:S01]  /*4df0*/  FMNMX.FTZ R77, R59, R80, !PT ;  /* 0x000000503b4d7209 */ /* 0x000fe20007810000 */
[--C-:B------:R-:W-:Y:S01]  /*4e00*/  FFMA.FTZ R28, R28, UR37, -R88.reuse ;  /* 0x000000251c1c7c23 */ /* 0x100fe20008010858 */
[----:B------:R-:W-:-:S01]  /*4e10*/  FFMA.FTZ R29, R29, UR37, -R88 ;  /* 0x000000251d1d7c23 */ /* 0x000fc20008010858 */
[----:B------:R-:W0:Y:S01]  /*4e20*/  MUFU.EX2 R7, R7 ;  /* 0x0000000700077308 */ /* 0x000e220000000800 */
[----:B------:R-:W-:Y:S01]  /*4e30*/  FMNMX.FTZ R80, R62, R77, !PT ;  /* 0x0000004d3e507209 */ /* 0x000fe20007810000 */
[--C-:B--2---:R-:W-:Y:S01]  /*4e40*/  FFMA.FTZ R84, R69, UR37, -R88.reuse ;  /* 0x0000002545547c23 */ /* 0x104fe20008010858 */
[----:B------:R-:W-:-:S01]  /*4e50*/  FFMA.FTZ R32, R32, UR37, -R88 ;  /* 0x0000002520207c23 */ /* 0x000fc20008010858 */
[--C-:B------:R-:W-:Y:S01]  /*4e60*/  FFMA.FTZ R33, R33, UR37, -R88.reuse ;  /* 0x0000002521217c23 */ /* 0x100fe20008010858 */
[----:B------:R-:W-:Y:S01]  /*4e70*/  FMNMX.FTZ R77, R63, R80, !PT ;  /* 0x000000503f4d7209 */ /* 0x000fe20007810000 */
[--C-:B------:R-:W-:Y:S01]  /*4e80*/  FFMA.FTZ R36, R36, UR37, -R88.reuse ;  /* 0x0000002524247c23 */ /* 0x100fe20008010858 */
[----:B------:R-:W-:-:S01]  /*4e90*/  FFMA.FTZ R37, R37, UR37, -R88 ;  /* 0x0000002525257c23 */ /* 0x000fc20008010858 */
[----:B------:R-:W2:Y:S01]  /*4ea0*/  MUFU.EX2 R8, R8 ;  /* 0x0000000800087308 */ /* 0x000ea20000000800 */
[----:B------:R-:W-:-:S04]  /*4eb0*/  FMNMX.FTZ R80, R66, R77, !PT ;  /* 0x0000004d42507209 */ /* 0x000fc80007810000 */
[----:B------:R-:W-:-:S03]  /*4ec0*/  FMNMX.FTZ R77, R67, R80, !PT ;  /* 0x00000050434d7209 */ /* 0x000fc60007810000 */
[----:B------:R-:W3:Y:S01]  /*4ed0*/  MUFU.EX2 R9, R9 ;  /* 0x0000000900097308 */ /* 0x000ee20000000800 */
[----:B------:R-:W-:-:S04]  /*4ee0*/  FMNMX.FTZ R80, R70, R77, !PT ;  /* 0x0000004d46507209 */ /* 0x000fc80007810000 */
[----:B------:R-:W-:-:S03]  /*4ef0*/  FMNMX.FTZ R77, R71, R80, !PT ;  /* 0x00000050474d7209 */ /* 0x000fc60007810000 */
[----:B------:R-:W4:Y:S01]  /*4f00*/  MUFU.EX2 R10, R10 ;  /* 0x0000000a000a7308 */ /* 0x000f220000000800 */
[----:B------:R-:W-:-:S04]  /*4f10*/  FMNMX.FTZ R80, R42, R77, !PT ;  /* 0x0000004d2a507209 */ /* 0x000fc80007810000 */
[----:B------:R-:W-:-:S03]  /*4f20*/  FMNMX.FTZ R61, R43, R80, !PT ;  /* 0x000000502b3d7209 */ /* 0x000fc60007810000 */
[----:B------:R5:W-:Y:S01]  /*4f30*/  MUFU.EX2 R77, R81 ;  /* 0x00000051004d7308 */ /* 0x000be20000000800 */
[----:B------:R-:W-:-:S04]  /*4f40*/  FMNMX.FTZ R80, R46, R61, !PT ;  /* 0x0000003d2e507209 */ /* 0x000fc80007810000 */
[----:B------:R-:W-:-:S03]  /*4f50*/  FMNMX.FTZ R61, R47, R80, !PT ;  /* 0x000000502f3d7209 */ /* 0x000fc60007810000 */
[----:B------:R-:W4:Y:S01]  /*4f60*/  MUFU.EX2 R11, R11 ;  /* 0x0000000b000b7308 */ /* 0x000f220000000800 */
[----:B------:R-:W-:-:S04]  /*4f70*/  FMNMX.FTZ R80, R50, R61, !PT ;  /* 0x0000003d32507209 */ /* 0x000fc80007810000 */
[----:B------:R-:W-:Y:S01]  /*4f80*/  FMNMX.FTZ R61, R51, R80, !PT ;  /* 0x00000050333d7209 */ /* 0x000fe20007810000 */
[----:B------:R-:W-:-:S02]  /*4f90*/  FFMA.FTZ R80, R68, UR37, -R88 ;  /* 0x0000002544507c23 */ /* 0x000fc40008010858 */
[----:B------:R-:W4:Y:S01]  /*4fa0*/  MUFU.EX2 R12, R12 ;  /* 0x0000000c000c7308 */ /* 0x000f220000000800 */
[----:B------:R-:W-:-:S04]  /*4fb0*/  FMNMX.FTZ R68, R54, R61, !PT ;  /* 0x0000003d36447209 */ /* 0x000fc80007810000 */
[----:B-----5:R-:W-:-:S03]  /*4fc0*/  FMNMX.FTZ R81, R55, R68, !PT ;  /* 0x0000004437517209 */ /* 0x020fc60007810000 */
[----:B------:R5:W-:Y:S01]  /*4fd0*/  MUFU.EX2 R61, R80 ;  /* 0x00000050003d7308 */ /* 0x000be20000000800 */
[----:B------:R-:W-:Y:S01]  /*4fe0*/  FMNMX.FTZ R68, R26, R81, !PT ;  /* 0x000000511a447209 */ /* 0x000fe20007810000 */
[--C-:B------:R-:W-:Y:S01]  /*4ff0*/  FFMA.FTZ R81, R41, UR37, -R88.reuse ;  /* 0x0000002529517c23 */ /* 0x100fe20008010858 */
[----:B------:R-:W-:Y:S01]  /*5000*/  FSEL R41, R39, -INF , !P2 ;  /* 0xff80000027297808 */ /* 0x000fe20005000000 */
[--C-:B------:R-:W-:Y:S01]  /*5010*/  FFMA.FTZ R39, R44, UR37, -R88.reuse ;  /* 0x000000252c277c23 */ /* 0x100fe20008010858 */
        /* <DEDUP_REMOVED lines=10> */
[----:B------:R-:W-:-:S01]  /*50c0*/  FFMA.FTZ R52, R53, UR37, -R88 ;  /* 0x0000002535347c23 */ /* 0x000fc20008010858 */
[----:B------:R-:W-:Y:S01]  /*50d0*/  IMAD.U32 R53, RZ, RZ, UR37 ;  /* 0x00000025ff357e24 */ /* 0x000fe2000f8e00ff */
[----:B-----5:R-:W-:Y:S01]  /*50e0*/  FMNMX.FTZ R80, R34, R69, !PT ;  /* 0x0000004522507209 */ /* 0x020fe20007810000 */
[----:B------:R5:W-:Y:S03]  /*50f0*/  MUFU.EX2 R38, R81 ;  /* 0x0000005100267308 */ /* 0x000be60000000800 */
[----:B------:R-:W-:-:S04]  /*5100*/  FMNMX.FTZ R69, R35, R80, !PT ;  /* 0x0000005023457209 */ /* 0x000fc80007810000 */
[----:B------:R-:W-:Y:S01]  /*5110*/  FMNMX.FTZ R0, R40, R69, !PT ;  /* 0x0000004528007209 */ /* 0x000fe20007810000 */
[----:B------:R2:W-:Y:S03]  /*5120*/  MUFU.EX2 R4, R84 ;  /* 0x0000005400047308 */ /* 0x0005e60000000800 */
[----:B------:R-:W-:-:S05]  /*5130*/  FMNMX.FTZ R0, R41, R0, !PT ;  /* 0x0000000029007209 */ /* 0x000fca0007810000 */
[----:B------:R-:W1:Y:S01]  /*5140*/  SHFL.BFLY PT, R69, R0, 0x2, 0x1f ;  /* 0x0c401f0000457f89 */ /* 0x000e6200000e0000 */
[----:B------:R-:W-:Y:S08]  /*5150*/  MUFU.EX2 R14, R14 ;  /* 0x0000000e000e7308 */ /* 0x000ff00000000800 */
        /* <DEDUP_REMOVED lines=12> */
[----:B-----5:R-:W-:Y:S02]  /*5220*/  FSEL R81, R53, RZ, P1 ;  /* 0x000000ff35517208 */ /* 0x020fe40000800000 */
[----:B------:R-:W-:-:S03]  /*5230*/  PLOP3.LUT P1, PT, PT, PT, UP1, 0x40, 0x0 ;  /* 0x000000000000781c */ /* 0x000fc60003f2e818 */
        /* <DEDUP_REMOVED lines=11> */
[----:B------:R-:W-:Y:S01]  /*52f0*/  MUFU.EX2 R53, R53 ;  /* 0x0000003500357308 */ /* 0x000fe20000000800 */
[----:B0-----:R-:W-:-:S01]  /*5300*/  FADD.FTZ R83, R7, R66 ;  /* 0x0000004207537221 */ /* 0x001fc20000010000 */
[--C-:B------:R-:W-:Y:S01]  /*5310*/  FFMA.FTZ R95, R95, UR37, -R81.reuse ;  /* 0x000000255f5f7c23 */ /* 0x100fe20008010851 */
[----:B------:R-:W-:-:S01]  /*5320*/  FFMA.FTZ R69, R98, UR37, -R81 ;  /* 0x0000002562457c23 */ /* 0x000fc20008010851 */
[----:B--2---:R-:W-:Y:S01]  /*5330*/  FFMA.FTZ R84, R99, UR37, -R81 ;  /* 0x0000002563547c23 */ /* 0x004fe20008010851 */
[----:B------:R-:W-:-:S01]  /*5340*/  FADD.FTZ R66, R8, R83 ;  /* 0x0000005308427221 */ /* 0x000fc20000010000 */
[--C-:B------:R-:W-:Y:S01]  /*5350*/  FFMA.FTZ R102, R102, UR37, -R81.reuse ;  /* 0x0000002566667c23 */ /* 0x100fe20008010851 */
[----:B------:R-:W-:-:S01]  /*5360*/  FFMA.FTZ R103, R103, UR37, -R81 ;  /* 0x0000002567677c23 */ /* 0x000fc20008010851 */
[----:B------:R-:W0:Y:S01]  /*5370*/  MUFU.EX2 R80, R80 ;  /* 0x0000005000507308 */ /* 0x000e220000000800 */
[----:B---3--:R-:W-:-:S01]  /*5380*/  FADD.FTZ R83, R9, R66 ;  /* 0x0000004209537221 */ /* 0x008fc20000010000 */
[--C-:B------:R-:W-:Y:S01]  /*5390*/  FFMA.FTZ R74, R74, UR37, -R81.reuse ;  /* 0x000000254a4a7c23 */ /* 0x100fe20008010851 */
[----:B------:R-:W-:-:S01]  /*53a0*/  FFMA.FTZ R75, R75, UR37, -R81 ;  /* 0x000000254b4b7c23 */ /* 0x000fc20008010851 */
[----:B------:R-:W-:Y:S01]  /*53b0*/  FFMA.FTZ R86, R86, UR37, -R81 ;  /* 0x0000002556567c23 */ /* 0x000fe20008010851 */
[----:B----4-:R-:W-:-:S01]  /*53c0*/  FADD.FTZ R66, R10, R83 ;  /* 0x000000530a427221 */ /* 0x010fc20000010000 */
[--C-:B------:R-:W-:Y:S01]  /*53d0*/  FFMA.FTZ R87, R87, UR37, -R81.reuse ;  /* 0x0000002557577c23 */ /* 0x100fe20008010851 */
[----:B------:R-:W-:-:S01]  /*53e0*/  FFMA.FTZ R58, R58, UR37, -R81 ;  /* 0x000000253a3a7c23 */ /* 0x000fc20008010851 */
[----:B------:R-:W1:Y:S01]  /*53f0*/  MUFU.EX2 R94, R94 ;  /* 0x0000005e005e7308 */ /* 0x000e620000000800 */
[----:B------:R-:W-:-:S01]  /*5400*/  FADD.FTZ R89, R11, R66 ;  /* 0x000000420b597221 */ /* 0x000fc20000010000 */
[----:B------:R-:W-:Y:S01]  /*5410*/  F2FP.SATFINITE.E4M3.F32.PACK_AB_MERGE_C R11, R12, R11, RZ ;  /* 0x0000000b0c0b723e */ /* 0x000fe200048070ff */
[----:B------:R-:W-:-:S01]  /*5420*/  FFMA.FTZ R59, R59, UR37, -R81 ;  /* 0x000000253b3b7c23 */ /* 0x000fc20008010851 */
[----:B------:R-:W-:Y:S01]  /*5430*/  FFMA.FTZ R63, R63, UR37, -R81 ;  /* 0x000000253f3f7c23 */ /* 0x000fe20008010851 */
[----:B------:R-:W-:-:S01]  /*5440*/  FADD.FTZ R90, R12, R89 ;  /* 0x000000590c5a7221 */ /* 0x000fc20000010000 */
[----:B------:R-:W-:Y:S01]  /*5450*/  F2FP.SATFINITE.E4M3.F32.PACK_AB_MERGE_C R89, R8, R7, RZ ;  /* 0x000000070859723e */ /* 0x000fe200048070ff */
[----:B------:R-:W-:-:S01]  /*5460*/  FFMA.FTZ R67, R67, UR37, -R81 ;  /* 0x0000002543437c23 */ /* 0x000fc20008010851 */
[----:B------:R-:W2:Y:S01]  /*5470*/  MUFU.EX2 R95, R95 ;  /* 0x0000005f005f7308 */ /* 0x000ea20000000800 */
[----:B0-----:R-:W-:-:S01]  /*5480*/  FADD.FTZ R83, R53, R80 ;  /* 0x0000005035537221 */ /* 0x001fc20000010000 */
[----:B------:R-:W-:Y:S01]  /*5490*/  F2FP.SATFINITE.E4M3.F32.PACK_AB_MERGE_C R216, R6, R5, R89 ;  /* 0x0000000506d8723e */ /* 0x000fe20004807059 */
[----:B------:R-:W-:-:S01]  /*54a0*/  FFMA.FTZ R70, R70, UR37, -R81 ;  /* 0x0000002546467c23 */ /* 0x000fc20008010851 */
[--C-:B------:R-:W-:Y:S01]  /*54b0*/  FFMA.FTZ R71, R71, UR37, -R81.reuse ;  /* 0x0000002547477c23 */ /* 0x100fe20008010851 */
[----:B------:R-:W-:-:S01]  /*54c0*/  FFMA.FTZ R42, R42, UR37, -R81 ;  /* 0x000000252a2a7c23 */ /* 0x000fc20008010851 */
[--C-:B------:R-:W-:Y:S01]  /*54d0*/  FFMA.FTZ R43, R43, UR37, -R81.reuse ;  /* 0x000000252b2b7c23 */ /* 0x100fe20008010851 */
        /* <DEDUP_REMOVED lines=18> */
[----:B0-----:R-:W-:-:S01]  /*5600*/  FADD.FTZ R7, R69, R66 ;  /* 0x0000004245077221 */ /* 0x001fc20000010000 */
        /* <DEDUP_REMOVED lines=8> */
[----:B------:R-:W-:-:S02]  /*5690*/  F2FP.SATFINITE.E4M3.F32.PACK_AB_MERGE_C R94, R95, R94, RZ ;  /* 0x0000005e5f5e723e */ /* 0x000fc400048070ff */
[----:B------:R-:W-:Y:S02]  /*56a0*/  F2FP.SATFINITE.E4M3.F32.PACK_AB_MERGE_C R218, R10, R9, R11 ;  /* 0x000000090ada723e */ /* 0x000fe4000480700b */
[----:B------:R-:W-:Y:S02]  /*56b0*/  F2FP.SATFINITE.E4M3.F32.PACK_AB_MERGE_C R212, R14, R13, R15 ;  /* 0x0000000d0ed4723e */ /* 0x000fe4000480700f */
[----:B------:R-:W1:Y:S01]  /*56c0*/  MUFU.EX2 R74, R74 ;  /* 0x0000004a004a7308 */ /* 0x000e620000000800 */
[----:B--2---:R-:W-:-:S01]  /*56d0*/  FADD.FTZ R8, R102, R7 ;  /* 0x0000000766087221 */ /* 0x004fc20000010000 */
[----:B------:R-:W-:Y:S01]  /*56e0*/  FADD.FTZ R7, R21, R12 ;  /* 0x0000000c15077221 */ /* 0x000fe20000010000 */
[----:B------:R-:W-:-:S05]  /*56f0*/  F2FP.SATFINITE.E4M3.F32.PACK_AB_MERGE_C R217, R80, R53, R94 ;  /* 0x0000003550d9723e */ /* 0x000fca000480705e */
[----:B------:R-:W2:Y:S01]  /*5700*/  MUFU.EX2 R75, R75 ;  /* 0x0000004b004b7308 */ /* 0x000ea20000000800 */
[----:B0-----:R-:W-:-:S01]  /*5710*/  FADD.FTZ R5, R103, R8 ;  /* 0x0000000867057221 */ /* 0x001fc20000010000 */
[----:B------:R-:W-:Y:S01]  /*5720*/  FADD.FTZ R8, R72, R7 ;  /* 0x0000000748087221 */ /* 0x000fe20000010000 */
[----:B------:R-:W-:-:S04]  /*5730*/  F2FP.SATFINITE.E4M3.F32.PACK_AB_MERGE_C R102, R103, R102, RZ ;  /* 0x000000666766723e */ /* 0x000fc800048070ff */
[----:B------:R-:W-:Y:S01]  /*5740*/  F2FP.SATFINITE.E4M3.F32.PACK_AB_MERGE_C R219, R84, R69, R102 ;  /* 0x0000004554db723e */ /* 0x000fe20004807066 */
[----:B------:R-:W0:Y:S01]  /*5750*/  MUFU.EX2 R85, R85 ;  /* 0x0000005500557308 */ /* 0x000e220000000800 */
[----:B-1----:R-:W-:-:S01]  /*5760*/  FADD.FTZ R6, R74, R5 ;  /* 0x000000054a067221 */ /* 0x002fc20000010000 */
[----:B------:R-:W-:Y:S01]  /*5770*/  FADD.FTZ R5, R73, R8 ;  /* 0x0000000849057221 */ /* 0x000fe20000010000 */
[----:B------:R-:W-:Y:S02]  /*5780*/  F2FP.SATFINITE.E4M3.F32.PACK_AB_MERGE_C R8, R77, R60, RZ ;  /* 0x0000003c4d08723e */ /* 0x000fe400048070ff */
[C---:B------:R-:W-:Y:S01]  /*5790*/  F2FP.SATFINITE.E4M3.F32.PACK_AB_MERGE_C R73, R76.reuse, R73, RZ ;  /* 0x000000494c49723e */ /* 0x040fe200048070ff */
[----:B------:R-:W-:-:S01]  /*57a0*/  FADD.FTZ R7, R76, R5 ;  /* 0x000000054c077221 */ /* 0x000fc20000010000 */
[----:B------:R-:W-:Y:S01]  /*57b0*/  F2FP.SATFINITE.E4M3.F32.PACK_AB_MERGE_C R208, R57, R56, R8 ;  /* 0x0000003839d0723e */ /* 0x000fe20004807008 */
[----:B------:R-:W1:Y:S01]  /*57c0*/  MUFU.EX2 R88, R88 ;  /* 0x0000005800587308 */ /* 0x000e620000000800 */
[----:B--2---:R-:W-:-:S01]  /*57d0*/  FADD.FTZ R6, R75, R6 ;  /* 0x000000064b067221 */ /* 0x004fc20000010000 */
[----:B------:R-:W-:-:S06]  /*57e0*/  F2FP.SATFINITE.E4M3.F32.PACK_AB_MERGE_C R214, R72, R21, R73 ;  /* 0x0000001548d6723e */ /* 0x000fcc0004807049 */
[----:B------:R-:W2:Y:S01]  /*57f0*/  MUFU.EX2 R78, R78 ;  /* 0x0000004e004e7308 */ /* 0x000ea20000000800 */
[----:B0-----:R-:W-:-:S01]  /*5800*/  FADD.FTZ R5, R85, R6 ;  /* 0x0000000655057221 */ /* 0x001fc20000010000 */
[----:B------:R-:W-:-:S04]  /*5810*/  FADD.FTZ R6, R56, R7 ;  /* 0x0000000738067221 */ /* 0x000fc80000010000 */
[----:B------:R-:W-:Y:S02]  /*5820*/  FADD.FTZ R7, R57, R6 ;  /* 0x0000000639077221 */ /* 0x000fe40000010000 */
        /* <DEDUP_REMOVED lines=11> */
[----:B------:R-:W-:Y:S02]  /*58e0*/  FADD.FTZ R8, R65, R8 ;  /* 0x0000000841087221 */ /* 0x000fe40000010000 */
[----:B------:R-:W2:Y:S01]  /*58f0*/  MUFU.EX2 R87, R87 ;  /* 0x0000005700577308 */ /* 0x000ea20000000800 */
[----:B0-----:R-:W-:-:S01]  /*5900*/  FADD.FTZ R5, R79, R6 ;  /* 0x000000064f057221 */ /* 0x001fc20000010000 */
[----:B------:R-:W-:-:S04]  /*5910*/  FADD.FTZ R61, R61, R8 ;  /* 0x000000083d3d7221 */ /* 0x000fc80000010000 */
[----:B------:R-:W-:Y:S02]  /*5920*/  FADD.FTZ R4, R4, R61 ;  /* 0x0000003d04047221 */ /* 0x000fe40000010000 */
[----:B------:R-:W0:Y:S01]  /*5930*/  MUFU.EX2 R58, R58 ;  /* 0x0000003a003a7308 */ /* 0x000e220000000800 */
[----:B-1----:R-:W-:-:S07]  /*5940*/  FADD.FTZ R6, R86, R5 ;  /* 0x0000000556067221 */ /* 0x002fce0000010000 */
        /* <DEDUP_REMOVED lines=10> */
[----:B------:R-:W-:Y:S01]  /*59f0*/  MUFU.EX2 R39, R39 ;  /* 0x0000002700277308 */ /* 0x000fe20000000800 */
[----:B0-----:R-:W-:-:S01]  /*5a00*/  FADD.FTZ R5, R63, R6 ;  /* 0x000000063f057221 */ /* 0x001fc20000010000 */
[----:B------:R-:W-:-:S04]  /*5a10*/  F2FP.SATFINITE.E4M3.F32.PACK_AB_MERGE_C R63, R63, R82, RZ ;  /* 0x000000523f3f723e */ /* 0x000fc800048070ff */
[----:B------:R-:W-:Y:S02]  /*5a20*/  F2FP.SATFINITE.E4M3.F32.PACK_AB_MERGE_C R209, R59, R58, R63 ;  /* 0x0000003a3bd1723e */ /* 0x000fe4000480703f */
[----:B------:R-:W0:Y:S01]  /*5a30*/  MUFU.EX2 R44, R44 ;  /* 0x0000002c002c7308 */ /* 0x000e220000000800 */
[----:B-1----:R-:W-:-:S07]  /*5a40*/  FADD.FTZ R6, R62, R5 ;  /* 0x000000053e067221 */ /* 0x002fce0000010000 */
[----:B------:R-:W1:Y:S08]  /*5a50*/  MUFU.EX2 R67, R67 ;  /* 0x0000004300437308 */ /* 0x000e700000000800 */
[----:B------:R-:W2:Y:S01]  /*5a60*/  MUFU.EX2 R31, R31 ;  /* 0x0000001f001f7308 */ /* 0x000ea20000000800 */
[----:B0-----:R-:W-:-:S07]  /*5a70*/  F2FP.SATFINITE.E4M3.F32.PACK_AB_MERGE_C R7, R44, R39, RZ ;  /* 0x000000272c07723e */ /* 0x001fce00048070ff */
[----:B------:R-:W0:Y:S01]  /*5a80*/  MUFU.EX2 R70, R70 ;  /* 0x0000004600467308 */ /* 0x000e220000000800 */
[----:B-1----:R-:W-:-:S07]  /*5a90*/  FADD.FTZ R5, R67, R6 ;  /* 0x0000000643057221 */ /* 0x002fce0000010000 */
[----:B------:R-:W1:Y:S01]  /*5aa0*/  MUFU.EX2 R71, R71 ;  /* 0x0000004700477308 */ /* 0x000e620000000800 */
[----:B--2---:R-:W-:Y:S01]  /*5ab0*/  F2FP.SATFINITE.E4M3.F32.PACK_AB_MERGE_C R204, R38, R31, R7 ;  /* 0x0000001f26cc723e */ /* 0x004fe20004807007 */
        /* <DEDUP_REMOVED lines=8> */
[----:B------:R-:W-:-:S04]  /*5b40*/  F2FP.SATFINITE.E4M3.F32.PACK_AB_MERGE_C R70, R71, R70, RZ ;  /* 0x000000464746723e */ /* 0x000fc800048070ff */
[----:B------:R-:W-:Y:S02]  /*5b50*/  F2FP.SATFINITE.E4M3.F32.PACK_AB_MERGE_C R211, R67, R62, R70 ;  /* 0x0000003e43d3723e */ /* 0x000fe40004807046 */
[----:B------:R-:W1:Y:S01]  /*5b60*/  MUFU.EX2 R46, R46 ;  /* 0x0000002e002e7308 */ /* 0x000e620000000800 */
[----:B--2---:R-:W-:-:S07]  /*5b70*/  FADD.FTZ R4, R42, R5 ;  /* 0x000000052a047221 */ /* 0x004fce0000010000 */
[----:B------:R-:W-:Y:S01]  /*5b80*/  MUFU.EX2 R49, R49 ;  /* 0x0000003100317308 */ /* 0x000fe20000000800 */
[----:B0-----:R-:W-:-:S07]  /*5b90*/  FADD.FTZ R7, R43, R4 ;  /* 0x000000042b077221 */ /* 0x001fce0000010000 */
        /* <DEDUP_REMOVED lines=54> */
[----:B------:R-:W-:Y:S01]  /*5f00*/  MUFU.EX2 R40, R40 ;  /* 0x0000002800287308 */ /* 0x000fe20000000800 */
[----:B-1----:R-:W-:-:S01]  /*5f10*/  FADD.FTZ R4, R34, R5 ;  /* 0x0000000522047221 */ /* 0x002fc20000010000 */
        /* <DEDUP_REMOVED lines=20> */
.L_x_1231:
[----:B------:R-:W-:-:S11]  /*6060*/  UISETP.NE.AND UP2, UPT, UR7, 0x1, UPT ;  /* 0x000000010700788c */ /* 0x000fd6000bf45270 */
[----:B------:R-:W-:Y:S02]  /*6070*/  @UP2 ULDC.64 UR10, c[0x0][0x9e8] ;  /* 0x00027a00000a2ab9 */ /* 0x000fe40000000a00 */
[----:B------:R-:W-:-:S04]  /*6080*/  UIMAD.WIDE.U32 UR14, UR18, UR10, URZ ;  /* 0x0000000a120e72a5 */ /* 0x000fc8000f8e003f */
[----:B------:R-:W-:-:S12]  /*6090*/  @UP2 USHF.R.U32.HI UR18, URZ, UR11, UR15 ;  /* 0x0000000b3f122299 */ /* 0x000fd8000801160f */
.L_x_1232:
[----:B------:R-:W-:-:S04]  /*60a0*/  UIMAD UR7, UR18, UR7, UR7 ;  /* 0x00000007120772a4 */ /* 0x000fc8000f8e0207 */
[----:B------:R-:W-:-:S04]  /*60b0*/  UISETP.LT.AND UP2, UPT, UR6, UR7, UPT ;  /* 0x000000070600728c */ /* 0x000fc8000bf41270 */
[----:B------:R-:W-:-:S12]  /*60c0*/  USEL UR6, UR6, UR7, UP2 ;  /* 0x0000000706067287 */ /* 0x000fd80009000000 */
.L_x_1230:
        /* <DEDUP_REMOVED lines=59> */
.L_x_1251:
        /* <DEDUP_REMOVED lines=9> */
.L_x_1235:
[----:B------:R-:W-:Y:S01]  /*6510*/  ULEA UR6, UR58, UR41, 0x3 ;  /* 0x000000293a067291 */ /* 0x000fe2000f8e183f */
[----:B------:R-:W-:-:S05]  /*6520*/  IMAD.U32 R7, RZ, RZ, UR57 ;  /* 0x00000039ff077e24 */ /* 0x000fca000f8e00ff */
[----:B------:R-:W-:-:S04]  /*6530*/  SHF.L.U32 R7, R7, 0x1f, RZ ;  /* 0x0000001f07077819 */ /* 0x000fc800000006ff */
[----:B------:R0:W1:Y:S01]  /*6540*/  SYNCS.PHASECHK.TRANS64.TRYWAIT P1, [UR6+0x33430], R7 ;  /* 0x03343007ff0075a7 */ /* 0x0000620008020146 */
[----:B------:R-:W-:Y:S05]  /*6550*/  @!P0 BRA `(.L_x_1236) ;  /* 0x0000000000048947 */ /* 0x000fea0003800000 */
[----:B------:R-:W-:Y:S01]  /*6560*/  BPT.TRAP 0x1 ;  /* 0x000000040000795c */ /* 0x000fe20000300000 */
.L_x_1236:
[----:B-1----:R-:W-:Y:S05]  /*6570*/  @P1 BRA `(.L_x_1234) ;  /* 0x0000000000081947 */ /* 0x002fea0003800000 */
[----:B------:R-:W1:Y:S02]  /*6580*/  SYNCS.PHASECHK.TRANS64.TRYWAIT P1, [UR6+0x33430], R7 ;  /* 0x03343007ff0075a7 */ /* 0x000e640008020146 */
[----:B-1----:R-:W-:Y:S05]  /*6590*/  @!P1 BRA `(.L_x_1237) ;  /* 0x0000016800009947 */ /* 0x002fea0003800000 */
.L_x_1234:
[----:B-1----:R-:W1:Y:S01]  /*65a0*/  S2R R8, SR_TID.X ;  /* 0x0000000000087919 */ /* 0x002e620000002100 */
[----:B------:R-:W-:Y:S01]  /*65b0*/  UIMAD UR60, UR58, 0x780, UR50 ;  /* 0x000007803a3c78a4 */ /* 0x000fe2000f8e0232 */
[----:B------:R-:W-:Y:S01]  /*65c0*/  UMOV UR27, 0x80000020 ;  /* 0x80000020001b7882 */ /* 0x000fe20000000000 */
[----:B------:R-:W-:Y:S02]  /*65d0*/  UMOV UR28, UR24 ;  /* 0x00000018001c7c82 */ /* 0x000fe40008000000 */
[----:B------:R-:W-:Y:S01]  /*65e0*/  UIADD3 UR30, UR60, 0x80, URZ ;  /* 0x000000803c1e7890 */ /* 0x000fe2000fffe03f */
[----:B------:R-:W-:Y:S02]  /*65f0*/  UMOV UR29, UR25 ;  /* 0x00000019001d7c82 */ /* 0x000fe40008000000 */
[----:B------:R-:W-:Y:S01]  /*6600*/  UMOV UR26, UR60 ;  /* 0x0000003c001a7c82 */ /* 0x000fe20008000000 */
[----:B------:R-:W-:Y:S01]  /*6610*/  UMOV UR31, 0x80000020 ;  /* 0x80000020001f7882 */ /* 0x000fe20000000000 */
[----:B------:R-:W-:Y:S01]  /*6620*/  UIADD3 UR34, UR60, 0x100, URZ ;  /* 0x000001003c227890 */ /* 0x000fe2000fffe03f */
[----:B------:R-:W-:Y:S01]  /*6630*/  UMOV UR32, UR24 ;  /* 0x0000001800207c82 */ /* 0x000fe20008000000 */
[----:B------:R-:W-:Y:S01]  /*6640*/  UMOV UR33, UR25 ;  /* 0x0000001900217c82 */ /* 0x000fe20008000000 */
        /* <DEDUP_REMOVED lines=11> */
[----:B-1----:R-:W-:-:S05]  /*6700*/  SHF.R.U32.HI R8, RZ, 0x7, R8 ;  /* 0x00000007ff087819 */ /* 0x002fca0000011608 */
        /* <DEDUP_REMOVED lines=165> */
.L_x_1239:
[----:B------:R-:W-:Y:S01]  /*7160*/  ULEA UR6, UR51, UR41, 0x3 ;  /* 0x0000002933067291 */ /* 0x000fe2000f8e183f */
[----:B------:R-:W-:-:S05]  /*7170*/  IMAD.U32 R7, RZ, RZ, UR45 ;  /* 0x0000002dff077e24 */ /* 0x000fca000f8e00ff */
[----:B------:R-:W-:-:S04]  /*7180*/  SHF.L.U32 R7, R7, 0x1f, RZ ;  /* 0x0000001f07077819 */ /* 0x000fc800000006ff */
[----:B------:R0:W1:Y:S01]  /*7190*/  SYNCS.PHASECHK.TRANS64.TRYWAIT P1, [UR6+0x33450], R7 ;  /* 0x03345007ff0075a7 */ /* 0x0000620008020146 */
[----:B------:R-:W-:Y:S05]  /*71a0*/  @!P0 BRA `(.L_x_1240) ;  /* 0x0000000000048947 */ /* 0x000fea0003800000 */
[----:B------:R-:W-:Y:S01]  /*71b0*/  BPT.TRAP 0x1 ;  /* 0x000000040000795c */ /* 0x000fe20000300000 */
.L_x_1240:
[----:B-1----:R-:W-:Y:S05]  /*71c0*/  @P1 BRA `(.L_x_1238) ;  /* 0x0000000000081947 */ /* 0x002fea0003800000 */
[----:B------:R-:W1:Y:S02]  /*71d0*/  SYNCS.PHASECHK.TRANS64.TRYWAIT P1, [UR6+0x33450], R7 ;  /* 0x03345007ff0075a7 */ /* 0x000e640008020146 */
[----:B-1----:R-:W-:Y:S05]  /*71e0*/  @!P1 BRA `(.L_x_1241) ;  /* 0x0000015c00049947 */ /* 0x002fea0003800000 */
.L_x_1238:
[----:B------:R-:W-:Y:S01]  /*71f0*/  UIADD3 UR6, UR41, 0x200, URZ ;  /* 0x0000020029067890 */ /* 0x000fe2000fffe03f */
[----:B------:R-:W-:Y:S01]  /*7200*/  WARPGROUP.ARRIVE ;  /* 0x00000000000079c5 */ /* 0x000fe20000000000 */
[----:B------:R-:W-:-:S05]  /*7210*/  UMOV UR7, 0xc0000010 ;  /* 0xc000001000077882 */ /* 0x000fca0000000000 */
[----:B------:R-:W2:Y:S01]  /*7220*/  S2R R9, SR_TID.X ;  /* 0x0000000000097919 */ /* 0x000ea20000002100 */
[----:B------:R-:W-:Y:S01]  /*7230*/  USHF.R.U32.HI UR6, URZ, 0x4, UR6 ;  /* 0x000000043f067899 */ /* 0x000fe20008011606 */
[----:B------:R-:W-:Y:S01]  /*7240*/  PLOP3.LUT P1, PT, PT, PT, UP0, 0x80, 0x0 ;  /* 0x000000000000781c */ /* 0x000fe20003f2f008 */
[----:B------:R-:W-:Y:S01]  /*7250*/  VIADD R14, R22, UR36 ;  /* 0x00000024160e7c36 */ /* 0x000fe20008000000 */
[----:B------:R-:W-:Y:S01]  /*7260*/  PLOP3.LUT P2, PT, PT, PT, UP0, 0x80, 0x0 ;  /* 0x000000000000781c */ /* 0x000fe20003f4f008 */
[----:B------:R-:W-:Y:S01]  /*7270*/  ULOP3.LUT UR6, UR6, 0x3fff, URZ, 0xc0, !UPT ;  /* 0x00003fff06067892 */ /* 0x000fe2000f8ec03f */
[----:B------:R-:W-:Y:S02]  /*7280*/  IMAD R15, R4, -0xa0, RZ ;  /* 0xffffff60040f7824 */ /* 0x000fe400078e02ff */
[----:B01----:R-:W-:Y:S01]  /*7290*/  IMAD.U32 R7, RZ, RZ, UR58 ;  /* 0x0000003aff077e24 */ /* 0x003fe2000f8e00ff */
[----:B------:R-:W-:Y:S01]  /*72a0*/  ULOP3.LUT UR6, UR6, 0x10000, URZ, 0xfc, !UPT ;  /* 0x0001000006067892 */ /* 0x000fe2000f8efc3f */
[----:B------:R-:W-:-:S03]  /*72b0*/  VIADD R10, R15, 0x1 ;  /* 0x000000010f0a7836 */ /* 0x000fc60000000000 */
[----:B------:R-:W-:Y:S01]  /*72c0*/  UIMAD UR10, UR51, 0x780, UR6 ;  /* 0x00000780330a78a4 */ /* 0x000fe2000f8e0206 */
[----:B------:R-:W-:-:S05]  /*72d0*/  IMAD R10, R19, -0x2, R10 ;  /* 0xfffffffe130a7824 */ /* 0x000fca00078e020a */
[----:B------:R-:W-:Y:S01]  /*72e0*/  IADD3 R12, -R18, R10, R17 ;  /* 0x0000000a120c7210 */ /* 0x000fe20007ffe111 */
[----:B------:R-:W-:Y:S02]  /*72f0*/  UMOV UR6, UR10 ;  /* 0x0000000a00067c82 */ /* 0x000fe40008000000 */
[----:B------:R-:W-:Y:S01]  /*7300*/  QGMMA.64x192x32.F32.E4M3.E4M3 R24, R216, gdesc[UR4], R24, gsb0 ;  /* 0x02e00004d8187df3 */ /* 0x000fe20008000818 */
[----:B------:R-:W-:Y:S01]  /*7310*/  UIADD3 UR6, UR10, 0x180, URZ ;  /* 0x000001800a067890 */ /* 0x000fe2000fffe03f */
[----:B------:R-:W-:Y:S01]  /*7320*/  VIADD R13, R12, UR56 ;  /* 0x000000380c0d7c36 */ /* 0x000fe20008000000 */
[----:B------:R-:W-:Y:S01]  /*7330*/  UMOV UR7, 0xc0000010 ;  /* 0xc000001000077882 */ /* 0x000fe20000000000 */
[----:B--2---:R-:W-:Y:S02]  /*7340*/  LOP3.LUT P3, RZ, R9, 0x7f, RZ, 0xc0, !PT ;  /* 0x0000007f09ff7812 */ /* 0x004fe4000786c0ff */
[----:B------:R-:W-:-:S11]  /*7350*/  SHF.R.U32.HI R9, RZ, 0x7, R9 ;  /* 0x00000007ff097819 */ /* 0x000fd60000011609 */
        /* <DEDUP_REMOVED lines=26> */
[----:B------:R-:W-:Y:S01]  /*7500*/  ULOP3.LUT UR6, URZ, UR55, URZ, 0x33, !UPT ;  /* 0x000000373f067292 */ /* 0x000fe2000f8e333f */
[----:B------:R-:W-:-:S03]  /*7510*/  IADD3 R8, -R9, 0xb, RZ ;  /* 0x0000000b09087810 */ /* 0x000fc60007ffe1ff */
[----:B------:R-:W0:Y:S02]  /*7520*/  SHFL.IDX PT, R20, R14, RZ, 0x1c1f ;  /* 0x001c1fff0e147589 */ /* 0x000e2400000e0000 */
[----:B------:R-:W-:Y:S02]  /*7530*/  VIADD R12, R12, UR6 ;  /* 0x000000060c0c7c36 */ /* 0x000fe40008000000 */
[----:B0-----:R-:W-:Y:S01]  /*7540*/  IMAD.IADD R11, R13, 0x1, R20 ;  /* 0x000000010d0b7824 */ /* 0x001fe200078e0214 */
[----:B------:R-:W-:Y:S02]  /*7550*/  WARPGROUP.DEPBAR.LE gsb0, 0x0 ;  /* 0x00008000000079c5 */ /* 0x000fe40000010000 */
[----:B------:R0:W-:Y:S06]  /*7560*/  BAR.ARV R8, 0x100 ;  /* 0x000400080000751d */ /* 0x0001ec0000002000 */
[----:B------:R1:W-:Y:S02]  /*7570*/  @!P3 SYNCS.ARRIVE.TRANS64.RED.A1T0 RZ, [R7+URZ], RZ ;  /* 0x000000ff07ffb9a7 */ /* 0x0003e4000810043f */
[----:B-1----:R-:W-:-:S02]  /*7580*/  VIADD R7, R10, 0xffffffff ;  /* 0xffffffff0a077836 */ /* 0x002fc40000000000 */
[----:B------:R-:W-:Y:S01]  /*7590*/  IMAD.IADD R10, R12, 0x1, R20 ;  /* 0x000000010c0a7824 */ /* 0x000fe200078e0214 */
[----:B0-----:R-:W-:Y:S06]  /*75a0*/  @P1 BRA `(.L_x_1242) ;  /* 0x0000000000541947 */ /* 0x001fec0003800000 */
[----:B------:R-:W-:Y:S01]  /*75b0*/  IADD3 R20, -R18, R17, R20 ;  /* 0x0000001112147210 */ /* 0x000fe20007ffe114 */
        /* <DEDUP_REMOVED lines=11> */
.L_x_1244:
[----:B------:R-:W-:-:S05]  /*7670*/  IMAD.U32 R200, RZ, RZ, UR54 ;  /* 0x00000036ffc87e24 */ /* 0x000fca000f8e00ff */
[----:B------:R-:W-:-:S13]  /*7680*/  ISETP.NE.AND P1, PT, R200, 0x1, PT ;  /* 0x00000001c800780c */ /* 0x000fda0003f25270 */
[----:B------:R-:W0:Y:S02]  /*7690*/  @P1 LDC.64 R8, c[0x0][0x9e8] ;  /* 0x00027a00ff081b82 */ /* 0x000e240000000a00 */
[----:B0-----:R-:W-:-:S05]  /*76a0*/  @P1 IMAD.HI.U32 R8, R20, R8, RZ ;  /* 0x0000000814081227 */ /* 0x001fca00078e00ff */
[----:B------:R-:W-:-:S07]  /*76b0*/  @P1 SHF.R.U32.HI R20, RZ, R9, R8 ;  /* 0x00000009ff141219 */ /* 0x000fce0000011608 */
.L_x_1245:
[----:B------:R-:W-:Y:S05]  /*76c0*/  BSYNC B0 ;  /* 0x0000000000007941 */ /* 0x000fea0003800000 */
.L_x_1243:
[----:B------:R-:W-:-:S05]  /*76d0*/  IMAD R20, R20, R200, R7 ;  /* 0x000000c814147224 */ /* 0x000fca00078e0207 */
[----:B------:R-:W-:Y:S02]  /*76e0*/  VIADDMNMX R11, R20, R200, R11, PT ;  /* 0x000000c8140b7246 */ /* 0x000fe4000380010b */
[----:B------:R-:W-:-:S07]  /*76f0*/  VIMNMX R10, R10, R20, !PT ;  /* 0x000000140a0a7248 */ /* 0x000fce0007fe0100 */
.L_x_1242:
[C---:B------:R-:W-:Y:S02]  /*7700*/  ISETP.GE.AND P1, PT, R15.reuse, 0x2, PT ;  /* 0x000000020f00780c */ /* 0x040fe40003f26270 */
        /* <DEDUP_REMOVED lines=246> */
.L_x_1248:
[----:B------:R-:W-:-:S05]  /*8670*/  IMAD.U32 R14, RZ, RZ, UR54 ;  /* 0x00000036ff0e7e24 */ /* 0x000fca000f8e00ff */
[----:B------:R-:W-:-:S13]  /*8680*/  ISETP.NE.AND P6, PT, R14, 0x1, PT ;  /* 0x000000010e00780c */ /* 0x000fda0003fc5270 */
[----:B------:R-:W0:Y:S02]  /*8690*/  @P6 LDC.64 R8, c[0x0][0x9e8] ;  /* 0x00027a00ff086b82 */ /* 0x000e240000000a00 */
[----:B0-----:R-:W-:-:S05]  /*86a0*/  @P6 IMAD.HI.U32 R8, R10, R8, RZ ;  /* 0x000000080a086227 */ /* 0x001fca00078e00ff */
[----:B------:R-:W-:-:S07]  /*86b0*/  @P6 SHF.R.U32.HI R10, RZ, R9, R8 ;  /* 0x00000009ff0a6219 */ /* 0x000fce0000011608 */
.L_x_1249:
[----:B------:R-:W-:Y:S05]  /*86c0*/  BSYNC B0 ;  /* 0x0000000000007941 */ /* 0x000fea0003800000 */
.L_x_1247:
[----:B------:R-:W-:-:S05]  /*86d0*/  IMAD R7, R10, R14, R7 ;  /* 0x0000000e0a077224 */ /* 0x000fca00078e0207 */
[----:B------:R-:W-:Y:S02]  /*86e0*/  VIADDMNMX R13, R7, R14, R13, PT ;  /* 0x0000000e070d7246 */ /* 0x000fe4000380010d */
[----:B------:R-:W-:-:S07]  /*86f0*/  VIMNMX R12, R12, R7, !PT ;  /* 0x000000070c0c7248 */ /* 0x000fce0007fe0100 */
.L_x_1246:
        /* <DEDUP_REMOVED lines=72> */
[C---:B------:R-:W-:Y:S02]  /*8b80*/  ISETP.LT.OR P1, PT, R13.reuse, 0x49, P1 ;  /* 0x000000490d00780c */ /* 0x040fe40000f21670 */
        /* <DEDUP_REMOVED lines=23> */
[C---:B------:R-:W-:Y:S02]  /*8d00*/  ISETP.GT.AND P1, PT, R12.reuse, 0x58, !P1 ;  /* 0x000000580c00780c */ /* 0x040fe40004f24270 */
[----:B------:R-:W-:Y:S01]  /*8d10*/  FMNMX.FTZ R10, R133, R8, !PT ;  /* 0x00000008850a7209 */ /* 0x000fe20007810000 */
[----:B------:R-:W-:Y:S01]  /*8d20*/  IMAD.U32 R8, RZ, RZ, UR37 ;  /* 0x00000025ff087e24 */ /* 0x000fe2000f8e00ff */
        /* <DEDUP_REMOVED lines=13> */
[C---:B------:R-:W-:Y:S02]  /*8e00*/  ISETP.GT.AND P1, PT, R12.reuse, 0x60, !P1 ;  /* 0x000000600c00780c */ /* 0x040fe40004f24270 */
[----:B------:R-:W-:Y:S02]  /*8e10*/  ISETP.GT.AND P5, PT, R12, 0x98, !P5 ;  /* 0x000000980c00780c */ /* 0x000fe40006fa4270 */
[----:B------:R-:W-:Y:S02]  /*8e20*/  ISETP.LT.OR P1, PT, R13, 0x61, P1 ;  /* 0x000000610d00780c */ /* 0x000fe40000f21670 */
[----:B0-----:R-:W-:-:S02]  /*8e30*/  FMNMX.FTZ R14, R10, R7, !PT ;  /* 0x000000070a0e7209 */ /* 0x001fc40007810000 */
[----:B------:R-:W-:Y:S02]  /*8e40*/  FSEL R138, R138, -INF , !P1 ;  /* 0xff8000008a8a7808 */ /* 0x000fe40004800000 */
[----:B------:R-:W-:Y:S01]  /*8e50*/  LOP3.LUT P1, RZ, R16, 0x800, RZ, 0xc0, !PT ;  /* 0x0000080010ff7812 */ /* 0x000fe2000782c0ff */
[----:B------:R-:W0:Y:S01]  /*8e60*/  SHFL.BFLY PT, R7, R14, 0x1, 0x1f ;  /* 0x0c201f000e077f89 */ /* 0x000e2200000e0000 */
[C---:B------:R-:W-:Y:S02]  /*8e70*/  ISETP.LT.OR P3, PT, R13.reuse, 0x91, P3 ;  /* 0x000000910d00780c */ /* 0x040fe40001f61670 */
        /* <DEDUP_REMOVED lines=10> */
[----:B------:R-:W-:Y:S02]  /*8f20*/  FSEL R134, R134, -INF , !P5 ;  /* 0xff80000086867808 */ /* 0x000fe40006800000 */
[----:B------:R-:W-:Y:S02]  /*8f30*/  FSEL R142, R142, -INF , !P1 ;  /* 0xff8000008e8e7808 */ /* 0x000fe40004800000 */
[----:B------:R-:W-:Y:S02]  /*8f40*/  LOP3.LUT P1, RZ, R16, 0x200, RZ, 0xc0, !PT ;  /* 0x0000020010ff7812 */ /* 0x000fe4000782c0ff */
[----:B0-----:R-:W-:Y:S02]  /*8f50*/  FMNMX.FTZ R7, R14, R7, !PT ;  /* 0x000000070e077209 */ /* 0x001fe40007810000 */
[----:B------:R-:W-:-:S03]  /*8f60*/  ISETP.GT.AND P1, PT, R12, 0x69, !P1 ;  /* 0x000000690c00780c */ /* 0x000fc60004f24270 */
[----:B------:R-:W-:Y:S01]  /*8f70*/  FFMA.FTZ R8, R7, R8, -8 ;  /* 0xc100000007087423 */ /* 0x000fe20000010008 */
        /* <DEDUP_REMOVED lines=64> */
[----:B------:R-:W-:Y:S02]  /*9380*/  FMNMX.FTZ R186, R9, R0, !PT ;  /* 0x0000000009ba7209 */ /* 0x000fe40007810000 */
[----:B------:R-:W-:Y:S02]  /*9390*/  FSEL R8, R8, RZ, P1 ;  /* 0x000000ff08087208 */ /* 0x000fe40000800000 */
[----:B------:R-:W-:-:S03]  /*93a0*/  ISETP.LT.OR P2, PT, R13, 0x9a, P2 ;  /* 0x0000009a0d00780c */ /* 0x000fc60001741670 */
[--C-:B------:R-:W-:Y:S01]  /*93b0*/  FFMA.FTZ R15, R189, UR37, -R8.reuse ;  /* 0x00000025bd0f7c23 */ /* 0x100fe20008010808 */
[----:B------:R-:W-:Y:S01]  /*93c0*/  FMNMX.FTZ R189, R187, R186, !PT ;  /* 0x000000babbbd7209 */ /* 0x000fe20007810000 */
[--C-:B------:R-:W-:Y:S01]  /*93d0*/  FFMA.FTZ R14, R188, UR37, -R8.reuse ;  /* 0x00000025bc0e7c23 */ /* 0x100fe20008010808 */
[----:B------:R-:W-:-:S01]  /*93e0*/  FFMA.FTZ R188, R140, UR37, -R8 ;  /* 0x000000258cbc7c23 */ /* 0x000fc20008010808 */
        /* <DEDUP_REMOVED lines=81> */
[----:B------:R0:W-:Y:S01]  /*9900*/  MUFU.EX2 R12, R188 ;  /* 0x000000bc000c7308 */ /* 0x0001e20000000800 */
[----:B------:R-:W-:-:S04]  /*9910*/  FMNMX.FTZ R140, R130, R189, !PT ;  /* 0x000000bd828c7209 */ /* 0x000fc80007810000 */
[----:B------:R-:W-:-:S03]  /*9920*/  FMNMX.FTZ R141, R131, R140, !PT ;  /* 0x0000008c838d7209 */ /* 0x000fc60007810000 */
[----:B------:R-:W-:Y:S01]  /*9930*/  MUFU.EX2 R173, R173 ;  /* 0x000000ad00ad7308 */ /* 0x000fe20000000800 */
[----:B------:R-:W-:Y:S01]  /*9940*/  FMNMX.FTZ R140, R134, R141, !PT ;  /* 0x0000008d868c7209 */ /* 0x000fe20007810000 */
[--C-:B------:R-:W-:Y:S01]  /*9950*/  FFMA.FTZ R141, R145, UR37, -R8.reuse ;  /* 0x00000025918d7c23 */ /* 0x100fe20008010808 */
[----:B------:R-:W-:-:S01]  /*9960*/  FFMA.FTZ R145, R149, UR37, -R8 ;  /* 0x0000002595917c23 */ /* 0x000fc20008010808 */
[----:B------:R-:W-:Y:S01]  /*9970*/  IMAD.U32 R149, RZ, RZ, UR37 ;  /* 0x00000025ff957e24 */ /* 0x000fe2000f8e00ff */
[----:B------:R-:W-:-:S03]  /*9980*/  FMNMX.FTZ R186, R135, R140, !PT ;  /* 0x0000008c87ba7209 */ /* 0x000fc60007810000 */
[----:B------:R1:W-:Y:S02]  /*9990*/  MUFU.EX2 R140, R192 ;  /* 0x000000c0008c7308 */ /* 0x0003e40000000800 */
[----:B------:R-:W2:Y:S06]  /*99a0*/  SHFL.BFLY PT, R189, R186, 0x2, 0x1f ;  /* 0x0c401f00babd7f89 */ /* 0x000eac00000e0000 */
[----:B------:R-:W-:Y:S08]  /*99b0*/  MUFU.EX2 R176, R176 ;  /* 0x000000b000b07308 */ /* 0x000ff00000000800 */
[----:B------:R-:W-:Y:S08]  /*99c0*/  MUFU.EX2 R177, R177 ;  /* 0x000000b100b17308 */ /* 0x000ff00000000800 */
[----:B------:R-:W-:Y:S01]  /*99d0*/  MUFU.EX2 R180, R180 ;  /* 0x000000b400b47308 */ /* 0x000fe20000000800 */
[----:B--2---:R-:W-:-:S02]  /*99e0*/  FMNMX.FTZ R189, R186, R189, !PT ;  /* 0x000000bdbabd7209 */ /* 0x004fc40007810000 */
[----:B------:R-:W-:-:S03]  /*99f0*/  FSEL R186, R7, RZ, P1 ;  /* 0x000000ff07ba7208 */ /* 0x000fc60000800000 */
[----:B------:R-:W2:Y:S02]  /*9a00*/  SHFL.BFLY PT, R148, R189, 0x1, 0x1f ;  /* 0x0c201f00bd947f89 */ /* 0x000ea400000e0000 */
[----:B------:R-:W-:Y:S01]  /*9a10*/  MUFU.EX2 R181, R181 ;  /* 0x000000b500b57308 */ /* 0x000fe20000000800 */
[----:B------:R-:W-:-:S07]  /*9a20*/  FADD.FTZ R186, -R186, R3 ;  /* 0x00000003baba7221 */ /* 0x000fce0000010100 */
[----:B------:R-:W-:Y:S08]  /*9a30*/  MUFU.EX2 R3, R133 ;  /* 0x0000008500037308 */ /* 0x000ff00000000800 */
[----:B------:R-:W-:Y:S01]  /*9a40*/  MUFU.EX2 R152, R152 ;  /* 0x0000009800987308 */ /* 0x000fe20000000800 */
[----:B--2---:R-:W-:Y:S01]  /*9a50*/  FMNMX.FTZ R8, R189, R148, !PT ;  /* 0x00000094bd087209 */ /* 0x004fe20007810000 */
[----:B------:R-:W-:-:S06]  /*9a60*/  FMUL.FTZ R148, R186, UR37 ;  /* 0x00000025ba947c20 */ /* 0x000fcc0008410000 */
[----:B------:R-:W-:Y:S01]  /*9a70*/  MUFU.EX2 R153, R153 ;  /* 0x0000009900997308 */ /* 0x000fe20000000800 */
[C---:B------:R-:W-:Y:S01]  /*9a80*/  FSETP.NEU.FTZ.AND P1, PT, R8.reuse, -INF , PT ;  /* 0xff8000000800780b */ /* 0x040fe20003f3d000 */
[----:B------:R-:W-:-:S05]  /*9a90*/  FFMA.FTZ R149, R8, R149, -8 ;  /* 0xc100000008957423 */ /* 0x000fca0000010095 */
[----:B------:R-:W-:Y:S01]  /*9aa0*/  FSEL R186, R149, RZ, P1 ;  /* 0x000000ff95ba7208 */ /* 0x000fe20000800000 */
[----:B------:R-:W2:Y:S04]  /*9ab0*/  MUFU.EX2 R148, R148 ;  /* 0x0000009400947308 */ /* 0x000ea80000000800 */
[----:B------:R-:W-:-:S01]  /*9ac0*/  FFMA.FTZ R189, R190, UR37, -R186 ;  /* 0x00000025bebd7c23 */ /* 0x000fc200080108ba */
[--C-:B0-----:R-:W-:Y:S01]  /*9ad0*/  FFMA.FTZ R188, R9, UR37, -R186.reuse ;  /* 0x0000002509bc7c23 */ /* 0x101fe200080108ba */
[----:B------:R-:W-:-:S01]  /*9ae0*/  FFMA.FTZ R9, R187, UR37, -R186 ;  /* 0x00000025bb097c23 */ /* 0x000fc200080108ba */
[--C-:B------:R-:W-:Y:S01]  /*9af0*/  FFMA.FTZ R190, R191, UR37, -R186.reuse ;  /* 0x00000025bfbe7c23 */ /* 0x100fe200080108ba */
[----:B------:R0:W-:Y:S01]  /*9b00*/  MUFU.EX2 R133, R189 ;  /* 0x000000bd00857308 */ /* 0x0001e20000000800 */
[----:B------:R-:W-:-:S01]  /*9b10*/  FFMA.FTZ R149, R194, UR37, -R186 ;  /* 0x00000025c2957c23 */ /* 0x000fc200080108ba */
[--C-:B-1----:R-:W-:Y:S01]  /*9b20*/  FFMA.FTZ R192, R195, UR37, -R186.reuse ;  /* 0x00000025c3c07c23 */ /* 0x102fe200080108ba */
[----:B------:R-:W-:-:S01]  /*9b30*/  FFMA.FTZ R187, R198, UR37, -R186 ;  /* 0x00000025c6bb7c23 */ /* 0x000fc200080108ba */
[--C-:B------:R-:W-:Y:S01]  /*9b40*/  FFMA.FTZ R194, R199, UR37, -R186.reuse ;  /* 0x00000025c7c27c23 */ /* 0x100fe200080108ba */
[----:B------:R-:W-:-:S01]  /*9b50*/  FFMA.FTZ R191, R158, UR37, -R186 ;  /* 0x000000259ebf7c23 */ /* 0x000fc200080108ba */
[--C-:B------:R-:W-:Y:S01]  /*9b60*/  FFMA.FTZ R158, R162, UR37, -R186.reuse ;  /* 0x00000025a29e7c23 */ /* 0x100fe200080108ba */
[----:B------:R-:W-:-:S01]  /*9b70*/  FFMA.FTZ R162, R166, UR37, -R186 ;  /* 0x00000025a6a27c23 */ /* 0x000fc200080108ba */
[----:B------:R-:W-:Y:S01]  /*9b80*/  MUFU.EX2 R188, R188 ;  /* 0x000000bc00bc7308 */ /* 0x000fe20000000800 */
[----:B0-----:R-:W-:Y:S01]  /*9b90*/  FSEL R189, R8, RZ, P1 ;  /* 0x000000ff08bd7208 */ /* 0x001fe20000800000 */
[----:B--2---:R-:W-:Y:S01]  /*9ba0*/  FFMA.FTZ R193, R148, R6, R11 ;  /* 0x0000000694c17223 */ /* 0x004fe2000001000b */
[----:B------:R-:W-:-:S01]  /*9bb0*/  FFMA.FTZ R170, R170, UR37, -R186 ;  /* 0x00000025aaaa7c23 */ /* 0x000fc200080108ba */
[--C-:B------:R-:W-:Y:S01]  /*9bc0*/  FFMA.FTZ R171, R171, UR37, -R186.reuse ;  /* 0x00000025abab7c23 */ /* 0x100fe200080108ba */
[----:B------:R-:W-:-:S01]  /*9bd0*/  FFMA.FTZ R174, R174, UR37, -R186 ;  /* 0x00000025aeae7c23 */ /* 0x000fc200080108ba */
[----:B------:R-:W-:Y:S01]  /*9be0*/  FADD.FTZ R189, -R189, R0 ;  /* 0x00000000bdbd7221 */ /* 0x000fe20000010100 */
[----:B------:R-:W-:-:S01]  /*9bf0*/  FADD.FTZ R193, R10, R193 ;  /* 0x000000c10ac17221 */ /* 0x000fc20000010000 */
[----:B------:R-:W-:Y:S01]  /*9c00*/  MUFU.EX2 R9, R9 ;  /* 0x0000000900097308 */ /* 0x000fe20000000800 */
[----:B------:R-:W-:-:S01]  /*9c10*/  FFMA.FTZ R175, R175, UR37, -R186 ;  /* 0x00000025afaf7c23 */ /* 0x000fc200080108ba */
[----:B------:R-:W-:Y:S01]  /*9c20*/  FMUL.FTZ R189, R189, UR37 ;  /* 0x00000025bdbd7c20 */ /* 0x000fe20008410000 */
[----:B------:R-:W-:-:S01]  /*9c30*/  FADD.FTZ R166, R14, R193 ;  /* 0x000000c10ea67221 */ /* 0x000fc20000010000 */
        /* <DEDUP_REMOVED lines=24> */
[----:B------:R-:W-:Y:S01]  /*9dc0*/  FFMA.FTZ R127, R127, UR37, -R186 ;  /* 0x000000257f7f7c23 */ /* 0x000fe200080108ba */
[----:B------:R-:W-:-:S01]  /*9dd0*/  FADD.FTZ R6, R9, R6 ;  /* 0x0000000609067221 */ /* 0x000fc20000010000 */
[--C-:B------:R-:W-:Y:S01]  /*9de0*/  FFMA.FTZ R130, R130, UR37, -R186.reuse ;  /* 0x0000002582827c23 */ /* 0x100fe200080108ba */
[----:B------:R-:W-:-:S01]  /*9df0*/  FFMA.FTZ R131, R131, UR37, -R186 ;  /* 0x0000002583837c23 */ /* 0x000fc200080108ba */
[----:B------:R-:W0:Y:S01]  /*9e00*/  MUFU.EX2 R192, R192 ;  /* 0x000000c000c07308 */ /* 0x000e220000000800 */
[----:B------:R-:W-:-:S01]  /*9e10*/  FADD.FTZ R5, R133, R6 ;  /* 0x0000000685057221 */ /* 0x000fc20000010000 */
[--C-:B------:R-:W-:Y:S01]  /*9e20*/  FFMA.FTZ R134, R134, UR37, -R186.reuse ;  /* 0x0000002586867c23 */ /* 0x100fe200080108ba */
[----:B------:R-:W-:-:S02]  /*9e30*/  FFMA.FTZ R135, R135, UR37, -R186 ;  /* 0x0000002587877c23 */ /* 0x000fc400080108ba */
[----:B-1----:R-:W-:-:S03]  /*9e40*/  FADD.FTZ R6, R190, R5 ;  /* 0x00000005be067221 */ /* 0x002fc60000010000 */
[----:B------:R-:W1:Y:S01]  /*9e50*/  MUFU.EX2 R187, R187 ;  /* 0x000000bb00bb7308 */ /* 0x000e620000000800 */
[----:B--2---:R-:W-:-:S07]  /*9e60*/  FADD.FTZ R5, R149, R6 ;  /* 0x0000000695057221 */ /* 0x004fce0000010000 */
[----:B------:R-:W2:Y:S01]  /*9e70*/  MUFU.EX2 R194, R194 ;  /* 0x000000c200c27308 */ /* 0x000ea20000000800 */
[----:B0-----:R-:W-:-:S07]  /*9e80*/  FADD.FTZ R6, R192, R5 ;  /* 0x00000005c0067221 */ /* 0x001fce0000010000 */
[----:B------:R0:W-:Y:S01]  /*9e90*/  MUFU.EX2 R0, R191 ;  /* 0x000000bf00007308 */ /* 0x0001e20000000800 */
[----:B-1----:R-:W-:-:S07]  /*9ea0*/  FADD.FTZ R5, R187, R6 ;  /* 0x00000006bb057221 */ /* 0x002fce0000010000 */
[----:B------:R-:W1:Y:S01]  /*9eb0*/  MUFU.EX2 R170, R170 ;  /* 0x000000aa00aa7308 */ /* 0x000e620000000800 */
[----:B0-----:R-:W-:-:S01]  /*9ec0*/  FADD.FTZ R191, R15, R166 ;  /* 0x000000a60fbf7221 */ /* 0x001fc20000010000 */
[----:B--2---:R-:W-:-:S03]  /*9ed0*/  FADD.FTZ R5, R194, R5 ;  /* 0x00000005c2057221 */ /* 0x004fc60000010000 */
[----:B------:R-:W-:-:S03]  /*9ee0*/  FADD.FTZ R166, R20, R191 ;  /* 0x000000bf14a67221 */ /* 0x000fc60000010000 */
[----:B------:R-:W0:Y:S01]  /*9ef0*/  MUFU.EX2 R171, R171 ;  /* 0x000000ab00ab7308 */ /* 0x000e220000000800 */
[----:B------:R-:W-:-:S04]  /*9f00*/  FADD.FTZ R191, R21, R166 ;  /* 0x000000a615bf7221 */ /* 0x000fc80000010000 */
[----:B------:R-:W-:-:S03]  /*9f10*/  FADD.FTZ R166, R184, R191 ;  /* 0x000000bfb8a67221 */ /* 0x000fc60000010000 */
[----:B------:R-:W2:Y:S01]  /*9f20*/  MUFU.EX2 R174, R174 ;  /* 0x000000ae00ae7308 */ /* 0x000ea20000000800 */
[----:B------:R-:W-:-:S01]  /*9f30*/  FADD.FTZ R191, R185, R166 ;  /* 0x000000a6b9bf7221 */ /* 0x000fc20000010000 */
[----:B-1----:R-:W-:-:S03]  /*9f40*/  FADD.FTZ R166, R170, R5 ;  /* 0x00000005aaa67221 */ /* 0x002fc60000010000 */
[----:B------:R-:W-:-:S03]  /*9f50*/  FADD.FTZ R6, R168, R191 ;  /* 0x000000bfa8067221 */ /* 0x000fc60000010000 */
[----:B------:R-:W1:Y:S01]  /*9f60*/  MUFU.EX2 R175, R175 ;  /* 0x000000af00af7308 */ /* 0x000e620000000800 */
[----:B------:R-:W-:-:S01]  /*9f70*/  FADD.FTZ R5, R169, R6 ;  /* 0x00000006a9057221 */ /* 0x000fc20000010000 */
[----:B0-----:R-:W-:-:S03]  /*9f80*/  FADD.FTZ R191, R171, R166 ;  /* 0x000000a6abbf7221 */ /* 0x001fc60000010000 */
[----:B------:R-:W-:-:S03]  /*9f90*/  FADD.FTZ R6, R172, R5 ;  /* 0x00000005ac067221 */ /* 0x000fc60000010000 */
        /* <DEDUP_REMOVED lines=51> */
[----:B--2---:R-:W-:-:S04]  /*a2d0*/  FADD.FTZ R5, R137, R6 ;  /* 0x0000000689057221 */ /* 0x004fc80000010000 */
[----:B------:R-:W-:-:S03]  /*a2e0*/  FADD.FTZ R6, R12, R5 ;  /* 0x000000050c067221 */ /* 0x000fc60000010000 */
        /* <DEDUP_REMOVED lines=49> */
[----:B------:R-:W-:Y:S01]  /*a600*/  FADD.FTZ R6, R3, R6 ;  /* 0x0000000603067221 */ /* 0x000fe20000010000 */
[----:B-1----:R-:W-:-:S04]  /*a610*/  FADD.FTZ R191, R134, R191 ;  /* 0x000000bf86bf7221 */ /* 0x002fc80000010000 */
[----:B0-----:R-:W-:Y:S01]  /*a620*/  FADD.FTZ R5, R135, R191 ;  /* 0x000000bf87057221 */ /* 0x001fe20000010000 */
[----:B------:R-:W-:Y:S06]  /*a630*/  @!P0 BRA `(.L_x_1250) ;  /* 0x0000000000048947 */ /* 0x000fec0003800000 */
[----:B------:R-:W-:Y:S01]  /*a640*/  BPT.TRAP 0x1 ;  /* 0x000000040000795c */ /* 0x000fe20000300000 */
.L_x_1250:
        /* <DEDUP_REMOVED lines=151> */
.L_x_1233:
        /* <DEDUP_REMOVED lines=25> */
.L_x_1253:
[----:B------:R-:W-:-:S11]  /*b150*/  UISETP.NE.AND UP2, UPT, UR11, 0x1, UPT ;  /* 0x000000010b00788c */ /* 0x000fd6000bf45270 */
[----:B------:R-:W-:Y:S02]  /*b160*/  @UP2 ULDC.64 UR14, c[0x0][0x9e8] ;  /* 0x00027a00000e2ab9 */ /* 0x000fe40000000a00 */
[----:B------:R-:W-:-:S04]  /*b170*/  UIMAD.WIDE.U32 UR6, UR10, UR14, URZ ;  /* 0x0000000e0a0672a5 */ /* 0x000fc8000f8e003f */
[----:B------:R-:W-:-:S12]  /*b180*/  @UP2 USHF.R.U32.HI UR10, URZ, UR15, UR7 ;  /* 0x0000000f3f0a2299 */ /* 0x000fd80008011607 */
.L_x_1254:
[----:B------:R-:W-:-:S04]  /*b190*/  UIMAD UR10, UR10, UR11, URZ ;  /* 0x0000000b0a0a72a4 */ /* 0x000fc8000f8e023f */
[----:B------:R-:W-:-:S04]  /*b1a0*/  UISETP.LT.AND UP2, UPT, UR55, UR10, UPT ;  /* 0x0000000a3700728c */ /* 0x000fc8000bf41270 */
[----:B------:R-:W-:-:S12]  /*b1b0*/  USEL UR55, UR55, UR10, !UP2 ;  /* 0x0000000a37377287 */ /* 0x000fd8000d000000 */
.L_x_1252:
        /* <DEDUP_REMOVED lines=12> */
.L_x_1265:
[----:B------:R-:W-:Y:S01]  /*b280*/  ISETP.NE.AND P2, PT, RZ, UR44, PT ;  /* 0x0000002cff007c0c */ /* 0x000fe2000bf45270 */
[----:B------:R-:W-:-:S04]  /*b290*/  UISETP.NE.AND UP2, UPT, UR55, 0x1, UPT ;  /* 0x000000013700788c */ /* 0x000fc8000bf45270 */
[----:B------:R-:W-:-:S04]  /*b2a0*/  USEL UR45, URZ, 0x1, UP2 ;  /* 0x000000013f2d7887 */ /* 0x000fc80009000000 */
[----:B------:R-:W-:-:S04]  /*b2b0*/  ULOP3.LUT UR45, UR56, UR45, URZ, 0x3c, !UPT ;  /* 0x0000002d382d7292 */ /* 0x000fc8000f8e3c3f */
[----:B------:R-:W-:Y:S08]  /*b2c0*/  @P2 BRA `(.L_x_1256) ;  /* 0x0000000000382947 */ /* 0x000ff00003800000 */
[----:B------:R-:W-:Y:S05]  /*b2d0*/  @!P0 BRA `(.L_x_1257) ;  /* 0x0000000000048947 */ /* 0x000fea0003800000 */
[----:B------:R-:W-:Y:S01]  /*b2e0*/  BPT.TRAP 0x1 ;  /* 0x000000040000795c */ /* 0x000fe20000300000 */
.L_x_1257:
        /* <DEDUP_REMOVED lines=9> */
.L_x_1258:
[----:B-1----:R-:W-:Y:S05]  /*b380*/  @P1 BRA `(.L_x_1256) ;  /* 0x0000000000081947 */ /* 0x002fea0003800000 */
[----:B------:R-:W1:Y:S02]  /*b390*/  SYNCS.PHASECHK.TRANS64.TRYWAIT P1, [UR6+0x33430], R0 ;  /* 0x03343000ff0075a7 */ /* 0x000e640008020146 */
[----:B-1----:R-:W-:Y:S05]  /*b3a0*/  @!P1 BRA `(.L_x_1259) ;  /* 0x0000011800ac9947 */ /* 0x002fea0003800000 */
.L_x_1256:
        /* <DEDUP_REMOVED lines=191> */
.L_x_1261:
[----:B------:R-:W-:Y:S01]  /*bfa0*/  ULEA UR6, UR55, UR41, 0x3 ;  /* 0x0000002937067291 */ /* 0x000fe2000f8e183f */
[----:B------:R-:W-:-:S05]  /*bfb0*/  IMAD.U32 R0, RZ, RZ, UR56 ;  /* 0x00000038ff007e24 */ /* 0x000fca000f8e00ff */
[----:B------:R-:W-:-:S04]  /*bfc0*/  SHF.L.U32 R0, R0, 0x1f, RZ ;  /* 0x0000001f00007819 */ /* 0x000fc800000006ff */
[----:B------:R0:W1:Y:S01]  /*bfd0*/  SYNCS.PHASECHK.TRANS64.TRYWAIT P1, [UR6+0x33450], R0 ;  /* 0x03345000ff0075a7 */ /* 0x0000620008020146 */
[----:B------:R-:W-:Y:S05]  /*bfe0*/  @!P0 BRA `(.L_x_1262) ;  /* 0x0000000000048947 */ /* 0x000fea0003800000 */
[----:B------:R-:W-:Y:S01]  /*bff0*/  BPT.TRAP 0x1 ;  /* 0x000000040000795c */ /* 0x000fe20000300000 */
.L_x_1262:
[----:B-1----:R-:W-:Y:S05]  /*c000*/  @P1 BRA `(.L_x_1260) ;  /* 0x0000000000081947 */ /* 0x002fea0003800000 */
[----:B------:R-:W1:Y:S02]  /*c010*/  SYNCS.PHASECHK.TRANS64.TRYWAIT P1, [UR6+0x33450], R0 ;  /* 0x03345000ff0075a7 */ /* 0x000e640008020146 */
[----:B-1----:R-:W-:Y:S05]  /*c020*/  @!P1 BRA `(.L_x_1263) ;  /* 0x0000010c00a49947 */ /* 0x002fea0003800000 */
.L_x_1260:
        /* <DEDUP_REMOVED lines=92> */
[----:B0-----:R-:W-:Y:S01]  /*c5f0*/  SHF.R.U32.HI R232, RZ, 0x7, R232 ;  /* 0x00000007ffe87819 */ /* 0x001fe200000116e8 */
        /* <DEDUP_REMOVED lines=90> */
[----:B------:R-:W-:Y:S01]  /*cba0*/  FFMA.FTZ R139, R139, UR37, -R133 ;  /* 0x000000258b8b7c23 */ /* 0x000fe20008010885 */
[----:B------:R-:W-:Y:S01]  /*cbb0*/  IADD3 R194, -R232, 0xb, RZ ;  /* 0x0000000be8c27810 */ /* 0x000fe20007ffe1ff */
[----:B------:R-:W2:Y:S01]  /*cbc0*/  MUFU.EX2 R11, R11 ;  /* 0x0000000b000b7308 */ /* 0x000ea20000000800 */
[----:B0-----:R-:W-:-:S01]  /*cbd0*/  FFMA.FTZ R6, R7, R6, R10 ;  /* 0x0000000607067223 */ /* 0x001fc2000001000a */
[----:B------:R-:W0:Y:S01]  /*cbe0*/  S2R R232, SR_TID.X ;  /* 0x0000000000e87919 */ /* 0x000e220000002100 */
[----:B------:R-:W-:-:S01]  /*cbf0*/  FFMA.FTZ R142, R142, UR37, -R133 ;  /* 0x000000258e8e7c23 */ /* 0x000fc20008010885 */
[--C-:B------:R-:W-:Y:S01]  /*cc00*/  FFMA.FTZ R143, R143, UR37, -R133.reuse ;  /* 0x000000258f8f7c23 */ /* 0x100fe20008010885 */
[----:B------:R-:W-:-:S01]  /*cc10*/  FFMA.FTZ R146, R146, UR37, -R133 ;  /* 0x0000002592927c23 */ /* 0x000fc20008010885 */
[--C-:B------:R-:W-:Y:S01]  /*cc20*/  FFMA.FTZ R147, R147, UR37, -R133.reuse ;  /* 0x0000002593937c23 */ /* 0x100fe20008010885 */
[----:B------:R-:W-:-:S01]  /*cc30*/  FFMA.FTZ R150, R150, UR37, -R133 ;  /* 0x0000002596967c23 */ /* 0x000fc20008010885 */
[----:B------:R-:W3:Y:S01]  /*cc40*/  MUFU.EX2 R184, R184 ;  /* 0x000000b800b87308 */ /* 0x000ee20000000800 */
[----:B-1----:R-:W-:-:S01]  /*cc50*/  FFMA.FTZ R5, R8, R5, R185 ;  /* 0x0000000508057223 */ /* 0x002fc200000100b9 */
[--C-:B------:R-:W-:Y:S01]  /*cc60*/  FFMA.FTZ R151, R151, UR37, -R133.reuse ;  /* 0x0000002597977c23 */ /* 0x100fe20008010885 */
[----:B------:R-:W-:-:S01]  /*cc70*/  FFMA.FTZ R122, R122, UR37, -R133 ;  /* 0x000000257a7a7c23 */ /* 0x000fc20008010885 */
[--C-:B------:R-:W-:Y:S01]  /*cc80*/  FFMA.FTZ R123, R123, UR37, -R133.reuse ;  /* 0x000000257b7b7c23 */ /* 0x100fe20008010885 */
[----:B------:R-:W-:-:S01]  /*cc90*/  FFMA.FTZ R126, R126, UR37, -R133 ;  /* 0x000000257e7e7c23 */ /* 0x000fc20008010885 */
[----:B------:R-:W-:Y:S01]  /*cca0*/  FFMA.FTZ R127, R127, UR37, -R133 ;  /* 0x000000257f7f7c23 */ /* 0x000fe20008010885 */
[----:B------:R-:W-:Y:S01]  /*ccb0*/  IMAD.U32 R195, RZ, RZ, UR51 ;  /* 0x00000033ffc37e24 */ /* 0x000fe2000f8e00ff */
[----:B------:R-:W1:Y:S01]  /*ccc0*/  MUFU.EX2 R12, R12 ;  /* 0x0000000c000c7308 */ /* 0x000e620000000800 */
[----:B--2---:R-:W-:-:S01]  /*ccd0*/  FADD.FTZ R193, R11, R6 ;  /* 0x000000060bc17221 */ /* 0x004fc20000010000 */
[--C-:B------:R-:W-:Y:S01]  /*cce0*/  FFMA.FTZ R130, R130, UR37, -R133.reuse ;  /* 0x0000002582827c23 */ /* 0x100fe20008010885 */
[----:B------:R-:W-:-:S01]  /*ccf0*/  FFMA.FTZ R131, R131, UR37, -R133 ;  /* 0x0000002583837c23 */ /* 0x000fc20008010885 */
[--C-:B------:R-:W-:Y:S01]  /*cd00*/  FFMA.FTZ R134, R134, UR37, -R133.reuse ;  /* 0x0000002586867c23 */ /* 0x100fe20008010885 */
[----:B------:R-:W-:-:S03]  /*cd10*/  FFMA.FTZ R133, R135, UR37, -R133 ;  /* 0x0000002587857c23 */ /* 0x000fc60008010885 */
[----:B------:R-:W2:Y:S01]  /*cd20*/  MUFU.EX2 R186, R186 ;  /* 0x000000ba00ba7308 */ /* 0x000ea20000000800 */
[----:B---3--:R-:W-:-:S07]  /*cd30*/  FADD.FTZ R5, R184, R5 ;  /* 0x00000005b8057221 */ /* 0x008fce0000010000 */
[----:B------:R-:W3:Y:S01]  /*cd40*/  MUFU.EX2 R13, R13 ;  /* 0x0000000d000d7308 */ /* 0x000ee20000000800 */
[----:B-1----:R-:W-:-:S01]  /*cd50*/  FADD.FTZ R6, R12, R193 ;  /* 0x000000c10c067221 */ /* 0x002fc20000010000 */
[----:B0-----:R-:W-:-:S06]  /*cd60*/  LOP3.LUT P1, RZ, R232, 0x7f, RZ, 0xc0, !PT ;  /* 0x0000007fe8ff7812 */ /* 0x001fcc000782c0ff */
[----:B------:R-:W0:Y:S01]  /*cd70*/  MUFU.EX2 R187, R187 ;  /* 0x000000bb00bb7308 */ /* 0x000e220000000800 */
[----:B--2---:R-:W-:-:S06]  /*cd80*/  FADD.FTZ R192, R186, R5 ;  /* 0x00000005bac07221 */ /* 0x004fcc0000010000 */
[----:B------:R-:W-:Y:S01]  /*cd90*/  @!P1 LEA R195, R195, UR41, 0x3 ;  /* 0x00000029c3c39c11 */ /* 0x000fe2000f8e18ff */
[----:B------:R-:W1:Y:S01]  /*cda0*/  MUFU.EX2 R14, R14 ;  /* 0x0000000e000e7308 */ /* 0x000e620000000800 */
[----:B---3--:R-:W-:-:S07]  /*cdb0*/  FADD.FTZ R5, R13, R6 ;  /* 0x000000060d057221 */ /* 0x008fce0000010000 */
        /* <DEDUP_REMOVED lines=20> */
[----:B------:R-:W-:Y:S02]  /*cf00*/  WARPGROUP.DEPBAR.LE gsb0, 0x0 ;  /* 0x00008000000079c5 */ /* 0x000fe40000010000 */
[----:B------:R-:W-:-:S04]  /*cf10*/  WARPGROUP.ARRIVE ;  /* 0x00000000000079c5 */ /* 0x000fc80000000000 */
[----:B------:R-:W0:Y:S01]  /*cf20*/  MUFU.EX2 R171, R171 ;  /* 0x000000ab00ab7308 */ /* 0x000e220000000800 */
[----:B-1----:R-:W-:-:S01]  /*cf30*/  FADD.FTZ R192, R170, R193 ;  /* 0x000000c1aac07221 */ /* 0x002fc20000010000 */
[----:B------:R-:W-:Y:S01]  /*cf40*/  QGMMA.64x192x32.F32.E4M3.E4M3 R24, R208, gdesc[UR4], R24, gsb0 ;  /* 0x02e00004d0187df3 */ /* 0x000fe20008000818 */
[----:B------:R-:W-:Y:S01]  /*cf50*/  UIADD3 UR6, UR10, 0x480, URZ ;  /* 0x000004800a067890 */ /* 0x000fe2000fffe03f */
[----:B------:R-:W-:-:S04]  /*cf60*/  UMOV UR7, 0xc0000010 ;  /* 0xc000001000077882 */ /* 0x000fc80000000000 */
        /* <DEDUP_REMOVED lines=99> */
[----:B------:R-:W-:-:S05]  /*d5a0*/  @!P1 VIADD R5, R195, 0x33440 ;  /* 0x00033440c3059836 */ /* 0x000fca0000000000 */
[----:B------:R-:W-:Y:S01]  /*d5b0*/  @!P1 PRMT R5, RZ, 0x654, R5 ;  /* 0x00000654ff059816 */ /* 0x000fe20000000005 */
[----:B------:R-:W0:Y:S01]  /*d5c0*/  MUFU.EX2 R123, R123 ;  /* 0x0000007b007b7308 */ /* 0x000e220000000800 */
[----:B-1----:R-:W-:-:S07]  /*d5d0*/  FADD.FTZ R192, R122, R193 ;  /* 0x000000c17ac07221 */ /* 0x002fce0000010000 */
[----:B------:R-:W1:Y:S01]  /*d5e0*/  MUFU.EX2 R124, R124 ;  /* 0x0000007c007c7308 */ /* 0x000e620000000800 */
[----:B--2---:R-:W-:-:S07]  /*d5f0*/  FADD.FTZ R193, R121, R6 ;  /* 0x0000000679c17221 */ /* 0x004fce0000010000 */
[----:B------:R-:W2:Y:S01]  /*d600*/  MUFU.EX2 R126, R126 ;  /* 0x0000007e007e7308 */ /* 0x000ea20000000800 */
[----:B0-----:R-:W-:-:S07]  /*d610*/  FADD.FTZ R195, R123, R192 ;  /* 0x000000c07bc37221 */ /* 0x001fce0000010000 */
[----:B------:R-:W-:Y:S01]  /*d620*/  MUFU.EX2 R125, R125 ;  /* 0x0000007d007d7308 */ /* 0x000fe20000000800 */
[----:B-1----:R-:W-:-:S07]  /*d630*/  FADD.FTZ R6, R124, R193 ;  /* 0x000000c17c067221 */ /* 0x002fce0000010000 */
        /* <DEDUP_REMOVED lines=9> */
[----:B------:R-:W1:Y:S01]  /*d6d0*/  MUFU.EX2 R131, R131 ;  /* 0x0000008300837308 */ /* 0x000e620000000800 */
[----:B0-----:R-:W-:-:S07]  /*d6e0*/  FADD.FTZ R192, R130, R135 ;  /* 0x0000008782c07221 */ /* 0x001fce0000010000 */
[----:B------:R-:W-:Y:S08]  /*d6f0*/  MUFU.EX2 R132, R132 ;  /* 0x0000008400847308 */ /* 0x000ff00000000800 */
[----:B------:R-:W0:Y:S01]  /*d700*/  MUFU.EX2 R134, R134 ;  /* 0x0000008600867308 */ /* 0x000e220000000800 */
[----:B-1----:R-:W-:-:S07]  /*d710*/  FADD.FTZ R135, R131, R192 ;  /* 0x000000c083877221 */ /* 0x002fce0000010000 */
[----:B------:R-:W-:Y:S08]  /*d720*/  MUFU.EX2 R9, R9 ;  /* 0x0000000900097308 */ /* 0x000ff00000000800 */
[----:B------:R-:W1:Y:S01]  /*d730*/  MUFU.EX2 R133, R133 ;  /* 0x0000008500857308 */ /* 0x000e620000000800 */
[----:B0-----:R-:W-:-:S01]  /*d740*/  FADD.FTZ R135, R134, R135 ;  /* 0x0000008786877221 */ /* 0x001fc20000010000 */
[----:B------:R-:W-:-:S02]  /*d750*/  WARPGROUP.DEPBAR.LE gsb0, 0x0 ;  /* 0x00008000000079c5 */ /* 0x000fc40000010000 */
[----:B------:R0:W-:Y:S06]  /*d760*/  BAR.ARV R194, 0x100 ;  /* 0x000400c20000751d */ /* 0x0001ec0000002000 */
[----:B------:R2:W-:Y:S02]  /*d770*/  @!P1 SYNCS.ARRIVE.TRANS64.RED.A1T0 RZ, [R5+URZ], RZ ;  /* 0x000000ff05ff99a7 */ /* 0x0005e4000810043f */
[----:B--2---:R-:W-:-:S04]  /*d780*/  FADD.FTZ R5, R125, R6 ;  /* 0x000000067d057221 */ /* 0x004fc80000010000 */
[----:B------:R-:W-:-:S04]  /*d790*/  FADD.FTZ R6, R128, R5 ;  /* 0x0000000580067221 */ /* 0x000fc80000010000 */
[----:B------:R-:W-:-:S04]  /*d7a0*/  FADD.FTZ R5, R129, R6 ;  /* 0x0000000681057221 */ /* 0x000fc80000010000 */
[----:B------:R-:W-:Y:S01]  /*d7b0*/  FADD.FTZ R6, R132, R5 ;  /* 0x0000000584067221 */ /* 0x000fe20000010000 */
[----:B-1----:R-:W-:-:S03]  /*d7c0*/  FADD.FTZ R5, R133, R135 ;  /* 0x0000008785057221 */ /* 0x002fc60000010000 */
[----:B------:R-:W-:Y:S01]  /*d7d0*/  FADD.FTZ R6, R9, R6 ;  /* 0x0000000609067221 */ /* 0x000fe20000010000 */
[----:B0-----:R-:W-:Y:S06]  /*d7e0*/  @!P0 BRA `(.L_x_1264) ;  /* 0x0000000000048947 */ /* 0x001fec0003800000 */
[----:B------:R-:W-:Y:S01]  /*d7f0*/  BPT.TRAP 0x1 ;  /* 0x000000040000795c */ /* 0x000fe20000300000 */
.L_x_1264:
        /* <DEDUP_REMOVED lines=147> */
.L_x_1255:
        /* <DEDUP_REMOVED lines=8> */
[----:B------:R-:W-:-:S05]  /*e1b0*/  ULDC UR54, c[0x0][0x9e0] ;  /* 0x0002780000367ab9 */ /* 0x000fca0000000800 */
.L_x_1284:
[----:B------:R-:W-:Y:S01]  /*e1c0*/  ISETP.NE.AND P2, PT, RZ, UR44, PT ;  /* 0x0000002cff007c0c */ /* 0x000fe2000bf45270 */
[----:B------:R-:W-:-:S04]  /*e1d0*/  UISETP.NE.AND UP2, UPT, UR57, 0x1, UPT ;  /* 0x000000013900788c */ /* 0x000fc8000bf45270 */
[----:B------:R-:W-:-:S04]  /*e1e0*/  USEL UR45, URZ, 0x1, UP2 ;  /* 0x000000013f2d7887 */ /* 0x000fc80009000000 */
[----:B------:R-:W-:-:S04]  /*e1f0*/  ULOP3.LUT UR45, UR58, UR45, URZ, 0x3c, !UPT ;  /* 0x0000002d3a2d7292 */ /* 0x000fc8000f8e3c3f */
[----:B------:R-:W-:Y:S08]  /*e200*/  @P2 BRA `(.L_x_1267) ;  /* 0x0000000000382947 */ /* 0x000ff00003800000 */
[----:B------:R-:W-:Y:S05]  /*e210*/  @!P0 BRA `(.L_x_1268) ;  /* 0x0000000000048947 */ /* 0x000fea0003800000 */
[----:B------:R-:W-:Y:S01]  /*e220*/  BPT.TRAP 0x1 ;  /* 0x000000040000795c */ /* 0x000fe20000300000 */
.L_x_1268:
        /* <DEDUP_REMOVED lines=9> */
.L_x_1269:
[----:B-1----:R-:W-:Y:S05]  /*e2c0*/  @P1 BRA `(.L_x_1267) ;  /* 0x0000000000081947 */ /* 0x002fea0003800000 */
[----:B------:R-:W1:Y:S02]  /*e2d0*/  SYNCS.PHASECHK.TRANS64.TRYWAIT P1, [UR6+0x33430], R0 ;  /* 0x03343000ff0075a7 */ /* 0x000e640008020146 */
[----:B-1----:R-:W-:Y:S05]  /*e2e0*/  @!P1 BRA `(.L_x_1270) ;  /* 0x000000ec000c9947 */ /* 0x002fea0003800000 */
.L_x_1267:
        /* <DEDUP_REMOVED lines=191> */
.L_x_1272:
[----:B------:R-:W-:Y:S01]  /*eee0*/  ULEA UR6, UR57, UR41, 0x3 ;  /* 0x0000002939067291 */ /* 0x000fe2000f8e183f */
[----:B------:R-:W-:-:S05]  /*eef0*/  IMAD.U32 R0, RZ, RZ, UR58 ;  /* 0x0000003aff007e24 */ /* 0x000fca000f8e00ff */
[----:B------:R-:W-:-:S04]  /*ef00*/  SHF.L.U32 R0, R0, 0x1f, RZ ;  /* 0x0000001f00007819 */ /* 0x000fc800000006ff */
[----:B------:R0:W1:Y:S01]  /*ef10*/  SYNCS.PHASECHK.TRANS64.TRYWAIT P1, [UR6+0x33450], R0 ;  /* 0x03345000ff0075a7 */ /* 0x0000620008020146 */
[----:B------:R-:W-:Y:S05]  /*ef20*/  @!P0 BRA `(.L_x_1273) ;  /* 0x0000000000048947 */ /* 0x000fea0003800000 */
[----:B------:R-:W-:Y:S01]  /*ef30*/  BPT.TRAP 0x1 ;  /* 0x000000040000795c */ /* 0x000fe20000300000 */
.L_x_1273:
[----:B-1----:R-:W-:Y:S05]  /*ef40*/  @P1 BRA `(.L_x_1271) ;  /* 0x0000000000081947 */ /* 0x002fea0003800000 */
[----:B------:R-:W1:Y:S02]  /*ef50*/  SYNCS.PHASECHK.TRANS64.TRYWAIT P1, [UR6+0x33450], R0 ;  /* 0x03345000ff0075a7 */ /* 0x000e640008020146 */
[----:B-1----:R-:W-:Y:S05]  /*ef60*/  @!P1 BRA `(.L_x_1274) ;  /* 0x000000e000049947 */ /* 0x002fea0003800000 */
.L_x_1271:
        /* <DEDUP_REMOVED lines=11> */
[----:B------:R-:W-:-:S04]  /*f020*/  ULOP3.LUT UR6, UR6, 0x10000, URZ, 0xfc, !UPT ;  /* 0x0001000006067892 */ /* 0x000fc8000f8efc3f */
[----:B------:R-:W-:-:S07]  /*f030*/  UIMAD UR10, UR57, 0x780, UR6 ;  /* 0x00000780390a78a4 */ /* 0x000fce000f8e0206 */
[----:B------:R-:W-:Y:S02]  /*f040*/  UMOV UR6, UR10 ;  /* 0x0000000a00067c82 */ /* 0x000fe40008000000 */
[----:B------:R-:W-:Y:S01]  /*f050*/  QGMMA.64x192x32.F32.E4M3.E4M3 R24, R216, gdesc[UR4], R24, gsb0 ;  /* 0x02e00004d8187df3 */ /* 0x000fe20008000818 */
[----:B------:R-:W-:Y:S01]  /*f060*/  UIADD3 UR6, UR10, 0x180, URZ ;  /* 0x000001800a067890 */ /* 0x000fe2000fffe03f */
[----:B------:R-:W-:Y:S01]  /*f070*/  UMOV UR7, 0xc0000010 ;  /* 0xc000001000077882 */ /* 0x000fe20000000000 */
[----:B--2---:R-:W-:Y:S02]  /*f080*/  LOP3.LUT P3, RZ, R8, 0x7f, RZ, 0xc0, !PT ;  /* 0x0000007f08ff7812 */ /* 0x004fe4000786c0ff */
[----:B------:R-:W-:-:S04]  /*f090*/  SHF.R.U32.HI R8, RZ, 0x7, R8 ;  /* 0x00000007ff087819 */ /* 0x000fc80000011608 */
[----:B------:R-:W-:Y:S01]  /*f0a0*/  IADD3 R9, -R8, 0xb, RZ ;  /* 0x0000000b08097810 */ /* 0x000fe20007ffe1ff */
[----:B------:R-:W-:-:S04]  /*f0b0*/  VIADD R8, R15, 0x1 ;  /* 0x000000010f087836 */ /* 0x000fc80000000000 */
[----:B------:R-:W-:Y:S02]  /*f0c0*/  IMAD R8, R19, -0x2, R8 ;  /* 0xfffffffe13087824 */ /* 0x000fe400078e0208 */
[----:B------:R-:W-:-:S03]  /*f0d0*/  @!P3 LEA R0, R0, UR41, 0x3 ;  /* 0x000000290000bc11 */ /* 0x000fc6000f8e18ff */
[----:B------:R-:W-:Y:S02]  /*f0e0*/  IADD3 R12, -R18, R8, R17 ;  /* 0x00000008120c7210 */ /* 0x000fe40007ffe111 */
[----:B------:R-:W-:-:S03]  /*f0f0*/  @!P3 VIADD R0, R0, 0x33440 ;  /* 0x000334400000b836 */ /* 0x000fc60000000000 */
[----:B------:R-:W-:Y:S02]  /*f100*/  VIADD R13, R12, UR54 ;  /* 0x000000360c0d7c36 */ /* 0x000fe40008000000 */
        /* <DEDUP_REMOVED lines=24> */
[----:B------:R-:W-:-:S04]  /*f290*/  ULOP3.LUT UR6, URZ, UR55, URZ, 0x33, !UPT ;  /* 0x000000373f067292 */ /* 0x000fc8000f8e333f */
[----:B------:R-:W0:Y:S02]  /*f2a0*/  SHFL.IDX PT, R21, R14, RZ, 0x1c1f ;  /* 0x001c1fff0e157589 */ /* 0x000e2400000e0000 */
[----:B------:R-:W-:Y:S02]  /*f2b0*/  VIADD R12, R12, UR6 ;  /* 0x000000060c0c7c36 */ /* 0x000fe40008000000 */
[--C-:B0-----:R-:W-:Y:S02]  /*f2c0*/  IMAD.IADD R11, R13, 0x1, R21.reuse ;  /* 0x000000010d0b7824 */ /* 0x101fe400078e0215 */
[----:B------:R-:W-:Y:S01]  /*f2d0*/  IMAD.IADD R3, R12, 0x1, R21 ;  /* 0x000000010c037824 */ /* 0x000fe200078e0215 */
[----:B------:R-:W-:Y:S02]  /*f2e0*/  WARPGROUP.DEPBAR.LE gsb0, 0x0 ;  /* 0x00008000000079c5 */ /* 0x000fe40000010000 */
[----:B------:R0:W-:Y:S06]  /*f2f0*/  BAR.ARV R9, 0x100 ;  /* 0x000400090000751d */ /* 0x0001ec0000002000 */
[----:B------:R1:W-:Y:S02]  /*f300*/  @!P3 SYNCS.ARRIVE.TRANS64.RED.A1T0 RZ, [R0+URZ], RZ ;  /* 0x000000ff00ffb9a7 */ /* 0x0003e4000810043f */
[----:B-1----:R-:W-:Y:S01]  /*f310*/  VIADD R0, R8, 0xffffffff ;  /* 0xffffffff08007836 */ /* 0x002fe20000000000 */
        /* <DEDUP_REMOVED lines=13> */
.L_x_1277:
[----:B------:R-:W-:-:S05]  /*f3f0*/  IMAD.U32 R20, RZ, RZ, UR51 ;  /* 0x00000033ff147e24 */ /* 0x000fca000f8e00ff */
[----:B------:R-:W-:-:S13]  /*f400*/  ISETP.NE.AND P1, PT, R20, 0x1, PT ;  /* 0x000000011400780c */ /* 0x000fda0003f25270 */
[----:B------:R-:W0:Y:S02]  /*f410*/  @P1 LDC.64 R8, c[0x0][0x9e8] ;  /* 0x00027a00ff081b82 */ /* 0x000e240000000a00 */
[----:B0-----:R-:W-:-:S05]  /*f420*/  @P1 IMAD.HI.U32 R8, R21, R8, RZ ;  /* 0x0000000815081227 */ /* 0x001fca00078e00ff */
[----:B------:R-:W-:-:S07]  /*f430*/  @P1 SHF.R.U32.HI R21, RZ, R9, R8 ;  /* 0x00000009ff151219 */ /* 0x000fce0000011608 */
.L_x_1278:
[----:B------:R-:W-:Y:S05]  /*f440*/  BSYNC B0 ;  /* 0x0000000000007941 */ /* 0x000fea0003800000 */
.L_x_1276:
[----:B------:R-:W-:-:S05]  /*f450*/  IMAD R8, R21, R20, R0 ;  /* 0x0000001415087224 */ /* 0x000fca00078e0200 */
[----:B------:R-:W-:Y:S02]  /*f460*/  VIADDMNMX R11, R8, R20, R11, PT ;  /* 0x00000014080b7246 */ /* 0x000fe4000380010b */
[----:B------:R-:W-:-:S07]  /*f470*/  VIMNMX R3, R3, R8, !PT ;  /* 0x0000000803037248 */ /* 0x000fce0007fe0100 */
.L_x_1275:
        /* <DEDUP_REMOVED lines=247> */
.L_x_1281:
[----:B------:R-:W-:-:S05]  /*103f0*/  IMAD.U32 R11, RZ, RZ, UR51 ;  /* 0x00000033ff0b7e24 */ /* 0x000fca000f8e00ff */
[----:B------:R-:W-:-:S13]  /*10400*/  ISETP.NE.AND P6, PT, R11, 0x1, PT ;  /* 0x000000010b00780c */ /* 0x000fda0003fc5270 */
[----:B------:R-:W0:Y:S02]  /*10410*/  @P6 LDC.64 R8, c[0x0][0x9e8] ;  /* 0x00027a00ff086b82 */ /* 0x000e240000000a00 */
[----:B0-----:R-:W-:-:S05]  /*10420*/  @P6 IMAD.HI.U32 R8, R3, R8, RZ ;  /* 0x0000000803086227 */ /* 0x001fca00078e00ff */
[----:B------:R-:W-:-:S07]  /*10430*/  @P6 SHF.R.U32.HI R3, RZ, R9, R8 ;  /* 0x00000009ff036219 */ /* 0x000fce0000011608 */
.L_x_1282:
[----:B------:R-:W-:Y:S05]  /*10440*/  BSYNC B0 ;  /* 0x0000000000007941 */ /* 0x000fea0003800000 */
.L_x_1280:
[----:B------:R-:W-:-:S05]  /*10450*/  IMAD R0, R3, R11, R0 ;  /* 0x0000000b03007224 */ /* 0x000fca00078e0200 */
[----:B------:R-:W-:Y:S02]  /*10460*/  VIADDMNMX R13, R0, R11, R13, PT ;  /* 0x0000000b000d7246 */ /* 0x000fe4000380010d */
[----:B------:R-:W-:-:S07]  /*10470*/  VIMNMX R12, R12, R0, !PT ;  /* 0x000000000c0c7248 */ /* 0x000fce0007fe0100 */
.L_x_1279:
        /* <DEDUP_REMOVED lines=501> */
.L_x_1283:
        /* <DEDUP_REMOVED lines=148> */
.L_x_1266:
[----:B------:R-:W-:Y:S06]  /*12d10*/  BAR.ARV 0x8, 0x180 ;  /* 0x0206000000007b1d */ /* 0x000fec0000002000 */
[----:B------:R-:W-:Y:S05]  /*12d20*/  @!P0 BRA `(.L_x_1285) ;  /* 0x0000000000048947 */ /* 0x000fea0003800000 */
[----:B------:R-:W-:Y:S01]  /*12d30*/  BPT.TRAP 0x1 ;  /* 0x000000040000795c */ /* 0x000fe20000300000 */
.L_x_1285:
[----:B------:R-:W-:Y:S01]  /*12d40*/  ULEA UR9, UR51, UR41, 0x3 ;  /* 0x0000002933097291 */ /* 0x000fe2000f8e183f */
[----:B------:R-:W-:-:S05]  /*12d50*/  IMAD.U32 R4, RZ, RZ, UR45 ;  /* 0x0000002dff047e24 */ /* 0x000fca000f8e00ff */
[----:B------:R-:W-:-:S04]  /*12d60*/  SHF.L.U32 R4, R4, 0x1f, RZ ;  /* 0x0000001f04047819 */ /* 0x000fc800000006ff */
[----:B------:R0:W1:Y:S01]  /*12d70*/  SYNCS.PHASECHK.TRANS64.TRYWAIT P1, [UR9+0x33450], R4 ;  /* 0x03345004ff0075a7 */ /* 0x0000620008020149 */
[----:B------:R-:W-:Y:S05]  /*12d80*/  @!P0 BRA `(.L_x_1286) ;  /* 0x0000000000048947 */ /* 0x000fea0003800000 */
[----:B------:R-:W-:Y:S01]  /*12d90*/  BPT.TRAP 0x1 ;  /* 0x000000040000795c */ /* 0x000fe20000300000 */
.L_x_1286:
[----:B-1----:R-:W-:Y:S05]  /*12da0*/  @P1 BRA `(.L_x_1287) ;  /* 0x0000000000081947 */ /* 0x002fea0003800000 */
[----:B------:R-:W1:Y:S02]  /*12db0*/  SYNCS.PHASECHK.TRANS64.TRYWAIT P1, [UR9+0x33450], R4 ;  /* 0x03345004ff0075a7 */ /* 0x000e640008020149 */
[----:B-1----:R-:W-:Y:S05]  /*12dc0*/  @!P1 BRA `(.L_x_1288) ;  /* 0x000000a000849947 */ /* 0x002fea0003800000 */
.L_x_1287:
        /* <DEDUP_REMOVED lines=11> */
[----:B------:R-:W-:-:S04]  /*12e80*/  PLOP3.LUT P1, PT, PT, PT, UP0, 0x80, 0x0 ;  /* 0x000000000000781c */ /* 0x000fc80003f2f008 */
[----:B------:R-:W-:Y:S02]  /*12e90*/  @UP0 ULDC.64 UR12, c[0x0][0x9c8] ;  /* 0x00027200000c0ab9 */ /* 0x000fe40000000a00 */
[----:B------:R-:W-:Y:S01]  /*12ea0*/  UMOV UR6, UR8 ;  /* 0x0000000800067c82 */ /* 0x000fe20008000000 */
[----:B------:R-:W-:-:S09]  /*12eb0*/  @UP0 UIMAD.WIDE.U32 UR4, UR48, UR12, URZ ;  /* 0x0000000c300402a5 */ /* 0x000fd2000f8e003f */
        /* <DEDUP_REMOVED lines=73> */
.L_x_1289:
        /* <DEDUP_REMOVED lines=106> */
.L_x_1215:
[----:B------:R-:W0:Y:S01]  /*139f0*/  S2R R3, SR_CgaCtaId ;  /* 0x0000000000037919 */ /* 0x000e220000008800 */
[----:B------:R-:W-:Y:S01]  /*13a00*/  MOV R0, 0x400 ;  /* 0x0000040000007802 */ /* 0x000fe20000000f00 */
[----:B------:R-:W-:Y:S01]  /*13a10*/  BSSY B0, `(.L_x_1290) ;  /* 0x000030b000007945 */ /* 0x000fe20003800000 */
[----:B------:R-:W-:Y:S02]  /*13a20*/  BAR.SYNC.DEFER_BLOCKING 0x5, 0x180 ;  /* 0x0146000000007b1d */ /* 0x000fe40000010000 */
[----:B0-----:R-:W-:-:S05]  /*13a30*/  LEA R0, R3, R0, 0x18 ;  /* 0x0000000003007211 */ /* 0x001fca00078ec0ff */
[----:B------:R-:W0:Y:S02]  /*13a40*/  LDS.128 R32, [R0+0x334d0] ;  /* 0x0334d00000207984 */ /* 0x000e240000000c00 */
[----:B0-----:R-:W-:Y:S02]  /*13a50*/  R2UR UR5, R33 ;  /* 0x00000000210572ca */ /* 0x001fe400000e0000 */
[----:B------:R-:W-:Y:S02]  /*13a60*/  R2UR UR49, R34 ;  /* 0x00000000223172ca */ /* 0x000fe400000e0000 */
        /* <DEDUP_REMOVED lines=14> */
[----:B------:R-:W-:Y:S02]  /*13b50*/  F2FP.BF16.F32.PACK_AB R45, R68, R45 ;  /* 0x0000002d442d723e */ /* 0x000fe400000010ff */
[----:B------:R-:W-:Y:S01]  /*13b60*/  F2FP.BF16.F32.PACK_AB R43, R70, R43 ;  /* 0x0000002b462b723e */ /* 0x000fe200000010ff */
[----:B------:R-:W-:Y:S01]  /*13b70*/  UISETP.NE.AND.EX UP0, UPT, UR7, URZ, UPT, UP0 ;  /* 0x0000003f0700728c */ /* 0x000fe2000bf05300 */
[----:B------:R-:W-:Y:S02]  /*13b80*/  F2FP.BF16.F32.PACK_AB R39, R78, R39 ;  /* 0x000000274e27723e */ /* 0x000fe400000010ff */
[----:B------:R-:W-:Y:S01]  /*13b90*/  F2FP.BF16.F32.PACK_AB R38, R79, R38 ;  /* 0x000000264f26723e */ /* 0x000fe200000010ff */
[----:B------:R-:W-:Y:S01]  /*13ba0*/  ULDC.64 UR6, c[0x0][0xc00] ;  /* 0x0003000000067ab9 */ /* 0x000fe20000000a00 */
[----:B0-----:R-:W-:Y:S01]  /*13bb0*/  LOP3.LUT P0, R6, R17, 0x3, RZ, 0xc0, !PT ;  /* 0x0000000311067812 */ /* 0x001fe2000780c0ff */
[----:B------:R-:W-:Y:S01]  /*13bc0*/  UIMAD.WIDE UR6, UR42, 0x4, UR6 ;  /* 0x000000042a0678a5 */ /* 0x000fe2000f8e0206 */
[----:B------:R-:W0:Y:S01]  /*13bd0*/  S2R R17, SR_SWINHI ;  /* 0x0000000000117919 */ /* 0x000e220000002f00 */
[----:B------:R-:W-:-:S02]  /*13be0*/  F2FP.BF16.F32.PACK_AB R9, R118, R9 ;  /* 0x000000097609723e */ /* 0x000fc400000010ff */
[----:B------:R-:W-:Y:S02]  /*13bf0*/  ISETP.EQ.OR P0, PT, R6, 0x3, !P0 ;  /* 0x000000030600780c */ /* 0x000fe40004702670 */
[----:B------:R-:W-:Y:S02]  /*13c00*/  F2FP.BF16.F32.PACK_AB R8, R119, R8 ;  /* 0x000000087708723e */ /* 0x000fe400000010ff */
[----:B------:R-:W-:Y:S02]  /*13c10*/  SEL R68, R37, R36, P0 ;  /* 0x0000002425447207 */ /* 0x000fe40000000000 */
[----:B------:R-:W-:Y:S02]  /*13c20*/  SEL R70, R36, R37, P0 ;  /* 0x0000002524467207 */ /* 0x000fe40000000000 */
[----:B------:R-:W-:Y:S02]  /*13c30*/  SEL R104, R39, R38, P0 ;  /* 0x0000002627687207 */ /* 0x000fe40000000000 */
[----:B------:R-:W-:-:S02]  /*13c40*/  F2FP.BF16.F32.PACK_AB R11, R116, R11 ;  /* 0x0000000b740b723e */ /* 0x000fc400000010ff */
[----:B------:R-:W-:Y:S02]  /*13c50*/  F2FP.BF16.F32.PACK_AB R10, R117, R10 ;  /* 0x0000000a750a723e */ /* 0x000fe400000010ff */
[----:B------:R-:W-:Y:S02]  /*13c60*/  SEL R38, R38, R39, P0 ;  /* 0x0000002726267207 */ /* 0x000fe40000000000 */
[----:B------:R-:W-:Y:S02]  /*13c70*/  F2FP.BF16.F32.PACK_AB R127, R126, R127 ;  /* 0x0000007f7e7f723e */ /* 0x000fe400000010ff */
[----:B------:R-:W-:Y:S02]  /*13c80*/  F2FP.BF16.F32.PACK_AB R123, R122, R123 ;  /* 0x0000007b7a7b723e */ /* 0x000fe400000010ff */
[----:B------:R-:W-:Y:S02]  /*13c90*/  F2FP.BF16.F32.PACK_AB R42, R71, R42 ;  /* 0x0000002a472a723e */ /* 0x000fe400000010ff */
[----:B------:R-:W-:-:S02]  /*13ca0*/  SEL R122, R9, R8, P0 ;  /* 0x00000008097a7207 */ /* 0x000fc40000000000 */
[----:B------:R-:W-:Y:S02]  /*13cb0*/  SEL R126, R8, R9, P0 ;  /* 0x00000009087e7207 */ /* 0x000fe40000000000 */
[----:B------:R-:W-:Y:S02]  /*13cc0*/  F2FP.BF16.F32.PACK_AB R97, R88, R97 ;  /* 0x000000615861723e */ /* 0x000fe400000010ff */
[----:B------:R-:W-:Y:S02]  /*13cd0*/  F2FP.BF16.F32.PACK_AB R41, R76, R41 ;  /* 0x000000294c29723e */ /* 0x000fe400000010ff */
[----:B------:R-:W-:Y:S02]  /*13ce0*/  MOV R6, R0 ;  /* 0x0000000000067202 */ /* 0x000fe40000000f00 */
[----:B0-----:R-:W-:Y:S02]  /*13cf0*/  MOV R7, R17 ;  /* 0x0000001100077202 */ /* 0x001fe40000000f00 */
[----:B------:R-:W-:-:S02]  /*13d00*/  F2FP.BF16.F32.PACK_AB R40, R77, R40 ;  /* 0x000000284d28723e */ /* 0x000fc400000010ff */
[----:B------:R-:W-:Y:S01]  /*13d10*/  F2FP.BF16.F32.PACK_AB R31, R86, R31 ;  /* 0x0000001f561f723e */ /* 0x000fe200000010ff */
[----:B------:R-:W-:Y:S01]  /*13d20*/  IMAD.WIDE R36, R227, 0x2, R6 ;  /* 0x00000002e3247825 */ /* 0x000fe200078e0206 */
[----:B------:R-:W-:Y:S02]  /*13d30*/  F2FP.BF16.F32.PACK_AB R44, R69, R44 ;  /* 0x0000002c452c723e */ /* 0x000fe400000010ff */
[----:B------:R-:W-:Y:S02]  /*13d40*/  SEL R86, R11, R10, P0 ;  /* 0x0000000a0b567207 */ /* 0x000fe40000000000 */
[C---:B------:R-:W-:Y:S02]  /*13d50*/  IADD3 R17, P4, R36.reuse, 0x20, RZ ;  /* 0x0000002024117810 */ /* 0x040fe40007f9e0ff */
[----:B------:R-:W-:Y:S02]  /*13d60*/  IADD3 R39, P5, R36, 0x40, RZ ;  /* 0x0000004024277810 */ /* 0x000fe40007fbe0ff */
[----:B------:R-:W-:Y:S01]  /*13d70*/  LOP3.LUT R8, R17, 0x380, RZ, 0xc0, !PT ;  /* 0x0000038011087812 */ /* 0x000fe200078ec0ff */
[--C-:B------:R-:W-:Y:S01]  /*13d80*/  IMAD.X R35, RZ, RZ, R37.reuse, P4 ;  /* 0x000000ffff237224 */ /* 0x100fe200020e0625 */
[----:B------:R-:W-:Y:S01]  /*13d90*/  SEL R88, R10, R11, P0 ;  /* 0x0000000b0a587207 */ /* 0x000fe20000000000 */
[----:B------:R-:W-:Y:S01]  /*13da0*/  IMAD.X R33, RZ, RZ, R37, P5 ;  /* 0x000000ffff217224 */ /* 0x000fe200028e0625 */
[----:B------:R-:W-:-:S02]  /*13db0*/  F2FP.BF16.F32.PACK_AB R21, R102, R21 ;  /* 0x000000156615723e */ /* 0x000fc400000010ff */
[----:B------:R-:W-:Y:S02]  /*13dc0*/  LOP3.LUT R10, R39, 0x380, RZ, 0xc0, !PT ;  /* 0x00000380270a7812 */ /* 0x000fe400078ec0ff */
[----:B------:R-:W-:Y:S02]  /*13dd0*/  SEL R102, R43, R42, P0 ;  /* 0x0000002a2b667207 */ /* 0x000fe40000000000 */
[----:B------:R-:W-:Y:S02]  /*13de0*/  F2FP.BF16.F32.PACK_AB R47, R62, R47 ;  /* 0x0000002f3e2f723e */ /* 0x000fe400000010ff */
[----:B------:R-:W-:Y:S02]  /*13df0*/  SEL R66, R41, R40, P0 ;  /* 0x0000002829427207 */ /* 0x000fe40000000000 */
[----:B------:R-:W-:Y:S02]  /*13e00*/  SEL R42, R42, R43, P0 ;  /* 0x0000002b2a2a7207 */ /* 0x000fe40000000000 */
[----:B------:R-:W-:-:S02]  /*13e10*/  SHF.R.U64 R8, R8, 0x3, RZ ;  /* 0x0000000308087819 */ /* 0x000fc400000012ff */
[----:B------:R-:W-:Y:S02]  /*13e20*/  F2FP.BF16.F32.PACK_AB R13, R110, R13 ;  /* 0x0000000d6e0d723e */ /* 0x000fe400000010ff */
[----:B------:R-:W-:Y:S02]  /*13e30*/  F2FP.BF16.F32.PACK_AB R12, R111, R12 ;  /* 0x0000000c6f0c723e */ /* 0x000fe400000010ff */
[----:B------:R-:W-:Y:S02]  /*13e40*/  SEL R62, R45, R44, P0 ;  /* 0x0000002c2d3e7207 */ /* 0x000fe40000000000 */
[----:B------:R-:W-:Y:S02]  /*13e50*/  SEL R40, R40, R41, P0 ;  /* 0x0000002928287207 */ /* 0x000fe40000000000 */
[----:B------:R-:W-:Y:S02]  /*13e60*/  IADD3 R43, P1, R36, 0x4000, RZ ;  /* 0x00004000242b7810 */ /* 0x000fe40007f3e0ff */
[----:B------:R-:W-:-:S02]  /*13e70*/  SEL R44, R44, R45, P0 ;  /* 0x0000002d2c2c7207 */ /* 0x000fc40000000000 */
[----:B------:R-:W-:Y:S02]  /*13e80*/  IADD3 R41, P6, R36, 0x60, RZ ;  /* 0x0000006024297810 */ /* 0x000fe40007fde0ff */
[----:B------:R-:W-:Y:S02]  /*13e90*/  SHF.R.U64 R10, R10, 0x3, RZ ;  /* 0x000000030a0a7819 */ /* 0x000fe400000012ff */
[----:B------:R-:W-:Y:S02]  /*13ea0*/  F2FP.BF16.F32.PACK_AB R49, R60, R49 ;  /* 0x000000313c31723e */ /* 0x000fe400000010ff */
[----:B------:R-:W-:Y:S02]  /*13eb0*/  F2FP.BF16.F32.PACK_AB R48, R61, R48 ;  /* 0x000000303d30723e */ /* 0x000fe400000010ff */
[----:B------:R-:W-:Y:S02]  /*13ec0*/  IADD3 R45, P2, R36, 0x4020, RZ ;  /* 0x00004020242d7810 */ /* 0x000fe40007f5e0ff */
[----:B------:R-:W-:-:S02]  /*13ed0*/  F2FP.BF16.F32.PACK_AB R53, R53, R120 ;  /* 0x000000783535723e */ /* 0x000fc400000010ff */
[----:B------:R-:W-:Y:S02]  /*13ee0*/  LOP3.LUT R34, R8, R17, RZ, 0x3c, !PT ;  /* 0x0000001108227212 */ /* 0x000fe400078e3cff */
[----:B------:R-:W-:Y:S02]  /*13ef0*/  F2FP.BF16.F32.PACK_AB R46, R63, R46 ;  /* 0x0000002e3f2e723e */ /* 0x000fe400000010ff */
[----:B------:R-:W-:Y:S02]  /*13f00*/  F2FP.BF16.F32.PACK_AB R29, R92, R29 ;  /* 0x0000001d5c1d723e */ /* 0x000fe400000010ff */
[----:B------:R-:W-:Y:S02]  /*13f10*/  F2FP.BF16.F32.PACK_AB R28, R93, R28 ;  /* 0x0000001c5d1c723e */ /* 0x000fe400000010ff */
[----:B------:R-:W-:Y:S02]  /*13f20*/  SEL R118, R13, R12, P0 ;  /* 0x0000000c0d767207 */ /* 0x000fe40000000000 */
[----:B------:R-:W-:-:S02]  /*13f30*/  SEL R120, R12, R13, P0 ;  /* 0x0000000d0c787207 */ /* 0x000fc40000000000 */
[----:B------:R-:W-:Y:S02]  /*13f40*/  LOP3.LUT R8, R43, 0x380, RZ, 0xc0, !PT ;  /* 0x000003802b087812 */ /* 0x000fe400078ec0ff */
[----:B------:R-:W-:Y:S02]  /*13f50*/  F2FP.BF16.F32.PACK_AB R52, R52, R121 ;  /* 0x000000793434723e */ /* 0x000fe400000010ff */
[----:B------:R-:W-:Y:S02]  /*13f60*/  F2FP.BF16.F32.PACK_AB R30, R87, R30 ;  /* 0x0000001e571e723e */ /* 0x000fe400000010ff */
[----:B------:R-:W-:Y:S02]  /*13f70*/  LOP3.LUT R12, R41, 0x380, RZ, 0xc0, !PT ;  /* 0x00000380290c7812 */ /* 0x000fe400078ec0ff */
[----:B------:R-:W-:Y:S02]  /*13f80*/  LOP3.LUT R32, R10, R39, RZ, 0x3c, !PT ;  /* 0x000000270a207212 */ /* 0x000fe400078e3cff */
[----:B------:R-:W-:-:S02]  /*13f90*/  F2FP.BF16.F32.PACK_AB R25, R100, R25 ;  /* 0x000000196419723e */ /* 0x000fc400000010ff */
[----:B------:R-:W-:Y:S02]  /*13fa0*/  F2FP.BF16.F32.PACK_AB R24, R101, R24 ;  /* 0x000000186518723e */ /* 0x000fe400000010ff */
[----:B------:R-:W-:Y:S02]  /*13fb0*/  SEL R60, R49, R48, P0 ;  /* 0x00000030313c7207 */ /* 0x000fe40000000000 */
[----:B------:R-:W-:Y:S02]  /*13fc0*/  LOP3.LUT R10, R45, 0x380, RZ, 0xc0, !PT ;  /* 0x000003802d0a7812 */ /* 0x000fe400078ec0ff */
[----:B------:R-:W-:Y:S02]  /*13fd0*/  F2FP.BF16.F32.PACK_AB R81, R72, R81 ;  /* 0x000000514851723e */ /* 0x000fe400000010ff */
[----:B------:R-:W-:Y:S02]  /*13fe0*/  F2FP.BF16.F32.PACK_AB R15, R108, R15 ;  /* 0x0000000f6c0f723e */ /* 0x000fe400000010ff */
[----:B------:R-:W-:-:S02]  /*13ff0*/  F2FP.BF16.F32.PACK_AB R14, R109, R14 ;  /* 0x0000000e6d0e723e */ /* 0x000fc400000010ff */
[----:B------:R-:W-:Y:S02]  /*14000*/  SEL R48, R48, R49, P0 ;  /* 0x0000003130307207 */ /* 0x000fe40000000000 */
[----:B------:R-:W-:Y:S02]  /*14010*/  SEL R72, R29, R28, P0 ;  /* 0x0000001c1d487207 */ /* 0x000fe40000000000 */
[----:B------:R-:W-:Y:S01]  /*14020*/  SEL R74, R28, R29, P0 ;  /* 0x0000001d1c4a7207 */ /* 0x000fe20000000000 */
[----:B------:R-:W-:Y:S01]  /*14030*/  IMAD.X R29, RZ, RZ, R37, P1 ;  /* 0x000000ffff1d7224 */ /* 0x000fe200008e0625 */
[----:B------:R-:W-:Y:S02]  /*14040*/  SEL R100, R47, R46, P0 ;  /* 0x0000002e2f647207 */ /* 0x000fe40000000000 */
[----:B------:R-:W-:Y:S02]  /*14050*/  IADD3 R49, P4, R36, 0x4060, RZ ;  /* 0x0000406024317810 */ /* 0x000fe40007f9e0ff */
[----:B------:R-:W-:-:S02]  /*14060*/  SHF.R.U64 R8, R8, 0x3, RZ ;  /* 0x0000000308087819 */ /* 0x000fc400000012ff */
[----:B------:R-:W-:Y:S02]  /*14070*/  F2FP.BF16.F32.PACK_AB R131, R130, R131 ;  /* 0x000000838283723e */ /* 0x000fe400000010ff */
[----:B------:R-:W-:Y:S02]  /*14080*/  SEL R58, R52, R53, P0 ;  /* 0x00000035343a7207 */ /* 0x000fe40000000000 */
[----:B------:R-:W-:Y:S02]  /*14090*/  SEL R46, R46, R47, P0 ;  /* 0x0000002f2e2e7207 */ /* 0x000fe40000000000 */
[----:B------:R-:W-:Y:S02]  /*140a0*/  SEL R106, R31, R30, P0 ;  /* 0x0000001e1f6a7207 */ /* 0x000fe40000000000 */
[----:B------:R-:W-:Y:S01]  /*140b0*/  SEL R108, R30, R31, P0 ;  /* 0x0000001f1e6c7207 */ /* 0x000fe20000000000 */
[----:B------:R-:W-:Y:S01]  /*140c0*/  IMAD.X R31, RZ, RZ, R37, P6 ;  /* 0x000000ffff1f7224 */ /* 0x000fe200030e0625 */
[----:B------:R-:W-:-:S02]  /*140d0*/  IADD3 R51, P5, R36, 0x8000, RZ ;  /* 0x0000800024337810 */ /* 0x000fc40007fbe0ff */
[----:B------:R-:W-:Y:S02]  /*140e0*/  SHF.R.U64 R12, R12, 0x3, RZ ;  /* 0x000000030c0c7819 */ /* 0x000fe400000012ff */
[----:B------:R-:W-:Y:S02]  /*140f0*/  SEL R52, R53, R52, P0 ;  /* 0x0000003435347207 */ /* 0x000fe40000000000 */
[----:B------:R-:W-:Y:S02]  /*14100*/  SEL R76, R25, R24, P0 ;  /* 0x00000018194c7207 */ /* 0x000fe40000000000 */
[----:B------:R-:W-:Y:S01]  /*14110*/  SEL R78, R24, R25, P0 ;  /* 0x00000019184e7207 */ /* 0x000fe20000000000 */
[----:B------:R-:W-:Y:S01]  /*14120*/  IMAD.X R25, RZ, RZ, R37, P2 ;  /* 0x000000ffff197224 */ /* 0x000fe200010e0625 */
[C---:B------:R-:W-:Y:S02]  /*14130*/  IADD3 R47, P3, R36.reuse, 0x4040, RZ ;  /* 0x00004040242f7810 */ /* 0x040fe40007f7e0ff */
[----:B------:R-:W-:-:S02]  /*14140*/  IADD3 R130, P1, R36, 0x8040, RZ ;  /* 0x0000804024827810 */ /* 0x000fc40007f3e0ff */
[----:B------:R-:W-:Y:S02]  /*14150*/  SHF.R.U64 R10, R10, 0x3, RZ ;  /* 0x000000030a0a7819 */ /* 0x000fe400000012ff */
[----:B------:R-:W-:Y:S01]  /*14160*/  SEL R82, R15, R14, P0 ;  /* 0x0000000e0f527207 */ /* 0x000fe20000000000 */
[--C-:B------:R-:W-:Y:S01]  /*14170*/  IMAD.X R9, RZ, RZ, R37.reuse, P1 ;  /* 0x000000ffff097224 */ /* 0x100fe200008e0625 */
[----:B------:R-:W-:Y:S01]  /*14180*/  SEL R84, R14, R15, P0 ;  /* 0x0000000f0e547207 */ /* 0x000fe20000000000 */
[--C-:B------:R-:W-:Y:S01]  /*14190*/  IMAD.X R15, RZ, RZ, R37.reuse, P5 ;  /* 0x000000ffff0f7224 */ /* 0x100fe200028e0625 */
[C---:B------:R-:W-:Y:S02]  /*141a0*/  IADD3 R53, P6, R36.reuse, 0x8020, RZ ;  /* 0x0000802024357810 */ /* 0x040fe40007fde0ff */
[----:B------:R-:W-:Y:S02]  /*141b0*/  IADD3 R134, P2, R36, 0x8060, RZ ;  /* 0x0000806024867810 */ /* 0x000fe40007f5e0ff */
[----:B------:R-:W-:Y:S01]  /*141c0*/  LOP3.LUT R14, R49, 0x380, RZ, 0xc0, !PT ;  /* 0x00000380310e7812 */ /* 0x000fe200078ec0ff */
[----:B------:R-:W-:Y:S01]  /*141d0*/  IMAD.X R13, RZ, RZ, R37, P6 ;  /* 0x000000ffff0d7224 */ /* 0x000fe200030e0625 */
[----:B------:R-:W-:-:S02]  /*141e0*/  LOP3.LUT R28, R8, R43, RZ, 0x3c, !PT ;  /* 0x0000002b081c7212 */ /* 0x000fc400078e3cff */
[----:B------:R-:W-:Y:S02]  /*141f0*/  LOP3.LUT R30, R12, R41, RZ, 0x3c, !PT ;  /* 0x000000290c1e7212 */ /* 0x000fe400078e3cff */
[----:B------:R-:W-:Y:S02]  /*14200*/  LOP3.LUT R8, R51, 0x380, RZ, 0xc0, !PT ;  /* 0x0000038033087812 */ /* 0x000fe400078ec0ff */
[----:B------:R-:W-:Y:S02]  /*14210*/  LOP3.LUT R11, R36, 0x380, RZ, 0xc0, !PT ;  /* 0x00000380240b7812 */ /* 0x000fe400078ec0ff */
[----:B------:R-:W-:Y:S02]  /*14220*/  LOP3.LUT R12, R47, 0x380, RZ, 0xc0, !PT ;  /* 0x000003802f0c7812 */ /* 0x000fe400078ec0ff */
[----:B------:R-:W-:Y:S02]  /*14230*/  LOP3.LUT R24, R10, R45, RZ, 0x3c, !PT ;  /* 0x0000002d0a187212 */ /* 0x000fe400078e3cff */
[----:B------:R-:W-:-:S02]  /*14240*/  LOP3.LUT R17, R130, 0x380, RZ, 0xc0, !PT ;  /* 0x0000038082117812 */ /* 0x000fc400078ec0ff */
[----:B------:R-:W-:Y:S02]  /*14250*/  F2FP.BF16.F32.PACK_AB R20, R103, R20 ;  /* 0x000000146714723e */ /* 0x000fe400000010ff */
[----:B------:R-:W-:Y:S02]  /*14260*/  LOP3.LUT R10, R53, 0x380, RZ, 0xc0, !PT ;  /* 0x00000380350a7812 */ /* 0x000fe400078ec0ff */
[----:B------:R-:W-:Y:S02]  /*14270*/  SHF.R.U64 R14, R14, 0x3, RZ ;  /* 0x000000030e0e7819 */ /* 0x000fe400000012ff */
[----:B------:R-:W-:Y:S02]  /*14280*/  LOP3.LUT R39, R134, 0x380, RZ, 0xc0, !PT ;  /* 0x0000038086277812 */ /* 0x000fe400078ec0ff */
[----:B------:R-:W-:Y:S02]  /*14290*/  F2FP.BF16.F32.PACK_AB R27, R94, R27 ;  /* 0x0000001b5e1b723e */ /* 0x000fe400000010ff */
[----:B------:R-:W-:-:S02]  /*142a0*/  F2FP.BF16.F32.PACK_AB R26, R95, R26 ;  /* 0x0000001a5f1a723e */ /* 0x000fc400000010ff */
[----:B------:R-:W-:Y:S02]  /*142b0*/  SHF.R.U64 R8, R8, 0x3, RZ ;  /* 0x0000000308087819 */ /* 0x000fe400000012ff */
[----:B------:R-:W-:Y:S02]  /*142c0*/  F2FP.BF16.F32.PACK_AB R132, R132, R133 ;  /* 0x000000858484723e */ /* 0x000fe400000010ff */
[----:B------:R-:W-:Y:S02]  /*142d0*/  SHF.R.U64 R11, R11, 0x3, RZ ;  /* 0x000000030b0b7819 */ /* 0x000fe400000012ff */
[----:B------:R-:W-:Y:S02]  /*142e0*/  SHF.R.U64 R12, R12, 0x3, RZ ;  /* 0x000000030c0c7819 */ /* 0x000fe400000012ff */
[----:B------:R-:W-:Y:S02]  /*142f0*/  SHF.R.U64 R17, R17, 0x3, RZ ;  /* 0x0000000311117819 */ /* 0x000fe400000012ff */
[----:B------:R-:W-:-:S02]  /*14300*/  F2FP.BF16.F32.PACK_AB R96, R96, R113 ;  /* 0x000000716060723e */ /* 0x000fc400000010ff */
[----:B------:R-:W-:Y:S02]  /*14310*/  F2FP.BF16.F32.PACK_AB R128, R128, R129 ;  /* 0x000000818080723e */ /* 0x000fe400000010ff */
[----:B------:R-:W-:Y:S02]  /*14320*/  SEL R114, R21, R20, P0 ;  /* 0x0000001415727207 */ /* 0x000fe40000000000 */
[----:B------:R-:W-:Y:S01]  /*14330*/  SEL R116, R20, R21, P0 ;  /* 0x0000001514747207 */ /* 0x000fe20000000000 */
[----:B------:R-:W-:Y:S01]  /*14340*/  IMAD.X R21, RZ, RZ, R37, P4 ;  /* 0x000000ffff157224 */ /* 0x000fe200020e0625 */
[----:B------:R-:W-:Y:S02]  /*14350*/  SHF.R.U64 R10, R10, 0x3, RZ ;  /* 0x000000030a0a7819 */ /* 0x000fe400000012ff */
[----:B------:R-:W-:Y:S02]  /*14360*/  F2FP.BF16.F32.PACK_AB R80, R80, R89 ;  /* 0x000000595050723e */ /* 0x000fe400000010ff */
[----:B------:R-:W-:-:S02]  /*14370*/  LOP3.LUT R20, R14, R49, RZ, 0x3c, !PT ;  /* 0x000000310e147212 */ /* 0x000fc400078e3cff */
[----:B------:R-:W-:Y:S02]  /*14380*/  SHF.R.U64 R39, R39, 0x3, RZ ;  /* 0x0000000327277819 */ /* 0x000fe400000012ff */
[----:B------:R-:W-:Y:S02]  /*14390*/  F2FP.BF16.F32.PACK_AB R64, R64, R73 ;  /* 0x000000494040723e */ /* 0x000fe400000010ff */
[----:B------:R-:W-:Y:S02]  /*143a0*/  F2FP.BF16.F32.PACK_AB R65, R56, R65 ;  /* 0x000000413841723e */ /* 0x000fe400000010ff */
[----:B------:R-:W-:Y:S02]  /*143b0*/  SEL R110, R27, R26, P0 ;  /* 0x0000001a1b6e7207 */ /* 0x000fe40000000000 */
[----:B------:R-:W-:Y:S01]  /*143c0*/  SEL R112, R26, R27, P0 ;  /* 0x0000001b1a707207 */ /* 0x000fe20000000000 */
[----:B------:R-:W-:Y:S01]  /*143d0*/  IMAD.X R27, RZ, RZ, R37, P3 ;  /* 0x000000ffff1b7224 */ /* 0x000fe200018e0625 */
[----:B------:R-:W-:-:S02]  /*143e0*/  LOP3.LUT R14, R8, R51, RZ, 0x3c, !PT ;  /* 0x00000033080e7212 */ /* 0x000fc400078e3cff */
[----:B------:R-:W-:Y:S02]  /*143f0*/  F2FP.BF16.F32.PACK_AB R124, R124, R125 ;  /* 0x0000007d7c7c723e */ /* 0x000fe400000010ff */
[----:B------:R-:W-:Y:S02]  /*14400*/  F2FP.BF16.F32.PACK_AB R54, R54, R57 ;  /* 0x000000393636723e */ /* 0x000fe400000010ff */
[----:B------:R-:W-:Y:S02]  /*14410*/  F2FP.BF16.F32.PACK_AB R55, R55, R50 ;  /* 0x000000323737723e */ /* 0x000fe400000010ff */
[----:B------:R-:W-:Y:S02]  /*14420*/  SEL R18, R132, R131, P0 ;  /* 0x0000008384127207 */ /* 0x000fe40000000000 */
[----:B------:R-:W-:Y:S01]  /*14430*/  LOP3.LUT R36, R11, R36, RZ, 0x3c, !PT ;  /* 0x000000240b247212 */ /* 0x000fe200078e3cff */
[----:B------:R-:W-:Y:S01]  /*14440*/  IMAD.X R11, RZ, RZ, R37, P2 ;  /* 0x000000ffff0b7224 */ /* 0x000fe200010e0625 */
[----:B------:R-:W-:-:S02]  /*14450*/  LOP3.LUT R26, R12, R47, RZ, 0x3c, !PT ;  /* 0x0000002f0c1a7212 */ /* 0x000fc400078e3cff */
[----:B------:R-:W-:Y:S02]  /*14460*/  LOP3.LUT R8, R17, R130, RZ, 0x3c, !PT ;  /* 0x0000008211087212 */ /* 0x000fe400078e3cff */
[----:B------:R-:W-:Y:S02]  /*14470*/  SEL R132, R131, R132, P0 ;  /* 0x0000008483847207 */ /* 0x000fe40000000000 */
[----:B------:R-:W-:Y:S02]  /*14480*/  SEL R50, R128, R127, P0 ;  /* 0x0000007f80327207 */ /* 0x000fe40000000000 */
[----:B------:R-:W-:Y:S02]  /*14490*/  SEL R90, R96, R97, P0 ;  /* 0x00000061605a7207 */ /* 0x000fe40000000000 */
[----:B------:R-:W-:Y:S02]  /*144a0*/  LOP3.LUT R12, R10, R53, RZ, 0x3c, !PT ;  /* 0x000000350a0c7212 */ /* 0x000fe400078e3cff */
[----:B------:R-:W-:-:S02]  /*144b0*/  SEL R128, R127, R128, P0 ;  /* 0x000000807f807207 */ /* 0x000fc40000000000 */
[----:B------:R-:W-:Y:S02]  /*144c0*/  SEL R96, R97, R96, P0 ;  /* 0x0000006061607207 */ /* 0x000fe40000000000 */
[----:B------:R-:W-:Y:S02]  /*144d0*/  SEL R92, R80, R81, P0 ;  /* 0x00000051505c7207 */ /* 0x000fe40000000000 */
[----:B------:R-:W-:Y:S02]  /*144e0*/  LOP3.LUT R10, R39, R134, RZ, 0x3c, !PT ;  /* 0x00000086270a7212 */ /* 0x000fe400078e3cff */
[----:B------:R-:W-:Y:S02]  /*144f0*/  SEL R80, R81, R80, P0 ;  /* 0x0000005051507207 */ /* 0x000fe40000000000 */
[----:B------:R-:W-:Y:S02]  /*14500*/  SEL R94, R64, R65, P0 ;  /* 0x00000041405e7207 */ /* 0x000fe40000000000 */
[----:B------:R-:W-:-:S02]  /*14510*/  SEL R56, R124, R123, P0 ;  /* 0x0000007b7c387207 */ /* 0x000fc40000000000 */
[----:B------:R-:W-:Y:S02]  /*14520*/  SEL R64, R65, R64, P0 ;  /* 0x0000004041407207 */ /* 0x000fe40000000000 */
[----:B------:R-:W-:Y:S02]  /*14530*/  SEL R98, R54, R55, P0 ;  /* 0x0000003736627207 */ /* 0x000fe40000000000 */
[----:B------:R-:W-:Y:S02]  /*14540*/  SEL R124, R123, R124, P0 ;  /* 0x0000007c7b7c7207 */ /* 0x000fe40000000000 */
[----:B------:R-:W-:Y:S02]  /*14550*/  SEL R54, R55, R54, P0 ;  /* 0x0000003637367207 */ /* 0x000fe40000000000 */
[----:B------:R-:W-:Y:S02]  /*14560*/  MOV R65, R20 ;  /* 0x0000001400417202 */ /* 0x000fe40000000f00 */
[----:B------:R-:W-:-:S02]  /*14570*/  MOV R59, R8 ;  /* 0x00000008003b7202 */ /* 0x000fc40000000f00 */
[----:B------:R-:W-:Y:S02]  /*14580*/  MOV R61, R12 ;  /* 0x0000000c003d7202 */ /* 0x000fe40000000f00 */
[----:B------:R-:W-:Y:S02]  /*14590*/  MOV R20, R10 ;  /* 0x0000000a00147202 */ /* 0x000fe40000000f00 */
[----:B--2---:R-:W-:Y:S01]  /*145a0*/  LOP3.LUT R17, R3, 0x2, RZ, 0x3c, !PT ;  /* 0x0000000203117812 */ /* 0x004fe200078e3cff */
        /* <DEDUP_REMOVED lines=16> */
[----:B------:R-:W3:Y:S01]  /*146b0*/  SHFL.IDX PT, R15, R80, R17, 0x1c1f ;  /* 0x001c1f11500f7589 */ /* 0x000ee200000e0000 */
[----:B0-----:R-:W-:Y:S02]  /*146c0*/  SEL R8, R18, R9, P0 ;  /* 0x0000000912087207 */ /* 0x001fe40000000000 */
[----:B------:R-:W-:Y:S01]  /*146d0*/  SEL R10, R9, R18, P0 ;  /* 0x00000012090a7207 */ /* 0x000fe20000000000 */
[----:B------:R-:W-:Y:S04]  /*146e0*/  SHFL.IDX PT, R58, R58, R3, 0x1c1f ;  /* 0x001c1f033a3a7589 */ /* 0x000fe800000e0000 */
[----:B------:R-:W-:Y:S04]  /*146f0*/  SHFL.IDX PT, R94, R94, R3, 0x1c1f ;  /* 0x001c1f035e5e7589 */ /* 0x000fe800000e0000 */
[----:B------:R-:W0:Y:S01]  /*14700*/  SHFL.IDX PT, R29, R52, R17, 0x1c1f ;  /* 0x001c1f11341d7589 */ /* 0x000e2200000e0000 */
[----:B-1----:R-:W-:-:S02]  /*14710*/  SEL R12, R50, R13, P0 ;  /* 0x0000000d320c7207 */ /* 0x002fc40000000000 */
[----:B------:R-:W-:Y:S01]  /*14720*/  SEL R14, R13, R50, P0 ;  /* 0x000000320d0e7207 */ /* 0x000fe20000000000 */
[----:B------:R-:W1:Y:S01]  /*14730*/  SHFL.IDX PT, R27, R64, R17, 0x1c1f ;  /* 0x001c1f11401b7589 */ /* 0x000e6200000e0000 */
[----:B--2---:R-:W-:Y:S02]  /*14740*/  SEL R9, R90, R11, P0 ;  /* 0x0000000b5a097207 */ /* 0x004fe40000000000 */
[----:B------:R-:W-:Y:S01]  /*14750*/  SEL R11, R11, R90, P0 ;  /* 0x0000005a0b0b7207 */ /* 0x000fe20000000000 */
[----:B------:R-:W-:Y:S04]  /*14760*/  SHFL.IDX PT, R56, R56, R3, 0x1c1f ;  /* 0x001c1f0338387589 */ /* 0x000fe800000e0000 */
[----:B------:R-:W-:Y:S01]  /*14770*/  SHFL.IDX PT, R60, R60, R3, 0x1c1f ;  /* 0x001c1f033c3c7589 */ /* 0x000fe200000e0000 */
[----:B---3--:R-:W-:-:S02]  /*14780*/  SEL R13, R92, R15, P0 ;  /* 0x0000000f5c0d7207 */ /* 0x008fc40000000000 */
        /* <DEDUP_REMOVED lines=18> */
[----:B------:R-:W2:Y:S01]  /*148b0*/  SHFL.IDX PT, R39, R42, R17, 0x1c1f ;  /* 0x001c1f112a277589 */ /* 0x000ea200000e0000 */
[----:B0-----:R-:W-:Y:S02]  /*148c0*/  SEL R29, R98, R31, P0 ;  /* 0x0000001f621d7207 */ /* 0x001fe40000000000 */
[----:B------:R-:W-:Y:S01]  /*148d0*/  SEL R31, R31, R98, P0 ;  /* 0x000000621f1f7207 */ /* 0x000fe20000000000 */
[----:B------:R-:W-:Y:S06]  /*148e0*/  BAR.SYNC.DEFER_BLOCKING 0x1, 0x100 ;  /* 0x0044000000007b1d */ /* 0x000fec0000010000 */
[----:B------:R-:W-:Y:S01]  /*148f0*/  SHFL.IDX PT, R66, R66, R3, 0x1c1f ;  /* 0x001c1f0342427589 */ /* 0x000fe200000e0000 */
[----:B-1----:R-:W-:-:S03]  /*14900*/  SEL R36, R62, R37, P0 ;  /* 0x000000253e247207 */ /* 0x002fc60000000000 */
[----:B------:R-:W-:Y:S01]  /*14910*/  SHFL.IDX PT, R104, R104, R3, 0x1c1f ;  /* 0x001c1f0368687589 */ /* 0x000fe200000e0000 */
[----:B----4-:R-:W-:Y:S02]  /*14920*/  SEL R33, R100, R35, P0 ;  /* 0x0000002364217207 */ /* 0x010fe40000000000 */
[----:B------:R-:W-:Y:S01]  /*14930*/  SEL R35, R35, R100, P0 ;  /* 0x0000006423237207 */ /* 0x000fe20000000000 */
[----:B------:R-:W-:Y:S04]  /*14940*/  SHFL.IDX PT, R41, R40, R17, 0x1c1f ;  /* 0x001c1f1128297589 */ /* 0x000fe800000e0000 */
[----:B------:R0:W-:Y:S04]  /*14950*/  SHFL.IDX PT, R51, R38, R17, 0x1c1f ;  /* 0x001c1f1126337589 */ /* 0x0001e800000e0000 */
[----:B------:R-:W-:Y:S04]  /*14960*/  SHFL.IDX PT, R68, R68, R3, 0x1c1f ;  /* 0x001c1f0344447589 */ /* 0x000fe800000e0000 */
[----:B------:R-:W-:Y:S01]  /*14970*/  SHFL.IDX PT, R72, R72, R3, 0x1c1f ;  /* 0x001c1f0348487589 */ /* 0x000fe200000e0000 */
[----:B0-----:R-:W-:-:S03]  /*14980*/  SEL R38, R37, R62, P0 ;  /* 0x0000003e25267207 */ /* 0x001fc60000000000 */
[----:B------:R-:W-:Y:S01]  /*14990*/  SHFL.IDX PT, R76, R76, R3, 0x1c1f ;  /* 0x001c1f034c4c7589 */ /* 0x000fe200000e0000 */
[----:B--2---:R-:W-:Y:S01]  /*149a0*/  SEL R37, R102, R39, P0 ;  /* 0x0000002766257207 */ /* 0x004fe20000000000 */
[----:B------:R-:W-:Y:S01]  /*149b0*/  UMOV UR4, URZ ;  /* 0x0000003f00047c82 */ /* 0x000fe20008000000 */
[----:B------:R-:W-:Y:S01]  /*149c0*/  SEL R39, R39, R102, P0 ;  /* 0x0000006627277207 */ /* 0x000fe20000000000 */
[----:B------:R-:W-:Y:S01]  /*149d0*/  SHFL.IDX PT, R82, R82, R3, 0x1c1f ;  /* 0x001c1f0352527589 */ /* 0x000fe200000e0000 */
[----:B------:R-:W-:Y:S01]  /*149e0*/  ULDC UR8, c[0x0][0xa88] ;  /* 0x0002a20000087ab9 */ /* 0x000fe20000000800 */
[----:B------:R-:W0:Y:S02]  /*149f0*/  LDC R62, c[0x0][0xbe8] ;  /* 0x0002fa00ff3e7b82 */ /* 0x000e240000000800 */
        /* <DEDUP_REMOVED lines=11> */
[----:B------:R-:W1:Y:S04]  /*14ab0*/  SHFL.IDX PT, R47, R84, R17, 0x1c1f ;  /* 0x001c1f11542f7589 */ /* 0x000e6800000e0000 */
[----:B------:R-:W-:Y:S04]  /*14ac0*/  SHFL.IDX PT, R57, R116, R17, 0x1c1f ;  /* 0x001c1f1174397589 */ /* 0x000fe800000e0000 */
[----:B------:R-:W2:Y:S04]  /*14ad0*/  SHFL.IDX PT, R83, R120, R17, 0x1c1f ;  /* 0x001c1f1178537589 */ /* 0x000ea800000e0000 */
[----:B------:R-:W-:Y:S04]  /*14ae0*/  SHFL.IDX PT, R49, R88, R17, 0x1c1f ;  /* 0x001c1f1158317589 */ /* 0x000fe800000e0000 */
[----:B------:R-:W3:Y:S04]  /*14af0*/  SHFL.IDX PT, R87, R126, R17, 0x1c1f ;  /* 0x001c1f117e577589 */ /* 0x000ee800000e0000 */
[----:B------:R4:W-:Y:S04]  /*14b00*/  STSM.16.M88.4 [R79], R8 ;  /* 0x000000084f007844 */ /* 0x0009e80000000200 */
[----:B------:R0:W-:Y:S01]  /*14b10*/  STSM.16.M88.4 [R77], R12 ;  /* 0x0000000c4d007844 */ /* 0x0001e20000000200 */
[----:B-1----:R-:W-:-:S02]  /*14b20*/  SEL R80, R82, R47, P0 ;  /* 0x0000002f52507207 */ /* 0x002fc40000000000 */
[----:B------:R-:W-:Y:S01]  /*14b30*/  SEL R82, R47, R82, P0 ;  /* 0x000000522f527207 */ /* 0x000fe20000000000 */
[----:B------:R1:W-:Y:S04]  /*14b40*/  STSM.16.M88.4 [R75], R24 ;  /* 0x000000184b007844 */ /* 0x0003e80000000200 */
[----:B------:R3:W-:Y:S01]  /*14b50*/  STSM.16.M88.4 [R73], R28 ;  /* 0x0000001c49007844 */ /* 0x0007e20000000200 */
[----:B--2---:R-:W-:Y:S02]  /*14b60*/  SEL R81, R118, R83, P0 ;  /* 0x0000005376517207 */ /* 0x004fe40000000000 */
[----:B------:R-:W-:Y:S01]  /*14b70*/  SEL R83, R83, R118, P0 ;  /* 0x0000007653537207 */ /* 0x000fe20000000000 */
[----:B------:R-:W-:Y:S01]  /*14b80*/  STSM.16.M88.4 [R71], R32 ;  /* 0x0000002047007844 */ /* 0x000fe20000000200 */
[----:B----4-:R-:W-:-:S02]  /*14b90*/  SEL R8, R66, R41, P0 ;  /* 0x0000002942087207 */ /* 0x010fc40000000000 */
[----:B------:R-:W-:Y:S01]  /*14ba0*/  SEL R10, R41, R66, P0 ;  /* 0x00000042290a7207 */ /* 0x000fe20000000000 */
[----:B------:R-:W-:Y:S01]  /*14bb0*/  STSM.16.M88.4 [R69], R36 ;  /* 0x0000002445007844 */ /* 0x000fe20000000200 */
[----:B------:R-:W-:Y:S02]  /*14bc0*/  SEL R9, R104, R51, P0 ;  /* 0x0000003368097207 */ /* 0x000fe40000000000 */
[----:B------:R-:W-:Y:S02]  /*14bd0*/  SEL R11, R51, R104, P0 ;  /* 0x00000068330b7207 */ /* 0x000fe40000000000 */
[----:B0-----:R-:W-:Y:S02]  /*14be0*/  SEL R12, R68, R43, P0 ;  /* 0x0000002b440c7207 */ /* 0x001fe40000000000 */
[----:B------:R-:W-:Y:S01]  /*14bf0*/  SEL R14, R43, R68, P0 ;  /* 0x000000442b0e7207 */ /* 0x000fe20000000000 */
[----:B------:R0:W-:Y:S01]  /*14c00*/  STSM.16.M88.4 [R67], R8 ;  /* 0x0000000843007844 */ /* 0x0001e20000000200 */
[----:B------:R-:W-:-:S02]  /*14c10*/  SEL R13, R106, R53, P0 ;  /* 0x000000356a0d7207 */ /* 0x000fc40000000000 */
[----:B------:R-:W-:Y:S02]  /*14c20*/  SEL R15, R53, R106, P0 ;  /* 0x0000006a350f7207 */ /* 0x000fe40000000000 */
[----:B-1----:R-:W-:Y:S02]  /*14c30*/  SEL R24, R72, R3, P0 ;  /* 0x0000000348187207 */ /* 0x002fe40000000000 */
[----:B------:R-:W-:Y:S01]  /*14c40*/  SEL R26, R3, R72, P0 ;  /* 0x00000048031a7207 */ /* 0x000fe20000000000 */
[----:B------:R1:W-:Y:S01]  /*14c50*/  STSM.16.M88.4 [R65], R12 ;  /* 0x0000000c41007844 */ /* 0x0003e20000000200 */
[----:B------:R-:W-:Y:S02]  /*14c60*/  SEL R25, R110, R55, P0 ;  /* 0x000000376e197207 */ /* 0x000fe40000000000 */
[----:B------:R-:W-:Y:S02]  /*14c70*/  SEL R27, R55, R110, P0 ;  /* 0x0000006e371b7207 */ /* 0x000fe40000000000 */
[----:B---3--:R-:W-:-:S02]  /*14c80*/  SEL R28, R76, R45, P0 ;  /* 0x0000002d4c1c7207 */ /* 0x008fc40000000000 */
[----:B------:R-:W-:Y:S01]  /*14c90*/  SEL R30, R45, R76, P0 ;  /* 0x0000004c2d1e7207 */ /* 0x000fe20000000000 */
[----:B------:R2:W-:Y:S01]  /*14ca0*/  STSM.16.M88.4 [R63], R24 ;  /* 0x000000183f007844 */ /* 0x0005e20000000200 */
[----:B------:R-:W-:Y:S01]  /*14cb0*/  SEL R29, R114, R57, P0 ;  /* 0x00000039721d7207 */ /* 0x000fe20000000000 */
[----:B0-----:R-:W-:Y:S01]  /*14cc0*/  IMAD.U32 R8, RZ, RZ, UR6 ;  /* 0x00000006ff087e24 */ /* 0x001fe2000f8e00ff */
[----:B------:R-:W-:Y:S01]  /*14cd0*/  SEL R31, R57, R114, P0 ;  /* 0x00000072391f7207 */ /* 0x000fe20000000000 */
[----:B------:R-:W-:Y:S01]  /*14ce0*/  IMAD.U32 R9, RZ, RZ, UR7 ;  /* 0x00000007ff097e24 */ /* 0x000fe2000f8e00ff */
[----:B------:R-:W-:Y:S01]  /*14cf0*/  SEL R85, R122, R87, P0 ;  /* 0x000000577a557207 */ /* 0x000fe20000000000 */
[----:B------:R-:W-:Y:S01]  /*14d00*/  ULDC.64 UR6, c[0x0][0xc08] ;  /* 0x0003020000067ab9 */ /* 0x000fe20000000a00 */
[----:B------:R-:W-:Y:S01]  /*14d10*/  SEL R84, R86, R49, P0 ;  /* 0x0000003156547207 */ /* 0x000fe20000000000 */
[----:B------:R2:W-:Y:S01]  /*14d20*/  STSM.16.M88.4 [R61], R28 ;  /* 0x0000001c3d007844 */ /* 0x0005e20000000200 */
[----:B------:R-:W-:-:S02]  /*14d30*/  SEL R87, R87, R122, P0 ;  /* 0x0000007a57577207 */ /* 0x000fc40000000000 */
[----:B------:R-:W-:Y:S01]  /*14d40*/  SEL R86, R49, R86, P0 ;  /* 0x0000005631567207 */ /* 0x000fe20000000000 */
[----:B------:R2:W-:Y:S04]  /*14d50*/  STSM.16.M88.4 [R59], R80 ;  /* 0x000000503b007844 */ /* 0x0005e80000000200 */
[----:B------:R2:W-:Y:S01]  /*14d60*/  STSM.16.M88.4 [R20], R84 ;  /* 0x0000005414007844 */ /* 0x0005e20000000200 */
[----:B------:R-:W-:Y:S06]  /*14d70*/  BAR.SYNC.DEFER_BLOCKING 0x1, 0x100 ;  /* 0x0044000000007b1d */ /* 0x000fec0000010000 */
[----:B------:R-:W3:Y:S01]  /*14d80*/  @P2 LDG.E R3, desc[UR52][R8.64] ;  /* 0x0000003408032981 */ /* 0x000ee2000c1e1900 */
[----:B------:R-:W-:Y:S01]  /*14d90*/  UISETP.NE.U32.AND UP1, UPT, UR6, URZ, UPT ;  /* 0x0000003f0600728c */ /* 0x000fe2000bf25070 */
[----:B------:R-:W-:-:S03]  /*14da0*/  ISETP.NE.AND P1, PT, R62, 0x1, PT ;  /* 0x000000013e00780c */ /* 0x000fc60003f25270 */
[----:B------:R-:W-:-:S06]  /*14db0*/  UISETP.NE.AND.EX UP1, UPT, UR7, URZ, UPT, UP1 ;  /* 0x0000003f0700728c */ /* 0x000fcc000bf25310 */
[----:B------:R-:W-:-:S04]  /*14dc0*/  PLOP3.LUT P0, PT, PT, PT, UP1, 0x80, 0x0 ;  /* 0x000000000000781c */ /* 0x000fc80003f0f018 */
[----:B------:R-:W0:Y:S01]  /*14dd0*/  @P1 LDC R10, c[0x0][0xbec] ;  /* 0x0002fb00ff0a1b82 */ /* 0x000e220000000800 */
[----:B------:R-:W-:Y:S02]  /*14de0*/  @UP1 ULDC.64 UR6, c[0x0][0xc08] ;  /* 0x0003020000061ab9 */ /* 0x000fe40000000a00 */
[----:B------:R-:W-:-:S05]  /*14df0*/  @UP1 UIMAD.WIDE UR6, UR42, 0x4, UR6 ;  /* 0x000000042a0618a5 */ /* 0x000fca000f8e0206 */
[----:B-1----:R-:W1:Y:S01]  /*14e00*/  @P1 LDC R12, c[0x0][0xbf0] ;  /* 0x0002fc00ff0c1b82 */ /* 0x002e620000000800 */
[----:B------:R-:W-:Y:S02]  /*14e10*/  IMAD.U32 R14, RZ, RZ, UR6 ;  /* 0x00000006ff0e7e24 */ /* 0x000fe4000f8e00ff */
[----:B------:R-:W-:Y:S01]  /*14e20*/  IMAD.U32 R15, RZ, RZ, UR7 ;  /* 0x00000007ff0f7e24 */ /* 0x000fe2000f8e00ff */
[----:B---3--:R-:W-:Y:S01]  /*14e30*/  @P2 R2UR UR4, R3 ;  /* 0x00000000030422ca */ /* 0x008fe200000e0000 */
[----:B------:R-:W-:-:S06]  /*14e40*/  IMAD.U32 R3, RZ, RZ, UR8 ;  /* 0x00000008ff037e24 */ /* 0x000fcc000f8e00ff */
[----:B------:R2:W5:Y:S01]  /*14e50*/  @P0 LDG.E R3, desc[UR52][R14.64] ;  /* 0x000000340e030981 */ /* 0x000562000c1e1900 */
[----:B01----:R-:W-:Y:S07]  /*14e60*/  @P0 BRA `(.L_x_1292) ;  /* 0x0000000000100947 */ /* 0x003fee0003800000 */
[----:B------:R-:W-:Y:S05]  /*14e70*/  @!P2 BRA `(.L_x_1292) ;  /* 0x00000000000ca947 */ /* 0x000fea0003800000 */
[----:B--2---:R-:W2:Y:S04]  /*14e80*/  LDG.E R14, desc[UR52][R8.64] ;  /* 0x00000034080e7981 */ /* 0x004ea8000c1e1900 */
[----:B-----5:R-:W2:Y:S02]  /*14e90*/  LDG.E R3, desc[UR52][R8.64+0x4] ;  /* 0x0000043408037981 */ /* 0x020ea4000c1e1900 */
[----:B--2---:R-:W-:-:S07]  /*14ea0*/  IMAD.IADD R3, R3, 0x1, -R14 ;  /* 0x0000000103037824 */ /* 0x004fce00078e0a0e */
.L_x_1292:
[----:B------:R-:W-:Y:S01]  /*14eb0*/  USHF.R.S32.HI UR16, URZ, 0x1f, UR43 ;  /* 0x0000001f3f107899 */ /* 0x000fe2000801142b */
[----:B------:R-:W-:Y:S01]  /*14ec0*/  VIADD R13, R22, UR36 ;  /* 0x00000024160d7c36 */ /* 0x000fe20008000000 */
[----:B------:R-:W-:Y:S01]  /*14ed0*/  ULDC.64 UR12, c[0x0][0xb90] ;  /* 0x0002e400000c7ab9 */ /* 0x000fe20000000a00 */
[----:B------:R-:W-:Y:S01]  /*14ee0*/  USHF.R.S32.HI UR15, URZ, 0x1f, UR42 ;  /* 0x0000001f3f0f7899 */ /* 0x000fe2000801142a */
[----:B------:R-:W-:Y:S01]  /*14ef0*/  VIADD R21, R226, UR36 ;  /* 0x00000024e2157c36 */ /* 0x000fe20008000000 */
[----:B------:R-:W-:Y:S01]  /*14f00*/  USHF.R.S32.HI UR7, URZ, 0x1f, UR4 ;  /* 0x0000001f3f077899 */ /* 0x000fe20008011404 */
[----:B------:R-:W-:Y:S01]  /*14f10*/  @P1 IMAD.HI.U32 R9, R13, R10, RZ ;  /* 0x0000000a0d091227 */ /* 0x000fe200078e00ff */
[----:B------:R-:W-:Y:S01]  /*14f20*/  UIMAD UR10, UR16, UR12, URZ ;  /* 0x0000000c100a72a4 */ /* 0x000fe2000f8e023f */
[----:B------:R-:W0:Y:S01]  /*14f30*/  @P1 LDC R18, c[0x0][0xbf0] ;  /* 0x0002fc00ff121b82 */ /* 0x000e220000000800 */
[----:B------:R-:W-:Y:S01]  /*14f40*/  UMOV UR6, UR4 ;  /* 0x0000000400067c82 */ /* 0x000fe20008000000 */
[----:B------:R-:W-:Y:S01]  /*14f50*/  USEL UR15, UR15, URZ, !UP0 ;  /* 0x0000003f0f0f7287 */ /* 0x000fe2000c000000 */
[----:B------:R-:W-:Y:S01]  /*14f60*/  IMAD.MOV.U32 R8, RZ, RZ, R13 ;  /* 0x000000ffff087224 */ /* 0x000fe200078e000d */
[----:B------:R-:W-:Y:S01]  /*14f70*/  UIMAD.WIDE.U32 UR8, UR43, UR12, UR6 ;  /* 0x0000000c2b0872a5 */ /* 0x000fe2000f8e0006 */
[----:B------:R-:W-:Y:S01]  /*14f80*/  @P1 SHF.R.U32.HI R8, RZ, R12, R9 ;  /* 0x0000000cff081219 */ /* 0x000fe20000011609 */
[----:B------:R-:W-:Y:S01]  /*14f90*/  UIMAD UR10, UR43, UR13, UR10 ;  /* 0x0000000d2b0a72a4 */ /* 0x000fe2000f8e020a */
[----:B------:R-:W-:Y:S01]  /*14fa0*/  IMAD R9, R223, 0x40, R23 ;  /* 0x00000040df097824 */ /* 0x000fe200078e0217 */
[----:B------:R-:W-:Y:S01]  /*14fb0*/  USEL UR14, UR42, URZ, !UP0 ;  /* 0x0000003f2a0e7287 */ /* 0x000fe2000c000000 */
[----:B-----5:R-:W-:Y:S01]  /*14fc0*/  IMAD R64, R3, R62, RZ ;  /* 0x0000003e03407224 */ /* 0x020fe200078e02ff */
[----:B------:R-:W-:Y:S01]  /*14fd0*/  ULDC.64 UR12, c[0x0][0xb98] ;  /* 0x0002e600000c7ab9 */ /* 0x000fe20000000a00 */
[----:B------:R-:W-:Y:S01]  /*14fe0*/  UIADD3 UR9, UR9, UR10, URZ ;  /* 0x0000000a09097290 */ /* 0x000fe2000fffe03f */
[----:B------:R-:W-:Y:S01]  /*14ff0*/  IMAD.MOV R11, RZ, RZ, -R8 ;  /* 0x000000ffff0b7224 */ /* 0x000fe200078e0a08 */
[----:B------:R-:W-:Y:S01]  /*15000*/  UIMAD UR6, UR15, UR12, URZ ;  /* 0x0000000c0f0672a4 */ /* 0x000fe2000f8e023f */
[----:B------:R-:W-:Y:S01]  /*15010*/  IMAD.WIDE R6, R9, 0x2, R6 ;  /* 0x0000000209067825 */ /* 0x000fe200078e0206 */
[----:B------:R-:W-:Y:S01]  /*15020*/  UIMAD.WIDE.U32 UR8, UR14, UR12, UR8 ;  /* 0x0000000c0e0872a5 */ /* 0x000fe2000f8e0008 */
[----:B------:R-:W-:Y:S01]  /*15030*/  SHF.R.S32.HI R9, RZ, 0x1f, R8 ;  /* 0x0000001fff097819 */ /* 0x000fe20000011408 */
[----:B------:R-:W-:Y:S01]  /*15040*/  UIMAD UR6, UR14, UR13, UR6 ;  /* 0x0000000d0e0672a4 */ /* 0x000fe2000f8e0206 */
[----:B------:R-:W-:Y:S01]  /*15050*/  IMAD R11, R62, R11, R13 ;  /* 0x0000000b3e0b7224 */ /* 0x000fe200078e020d */
[----:B--2---:R-:W-:Y:S01]  /*15060*/  IADD3 R25, P2, R6, 0x1000, RZ ;  /* 0x0000100006197810 */ /* 0x004fe20007f5e0ff */
[----:B------:R-:W-:Y:S01]  /*15070*/  ULDC.64 UR10, c[0x0][0xaa0] ;  /* 0x0002a800000a7ab9 */ /* 0x000fe20000000a00 */
[----:B------:R-:W-:-:S02]  /*15080*/  IADD3 R8, P0, R8, UR8, RZ ;  /* 0x0000000808087c10 */ /* 0x000fc4000ff1e0ff */
[----:B------:R-:W-:Y:S01]  /*15090*/  IMAD.U32 R12, RZ, RZ, UR6 ;  /* 0x00000006ff0c7e24 */ /* 0x000fe2000f8e00ff */
[----:B------:R-:W-:Y:S02]  /*150a0*/  SHF.R.S32.HI R10, RZ, 0x1f, R11 ;  /* 0x0000001fff0a7819 */ /* 0x000fe4000001140b */
[----:B------:R-:W-:Y:S02]  /*150b0*/  LOP3.LUT R24, R25, 0x380, RZ, 0xc0, !PT ;  /* 0x0000038019187812 */ /* 0x000fe400078ec0ff */
[----:B------:R-:W-:Y:S01]  /*150c0*/  IADD3.X R9, R9, UR9, R12, P0, !PT ;  /* 0x0000000909097c10 */ /* 0x000fe200087fe40c */
[----:B------:R-:W-:Y:S01]  /*150d0*/  ULDC.64 UR8, c[0x0][0xb88] ;  /* 0x0002e20000087ab9 */ /* 0x000fe20000000a00 */
[----:B------:R-:W-:Y:S01]  /*150e0*/  SHF.R.U64 R24, R24, 0x3, RZ ;  /* 0x0000000318187819 */ /* 0x000fe200000012ff */
[----:B------:R-:W-:Y:S01]  /*150f0*/  IMAD R10, R10, UR8, RZ ;  /* 0x000000080a0a7c24 */ /* 0x000fe2000f8e02ff */
[----:B------:R-:W-:Y:S01]  /*15100*/  IADD3 R37, P3, R6, 0x6000, RZ ;  /* 0x0000600006257810 */ /* 0x000fe20007f7e0ff */
[----:B------:R-:W-:Y:S01]  /*15110*/  IMAD.WIDE.U32 R8, R11, UR8, R8 ;  /* 0x000000080b087c25 */ /* 0x000fe2000f8e0008 */
[----:B------:R-:W-:-:S02]  /*15120*/  LOP3.LUT R24, R24, R25, RZ, 0x3c, !PT ;  /* 0x0000001918187212 */ /* 0x000fc400078e3cff */
[----:B------:R-:W-:Y:S01]  /*15130*/  LOP3.LUT R36, R37, 0x380, RZ, 0xc0, !PT ;  /* 0x0000038025247812 */ /* 0x000fe200078ec0ff */
[----:B------:R-:W-:Y:S01]  /*15140*/  IMAD R15, R11, UR9, R10 ;  /* 0x000000090b0f7c24 */ /* 0x000fe2000f8e020a */
[----:B------:R-:W-:Y:S01]  /*15150*/  ULDC.64 UR8, c[0x0][0xb50] ;  /* 0x0002d40000087ab9 */ /* 0x000fe20000000a00 */
[----:B------:R-:W-:Y:S01]  /*15160*/  IMAD.X R25, RZ, RZ, R7, P2 ;  /* 0x000000ffff197224 */ /* 0x000fe200010e0607 */
[----:B------:R-:W-:Y:S01]  /*15170*/  IADD3 R29, P2, R6, 0x7000, RZ ;  /* 0x00007000061d7810 */ /* 0x000fe20007f5e0ff */
[----:B------:R-:W-:Y:S01]  /*15180*/  IMAD.IADD R9, R9, 0x1, R15 ;  /* 0x0000000109097824 */ /* 0x000fe200078e020f */
[C---:B------:R-:W-:Y:S01]  /*15190*/  LEA R15, P0, R8.reuse, UR8, 0x2 ;  /* 0x00000008080f7c11 */ /* 0x040fe2000f8010ff */
[----:B------:R-:W-:Y:S01]  /*151a0*/  VIADD R10, R21, 0x8 ;  /* 0x00000008150a7836 */ /* 0x000fe20000000000 */
[----:B------:R-:W-:Y:S02]  /*151b0*/  LOP3.LUT R28, R29, 0x380, RZ, 0xc0, !PT ;  /* 0x000003801d1c7812 */ /* 0x000fe400078ec0ff */
[----:B------:R-:W-:Y:S01]  /*151c0*/  LEA.HI.X R17, R8, UR9, R9, 0x2, P0 ;  /* 0x0000000908117c11 */ /* 0x000fe200080f1409 */
[----:B------:R-:W-:Y:S01]  /*151d0*/  SHFL.IDX PT, R50, R15, RZ, 0x1c1f ;  /* 0x001c1fff0f327589 */ /* 0x000fe200000e0000 */
[----:B------:R-:W-:-:S02]  /*151e0*/  IADD3 R41, P0, R6, 0x5000, RZ ;  /* 0x0000500006297810 */ /* 0x000fc40007f1e0ff */
[----:B------:R-:W-:Y:S01]  /*151f0*/  SHF.R.U64 R36, R36, 0x3, RZ ;  /* 0x0000000324247819 */ /* 0x000fe200000012ff */
[----:B------:R-:W1:Y:S01]  /*15200*/  SHFL.IDX PT, R51, R17, RZ, 0x1c1f ;  /* 0x001c1fff11337589 */ /* 0x000e6200000e0000 */
[----:B------:R-:W-:Y:S02]  /*15210*/  LOP3.LUT R40, R41, 0x380, RZ, 0xc0, !PT ;  /* 0x0000038029287812 */ /* 0x000fe400078ec0ff */
[----:B------:R-:W-:Y:S01]  /*15220*/  SHF.R.U64 R28, R28, 0x3, RZ ;  /* 0x000000031c1c7819 */ /* 0x000fe200000012ff */
[----:B------:R-:W-:Y:S01]  /*15230*/  SHFL.IDX PT, R60, R15, 0x1, 0x1c1f ;  /* 0x003c1f000f3c7f89 */ /* 0x000fe200000e0000 */
[----:B------:R-:W-:Y:S02]  /*15240*/  SHF.R.U64 R40, R40, 0x3, RZ ;  /* 0x0000000328287819 */ /* 0x000fe400000012ff */
[----:B------:R-:W-:Y:S01]  /*15250*/  LOP3.LUT R36, R36, R37, RZ, 0x3c, !PT ;  /* 0x0000002524247212 */ /* 0x000fe200078e3cff */
[----:B------:R2:W3:Y:S01]  /*15260*/  SHFL.IDX PT, R61, R17, 0x1, 0x1c1f ;  /* 0x003c1f00113d7f89 */ /* 0x0004e200000e0000 */
[----:B------:R-:W-:Y:S01]  /*15270*/  LOP3.LUT R40, R40, R41, RZ, 0x3c, !PT ;  /* 0x0000002928287212 */ /* 0x000fe200078e3cff */
[--C-:B------:R-:W-:Y:S01]  /*15280*/  IMAD.X R41, RZ, RZ, R7.reuse, P0 ;  /* 0x000000ffff297224 */ /* 0x100fe200000e0607 */
[----:B------:R-:W-:Y:S01]  /*15290*/  LOP3.LUT P0, RZ, R224, 0x3, RZ, 0xc0, !PT ;  /* 0x00000003e0ff7812 */ /* 0x000fe2000780c0ff */
[--C-:B------:R-:W-:Y:S01]  /*152a0*/  IMAD.X R37, RZ, RZ, R7.reuse, P3 ;  /* 0x000000ffff257224 */ /* 0x100fe200018e0607 */
[----:B------:R-:W-:Y:S01]  /*152b0*/  LOP3.LUT R28, R28, R29, RZ, 0x3c, !PT ;  /* 0x0000001d1c1c7212 */ /* 0x000fe200078e3cff */
[----:B------:R-:W-:Y:S01]  /*152c0*/  IMAD.X R29, RZ, RZ, R7, P2 ;  /* 0x000000ffff1d7224 */ /* 0x000fe200010e0607 */
[----:B------:R-:W-:Y:S01]  /*152d0*/  IADD3 R14, P3, R6, 0xb000, RZ ;  /* 0x0000b000060e7810 */ /* 0x000fe20007f7e0ff */
[----:B--2---:R-:W2:Y:S01]  /*152e0*/  @P1 LDC R17, c[0x0][0xbec] ;  /* 0x0002fb00ff111b82 */ /* 0x004ea20000000800 */
[----:B------:R-:W-:-:S02]  /*152f0*/  ISETP.GE.OR P2, PT, R21, R64, P0 ;  /* 0x000000401500720c */ /* 0x000fc40000746670 */
[----:B------:R-:W-:Y:S01]  /*15300*/  ISETP.GE.OR P0, PT, R10, R64, P0 ;  /* 0x000000400a00720c */ /* 0x000fe20000706670 */
[----:B------:R-:W-:Y:S01]  /*15310*/  UIMAD UR8, UR7, UR10, URZ ;  /* 0x0000000a070872a4 */ /* 0x000fe2000f8e023f */
[----:B------:R-:W-:Y:S02]  /*15320*/  LOP3.LUT R3, R14, 0x380, RZ, 0xc0, !PT ;  /* 0x000003800e037812 */ /* 0x000fe400078ec0ff */
[C---:B------:R-:W-:Y:S02]  /*15330*/  IADD3 R13, P6, R6.reuse, 0x2000, RZ ;  /* 0x00002000060d7810 */ /* 0x040fe40007fde0ff */
[C---:B------:R-:W-:Y:S02]  /*15340*/  IADD3 R9, P5, R6.reuse, 0x3000, RZ ;  /* 0x0000300006097810 */ /* 0x040fe40007fbe0ff */
[----:B------:R-:W-:Y:S01]  /*15350*/  IADD3 R45, P4, R6, 0x4000, RZ ;  /* 0x00004000062d7810 */ /* 0x000fe20007f9e0ff */
[----:B------:R-:W-:Y:S01]  /*15360*/  UIMAD.WIDE.U32 UR6, UR4, UR10, URZ ;  /* 0x0000000a040672a5 */ /* 0x000fe2000f8e003f */
[----:B------:R-:W-:Y:S01]  /*15370*/  SHF.R.U64 R3, R3, 0x3, RZ ;  /* 0x0000000303037819 */ /* 0x000fe200000012ff */
[----:B------:R-:W-:Y:S01]  /*15380*/  UIMAD UR8, UR4, UR11, UR8 ;  /* 0x0000000b040872a4 */ /* 0x000fe2000f8e0208 */
[----:B------:R-:W-:Y:S01]  /*15390*/  LOP3.LUT R12, R13, 0x380, RZ, 0xc0, !PT ;  /* 0x000003800d0c7812 */ /* 0x000fe200078ec0ff */
[----:B-1----:R-:W-:Y:S01]  /*153a0*/  @!P2 ST.E desc[UR52][R50.64], R4 ;  /* 0x000000043200a985 */ /* 0x002fe2000c101934 */
[----:B------:R-:W-:Y:S01]  /*153b0*/  LOP3.LUT R8, R9, 0x380, RZ, 0xc0, !PT ;  /* 0x0000038009087812 */ /* 0x000fe200078ec0ff */
[----:B------:R-:W-:Y:S01]  /*153c0*/  ULDC.64 UR10, c[0x0][0xae8] ;  /* 0x0002ba00000a7ab9 */ /* 0x000fe20000000a00 */
[----:B------:R-:W-:Y:S01]  /*153d0*/  LOP3.LUT R44, R45, 0x380, RZ, 0xc0, !PT ;  /* 0x000003802d2c7812 */ /* 0x000fe200078ec0ff */
[----:B------:R-:W-:Y:S01]  /*153e0*/  UIADD3 UR7, UR7, UR8, URZ ;  /* 0x0000000807077290 */ /* 0x000fe2000fffe03f */
[----:B------:R-:W-:Y:S01]  /*153f0*/  LOP3.LUT R20, R3, R14, RZ, 0x3c, !PT ;  /* 0x0000000e03147212 */ /* 0x000fe200078e3cff */
[----:B------:R-:W-:Y:S01]  /*15400*/  UIMAD UR4, UR16, UR10, URZ ;  /* 0x0000000a100472a4 */ /* 0x000fe2000f8e023f */
[----:B------:R-:W-:Y:S01]  /*15410*/  SHF.R.U64 R12, R12, 0x3, RZ ;  /* 0x000000030c0c7819 */ /* 0x000fe200000012ff */
[----:B------:R-:W-:Y:S01]  /*15420*/  IMAD R3, R222, 0x20, R223 ;  /* 0x00000020de037824 */ /* 0x000fe200078e02df */
[----:B------:R-:W-:Y:S01]  /*15430*/  SHF.R.U64 R8, R8, 0x3, RZ ;  /* 0x0000000308087819 */ /* 0x000fe200000012ff */
[----:B---3--:R1:W-:Y:S01]  /*15440*/  @!P0 ST.E desc[UR52][R60.64], R5 ;  /* 0x000000053c008985 */ /* 0x0083e2000c101934 */
[----:B------:R-:W-:Y:S01]  /*15450*/  SHF.R.U64 R44, R44, 0x3, RZ ;  /* 0x000000032c2c7819 */ /* 0x000fe200000012ff */
[----:B------:R-:W-:Y:S01]  /*15460*/  UIMAD UR4, UR43, UR11, UR4 ;  /* 0x0000000b2b0472a4 */ /* 0x000fe2000f8e0204 */
[----:B------:R-:W-:Y:S01]  /*15470*/  LOP3.LUT R12, R12, R13, RZ, 0x3c, !PT ;  /* 0x0000000d0c0c7212 */ /* 0x000fe200078e3cff */
[----:B------:R-:W-:Y:S01]  /*15480*/  UIMAD.WIDE.U32 UR6, UR43, UR10, UR6 ;  /* 0x0000000a2b0672a5 */ /* 0x000fe2000f8e0006 */
[----:B------:R-:W-:Y:S01]  /*15490*/  LOP3.LUT R8, R8, R9, RZ, 0x3c, !PT ;  /* 0x0000000908087212 */ /* 0x000fe200078e3cff */
[--C-:B------:R-:W-:Y:S01]  /*154a0*/  IMAD.X R13, RZ, RZ, R7.reuse, P6 ;  /* 0x000000ffff0d7224 */ /* 0x100fe200030e0607 */
[----:B------:R-:W-:Y:S01]  /*154b0*/  LOP3.LUT R44, R44, R45, RZ, 0x3c, !PT ;  /* 0x0000002d2c2c7212 */ /* 0x000fe200078e3cff */
[--C-:B------:R-:W-:Y:S01]  /*154c0*/  IMAD.X R9, RZ, RZ, R7.reuse, P5 ;  /* 0x000000ffff097224 */ /* 0x100fe200028e0607 */
[C---:B------:R-:W-:Y:S01]  /*154d0*/  IADD3 R57, P6, R6.reuse, 0x8000, RZ ;  /* 0x0000800006397810 */ /* 0x040fe20007fde0ff */
[--C-:B------:R-:W-:Y:S01]  /*154e0*/  IMAD.X R45, RZ, RZ, R7.reuse, P4 ;  /* 0x000000ffff2d7224 */ /* 0x100fe200020e0607 */
[C---:B------:R-:W-:Y:S01]  /*154f0*/  IADD3 R53, P5, R6.reuse, 0x9000, RZ ;  /* 0x0000900006357810 */ /* 0x040fe20007fbe0ff */
[----:B-1----:R-:W-:Y:S01]  /*15500*/  VIADD R60, R3, UR36 ;  /* 0x00000024033c7c36 */ /* 0x002fe20008000000 */
[C---:B------:R-:W-:Y:S01]  /*15510*/  IADD3 R49, P4, R6.reuse, 0xa000, RZ ;  /* 0x0000a00006317810 */ /* 0x040fe20007f9e0ff */
[----:B------:R-:W-:Y:S01]  /*15520*/  ULDC.64 UR8, c[0x0][0xaf0] ;  /* 0x0002bc0000087ab9 */ /* 0x000fe20000000a00 */
[----:B------:R-:W-:Y:S01]  /*15530*/  LOP3.LUT R11, R6, 0x380, RZ, 0xc0, !PT ;  /* 0x00000380060b7812 */ /* 0x000fe200078ec0ff */
[----:B------:R-:W-:Y:S01]  /*15540*/  UIADD3 UR7, UR7, UR4, URZ ;  /* 0x0000000407077290 */ /* 0x000fe2000fffe03f */
[----:B--2---:R-:W-:Y:S01]  /*15550*/  @P1 IMAD.HI.U32 R17, R60, R17, RZ ;  /* 0x000000113c111227 */ /* 0x004fe200078e00ff */
[----:B------:R-:W-:Y:S01]  /*15560*/  UIMAD UR4, UR15, UR8, URZ ;  /* 0x000000080f0472a4 */ /* 0x000fe2000f8e023f */
[----:B------:R-:W-:Y:S01]  /*15570*/  LOP3.LUT R56, R57, 0x380, RZ, 0xc0, !PT ;  /* 0x0000038039387812 */ /* 0x000fe200078ec0ff */
[----:B------:R-:W5:Y:S01]  /*15580*/  LD.E.128 R24, desc[UR52][R24.64] ;  /* 0x0000003418187980 */ /* 0x000f62000c101d00 */
[----:B------:R-:W-:Y:S01]  /*15590*/  LOP3.LUT R52, R53, 0x380, RZ, 0xc0, !PT ;  /* 0x0000038035347812 */ /* 0x000fe200078ec0ff */
[----:B------:R-:W-:Y:S01]  /*155a0*/  IMAD.X R21, RZ, RZ, R7, P3 ;  /* 0x000000ffff157224 */ /* 0x000fe200018e0607 */
[----:B------:R-:W-:Y:S01]  /*155b0*/  LOP3.LUT R48, R49, 0x380, RZ, 0xc0, !PT ;  /* 0x0000038031307812 */ /* 0x000fe200078ec0ff */
[----:B------:R-:W-:Y:S01]  /*155c0*/  IMAD.MOV.U32 R3, RZ, RZ, R60 ;  /* 0x000000ffff037224 */ /* 0x000fe200078e003c */
[----:B------:R-:W-:Y:S01]  /*155d0*/  SHF.R.U64 R11, R11, 0x3, RZ ;  /* 0x000000030b0b7819 */ /* 0x000fe200000012ff */
[----:B------:R-:W-:Y:S01]  /*155e0*/  UIMAD UR4, UR14, UR9, UR4 ;  /* 0x000000090e0472a4 */ /* 0x000fe2000f8e0204 */
[----:B0-----:R-:W-:Y:S01]  /*155f0*/  @P1 SHF.R.U32.HI R3, RZ, R18, R17 ;  /* 0x00000012ff031219 */ /* 0x001fe20000011611 */
[----:B------:R-:W-:Y:S01]  /*15600*/  UIMAD.WIDE.U32 UR6, UR14, UR8, UR6 ;  /* 0x000000080e0672a5 */ /* 0x000fe2000f8e0006 */
[----:B------:R-:W-:Y:S01]  /*15610*/  SHF.R.U64 R56, R56, 0x3, RZ ;  /* 0x0000000338387819 */ /* 0x000fe200000012ff */
[----:B------:R-:W5:Y:S01]  /*15620*/  LD.E.128 R12, desc[UR52][R12.64] ;  /* 0x000000340c0c7980 */ /* 0x000f62000c101d00 */
[----:B------:R-:W-:-:S02]  /*15630*/  SHF.R.U64 R52, R52, 0x3, RZ ;  /* 0x0000000334347819 */ /* 0x000fc400000012ff */
[----:B------:R-:W-:Y:S01]  /*15640*/  SHF.R.U64 R48, R48, 0x3, RZ ;  /* 0x0000000330307819 */ /* 0x000fe200000012ff */
[----:B------:R-:W5:Y:S01]  /*15650*/  LD.E.128 R44, desc[UR52][R44.64] ;  /* 0x000000342c2c7980 */ /* 0x000f62000c101d00 */
[----:B------:R-:W-:Y:S01]  /*15660*/  LOP3.LUT R6, R11, R6, RZ, 0x3c, !PT ;  /* 0x000000060b067212 */ /* 0x000fe200078e3cff */
[----:B------:R-:W-:Y:S01]  /*15670*/  UIADD3 UR4, UR7, UR4, URZ ;  /* 0x0000000407047290 */ /* 0x000fe2000fffe03f */
[--C-:B------:R-:W-:Y:S01]  /*15680*/  SHF.R.S32.HI R17, RZ, 0x1f, R3.reuse ;  /* 0x0000001fff117819 */ /* 0x100fe20000011403 */
[----:B------:R-:W-:Y:S01]  /*15690*/  IMAD.MOV R61, RZ, RZ, -R3 ;  /* 0x000000ffff3d7224 */ /* 0x000fe200078e0a03 */
[----:B------:R-:W-:Y:S01]  /*156a0*/  LOP3.LUT R56, R56, R57, RZ, 0x3c, !PT ;  /* 0x0000003938387212 */ /* 0x000fe200078e3cff */
[--C-:B------:R-:W-:Y:S01]  /*156b0*/  IMAD.X R57, RZ, RZ, R7.reuse, P6 ;  /* 0x000000ffff397224 */ /* 0x100fe200030e0607 */
[----:B------:R-:W-:Y:S01]  /*156c0*/  LOP3.LUT R52, R52, R53, RZ, 0x3c, !PT ;  /* 0x0000003534347212 */ /* 0x000fe200078e3cff */
[--C-:B------:R-:W-:Y:S01]  /*156d0*/  IMAD.X R53, RZ, RZ, R7.reuse, P5 ;  /* 0x000000ffff357224 */ /* 0x100fe200028e0607 */
[----:B------:R-:W-:Y:S01]  /*156e0*/  LOP3.LUT R48, R48, R49, RZ, 0x3c, !PT ;  /* 0x0000003130307212 */ /* 0x000fe200078e3cff */
[----:B------:R-:W-:Y:S01]  /*156f0*/  IMAD.X R49, RZ, RZ, R7, P4 ;  /* 0x000000ffff317224 */ /* 0x000fe200020e0607 */
[----:B------:R-:W5:Y:S01]  /*15700*/  LD.E.128 R32, desc[UR52][R6.64] ;  /* 0x0000003406207980 */ /* 0x000f62000c101d00 */
[----:B------:R-:W-:-:S02]  /*15710*/  ULDC.64 UR8, c[0x0][0xae0] ;  /* 0x0002b80000087ab9 */ /* 0x000fc40000000a00 */
[----:B------:R-:W-:Y:S01]  /*15720*/  IMAD R18, R17, UR8, RZ ;  /* 0x0000000811127c24 */ /* 0x000fe2000f8e02ff */
[----:B------:R-:W5:Y:S01]  /*15730*/  LD.E.128 R8, desc[UR52][R8.64] ;  /* 0x0000003408087980 */ /* 0x000f62000c101d00 */
[----:B------:R-:W-:-:S03]  /*15740*/  IMAD R17, R62, R61, R60 ;  /* 0x0000003d3e117224 */ /* 0x000fc600078e023c */
[----:B------:R-:W5:Y:S04]  /*15750*/  LD.E.128 R40, desc[UR52][R40.64] ;  /* 0x0000003428287980 */ /* 0x000f68000c101d00 */
[----:B------:R0:W5:Y:S01]  /*15760*/  LD.E.128 R4, desc[UR52][R20.64] ;  /* 0x0000003414047980 */ /* 0x000162000c101d00 */
[----:B------:R-:W-:-:S03]  /*15770*/  IMAD R61, R3, UR9, R18 ;  /* 0x00000009033d7c24 */ /* 0x000fc6000f8e0212 */
[----:B------:R-:W5:Y:S04]  /*15780*/  LD.E.128 R36, desc[UR52][R36.64] ;  /* 0x0000003424247980 */ /* 0x000f68000c101d00 */
[----:B------:R-:W5:Y:S01]  /*15790*/  LD.E.128 R28, desc[UR52][R28.64] ;  /* 0x000000341c1c7980 */ /* 0x000f62000c101d00 */
[----:B0-----:R-:W-:Y:S02]  /*157a0*/  IMAD.U32 R21, RZ, RZ, UR7 ;  /* 0x00000007ff157e24 */ /* 0x001fe4000f8e00ff */
[----:B------:R-:W-:Y:S01]  /*157b0*/  IMAD.U32 R20, RZ, RZ, UR6 ;  /* 0x00000006ff147e24 */ /* 0x000fe2000f8e00ff */
[----:B------:R-:W5:Y:S01]  /*157c0*/  LD.E.128 R56, desc[UR52][R56.64] ;  /* 0x0000003438387980 */ /* 0x000f62000c101d00 */
[----:B------:R-:W-:Y:S01]  /*157d0*/  IMAD.U32 R21, RZ, RZ, UR4 ;  /* 0x00000004ff157e24 */ /* 0x000fe2000f8e00ff */
[----:B------:R-:W-:-:S02]  /*157e0*/  ULDC.64 UR6, c[0x0][0xad8] ;  /* 0x0002b60000067ab9 */ /* 0x000fc40000000a00 */
[----:B------:R-:W5:Y:S01]  /*157f0*/  LD.E.128 R52, desc[UR52][R52.64] ;  /* 0x0000003434347980 */ /* 0x000f62000c101d00 */
[----:B------:R-:W-:-:S03]  /*15800*/  IMAD.WIDE.U32 R20, R3, UR8, R20 ;  /* 0x0000000803147c25 */ /* 0x000fc6000f8e0014 */
[----:B------:R-:W5:Y:S01]  /*15810*/  LD.E.128 R48, desc[UR52][R48.64] ;  /* 0x0000003430307980 */ /* 0x000f62000c101d00 */
[----:B------:R-:W-:Y:S01]  /*15820*/  SHF.R.S32.HI R3, RZ, 0x1f, R17 ;  /* 0x0000001fff037819 */ /* 0x000fe20000011411 */
[----:B------:R-:W-:Y:S01]  /*15830*/  @!PT LDS RZ, [RZ] ;  /* 0x00000000fffff984 */ /* 0x000fe20000000800 */
[----:B------:R-:W-:Y:S01]  /*15840*/  @!PT LDS RZ, [RZ] ;  /* 0x00000000fffff984 */ /* 0x000fe20000000800 */
[----:B------:R-:W-:Y:S01]  /*15850*/  @!PT LDS RZ, [RZ] ;  /* 0x00000000fffff984 */ /* 0x000fe20000000800 */
[----:B------:R-:W-:Y:S01]  /*15860*/  @!PT LDS RZ, [RZ] ;  /* 0x00000000fffff984 */ /* 0x000fe20000000800 */
[----:B------:R0:W-:Y:S06]  /*15870*/  MEMBAR.ALL.CTA ;  /* 0x0000000000007992 */ /* 0x0001ec0000008000 */
[----:B0-----:R-:W0:Y:S01]  /*15880*/  FENCE.VIEW.ASYNC.S ;  /* 0x00000000000073c6 */ /* 0x001e220000000000 */
[----:B------:R-:W-:Y:S02]  /*15890*/  IMAD.IADD R21, R21, 0x1, R61 ;  /* 0x0000000115157824 */ /* 0x000fe400078e023d */
[----:B------:R-:W-:-:S02]  /*158a0*/  IMAD R18, R3, UR6, RZ ;  /* 0x0000000603127c24 */ /* 0x000fc4000f8e02ff */
[----:B------:R-:W-:Y:S02]  /*158b0*/  VIADD R65, R223, UR36 ;  /* 0x00000024df417c36 */ /* 0x000fe40008000000 */
[C---:B------:R-:W-:Y:S02]  /*158c0*/  IMAD R61, R17.reuse, UR7, R18 ;  /* 0x00000007113d7c24 */ /* 0x040fe4000f8e0212 */
[----:B------:R-:W-:Y:S01]  /*158d0*/  IMAD.WIDE.U32 R20, R17, UR6, R20 ;  /* 0x0000000611147c25 */ /* 0x000fe2000f8e0014 */
[----:B------:R-:W-:Y:S01]  /*158e0*/  ISETP.GE.AND P2, PT, R65, R64, PT ;  /* 0x000000404100720c */ /* 0x000fe20003f46270 */
[----:B------:R-:W-:Y:S02]  /*158f0*/  ULDC.64 UR6, c[0x0][0xa80] ;  /* 0x0002a00000067ab9 */ /* 0x000fe40000000a00 */
[----:B------:R-:W-:Y:S01]  /*15900*/  VIADD R0, R0, 0x33420 ;  /* 0x0003342000007836 */ /* 0x000fe20000000000 */
[----:B------:R-:W-:Y:S01]  /*15910*/  LEA R18, P3, R20, UR6, 0x1 ;  /* 0x0000000614127c11 */ /* 0x000fe2000f8608ff */
[----:B------:R-:W-:-:S02]  /*15920*/  IMAD.IADD R17, R21, 0x1, R61 ;  /* 0x0000000115117824 */ /* 0x000fc400078e023d */
[----:B------:R-:W-:Y:S01]  /*15930*/  VIADD R3, R65, 0x20 ;  /* 0x0000002041037836 */ /* 0x000fe20000000000 */
[----:B------:R-:W-:Y:S02]  /*15940*/  PRMT R0, RZ, 0x654, R0 ;  /* 0x00000654ff007816 */ /* 0x000fe40000000000 */
[----:B------:R-:W-:Y:S02]  /*15950*/  LEA.HI.X R17, R20, UR7, R17, 0x1, P3 ;  /* 0x0000000714117c11 */ /* 0x000fe400098f0c11 */
[-C--:B------:R-:W-:Y:S01]  /*15960*/  ISETP.GE.AND P1, PT, R3, R64.reuse, PT ;  /* 0x000000400300720c */ /* 0x080fe20003f26270 */
[----:B------:R-:W-:Y:S01]  /*15970*/  VIADD R3, R65, 0x40 ;  /* 0x0000004041037836 */ /* 0x000fe20000000000 */
[----:B0-----:R0:W-:Y:S01]  /*15980*/  SYNCS.ARRIVE.TRANS64.RED.A1T0 RZ, [R0+URZ], RZ ;  /* 0x000000ff00ff79a7 */ /* 0x0011e2000810043f */
[----:B------:R1:W2:Y:S01]  /*15990*/  SHFL.IDX PT, R62, R18, RZ, 0x181f ;  /* 0x00181fff123e7589 */ /* 0x0002a200000e0000 */
[----:B------:R-:W-:Y:S02]  /*159a0*/  BSSY B1, `(.L_x_1293) ;  /* 0x0000011000017945 */ /* 0x000fe40003800000 */
[----:B------:R-:W-:Y:S01]  /*159b0*/  ISETP.GE.AND P0, PT, R3, R64, PT ;  /* 0x000000400300720c */ /* 0x000fe20003f06270 */
[----:B0-----:R1:W0:Y:S01]  /*159c0*/  SHFL.IDX PT, R0, R17, RZ, 0x181f ;  /* 0x00181fff11007589 */ /* 0x00122200000e0000 */
[----:B------:R-:W-:Y:S11]  /*159d0*/  @P2 BRA `(.L_x_1294) ;  /* 0x0000000000342947 */ /* 0x000ff60003800000 */
[----:B------:R-:W-:Y:S02]  /*159e0*/  ULDC UR4, c[0x0][0xac8] ;  /* 0x0002b20000047ab9 */ /* 0x000fe40000000800 */
[----:B------:R-:W-:Y:S02]  /*159f0*/  ISETP.GE.AND P4, PT, R23, UR4, PT ;  /* 0x0000000417007c0c */ /* 0x000fe4000bf86270 */
[----:B------:R-:W-:Y:S02]  /*15a00*/  ISETP.GE.AND P3, PT, R220, UR4, PT ;  /* 0x00000004dc007c0c */ /* 0x000fe4000bf66270 */
[----:B------:R-:W-:-:S09]  /*15a10*/  ISETP.GE.AND P2, PT, R221, UR4, PT ;  /* 0x00000004dd007c0c */ /* 0x000fd2000bf46270 */
[CC--:B--2---:R-:W-:Y:S02]  /*15a20*/  @!P4 LEA R20, P6, R23.reuse, R62.reuse, 0x1 ;  /* 0x0000003e1714c211 */ /* 0x0c4fe400078c08ff */
[C---:B------:R-:W-:Y:S02]  /*15a30*/  @!P3 LEA R60, P5, R220.reuse, R62, 0x1 ;  /* 0x0000003edc3cb211 */ /* 0x040fe400078a08ff */
[----:B0-----:R-:W-:Y:S02]  /*15a40*/  @!P4 LEA.HI.X R21, R23, R0, R230, 0x1, P6 ;  /* 0x000000001715c211 */ /* 0x001fe400030f0ce6 */
[C---:B------:R-:W-:Y:S02]  /*15a50*/  @!P2 LEA R62, P6, R221.reuse, R62, 0x1 ;  /* 0x0000003edd3ea211 */ /* 0x040fe400078c08ff */
[-C--:B------:R-:W-:Y:S01]  /*15a60*/  @!P3 LEA.HI.X R61, R220, R0.reuse, R229, 0x1, P5 ;  /* 0x00000000dc3db211 */ /* 0x080fe200028f0ce5 */
[----:B-----5:R3:W-:Y:S01]  /*15a70*/  @!P4 ST.E.128 desc[UR52][R20.64], R32 ;  /* 0x000000201400c985 */ /* 0x0207e2000c101d34 */
[----:B------:R-:W-:-:S03]  /*15a80*/  @!P2 LEA.HI.X R63, R221, R0, R228, 0x1, P6 ;  /* 0x00000000dd3fa211 */ /* 0x000fc600030f0ce4 */
[----:B------:R3:W-:Y:S04]  /*15a90*/  @!P3 ST.E.128 desc[UR52][R60.64], R44 ;  /* 0x0000002c3c00b985 */ /* 0x0007e8000c101d34 */
[----:B------:R3:W-:Y:S02]  /*15aa0*/  @!P2 ST.E.128 desc[UR52][R62.64], R56 ;  /* 0x000000383e00a985 */ /* 0x0007e4000c101d34 */
.L_x_1294:
[----:B------:R-:W-:Y:S05]  /*15ab0*/  BSYNC B1 ;  /* 0x0000000000017941 */ /* 0x000fea0003800000 */
.L_x_1293:
        /* <DEDUP_REMOVED lines=17> */
.L_x_1296:
[----:B------:R-:W-:Y:S05]  /*15bd0*/  BSYNC B1 ;  /* 0x0000000000017941 */ /* 0x000fea0003800000 */
.L_x_1295:
        /* <DEDUP_REMOVED lines=17> */
.L_x_1298:
[----:B------:R-:W-:Y:S05]  /*15cf0*/  BSYNC B1 ;  /* 0x0000000000017941 */ /* 0x000fea0003800000 */
.L_x_1297:
[----:B0-----:R-:W-:Y:S01]  /*15d00*/  VIADD R0, R65, 0x60 ;  /* 0x0000006041007836 */ /* 0x001fe20000000000 */
[----:B-1--4-:R-:W4:Y:S04]  /*15d10*/  SHFL.IDX PT, R17, R17, 0x3, 0x181f ;  /* 0x00781f0011117f89 */ /* 0x012f2800000e0000 */
[----:B------:R-:W-:Y:S01]  /*15d20*/  ISETP.GE.AND P0, PT, R0, R64, PT ;  /* 0x000000400000720c */ /* 0x000fe20003f06270 */
[----:B------:R-:W0:-:S12]  /*15d30*/  SHFL.IDX PT, R18, R18, 0x3, 0x181f ;  /* 0x00781f0012127f89 */ /* 0x000e1800000e0000 */
[----:B------:R-:W-:Y:S05]  /*15d40*/  @P0 BRA `(.L_x_1299) ;  /* 0x0000000c005c0947 */ /* 0x000fea0003800000 */
[----:B------:R-:W-:Y:S02]  /*15d50*/  ULDC UR4, c[0x0][0xac8] ;  /* 0x0002b20000047ab9 */ /* 0x000fe40000000800 */
[----:B------:R-:W-:Y:S02]  /*15d60*/  ISETP.GE.AND P2, PT, R23, UR4, PT ;  /* 0x0000000417007c0c */ /* 0x000fe4000bf46270 */
[----:B------:R-:W-:-:S11]  /*15d70*/  ISETP.GE.AND P3, PT, R220, UR4, PT ;  /* 0x00000004dc007c0c */ /* 0x000fd6000bf66270 */
[CC--:B0-----:R-:W-:Y:S02]  /*15d80*/  @!P2 LEA R12, P0, R23.reuse, R18.reuse, 0x1 ;  /* 0x00000012170ca211 */ /* 0x0c1fe400078008ff */
        /* <DEDUP_REMOVED lines=11> */
.L_x_1291:
        /* <DEDUP_REMOVED lines=11> */
[----:B------:R-:W-:Y:S01]  /*15ef0*/  UISETP.NE.U32.AND UP1, UPT, UR6, URZ, UPT ;  /* 0x0000003f0600728c */ /* 0x000fe2000bf25070 */
[----:B------:R-:W-:Y:S02]  /*15f00*/  IMAD.U32 R0, RZ, RZ, UR4 ;  /* 0x00000004ff007e24 */ /* 0x000fe4000f8e00ff */
[----:B------:R-:W2:Y:S01]  /*15f10*/  @P2 LDG.E R3, desc[UR52][R4.64] ;  /* 0x0000003404032981 */ /* 0x000ea2000c1e1900 */
[----:B------:R-:W-:-:S06]  /*15f20*/  UISETP.NE.AND.EX UP1, UPT, UR7, URZ, UPT, UP1 ;  /* 0x0000003f0700728c */ /* 0x000fcc000bf25310 */
        /* <DEDUP_REMOVED lines=11> */
[----:B--2---:R-:W-:Y:S01]  /*15fe0*/  @P2 R2UR UR4, R3 ;  /* 0x00000000030422ca */ /* 0x004fe200000e0000 */
[----:B01----:R-:W-:-:S14]  /*15ff0*/  @P3 BRA `(.L_x_1300) ;  /* 0x0000000000103947 */ /* 0x003fdc0003800000 */
[----:B------:R-:W-:Y:S05]  /*16000*/  @!P2 BRA `(.L_x_1300) ;  /* 0x00000000000ca947 */ /* 0x000fea0003800000 */
[----:B------:R-:W2:Y:S04]  /*16010*/  LDG.E R3, desc[UR52][R4.64] ;  /* 0x0000003404037981 */ /* 0x000ea8000c1e1900 */
[----:B-----5:R-:W2:Y:S02]  /*16020*/  LDG.E R0, desc[UR52][R4.64+0x4] ;  /* 0x0000043404007981 */ /* 0x020ea4000c1e1900 */
[----:B--2---:R-:W-:-:S07]  /*16030*/  IMAD.IADD R0, R0, 0x1, -R3 ;  /* 0x0000000100007824 */ /* 0x004fce00078e0a03 */
.L_x_1300:
[----:B------:R-:W-:Y:S01]  /*16040*/  USHF.R.S32.HI UR6, URZ, 0x1f, UR42 ;  /* 0x0000001f3f067899 */ /* 0x000fe2000801142a */
[----:B------:R-:W-:Y:S01]  /*16050*/  BSSY B1, `(.L_x_1301) ;  /* 0x000002e000017945 */ /* 0x000fe20003800000 */
[----:B------:R-:W-:Y:S02]  /*16060*/  USHF.R.S32.HI UR9, URZ, 0x1f, UR4 ;  /* 0x0000001f3f097899 */ /* 0x000fe40008011404 */
[----:B------:R-:W-:Y:S02]  /*16070*/  USEL UR11, UR42, URZ, !UP0 ;  /* 0x0000003f2a0b7287 */ /* 0x000fe4000c000000 */
[----:B------:R-:W-:Y:S01]  /*16080*/  USEL UR12, UR6, URZ, !UP0 ;  /* 0x0000003f060c7287 */ /* 0x000fe2000c000000 */
[----:B------:R-:W-:Y:S11]  /*16090*/  @P1 BRA `(.L_x_1302) ;  /* 0x0000000000a41947 */ /* 0x000ff60003800000 */
[----:B------:R-:W0:Y:S01]  /*160a0*/  S2R R4, SR_TID.X ;  /* 0x0000000000047919 */ /* 0x000e220000002100 */
[----:B------:R-:W1:Y:S01]  /*160b0*/  LDC R5, c[0x0][0xbe8] ;  /* 0x0002fa00ff057b82 */ /* 0x000e620000000800 */
[----:B------:R-:W-:Y:S02]  /*160c0*/  IMAD.U32 R6, RZ, RZ, UR36 ;  /* 0x00000024ff067e24 */ /* 0x000fe4000f8e00ff */
[----:B-1---5:R-:W-:-:S03]  /*160d0*/  IMAD R3, R0, R5, RZ ;  /* 0x0000000500037224 */ /* 0x022fc600078e02ff */
[----:B0-----:R-:W-:-:S04]  /*160e0*/  IADD3 R6, R6, -0x80, R4 ;  /* 0xffffff8006067810 */ /* 0x001fc80007ffe004 */
        /* <DEDUP_REMOVED lines=20> */
[----:B------:R-:W-:-:S04]  /*16230*/  IMAD.U32 R8, RZ, RZ, UR8 ;  /* 0x00000008ff087e24 */ /* 0x000fc8000f8e00ff */
[----:B------:R-:W-:-:S04]  /*16240*/  IMAD.MOV R3, RZ, RZ, -R4 ;  /* 0x000000ffff037224 */ /* 0x000fc800078e0a04 */
[----:B------:R-:W-:Y:S01]  /*16250*/  IMAD R3, R5, R3, R6 ;  /* 0x0000000305037224 */ /* 0x000fe200078e0206 */
[----:B------:R-:W-:Y:S02]  /*16260*/  SHF.R.S32.HI R5, RZ, 0x1f, R4 ;  /* 0x0000001fff057819 */ /* 0x000fe40000011404 */
[----:B------:R-:W-:Y:S02]  /*16270*/  IADD3 R4, P1, R4, UR6, RZ ;  /* 0x0000000604047c10 */ /* 0x000fe4000ff3e0ff */
[----:B------:R-:W-:Y:S02]  /*16280*/  SHF.R.S32.HI R6, RZ, 0x1f, R3 ;  /* 0x0000001fff067819 */ /* 0x000fe40000011403 */
[----:B------:R-:W-:Y:S01]  /*16290*/  IADD3.X R5, R5, UR7, R8, P1, !PT ;  /* 0x0000000705057c10 */ /* 0x000fe20008ffe408 */
[----:B------:R-:W-:Y:S02]  /*162a0*/  ULDC.64 UR6, c[0x0][0xb50] ;  /* 0x0002d40000067ab9 */ /* 0x000fe40000000a00 */
[----:B------:R-:W-:-:S02]  /*162b0*/  IMAD R6, R6, UR14, RZ ;  /* 0x0000000e06067c24 */ /* 0x000fc4000f8e02ff */
[----:B------:R-:W-:-:S04]  /*162c0*/  IMAD.WIDE.U32 R4, R3, UR14, R4 ;  /* 0x0000000e03047c25 */ /* 0x000fc8000f8e0004 */
[----:B------:R-:W-:Y:S01]  /*162d0*/  IMAD R7, R3, UR15, R6 ;  /* 0x0000000f03077c24 */ /* 0x000fe2000f8e0206 */
[----:B------:R-:W-:-:S03]  /*162e0*/  LEA R6, P1, R4, UR6, 0x2 ;  /* 0x0000000604067c11 */ /* 0x000fc6000f8210ff */
[----:B------:R-:W-:-:S05]  /*162f0*/  IMAD.IADD R3, R5, 0x1, R7 ;  /* 0x0000000105037824 */ /* 0x000fca00078e0207 */
[----:B------:R-:W-:Y:S01]  /*16300*/  LEA.HI.X R7, R4, UR7, R3, 0x2, P1 ;  /* 0x0000000704077c11 */ /* 0x000fe200088f1403 */
[----:B------:R-:W-:-:S05]  /*16310*/  IMAD.MOV.U32 R3, RZ, RZ, -0x800000 ;  /* 0xff800000ff037424 */ /* 0x000fca00078e00ff */
[----:B------:R0:W-:Y:S02]  /*16320*/  STG.E desc[UR52][R6.64], R3 ;  /* 0x0000000306007986 */ /* 0x0001e4000c101934 */
.L_x_1302:
[----:B------:R-:W-:Y:S05]  /*16330*/  BSYNC B1 ;  /* 0x0000000000017941 */ /* 0x000fea0003800000 */
.L_x_1301:
[----:B------:R-:W1:Y:S01]  /*16340*/  @P0 LDC R5, c[0x0][0xbf0] ;  /* 0x0002fc00ff050b82 */ /* 0x000e620000000800 */
[----:B------:R-:W-:Y:S01]  /*16350*/  ULDC.64 UR14, c[0x0][0xaa0] ;  /* 0x0002a800000e7ab9 */ /* 0x000fe20000000a00 */
[----:B0-----:R-:W-:Y:S01]  /*16360*/  IMAD R3, R222, 0x20, R223 ;  /* 0x00000020de037824 */ /* 0x001fe200078e02df */
[----:B------:R-:W-:Y:S01]  /*16370*/  UIMAD UR8, UR9, UR14, URZ ;  /* 0x0000000e090872a4 */ /* 0x000fe2000f8e023f */
[----:B------:R-:W-:Y:S01]  /*16380*/  BSSY B1, `(.L_x_1303) ;  /* 0x000003d000017945 */ /* 0x000fe20003800000 */
[----:B------:R-:W-:Y:S01]  /*16390*/  UIMAD.WIDE.U32 UR6, UR4, UR14, URZ ;  /* 0x0000000e040672a5 */ /* 0x000fe2000f8e003f */
[----:B------:R-:W-:Y:S01]  /*163a0*/  VIADD R8, R3, UR36 ;  /* 0x0000002403087c36 */ /* 0x000fe20008000000 */
[----:B------:R-:W-:-:S03]  /*163b0*/  UIMAD UR8, UR4, UR15, UR8 ;  /* 0x0000000f040872a4 */ /* 0x000fc6000f8e0208 */
[----:B------:R-:W-:Y:S01]  /*163c0*/  ULDC.64 UR14, c[0x0][0xae8] ;  /* 0x0002ba00000e7ab9 */ /* 0x000fe20000000a00 */
[----:B------:R-:W-:Y:S01]  /*163d0*/  UIADD3 UR7, UR7, UR8, URZ ;  /* 0x0000000807077290 */ /* 0x000fe2000fffe03f */
[----:B------:R-:W-:Y:S01]  /*163e0*/  @P0 IMAD.HI.U32 R4, R8, R9, RZ ;  /* 0x0000000908040227 */ /* 0x000fe200078e00ff */
[----:B------:R-:W-:Y:S02]  /*163f0*/  UIMAD UR4, UR10, UR14, URZ ;  /* 0x0000000e0a0472a4 */ /* 0x000fe4000f8e023f */
[----:B------:R-:W-:Y:S01]  /*16400*/  UIMAD.WIDE.U32 UR6, UR43, UR14, UR6 ;  /* 0x0000000e2b0672a5 */ /* 0x000fe2000f8e0006 */
[----:B------:R-:W-:Y:S01]  /*16410*/  IMAD.MOV.U32 R3, RZ, RZ, R8 ;  /* 0x000000ffff037224 */ /* 0x000fe200078e0008 */
[----:B------:R-:W-:Y:S01]  /*16420*/  UIMAD UR4, UR43, UR15, UR4 ;  /* 0x0000000f2b0472a4 */ /* 0x000fe2000f8e0204 */
[----:B------:R-:W-:-:S03]  /*16430*/  ULDC.64 UR8, c[0x0][0xaf0] ;  /* 0x0002bc0000087ab9 */ /* 0x000fc60000000a00 */
[----:B------:R-:W-:Y:S02]  /*16440*/  UIADD3 UR7, UR7, UR4, URZ ;  /* 0x0000000407077290 */ /* 0x000fe4000fffe03f */
[----:B------:R-:W-:Y:S01]  /*16450*/  UIMAD UR4, UR12, UR8, URZ ;  /* 0x000000080c0472a4 */ /* 0x000fe2000f8e023f */
[----:B-1----:R-:W-:Y:S01]  /*16460*/  @P0 SHF.R.U32.HI R3, RZ, R5, R4 ;  /* 0x00000005ff030219 */ /* 0x002fe20000011604 */
        /* <DEDUP_REMOVED lines=8> */
[----:B------:R-:W-:Y:S01]  /*164f0*/  IMAD.U32 R4, RZ, RZ, UR6 ;  /* 0x00000006ff047e24 */ /* 0x000fe2000f8e00ff */
[----:B------:R-:W-:Y:S01]  /*16500*/  ULDC.64 UR6, c[0x0][0xad8] ;  /* 0x0002b60000067ab9 */ /* 0x000fe20000000a00 */
[----:B------:R-:W-:Y:S02]  /*16510*/  IMAD.U32 R5, RZ, RZ, UR4 ;  /* 0x00000004ff057e24 */ /* 0x000fe4000f8e00ff */
[----:B------:R-:W-:Y:S02]  /*16520*/  IMAD R7, R11, R7, R8 ;  /* 0x000000070b077224 */ /* 0x000fe400078e0208 */
[----:B------:R-:W-:-:S02]  /*16530*/  IMAD R9, R3, UR9, R6 ;  /* 0x0000000903097c24 */ /* 0x000fc4000f8e0206 */
[----:B------:R-:W-:Y:S01]  /*16540*/  IMAD.WIDE.U32 R4, R3, UR8, R4 ;  /* 0x0000000803047c25 */ /* 0x000fe2000f8e0004 */
[----:B------:R-:W-:-:S03]  /*16550*/  SHF.R.S32.HI R3, RZ, 0x1f, R7 ;  /* 0x0000001fff037819 */ /* 0x000fc60000011407 */
[----:B------:R-:W-:Y:S02]  /*16560*/  IMAD.IADD R5, R5, 0x1, R9 ;  /* 0x0000000105057824 */ /* 0x000fe400078e0209 */
[----:B------:R-:W-:Y:S02]  /*16570*/  IMAD R6, R3, UR6, RZ ;  /* 0x0000000603067c24 */ /* 0x000fe4000f8e02ff */
[----:B------:R-:W-:Y:S02]  /*16580*/  VIADD R8, R223, UR36 ;  /* 0x00000024df087c36 */ /* 0x000fe40008000000 */
[----:B-----5:R-:W-:Y:S02]  /*16590*/  IMAD R11, R0, R11, RZ ;  /* 0x0000000b000b7224 */ /* 0x020fe400078e02ff */
[C---:B------:R-:W-:Y:S02]  /*165a0*/  IMAD R3, R7.reuse, UR7, R6 ;  /* 0x0000000707037c24 */ /* 0x040fe4000f8e0206 */
[----:B------:R-:W-:Y:S01]  /*165b0*/  IMAD.WIDE.U32 R4, R7, UR6, R4 ;  /* 0x0000000607047c25 */ /* 0x000fe2000f8e0004 */
[----:B------:R-:W-:Y:S01]  /*165c0*/  ISETP.GE.AND P2, PT, R8, R11, PT ;  /* 0x0000000b0800720c */ /* 0x000fe20003f46270 */
[----:B------:R-:W-:-:S02]  /*165d0*/  ULDC.64 UR6, c[0x0][0xa80] ;  /* 0x0002a00000067ab9 */ /* 0x000fc40000000a00 */
        /* <DEDUP_REMOVED lines=15> */
[C---:B------:R-:W-:Y:S02]  /*166d0*/  @!P3 LEA R14, P5, R220.reuse, R4, 0x1 ;  /* 0x00000004dc0eb211 */ /* 0x040fe400078a08ff */
[----:B--2---:R-:W-:Y:S02]  /*166e0*/  @!P4 LEA.HI.X R13, R23, R0, R230, 0x1, P6 ;  /* 0x00000000170dc211 */ /* 0x004fe400030f0ce6 */
[C---:B------:R-:W-:Y:S02]  /*166f0*/  @!P2 LEA R4, P6, R221.reuse, R4, 0x1 ;  /* 0x00000004dd04a211 */ /* 0x040fe400078c08ff */
[-C--:B------:R-:W-:Y:S01]  /*16700*/  @!P3 LEA.HI.X R15, R220, R0.reuse, R229, 0x1, P5 ;  /* 0x00000000dc0fb211 */ /* 0x080fe200028f0ce5 */
[----:B------:R3:W-:Y:S01]  /*16710*/  @!P4 ST.E.128 desc[UR52][R12.64], RZ ;  /* 0x000000ff0c00c985 */ /* 0x0007e2000c101d34 */
[----:B------:R-:W-:-:S03]  /*16720*/  @!P2 LEA.HI.X R5, R221, R0, R228, 0x1, P6 ;  /* 0x00000000dd05a211 */ /* 0x000fc600030f0ce4 */
[----:B------:R3:W-:Y:S04]  /*16730*/  @!P3 ST.E.128 desc[UR52][R14.64], RZ ;  /* 0x000000ff0e00b985 */ /* 0x0007e8000c101d34 */
[----:B------:R3:W-:Y:S02]  /*16740*/  @!P2 ST.E.128 desc[UR52][R4.64], RZ ;  /* 0x000000ff0400a985 */ /* 0x0007e4000c101d34 */
.L_x_1304:
[----:B------:R-:W-:Y:S05]  /*16750*/  BSYNC B1 ;  /* 0x0000000000017941 */ /* 0x000fea0003800000 */
.L_x_1303:
        /* <DEDUP_REMOVED lines=17> */
.L_x_1306:
[----:B------:R-:W-:Y:S05]  /*16870*/  BSYNC B1 ;  /* 0x0000000000017941 */ /* 0x000fea0003800000 */
.L_x_1305:
        /* <DEDUP_REMOVED lines=17> */
.L_x_1308:
[----:B------:R-:W-:Y:S05]  /*16990*/  BSYNC B1 ;  /* 0x0000000000017941 */ /* 0x000fea0003800000 */
.L_x_1307:
        /* <DEDUP_REMOVED lines=18> */
.L_x_1299:
[----:B------:R-:W-:Y:S05]  /*16ac0*/  BSYNC B0 ;  /* 0x0000000000007941 */ /* 0x000fea0003800000 */
.L_x_1290:
[----:B------:R-:W-:Y:S02]  /*16ad0*/  ULDC UR4, c[0x0][0xc3c] ;  /* 0x00030f0000047ab9 */ /* 0x000fe40000000800 */
[----:B------:R-:W-:-:S06]  /*16ae0*/  UISETP.GE.AND UP0, UPT, UR48, UR4, UPT ;  /* 0x000000043000728c */ /* 0x000fcc000bf06270 */
[----:B------:R-:W-:-:S13]  /*16af0*/  PLOP3.LUT P0, PT, PT, PT, UP0, 0x80, 0x0 ;  /* 0x000000000000781c */ /* 0x000fda0003f0f008 */
[----:B------:R-:W-:Y:S05]  /*16b00*/  @!P0 BRA `(.L_x_1309) ;  /* 0xfffffea000c88947 */ /* 0x000fea000383ffff */
[----:B------:R-:W-:Y:S05]  /*16b10*/  EXIT ;  /* 0x000000000000794d */ /* 0x000fea0003800000 */
.L_x_1204:
[----:B------:R-:W-:-:S08]  /*16b20*/  NOP ;  /* 0x0000000000007918 */ /* 0x000fd00000000000 */
[----:B------:R-:W0:-:S00]  /*16b30*/  USETMAXREG.DEALLOC.CTAPOOL 0x18 ;  /* 0x00000018000079c8 */ /* 0x000e0000080e0500 */
[----:B0-----:R-:W-:Y:S01]  /*16b40*/  LOP3.LUT R0, R0, 0x3, RZ, 0xc0, !PT ;  /* 0x0000000300007812 */ /* 0x001fe200078ec0ff */
[----:B------:R-:W-:Y:S01]  /*16b50*/  IMAD.MOV.U32 R6, RZ, RZ, RZ ;  /* 0x000000ffff067224 */ /* 0x000fe200078e00ff */
[----:B------:R-:W-:-:S04]  /*16b60*/  LOP3.LUT R16, R16, 0xfffffffd, RZ, 0xc0, !PT ;  /* 0xfffffffd10107812 */ /* 0x000fc800078ec0ff */
[----:B------:R-:W0:Y:S02]  /*16b70*/  SHFL.IDX PT, R0, R0, RZ, 0x1f ;  /* 0x00001fff00007589 */ /* 0x000e2400000e0000 */
[----:B0-----:R-:W-:-:S13]  /*16b80*/  ISETP.NE.AND P0, PT, R0, RZ, PT ;  /* 0x000000ff0000720c */ /* 0x001fda0003f05270 */
[----:B------:R-:W-:Y:S01]  /*16b90*/  @P0 LOP3.LUT R16, R16, 0x2, RZ, 0xfc, !PT ;  /* 0x0000000210100812 */ /* 0x000fe200078efcff */
[----:B------:R-:W-:Y:S06]  /*16ba0*/  @!P0 BRA `(.L_x_1310) ;  /* 0x00000000002c8947 */ /* 0x000fec0003800000 */
[----:B------:R-:W0:Y:S08]  /*16bb0*/  S2UR UR5, SR_CgaCtaId ;  /* 0x00000000000579c3 */ /* 0x000e300000008800 */
[----:B------:R-:W-:Y:S06]  /*16bc0*/  BAR.SYNC.DEFER_BLOCKING 0x5, 0x180 ;  /* 0x0146000000007b1d */ /* 0x000fec0000010000 */
[----:B------:R-:W-:-:S02]  /*16bd0*/  UMOV UR4, 0x400 ;  /* 0x0000040000047882 */ /* 0x000fc40000000000 */
[----:B0-----:R-:W-:-:S09]  /*16be0*/  ULEA UR4, UR5, UR4, 0x18 ;  /* 0x0000000405047291 */ /* 0x001fd2000f8ec03f */
[----:B------:R-:W0:Y:S04]  /*16bf0*/  LDS.128 R4, [UR4+0x334d0] ;  /* 0x0334d004ff047984 */ /* 0x000e280008000c00 */
[----:B0-----:R0:W-:Y:S01]  /*16c00*/  STL [R1+0x14], R5 ;  /* 0x0000140501007387 */ /* 0x0011e20000100800 */
[----:B------:R-:W-:Y:S02]  /*16c10*/  R2UR UR44, R7 ;  /* 0x00000000072c72ca */ /* 0x000fe400000e0000 */
[----:B------:R-:W-:Y:S01]  /*16c20*/  R2UR UR36, R6 ;  /* 0x00000000062472ca */ /* 0x000fe200000e0000 */
[----:B------:R0:W-:Y:S01]  /*16c30*/  STL [R1+0x10], R4 ;  /* 0x0000100401007387 */ /* 0x0001e20000100800 */
[----:B------:R-:W-:Y:S06]  /*16c40*/  BAR.ARV 0x4, 0x180 ;  /* 0x0106000000007b1d */ /* 0x000fec0000002000 */
[----:B------:R-:W-:Y:S07]  /*16c50*/  BRA `(.L_x_1311) ;  /* 0x0000000800bc7947 */ /* 0x000fee0003800000 */
.L_x_1310:
[----:B------:R-:W0:Y:S01]  /*16c60*/  S2R R0, SR_TID.X ;  /* 0x0000000000007919 */ /* 0x000e220000002100 */
        /* <DEDUP_REMOVED lines=23> */
[----:B------:R-:W1:Y:S02]  /*16de0*/  SHFL.UP PT, R2, R3, 0x8, RZ ;  /* 0x0500000003027989 */ /* 0x000e6400000e00ff */
[----:B-1----:R-:W-:-:S05]  /*16df0*/  SEL R2, R2, RZ, P4 ;  /* 0x000000ff02027207 */ /* 0x002fca0002000000 */
[----:B------:R-:W-:-:S05]  /*16e00*/  IMAD.IADD R2, R3, 0x1, R2 ;  /* 0x0000000103027824 */ /* 0x000fca00078e0202 */
[----:B------:R-:W1:Y:S02]  /*16e10*/  SHFL.UP PT, R4, R2, 0x10, RZ ;  /* 0x0600000002047989 */ /* 0x000e6400000e00ff */
[----:B-1----:R-:W-:-:S05]  /*16e20*/  SEL R7, R4, RZ, P5 ;  /* 0x000000ff04077207 */ /* 0x002fca0002800000 */
[----:B------:R-:W-:Y:S02]  /*16e30*/  IMAD.IADD R10, R2, 0x1, R7 ;  /* 0x00000001020a7824 */ /* 0x000fe400078e0207 */
[----:B------:R-:W1:Y:S03]  /*16e40*/  LDC R7, c[0x0][0xc38] ;  /* 0x00030e00ff077b82 */ /* 0x000e660000000800 */
        /* <DEDUP_REMOVED lines=10> */
.L_x_1316:
        /* <DEDUP_REMOVED lines=14> */
.L_x_1315:
[----:B------:R-:W-:Y:S05]  /*16fd0*/  BSYNC B0 ;  /* 0x0000000000007941 */ /* 0x000fea0003800000 */
.L_x_1314:
        /* <DEDUP_REMOVED lines=22> */
.L_x_1312:
[----:B------:R-:W-:Y:S01]  /*17140*/  IMAD.IADD R11, R9, 0x1, -R8 ;  /* 0x00000001090b7824 */ /* 0x000fe200078e0a08 */
[----:B------:R-:W-:-:S03]  /*17150*/  ULDC.64 UR4, c[0x0][0xc90] ;  /* 0x0003240000047ab9 */ /* 0x000fc60000000a00 */
[----:B------:R-:W-:-:S05]  /*17160*/  IMAD R3, R10, R7, R11 ;  /* 0x000000070a037224 */ /* 0x000fca00078e020b */
[----:B------:R-:W-:-:S13]  /*17170*/  ISETP.GT.AND P0, PT, R3, R0, PT ;  /* 0x000000000300720c */ /* 0x000fda0003f04270 */
[----:B------:R-:W-:Y:S02]  /*17180*/  VOTEU.ANY UR7, UPT, !P0 ;  /* 0x0000000000077886 */ /* 0x000fe400040e0100 */
[----:B------:R-:W-:-:S04]  /*17190*/  UPOPC UR6, UR7 ;  /* 0x00000007000672bf */ /* 0x000fc80008000000 */
[----:B------:R-:W-:-:S04]  /*171a0*/  UIADD3 UR44, UR6, UR44, URZ ;  /* 0x0000002c062c7290 */ /* 0x000fc8000fffe03f */
[----:B------:R-:W-:-:S06]  /*171b0*/  UIMAD.WIDE UR4, UR44, 0x4, UR4 ;  /* 0x000000042c0478a5 */ /* 0x000fcc000f8e0204 */
[----:B------:R-:W-:Y:S02]  /*171c0*/  IMAD.U32 R2, RZ, RZ, UR4 ;  /* 0x00000004ff027e24 */ /* 0x000fe4000f8e00ff */
[----:B------:R-:W-:-:S05]  /*171d0*/  IMAD.U32 R3, RZ, RZ, UR5 ;  /* 0x00000005ff037e24 */ /* 0x000fca000f8e00ff */
[----:B------:R-:W2:Y:S01]  /*171e0*/  LDG.E R9, desc[UR52][R2.64] ;  /* 0x0000003402097981 */ /* 0x000ea2000c1e1900 */
[----:B------:R-:W-:Y:S01]  /*171f0*/  IMAD.U32 R15, RZ, RZ, UR6 ;  /* 0x00000006ff0f7e24 */ /* 0x000fe2000f8e00ff */
[----:B------:R-:W-:-:S04]  /*17200*/  ISETP.NE.AND P0, PT, RZ, UR7, PT ;  /* 0x00000007ff007c0c */ /* 0x000fc8000bf05270 */
[----:B------:R-:W2:Y:S02]  /*17210*/  SHFL.IDX PT, R6, R6, R15, 0x1f ;  /* 0x00001f0f06067589 */ /* 0x000ea400000e0000 */
[----:B--2---:R-:W-:-:S05]  /*17220*/  IMAD R8, R6, R9, RZ ;  /* 0x0000000906087224 */ /* 0x004fca00078e02ff */
[----:B------:R-:W-:-:S04]  /*17230*/  IABS R12, R8 ;  /* 0x00000008000c7213 */ /* 0x000fc80000000000 */
[----:B------:R-:W0:Y:S08]  /*17240*/  I2F.RP R13, R12 ;  /* 0x0000000c000d7306 */ /* 0x000e300000209400 */
[----:B0-----:R-:W0:Y:S02]  /*17250*/  MUFU.RCP R13, R13 ;  /* 0x0000000d000d7308 */ /* 0x001e240000001000 */
[----:B0-----:R-:W-:-:S06]  /*17260*/  VIADD R14, R13, 0xffffffe ;  /* 0x0ffffffe0d0e7836 */ /* 0x001fcc0000000000 */
[----:B------:R-:W0:Y:S02]  /*17270*/  F2I.FTZ.U32.TRUNC.NTZ R3, R14 ;  /* 0x0000000e00037305 */ /* 0x000e24000021f000 */
[----:B0-----:R-:W-:Y:S01]  /*17280*/  IMAD.MOV R17, RZ, RZ, -R3 ;  /* 0x000000ffff117224 */ /* 0x001fe200078e0a03 */
[----:B------:R-:W-:Y:S06]  /*17290*/  @!P0 BRA `(.L_x_1317) ;  /* 0x00000000000c8947 */ /* 0x000fec0003800000 */
[----:B------:R-:W-:-:S06]  /*172a0*/  UIADD3 UR4, UR6, -0x1, URZ ;  /* 0xffffffff06047890 */ /* 0x000fcc000fffe03f */
[----:B------:R-:W-:-:S05]  /*172b0*/  IMAD.U32 R13, RZ, RZ, UR4 ;  /* 0x00000004ff0d7e24 */ /* 0x000fca000f8e00ff */
[----:B------:R0:W1:Y:S02]  /*172c0*/  SHFL.IDX PT, R4, R10, R13, 0x1f ;  /* 0x00001f0d0a047589 */ /* 0x00006400000e0000 */
.L_x_1317:
[----:B-1----:R-:W-:Y:S02]  /*172d0*/  IMAD R4, R4, R7, R11 ;  /* 0x0000000704047224 */ /* 0x002fe400078e020b */
        /* <DEDUP_REMOVED lines=19> */
[----:B------:R-:W-:-:S05]  /*17410*/  @!P1 LOP3.LUT R2, RZ, R8, RZ, 0x33, !PT ;  /* 0x00000008ff029212 */ /* 0x000fca00078e33ff */
[----:B------:R-:W-:Y:S02]  /*17420*/  IMAD R0, R9, R2, RZ ;  /* 0x0000000209007224 */ /* 0x000fe400078e02ff */
[----:B------:R-:W-:Y:S02]  /*17430*/  IMAD.MOV R2, RZ, RZ, -R2 ;  /* 0x000000ffff027224 */ /* 0x000fe400078e0a02 */
[----:B-1----:R-:W-:Y:S02]  /*17440*/  IMAD.MOV R4, RZ, RZ, -R0 ;  /* 0x000000ffff047224 */ /* 0x002fe400078e0a00 */
[----:B------:R-:W-:Y:S02]  /*17450*/  IMAD R8, R8, R2, R11 ;  /* 0x0000000208087224 */ /* 0x000fe400078e020b */
[----:B------:R-:W-:Y:S01]  /*17460*/  IMAD.MOV.U32 R2, RZ, RZ, RZ ;  /* 0x000000ffff027224 */ /* 0x000fe200078e00ff */
[----:B------:R-:W-:-:S04]  /*17470*/  VIADDMNMX R7, R4, R7, R9, PT ;  /* 0x0000000704077246 */ /* 0x000fc80003800109 */
[-C--:B------:R-:W-:Y:S02]  /*17480*/  IABS R4, R7.reuse ;  /* 0x0000000700047213 */ /* 0x080fe40000000000 */
[----:B0-----:R-:W-:Y:S02]  /*17490*/  IABS R10, R7 ;  /* 0x00000007000a7213 */ /* 0x001fe40000000000 */
[----:B------:R-:W0:Y:S08]  /*174a0*/  I2F.RP R9, R4 ;  /* 0x0000000400097306 */ /* 0x000e300000209400 */
[----:B0-----:R-:W0:Y:S02]  /*174b0*/  MUFU.RCP R9, R9 ;  /* 0x0000000900097308 */ /* 0x001e240000001000 */
[----:B0-----:R-:W-:Y:S01]  /*174c0*/  VIADD R3, R9, 0xffffffe ;  /* 0x0ffffffe09037836 */ /* 0x001fe20000000000 */
[----:B------:R-:W-:-:S05]  /*174d0*/  IABS R9, R8 ;  /* 0x0000000800097213 */ /* 0x000fca0000000000 */
[----:B------:R-:W0:Y:S02]  /*174e0*/  F2I.FTZ.U32.TRUNC.NTZ R3, R3 ;  /* 0x0000000300037305 */ /* 0x000e24000021f000 */
[----:B0-----:R-:W-:-:S04]  /*174f0*/  IMAD.MOV R11, RZ, RZ, -R3 ;  /* 0x000000ffff0b7224 */ /* 0x001fc800078e0a03 */
[----:B------:R-:W-:-:S04]  /*17500*/  IMAD R11, R11, R4, RZ ;  /* 0x000000040b0b7224 */ /* 0x000fc800078e02ff */
[----:B------:R-:W-:-:S04]  /*17510*/  IMAD.HI.U32 R2, R3, R11, R2 ;  /* 0x0000000b03027227 */ /* 0x000fc800078e0002 */
        /* <DEDUP_REMOVED lines=9> */
[----:B------:R-:W-:Y:S01]  /*175b0*/  ISETP.GE.AND P2, PT, R3, RZ, PT ;  /* 0x000000ff0300720c */ /* 0x000fe20003f46270 */
[----:B------:R-:W-:-:S06]  /*175c0*/  IMAD.IADD R3, R8, 0x1, R0 ;  /* 0x0000000108037824 */ /* 0x000fcc00078e0200 */
[----:B------:R-:W-:-:S06]  /*175d0*/  @P0 VIADD R2, R2, 0x1 ;  /* 0x0000000102020836 */ /* 0x000fcc0000000000 */
[----:B------:R-:W-:Y:S01]  /*175e0*/  @!P2 IMAD.MOV R2, RZ, RZ, -R2 ;  /* 0x000000ffff02a224 */ /* 0x000fe200078e0a02 */
[----:B------:R-:W-:Y:S01]  /*175f0*/  @!P1 LOP3.LUT R2, RZ, R7, RZ, 0x33, !PT ;  /* 0x00000007ff029212 */ /* 0x000fe200078e33ff */
[----:B------:R-:W-:-:S04]  /*17600*/  IMAD.MOV R7, RZ, RZ, -R7 ;  /* 0x000000ffff077224 */ /* 0x000fc800078e0a07 */
[----:B------:R-:W-:-:S05]  /*17610*/  IMAD R3, R2, R7, R3 ;  /* 0x0000000702037224 */ /* 0x000fca00078e0203 */
[----:B------:R-:W-:Y:S02]  /*17620*/  R2UR UR36, R3 ;  /* 0x00000000032472ca */ /* 0x000fe400000e0000 */
[----:B------:R-:W-:-:S05]  /*17630*/  LOP3.LUT R3, RZ, R2, RZ, 0x33, !PT ;  /* 0x00000002ff037212 */ /* 0x000fca00078e33ff */
[----:B------:R-:W-:-:S05]  /*17640*/  IMAD.IADD R0, R6, 0x1, R3 ;  /* 0x0000000106007824 */ /* 0x000fca00078e0203 */
[----:B------:R1:W-:Y:S01]  /*17650*/  STL [R1+0x14], R0 ;  /* 0x0000140001007387 */ /* 0x0003e20000100800 */
[----:B------:R-:W-:Y:S05]  /*17660*/  BRA `(.L_x_1318) ;  /* 0x00000000000c7947 */ /* 0x000fea0003800000 */
.L_x_1313:
[----:B------:R0:W-:Y:S01]  /*17670*/  STL [R1+0x10], R0 ;  /* 0x0000100001007387 */ /* 0x0001e20000100800 */
[----:B------:R-:W-:-:S03]  /*17680*/  UMOV UR36, URZ ;  /* 0x0000003f00247c82 */ /* 0x000fc60008000000 */
[----:B------:R0:W-:Y:S02]  /*17690*/  STL [R1+0x14], RZ ;  /* 0x000014ff01007387 */ /* 0x0001e40000100800 */
.L_x_1318:
[----:B------:R-:W2:Y:S04]  /*176a0*/  LDL R2, [R1+0x14] ;  /* 0x0000140001027983 */ /* 0x000ea80000100800 */
[----:B------:R-:W3:Y:S01]  /*176b0*/  LDL R4, [R1+0x10] ;  /* 0x0000100001047983 */ /* 0x000ee20000100800 */
[----:B------:R-:W-:-:S13]  /*176c0*/  ISETP.NE.AND P0, PT, R5, RZ, PT ;  /* 0x000000ff0500720c */ /* 0x000fda0003f05270 */
[----:B------:R-:W4:Y:S01]  /*176d0*/  @!P0 S2R R3, SR_CgaCtaId ;  /* 0x0000000000038919 */ /* 0x000f220000008800 */
[----:B01----:R-:W-:Y:S01]  /*176e0*/  @!P0 MOV R0, 0x400 ;  /* 0x0000040000008802 */ /* 0x003fe20000000f00 */
[----:B------:R-:W-:Y:S02]  /*176f0*/  IMAD.U32 R6, RZ, RZ, UR36 ;  /* 0x00000024ff067e24 */ /* 0x000fe4000f8e00ff */
[----:B------:R-:W-:Y:S01]  /*17700*/  IMAD.U32 R7, RZ, RZ, UR44 ;  /* 0x0000002cff077e24 */ /* 0x000fe2000f8e00ff */
[----:B----4-:R-:W-:Y:S01]  /*17710*/  @!P0 LEA R0, R3, R0, 0x18 ;  /* 0x0000000003008211 */ /* 0x010fe200078ec0ff */
[----:B--2---:R-:W-:-:S05]  /*17720*/  IMAD.MOV.U32 R5, RZ, RZ, R2 ;  /* 0x000000ffff057224 */ /* 0x004fca00078e0002 */
[----:B---3--:R1:W-:Y:S01]  /*17730*/  @!P0 STS.128 [R0+0x334d0], R4 ;  /* 0x0334d00400008388 */ /* 0x0083e20000000c00 */
[----:B------:R-:W-:Y:S06]  /*17740*/  BAR.ARV 0x5, 0x180 ;  /* 0x0146000000007b1d */ /* 0x000fec0000002000 */
.L_x_1311:
[----:B-1----:R-:W-:Y:S01]  /*17750*/  IMAD.MOV.U32 R0, RZ, RZ, 0x1 ;  /* 0x00000001ff007424 */ /* 0x002fe200078e00ff */
[----:B------:R-:W-:Y:S01]  /*17760*/  ULDC UR4, c[0x0][0xc3c] ;  /* 0x00030f0000047ab9 */ /* 0x000fe20000000800 */
[----:B------:R-:W-:Y:S01]  /*17770*/  IMAD.MOV.U32 R19, RZ, RZ, RZ ;  /* 0x000000ffff137224 */ /* 0x000fe200078e00ff */
[----:B------:R-:W-:Y:S02]  /*17780*/  UISETP.GE.AND UP0, UPT, UR44, UR4, UPT ;  /* 0x000000042c00728c */ /* 0x000fe4000bf06270 */
[----:B------:R1:W-:Y:S04]  /*17790*/  STL [R1], R0 ;  /* 0x0000000001007387 */ /* 0x0003e80000100800 */
[----:B------:R1:W-:Y:S01]  /*177a0*/  STL [R1+0x28], RZ ;  /* 0x000028ff01007387 */ /* 0x0003e20000100800 */
[----:B------:R-:W-:-:S13]  /*177b0*/  PLOP3.LUT P0, PT, PT, PT, UP0, 0x80, 0x0 ;  /* 0x000000000000781c */ /* 0x000fda0003f0f008 */
[----:B-1----:R-:W-:Y:S05]  /*177c0*/  @P0 BRA `(.L_x_1319) ;  /* 0x0000005000400947 */ /* 0x002fea0003800000 */
        /* <DEDUP_REMOVED lines=13> */
[----:B------:R-:W-:-:S03]  /*178a0*/  IMAD.SHL.U32 R5, R9, 0x2, RZ ;  /* 0x0000000209057824 */ /* 0x000fc600078e00ff */
[----:B------:R-:W-:-:S04]  /*178b0*/  LOP3.LUT R0, R4, 0x180, RZ, 0xc0, !PT ;  /* 0x0000018004007812 */ /* 0x000fc800078ec0ff */
[----:B------:R-:W-:Y:S01]  /*178c0*/  LOP3.LUT R3, R0, 0x30, R3, 0xf8, !PT ;  /* 0x0000003000037812 */ /* 0x000fe200078ef803 */
[----:B------:R-:W-:-:S05]  /*178d0*/  IMAD.SHL.U32 R0, R9, 0x10, RZ ;  /* 0x0000001009007824 */ /* 0x000fca00078e00ff */
[----:B------:R-:W-:-:S04]  /*178e0*/  LOP3.LUT R2, R0, 0x1b0, RZ, 0xc0, !PT ;  /* 0x000001b000027812 */ /* 0x000fc800078ec0ff */
[----:B------:R-:W-:Y:S01]  /*178f0*/  LOP3.LUT R6, R2, 0x30, R5, 0x78, !PT ;  /* 0x0000003002067812 */ /* 0x000fe200078e7805 */
[----:B------:R-:W-:-:S05]  /*17900*/  IMAD.SHL.U32 R2, R8, 0x10, RZ ;  /* 0x0000001008027824 */ /* 0x000fca00078e00ff */
[----:B------:R-:W-:Y:S01]  /*17910*/  LOP3.LUT R7, R2, 0x600, RZ, 0xc0, !PT ;  /* 0x0000060002077812 */ /* 0x000fe200078ec0ff */
[----:B------:R-:W-:-:S05]  /*17920*/  IMAD.SHL.U32 R2, R9, 0x8, RZ ;  /* 0x0000000809027824 */ /* 0x000fca00078e00ff */
[----:B------:R-:W-:Y:S01]  /*17930*/  LOP3.LUT R5, R3, 0x30, R2, 0x78, !PT ;  /* 0x0000003003057812 */ /* 0x000fe200078e7802 */
[----:B------:R-:W-:Y:S01]  /*17940*/  IMAD.SHL.U32 R2, R9, 0x20, RZ ;  /* 0x0000002009027824 */ /* 0x000fe200078e00ff */
[----:B------:R-:W-:Y:S02]  /*17950*/  LOP3.LUT R3, R7, 0x40, R0, 0xf8, !PT ;  /* 0x0000004007037812 */ /* 0x000fe400078ef800 */
[----:B------:R-:W-:Y:S02]  /*17960*/  LOP3.LUT R5, R5, 0x640, R4, 0xf8, !PT ;  /* 0x0000064005057812 */ /* 0x000fe400078ef804 */
[----:B------:R-:W-:Y:S02]  /*17970*/  LOP3.LUT R3, R3, R6, RZ, 0xfc, !PT ;  /* 0x0000000603037212 */ /* 0x000fe400078efcff */
[----:B------:R-:W-:Y:S01]  /*17980*/  LOP3.LUT R6, R2, 0x80, RZ, 0xc0, !PT ;  /* 0x0000008002067812 */ /* 0x000fe200078ec0ff */
[----:B------:R-:W-:Y:S01]  /*17990*/  STL [R1+0x20], R5 ;  /* 0x0000200501007387 */ /* 0x000fe20000100800 */
[--C-:B------:R-:W-:Y:S01]  /*179a0*/  LOP3.LUT R7, R7, 0x60, R2.reuse, 0xf8, !PT ;  /* 0x0000006007077812 */ /* 0x100fe200078ef802 */
[----:B------:R-:W-:Y:S01]  /*179b0*/  IMAD.IADD R3, R18, 0x1, R3 ;  /* 0x0000000112037824 */ /* 0x000fe200078e0203 */
[----:B------:R-:W-:Y:S01]  /*179c0*/  LOP3.LUT R6, R6, 0x10, R9, 0xf8, !PT ;  /* 0x0000001006067812 */ /* 0x000fe200078ef809 */
[----:B------:R-:W-:Y:S01]  /*179d0*/  IMAD.SHL.U32 R9, R9, 0x4, RZ ;  /* 0x0000000409097824 */ /* 0x000fe200078e00ff */
[----:B------:R-:W-:-:S02]  /*179e0*/  LOP3.LUT R7, R7, 0x100, R2, 0xf8, !PT ;  /* 0x0000010007077812 */ /* 0x000fc400078ef802 */
[----:B------:R-:W-:Y:S02]  /*179f0*/  LOP3.LUT R0, R0, 0x30, RZ, 0xc0, !PT ;  /* 0x0000003000007812 */ /* 0x000fe400078ec0ff */
[----:B------:R-:W-:-:S04]  /*17a00*/  LOP3.LUT R6, R6, 0x10, R9, 0x78, !PT ;  /* 0x0000001006067812 */ /* 0x000fc800078e7809 */
[----:B------:R-:W-:-:S05]  /*17a10*/  LOP3.LUT R4, R7, R6, RZ, 0xfc, !PT ;  /* 0x0000000607047212 */ /* 0x000fca00078efcff */
[----:B------:R0:W-:Y:S04]  /*17a20*/  STL [R1+0x1c], R4 ;  /* 0x00001c0401007387 */ /* 0x0001e80000100800 */
[----:B------:R-:W-:Y:S04]  /*17a30*/  STL [R1+0x24], R3 ;  /* 0x0000240301007387 */ /* 0x000fe80000100800 */
[----:B------:R-:W-:Y:S01]  /*17a40*/  STL [R1+0x28], RZ ;  /* 0x000028ff01007387 */ /* 0x000fe20000100800 */
[----:B0-----:R-:W-:-:S04]  /*17a50*/  SHF.R.U32.HI R4, RZ, 0x2, R8 ;  /* 0x00000002ff047819 */ /* 0x001fc80000011608 */
[----:B------:R-:W-:Y:S01]  /*17a60*/  LOP3.LUT R4, R4, 0x60, R2, 0xf8, !PT ;  /* 0x0000006004047812 */ /* 0x000fe200078ef802 */
[----:B------:R-:W-:-:S05]  /*17a70*/  IMAD.MOV.U32 R2, RZ, RZ, 0x1 ;  /* 0x00000001ff027424 */ /* 0x000fca00078e00ff */
[----:B------:R0:W-:Y:S02]  /*17a80*/  STL [R1], R2 ;  /* 0x0000000201007387 */ /* 0x0001e40000100800 */
[C---:B0-----:R-:W-:Y:S02]  /*17a90*/  LOP3.LUT R2, R0.reuse, 0x40, RZ, 0xfc, !PT ;  /* 0x0000004000027812 */ /* 0x041fe400078efcff */
[----:B------:R-:W-:-:S07]  /*17aa0*/  LOP3.LUT R0, R0, 0x80, RZ, 0xfc, !PT ;  /* 0x0000008000007812 */ /* 0x000fce00078efcff */
.L_x_1398:
[----:B------:R-:W-:Y:S01]  /*17ab0*/  ULDC.64 UR4, c[0x0][0xa28] ;  /* 0x00028a0000047ab9 */ /* 0x000fe20000000a00 */
[----:B------:R-:W-:Y:S01]  /*17ac0*/  IMAD.MOV.U32 R0, RZ, RZ, RZ ;  /* 0x000000ffff007224 */ /* 0x000fe200078e00ff */
[----:B------:R-:W-:Y:S01]  /*17ad0*/  UISETP.NE.U32.AND UP0, UPT, UR4, URZ, UPT ;  /* 0x0000003f0400728c */ /* 0x000fe2000bf05070 */
[----:B------:R-:W-:Y:S01]  /*17ae0*/  ULDC.64 UR8, c[0x0][0xa18] ;  /* 0x0002860000087ab9 */ /* 0x000fe20000000a00 */
[----:B------:R-:W-:Y:S02]  /*17af0*/  ULDC.64 UR6, c[0x0][0xa00] ;  /* 0x0002800000067ab9 */ /* 0x000fe40000000a00 */
[----:B------:R-:W-:Y:S01]  /*17b00*/  UISETP.NE.AND.EX UP0, UPT, UR5, URZ, UPT, UP0 ;  /* 0x0000003f0500728c */ /* 0x000fe2000bf05300 */
[----:B0--3--:R-:W-:Y:S01]  /*17b10*/  IMAD.MOV.U32 R4, RZ, RZ, RZ ;  /* 0x000000ffff047224 */ /* 0x009fe200078e00ff */
[----:B------:R-:W-:-:S04]  /*17b20*/  ULDC.64 UR10, c[0x0][0xa20] ;  /* 0x00028800000a7ab9 */ /* 0x000fc80000000a00 */
[----:B------:R-:W-:-:S05]  /*17b30*/  PLOP3.LUT P0, PT, PT, PT, UP0, 0x80, 0x0 ;  /* 0x000000000000781c */ /* 0x000fca0003f0f008 */
[----:B------:R-:W-:Y:S02]  /*17b40*/  @UP0 ULDC.64 UR4, c[0x0][0xa28] ;  /* 0x00028a0000040ab9 */ /* 0x000fe40000000a00 */
[----:B------:R-:W-:-:S06]  /*17b50*/  @UP0 UIMAD.WIDE UR4, UR44, 0x4, UR4 ;  /* 0x000000042c0408a5 */ /* 0x000fcc000f8e0204 */
[----:B------:R-:W-:Y:S02]  /*17b60*/  IMAD.U32 R2, RZ, RZ, UR4 ;  /* 0x00000004ff027e24 */ /* 0x000fe4000f8e00ff */
[----:B------:R-:W-:Y:S01]  /*17b70*/  IMAD.U32 R3, RZ, RZ, UR5 ;  /* 0x00000005ff037e24 */ /* 0x000fe2000f8e00ff */
[----:B------:R-:W-:Y:S01]  /*17b80*/  ULDC.64 UR4, c[0x0][0xa00] ;  /* 0x0002800000047ab9 */ /* 0x000fe20000000a00 */
[----:B------:R-:W-:-:S03]  /*17b90*/  UISETP.NE.U32.AND UP0, UPT, UR8, URZ, UPT ;  /* 0x0000003f0800728c */ /* 0x000fc6000bf05070 */
[----:B------:R0:W5:Y:S01]  /*17ba0*/  @P0 LDG.E R0, desc[UR52][R2.64] ;  /* 0x0000003402000981 */ /* 0x000162000c1e1900 */
[----:B------:R-:W-:Y:S01]  /*17bb0*/  ISETP.NE.U32.AND P0, PT, RZ, UR4, PT ;  /* 0x00000004ff007c0c */ /* 0x000fe2000bf05070 */
[----:B------:R-:W-:Y:S02]  /*17bc0*/  UISETP.NE.AND.EX UP0, UPT, UR9, URZ, UPT, UP0 ;  /* 0x0000003f0900728c */ /* 0x000fe4000bf05300 */
[----:B------:R-:W-:Y:S01]  /*17bd0*/  UIMAD.WIDE UR6, UR44, 0x4, UR6 ;  /* 0x000000042c0678a5 */ /* 0x000fe2000f8e0206 */
[----:B------:R-:W-:Y:S01]  /*17be0*/  ISETP.NE.AND.EX P0, PT, RZ, UR5, PT, P0 ;  /* 0x00000005ff007c0c */ /* 0x000fe2000bf05300 */
[----:B------:R-:W-:Y:S01]  /*17bf0*/  ULDC.64 UR4, c[0x0][0xa08] ;  /* 0x0002820000047ab9 */ /* 0x000fe20000000a00 */
[----:B------:R-:W-:Y:S01]  /*17c00*/  ULDC.64 UR8, c[0x0][0xa08] ;  /* 0x0002820000087ab9 */ /* 0x000fe20000000a00 */
[----:B------:R-:W-:Y:S01]  /*17c10*/  ISETP.NE.U32.AND P1, PT, RZ, UR4, PT ;  /* 0x00000004ff007c0c */ /* 0x000fe2000bf25070 */
[----:B------:R-:W-:Y:S01]  /*17c20*/  UIMAD.WIDE UR8, UR44, 0x4, UR8 ;  /* 0x000000042c0878a5 */ /* 0x000fe2000f8e0208 */
[----:B0-----:R-:W-:-:S02]  /*17c30*/  IMAD.U32 R2, RZ, RZ, UR6 ;  /* 0x00000006ff027e24 */ /* 0x001fc4000f8e00ff */
[----:B------:R-:W-:Y:S01]  /*17c40*/  ISETP.NE.AND.EX P1, PT, RZ, UR5, PT, P1 ;  /* 0x00000005ff007c0c */ /* 0x000fe2000bf25310 */
[----:B------:R-:W-:Y:S01]  /*17c50*/  IMAD.U32 R3, RZ, RZ, UR7 ;  /* 0x00000007ff037e24 */ /* 0x000fe2000f8e00ff */
[----:B------:R-:W-:Y:S01]  /*17c60*/  @UP0 ULDC.64 UR4, c[0x0][0xa18] ;  /* 0x0002860000040ab9 */ /* 0x000fe20000000a00 */
[----:B------:R-:W-:Y:S01]  /*17c70*/  PLOP3.LUT P3, PT, PT, PT, UP0, 0x80, 0x0 ;  /* 0x000000000000781c */ /* 0x000fe20003f6f008 */
[----:B------:R-:W-:Y:S02]  /*17c80*/  @UP0 UIMAD.WIDE UR4, UR44, 0x4, UR4 ;  /* 0x000000042c0408a5 */ /* 0x000fe4000f8e0204 */
[----:B--2---:R0:W2:Y:S02]  /*17c90*/  @P0 LDG.E R5, desc[UR52][R2.64] ;  /* 0x0000003402050981 */ /* 0x0040a4000c1e1900 */
[----:B0-----:R-:W-:Y:S02]  /*17ca0*/  IMAD.U32 R2, RZ, RZ, UR8 ;  /* 0x00000008ff027e24 */ /* 0x001fe4000f8e00ff */
[----:B------:R-:W-:-:S05]  /*17cb0*/  IMAD.U32 R3, RZ, RZ, UR9 ;  /* 0x00000009ff037e24 */ /* 0x000fca000f8e00ff */
[----:B------:R0:W5:Y:S02]  /*17cc0*/  @P1 LDG.E R4, desc[UR52][R2.64] ;  /* 0x0000003402041981 */ /* 0x000164000c1e1900 */
[----:B0-----:R-:W-:Y:S02]  /*17cd0*/  IMAD.U32 R2, RZ, RZ, UR4 ;  /* 0x00000004ff027e24 */ /* 0x001fe4000f8e00ff */
[----:B------:R-:W-:Y:S01]  /*17ce0*/  IMAD.U32 R3, RZ, RZ, UR5 ;  /* 0x00000005ff037e24 */ /* 0x000fe2000f8e00ff */
[----:B------:R-:W-:-:S04]  /*17cf0*/  ULDC.64 UR4, c[0x0][0x418] ;  /* 0x0001060000047ab9 */ /* 0x000fc80000000a00 */
[----:B------:R-:W3:Y:S01]  /*17d00*/  @P3 LDG.E R2, desc[UR52][R2.64] ;  /* 0x0000003402023981 */ /* 0x000ee2000c1e1900 */
[----:B------:R-:W-:Y:S01]  /*17d10*/  UISETP.NE.U32.AND UP0, UPT, UR4, URZ, UPT ;  /* 0x0000003f0400728c */ /* 0x000fe2000bf05070 */
[----:B------:R-:W-:Y:S01]  /*17d20*/  ISETP.NE.U32.AND P2, PT, RZ, UR10, PT ;  /* 0x0000000aff007c0c */ /* 0x000fe2000bf45070 */
[----:B------:R-:W-:Y:S01]  /*17d30*/  UMOV UR45, URZ ;  /* 0x0000003f002d7c82 */ /* 0x000fe20008000000 */
[----:B------:R-:W-:Y:S01]  /*17d40*/  ULDC UR4, c[0x0][0x424] ;  /* 0x0001090000047ab9 */ /* 0x000fe20000000800 */
[----:B------:R-:W-:Y:S01]  /*17d50*/  UISETP.NE.AND.EX UP0, UPT, UR5, URZ, UPT, UP0 ;  /* 0x0000003f0500728c */ /* 0x000fe2000bf05300 */
[----:B------:R-:W-:Y:S01]  /*17d60*/  ISETP.NE.AND.EX P2, PT, RZ, UR11, PT, P2 ;  /* 0x0000000bff007c0c */ /* 0x000fe2000bf45320 */
[----:B------:R-:W-:Y:S01]  /*17d70*/  ULDC UR42, c[0x0][0x288] ;  /* 0x0000a200002a7ab9 */ /* 0x000fe20000000800 */
[----:B------:R-:W-:Y:S01]  /*17d80*/  ULDC UR5, c[0x0][0x2f0] ;  /* 0x0000bc0000057ab9 */ /* 0x000fe20000000800 */
[----:B------:R-:W-:-:S04]  /*17d90*/  USEL UR4, UR4, 0x1, UP0 ;  /* 0x0000000104047887 */ /* 0x000fc80008000000 */
[----:B------:R-:W-:Y:S01]  /*17da0*/  UIMAD UR4, UR4, UR5, URZ ;  /* 0x00000005040472a4 */ /* 0x000fe2000f8e023f */
[----:B--2---:R-:W-:Y:S02]  /*17db0*/  @P0 R2UR UR45, R5 ;  /* 0x00000000052d02ca */ /* 0x004fe400000e0000 */
[----:B---3--:R-:W-:Y:S01]  /*17dc0*/  @P3 R2UR UR42, R2 ;  /* 0x00000000022a32ca */ /* 0x008fe200000e0000 */
[----:B------:R-:W-:-:S14]  /*17dd0*/  @P3 BRA `(.L_x_1320) ;  /* 0x0000000000243947 */ /* 0x000fdc0003800000 */
[----:B------:R-:W-:Y:S05]  /*17de0*/  @!P0 BRA `(.L_x_1320) ;  /* 0x0000000000208947 */ /* 0x000fea0003800000 */
[----:B------:R-:W-:Y:S02]  /*17df0*/  IMAD.U32 R2, RZ, RZ, UR6 ;  /* 0x00000006ff027e24 */ /* 0x000fe4000f8e00ff */
[----:B------:R-:W-:-:S05]  /*17e00*/  IMAD.U32 R3, RZ, RZ, UR7 ;  /* 0x00000007ff037e24 */ /* 0x000fca000f8e00ff */
[----:B------:R-:W2:Y:S02]  /*17e10*/  LDG.E R2, desc[UR52][R2.64] ;  /* 0x0000003402027981 */ /* 0x000ea4000c1e1900 */
[----:B--2---:R-:W-:Y:S01]  /*17e20*/  R2UR UR5, R2 ;  /* 0x00000000020572ca */ /* 0x004fe200000e0000 */
[----:B------:R-:W-:-:S05]  /*17e30*/  IMAD.U32 R2, RZ, RZ, UR6 ;  /* 0x00000006ff027e24 */ /* 0x000fca000f8e00ff */
[----:B------:R-:W2:Y:S02]  /*17e40*/  LDG.E R5, desc[UR52][R2.64+0x4] ;  /* 0x0000043402057981 */ /* 0x000ea4000c1e1900 */
[----:B--2---:R-:W-:-:S13]  /*17e50*/  R2UR UR42, R5 ;  /* 0x00000000052a72ca */ /* 0x004fda00000e0000 */
[----:B------:R-:W-:-:S12]  /*17e60*/  UIADD3 UR42, -UR5, UR42, URZ ;  /* 0x0000002a052a7290 */ /* 0x000fd8000fffe13f */
.L_x_1320:
[----:B-----5:R-:W-:-:S05]  /*17e70*/  IMAD.IADD R2, R4, 0x1, R0 ;  /* 0x0000000104027824 */ /* 0x020fca00078e0200 */
[----:B------:R0:W-:Y:S01]  /*17e80*/  STL [R1+0x18], R2 ;  /* 0x0000180201007387 */ /* 0x0001e20000100800 */
[----:B------:R-:W-:Y:S05]  /*17e90*/  @!P2 BRA `(.L_x_1321) ;  /* 0x00000000001ca947 */ /* 0x000fea0003800000 */
[----:B------:R-:W-:Y:S02]  /*17ea0*/  ULDC.64 UR4, c[0x0][0xa20] ;  /* 0x0002880000047ab9 */ /* 0x000fe40000000a00 */
[----:B------:R-:W-:-:S06]  /*17eb0*/  UIMAD.WIDE UR4, UR44, 0x4, UR4 ;  /* 0x000000042c0478a5 */ /* 0x000fcc000f8e0204 */
[----:B0-----:R-:W-:Y:S02]  /*17ec0*/  IMAD.U32 R2, RZ, RZ, UR4 ;  /* 0x00000004ff027e24 */ /* 0x001fe4000f8e00ff */
[----:B------:R-:W-:-:S05]  /*17ed0*/  IMAD.U32 R3, RZ, RZ, UR5 ;  /* 0x00000005ff037e24 */ /* 0x000fca000f8e00ff */
[----:B------:R-:W2:Y:S02]  /*17ee0*/  LDG.E R2, desc[UR52][R2.64] ;  /* 0x0000003402027981 */ /* 0x000ea4000c1e1900 */
[----:B--2---:R-:W-:Y:S01]  /*17ef0*/  R2UR UR4, R2 ;  /* 0x00000000020472ca */ /* 0x004fe200000e0000 */
[----:B------:R-:W-:-:S14]  /*17f00*/  BRA `(.L_x_1322) ;  /* 0x0000000000247947 */ /* 0x000fdc0003800000 */
.L_x_1321:
[----:B------:R-:W-:Y:S05]  /*17f10*/  @!P1 BRA `(.L_x_1322) ;  /* 0x0000000000209947 */ /* 0x000fea0003800000 */
[----:B0-----:R-:W-:Y:S02]  /*17f20*/  IMAD.U32 R2, RZ, RZ, UR8 ;  /* 0x00000008ff027e24 */ /* 0x001fe4000f8e00ff */
[----:B------:R-:W-:-:S05]  /*17f30*/  IMAD.U32 R3, RZ, RZ, UR9 ;  /* 0x00000009ff037e24 */ /* 0x000fca000f8e00ff */
[----:B------:R-:W2:Y:S02]  /*17f40*/  LDG.E R2, desc[UR52][R2.64] ;  /* 0x0000003402027981 */ /* 0x000ea4000c1e1900 */
[----:B--2---:R-:W-:Y:S01]  /*17f50*/  R2UR UR5, R2 ;  /* 0x00000000020572ca */ /* 0x004fe200000e0000 */
[----:B------:R-:W-:-:S05]  /*17f60*/  IMAD.U32 R2, RZ, RZ, UR8 ;  /* 0x00000008ff027e24 */ /* 0x000fca000f8e00ff */
[----:B------:R-:W2:Y:S02]  /*17f70*/  LDG.E R4, desc[UR52][R2.64+0x4] ;  /* 0x0000043402047981 */ /* 0x000ea4000c1e1900 */
[----:B--2---:R-:W-:-:S13]  /*17f80*/  R2UR UR4, R4 ;  /* 0x00000000040472ca */ /* 0x004fda00000e0000 */
[----:B------:R-:W-:-:S12]  /*17f90*/  UIADD3 UR4, -UR5, UR4, URZ ;  /* 0x0000000405047290 */ /* 0x000fd8000fffe13f */
.L_x_1322:
[----:B0-----:R-:W2:Y:S01]  /*17fa0*/  LDL.LU R2, [R1+0x14] ;  /* 0x0000140001027983 */ /* 0x001ea20000300800 */
[----:B------:R-:W-:Y:S01]  /*17fb0*/  ULDC UR5, c[0x0][0x448] ;  /* 0x0001120000057ab9 */ /* 0x000fe20000000800 */
[----:B------:R-:W-:Y:S01]  /*17fc0*/  R2UR UR13, R0 ;  /* 0x00000000000d72ca */ /* 0x000fe200000e0000 */
[----:B------:R-:W-:-:S06]  /*17fd0*/  UISETP.NE.AND UP0, UPT, UR5, 0x1, UPT ;  /* 0x000000010500788c */ /* 0x000fcc000bf05270 */
[----:B------:R-:W-:Y:S02]  /*17fe0*/  PLOP3.LUT P0, PT, PT, PT, UP0, 0x80, 0x0 ;  /* 0x000000000000781c */ /* 0x000fe40003f0f008 */
[----:B------:R-:W-:-:S03]  /*17ff0*/  PLOP3.LUT P1, PT, PT, PT, UP0, 0x80, 0x0 ;  /* 0x000000000000781c */ /* 0x000fc60003f2f008 */
[----:B------:R-:W-:Y:S01]  /*18000*/  @UP0 ULDC UR5, c[0x0][0x44c] ;  /* 0x0001130000050ab9 */ /* 0x000fe20000000800 */
[----:B------:R-:W-:-:S04]  /*18010*/  UIADD3 UR13, -UR13, UR4, URZ ;  /* 0x000000040d0d7290 */ /* 0x000fc8000fffe13f */
[----:B------:R-:W-:Y:S01]  /*18020*/  UIADD3 UR7, UR13, 0x1, -UR42 ;  /* 0x000000010d077890 */ /* 0x000fe2000fffe82a */
[----:B--2---:R-:W-:-:S04]  /*18030*/  IMAD.SHL.U32 R2, R2, 0x80, RZ ;  /* 0x0000008002027824 */ /* 0x004fc800078e00ff */
[----:B------:R-:W-:Y:S01]  /*18040*/  VIADD R0, R2, 0x7f ;  /* 0x0000007f02007836 */ /* 0x000fe20000000000 */
[----:B------:R0:W-:Y:S04]  /*18050*/  STL [R1+0x14], R2 ;  /* 0x0000140201007387 */ /* 0x0001e80000100800 */
[C---:B------:R-:W-:Y:S01]  /*18060*/  R2UR UR6, R0.reuse ;  /* 0x00000000000672ca */ /* 0x040fe200000e0000 */
[----:B------:R-:W-:Y:S01]  /*18070*/  @P0 IMAD.HI.U32 R0, R0, UR5, RZ ;  /* 0x0000000500000c27 */ /* 0x000fe2000f8e00ff */
[----:B------:R-:W-:-:S04]  /*18080*/  @UP0 ULDC UR5, c[0x0][0x450] ;  /* 0x0001140000050ab9 */ /* 0x000fc80000000800 */
[----:B------:R-:W-:Y:S01]  /*18090*/  @P0 SHF.R.U32.HI R0, RZ, UR5, R0 ;  /* 0x00000005ff000c19 */ /* 0x000fe20008011600 */
[----:B------:R-:W-:Y:S02]  /*180a0*/  ULDC.64 UR4, c[0x0][0x9e0] ;  /* 0x0002780000047ab9 */ /* 0x000fe40000000a00 */
[----:B------:R-:W-:Y:S01]  /*180b0*/  UISETP.GE.AND UP1, UPT, UR5, 0x1, UPT ;  /* 0x000000010500788c */ /* 0x000fe2000bf26270 */
[----:B------:R-:W-:-:S05]  /*180c0*/  @P1 R2UR UR6, R0 ;  /* 0x00000000000612ca */ /* 0x000fca00000e0000 */
[----:B------:R-:W-:-:S08]  /*180d0*/  PLOP3.LUT P1, PT, PT, PT, UP1, 0x80, 0x0 ;  /* 0x000000000000781c */ /* 0x000fd00003f2f018 */
[----:B------:R-:W-:-:S04]  /*180e0*/  UIADD3 UR6, UR7, UR6, URZ ;  /* 0x0000000607067290 */ /* 0x000fc8000fffe03f */
[----:B------:R-:W-:Y:S01]  /*180f0*/  UIADD3 UR4, UR6, UR4, URZ ;  /* 0x0000000406047290 */ /* 0x000fe2000fffe03f */
[----:B0-----:R-:W-:Y:S11]  /*18100*/  @!P1 BRA `(.L_x_1323) ;  /* 0x0000000000449947 */ /* 0x001ff60003800000 */
        /* <DEDUP_REMOVED lines=10> */
.L_x_1324:
[----:B------:R-:W-:-:S11]  /*181b0*/  UISETP.NE.AND UP1, UPT, UR5, 0x1, UPT ;  /* 0x000000010500788c */ /* 0x000fd6000bf25270 */
[----:B------:R-:W-:Y:S02]  /*181c0*/  @UP1 ULDC.64 UR10, c[0x0][0x9e8] ;  /* 0x00027a00000a1ab9 */ /* 0x000fe40000000a00 */
[----:B------:R-:W-:-:S04]  /*181d0*/  UIMAD.WIDE.U32 UR6, UR8, UR10, URZ ;  /* 0x0000000a080672a5 */ /* 0x000fc8000f8e003f */
[----:B------:R-:W-:-:S12]  /*181e0*/  @UP1 USHF.R.U32.HI UR8, URZ, UR11, UR7 ;  /* 0x0000000b3f081299 */ /* 0x000fd80008011607 */
.L_x_1325:
[----:B------:R-:W-:-:S04]  /*181f0*/  UIMAD UR8, UR8, UR5, UR5 ;  /* 0x00000005080872a4 */ /* 0x000fc8000f8e0205 */
[----:B------:R-:W-:-:S04]  /*18200*/  UISETP.LT.AND UP1, UPT, UR4, UR8, UPT ;  /* 0x000000080400728c */ /* 0x000fc8000bf21270 */
[----:B------:R-:W-:-:S12]  /*18210*/  USEL UR4, UR4, UR8, UP1 ;  /* 0x0000000804047287 */ /* 0x000fd80008800000 */
.L_x_1323:
[----:B------:R-:W-:Y:S01]  /*18220*/  R2UR UR12, R2 ;  /* 0x00000000020c72ca */ /* 0x000fe200000e0000 */
[----:B------:R-:W-:Y:S02]  /*18230*/  UIADD3 UR6, UR13, 0x9f, URZ ;  /* 0x0000009f0d067890 */ /* 0x000fe4000fffe03f */
[----:B------:R-:W-:Y:S01]  /*18240*/  UIADD3 UR8, UR4, 0x9f, URZ ;  /* 0x0000009f04087890 */ /* 0x000fe2000fffe03f */
[----:B------:R-:W-:Y:S01]  /*18250*/  @UP0 ULDC UR10, c[0x0][0x44c] ;  /* 0x00011300000a0ab9 */ /* 0x000fe20000000800 */
[----:B------:R-:W-:Y:S01]  /*18260*/  UIMAD.WIDE UR6, UR6, 0x66666667, URZ ;  /* 0x66666667060678a5 */ /* 0x000fe2000f8e023f */
[----:B------:R-:W-:Y:S01]  /*18270*/  @UP0 ULDC UR14, c[0x0][0x450] ;  /* 0x00011400000e0ab9 */ /* 0x000fe20000000800 */
[----:B------:R-:W-:Y:S02]  /*18280*/  UIMAD.WIDE UR8, UR8, 0x66666667, URZ ;  /* 0x66666667080878a5 */ /* 0x000fe4000f8e023f */
[----:B------:R-:W-:-:S04]  /*18290*/  USHF.R.U32.HI UR4, URZ, 0x1f, UR7 ;  /* 0x0000001f3f047899 */ /* 0x000fc80008011607 */
[----:B------:R-:W-:Y:S02]  /*182a0*/  UIMAD.WIDE.U32 UR10, UR12, UR10, URZ ;  /* 0x0000000a0c0a72a5 */ /* 0x000fe4000f8e003f */
[----:B------:R-:W-:Y:S02]  /*182b0*/  USHF.R.U32.HI UR6, URZ, 0x1f, UR9 ;  /* 0x0000001f3f067899 */ /* 0x000fe40008011609 */
[----:B------:R-:W-:Y:S02]  /*182c0*/  @UP0 USHF.R.U32.HI UR12, URZ, UR14, UR11 ;  /* 0x0000000e3f0c0299 */ /* 0x000fe4000801160b */
[----:B------:R-:W-:Y:S02]  /*182d0*/  ULEA.HI.SX32 UR4, UR7, UR4, 0x1a ;  /* 0x0000000407047291 */ /* 0x000fe4000f8fd23f */
[----:B------:R-:W-:Y:S02]  /*182e0*/  UIADD3 UR12, UR12, UR13, -UR42 ;  /* 0x0000000d0c0c7290 */ /* 0x000fe4000fffe82a */
[----:B------:R-:W-:Y:S01]  /*182f0*/  ULEA.HI.SX32 UR6, UR9, UR6, 0x1a ;  /* 0x0000000609067291 */ /* 0x000fe2000f8fd23f */
[----:B------:R-:W-:-:S02]  /*18300*/  ULDC UR7, c[0x0][0x9dc] ;  /* 0x0002770000077ab9 */ /* 0x000fc40000000800 */
[----:B------:R-:W-:Y:S02]  /*18310*/  UIADD3 UR7, UR12, -UR7, URZ ;  /* 0x800000070c077290 */ /* 0x000fe4000fffe03f */
[----:B------:R-:W-:-:S04]  /*18320*/  UISETP.LT.AND UP0, UPT, UR4, UR6, UPT ;  /* 0x000000060400728c */ /* 0x000fc8000bf01270 */
[----:B------:R-:W-:Y:S01]  /*18330*/  USEL UR40, UR4, UR6, UP0 ;  /* 0x0000000604287287 */ /* 0x000fe20008000000 */
[----:B------:R-:W-:Y:S01]  /*18340*/  IMAD.U32 R0, RZ, RZ, UR7 ;  /* 0x00000007ff007e24 */ /* 0x000fe2000f8e00ff */
[----:B------:R-:W-:Y:S10]  /*18350*/  @!P1 BRA `(.L_x_1326) ;  /* 0x0000000000409947 */ /* 0x000ff40003800000 */
        /* <DEDUP_REMOVED lines=10> */
.L_x_1327:
[----:B------:R-:W-:-:S11]  /*18400*/  UISETP.NE.AND UP0, UPT, UR5, 0x1, UPT ;  /* 0x000000010500788c */ /* 0x000fd6000bf05270 */
[----:B------:R-:W-:Y:S02]  /*18410*/  @UP0 ULDC.64 UR8, c[0x0][0x9e8] ;  /* 0x00027a0000080ab9 */ /* 0x000fe40000000a00 */
[----:B------:R-:W-:-:S04]  /*18420*/  UIMAD.WIDE.U32 UR6, UR12, UR8, URZ ;  /* 0x000000080c0672a5 */ /* 0x000fc8000f8e003f */
[----:B------:R-:W-:-:S12]  /*18430*/  @UP0 USHF.R.U32.HI UR12, URZ, UR9, UR7 ;  /* 0x000000093f0c0299 */ /* 0x000fd80008011607 */
.L_x_1328:
[----:B------:R-:W-:-:S06]  /*18440*/  UIMAD UR5, UR12, UR5, URZ ;  /* 0x000000050c0572a4 */ /* 0x000fcc000f8e023f */
[----:B------:R-:W-:-:S07]  /*18450*/  VIMNMX R0, R0, UR5, !PT ;  /* 0x0000000500007c48 */ /* 0x000fce000ffe0100 */
.L_x_1326:
[----:B------:R-:W-:Y:S01]  /*18460*/  IMAD.HI R0, R0, 0x66666667, RZ ;  /* 0x6666666700007827 */ /* 0x000fe200078e02ff */
[----:B------:R-:W-:Y:S04]  /*18470*/  BSSY B7, `(.L_x_1329) ;  /* 0x000037e000077945 */ /* 0x000fe80003800000 */
[----:B------:R-:W-:-:S04]  /*18480*/  SHF.R.U32.HI R3, RZ, 0x1f, R0 ;  /* 0x0000001fff037819 */ /* 0x000fc80000011600 */
[----:B------:R-:W-:-:S04]  /*18490*/  LEA.HI.SX32 R3, R0, R3, 0x1a ;  /* 0x0000000300037211 */ /* 0x000fc800078fd2ff */
[----:B------:R-:W-:-:S04]  /*184a0*/  VIMNMX R2, RZ, R3, !PT ;  /* 0x00000003ff027248 */ /* 0x000fc80007fe0100 */
[----:B------:R-:W-:Y:S01]  /*184b0*/  ISETP.LT.AND P0, PT, R2, UR40, PT ;  /* 0x0000002802007c0c */ /* 0x000fe2000bf01270 */
[----:B------:R0:W-:-:S12]  /*184c0*/  STL [R1+0xc], R2 ;  /* 0x00000c0201007387 */ /* 0x0001d80000100800 */
[----:B0-----:R-:W-:Y:S05]  /*184d0*/  @P0 BRA `(.L_x_1330) ;  /* 0x0000000000480947 */ /* 0x001fea0003800000 */
        /* <DEDUP_REMOVED lines=18> */
.L_x_1330:
        /* <DEDUP_REMOVED lines=20> */
.L_x_1333:
[----:B------:R-:W-:Y:S05]  /*18740*/  BSYNC B6 ;  /* 0x0000000000067941 */ /* 0x000fea0003800000 */
.L_x_1332:
        /* <DEDUP_REMOVED lines=22> */
.L_x_1335:
[----:B------:R-:W-:Y:S05]  /*188b0*/  BSYNC B6 ;  /* 0x0000000000067941 */ /* 0x000fea0003800000 */
.L_x_1334:
        /* <DEDUP_REMOVED lines=20> */
.L_x_1337:
[----:B------:R-:W-:Y:S05]  /*18a00*/  BSYNC B6 ;  /* 0x0000000000067941 */ /* 0x000fea0003800000 */
.L_x_1336:
        /* <DEDUP_REMOVED lines=19> */
.L_x_1339:
[----:B------:R-:W-:Y:S05]  /*18b40*/  BSYNC B6 ;  /* 0x0000000000067941 */ /* 0x000fea0003800000 */
.L_x_1338:
        /* <DEDUP_REMOVED lines=8> */
[----:B------:R-:W-:Y:S01]  /*18bd0*/  IMAD.U32 R3, RZ, RZ, UR5 ;  /* 0x00000005ff037e24 */ /* 0x000fe2000f8e00ff */
[----:B------:R-:W0:Y:S01]  /*18be0*/  S2R R0, SR_TID.X ;  /* 0x0000000000007919 */ /* 0x000e220000002100 */
[----:B------:R-:W-:-:S03]  /*18bf0*/  ULDC.64 UR4, c[0x0][0xa08] ;  /* 0x0002820000047ab9 */ /* 0x000fc60000000a00 */
[----:B------:R1:W2:Y:S02]  /*18c00*/  @P0 LDG.E R8, desc[UR52][R2.64] ;  /* 0x0000003402080981 */ /* 0x0002a4000c1e1900 */
[----:B-1----:R-:W1:Y:S01]  /*18c10*/  LDC.64 R2, c[0x0][0x418] ;  /* 0x00010600ff027b82 */ /* 0x002e620000000a00 */
[----:B0-----:R-:W-:-:S04]  /*18c20*/  SHF.R.U32.HI R0, RZ, 0x5, R0 ;  /* 0x00000005ff007819 */ /* 0x001fc80000011600 */
[----:B------:R-:W-:Y:S02]  /*18c30*/  LOP3.LUT R0, R0, 0x3, RZ, 0xc0, !PT ;  /* 0x0000000300007812 */ /* 0x000fe400078ec0ff */
[----:B-1----:R-:W-:Y:S01]  /*18c40*/  LOP3.LUT P0, RZ, R2, UR4, RZ, 0xfc, !PT ;  /* 0x0000000402ff7c12 */ /* 0x002fe2000f80fcff */
[----:B------:R-:W-:-:S03]  /*18c50*/  UMOV UR4, 0xffffffff ;  /* 0xffffffff00047882 */ /* 0x000fc60000000000 */
[----:B------:R-:W-:Y:S02]  /*18c60*/  LOP3.LUT P0, RZ, R3, UR5, RZ, 0xfc, P0 ;  /* 0x0000000503ff7c12 */ /* 0x000fe4000800fcff */
[----:B--2---:R-:W-:Y:S01]  /*18c70*/  SHF.R.S32.HI R9, RZ, 0x1f, R8 ;  /* 0x0000001fff097819 */ /* 0x004fe20000011408 */
[----:B------:R0:W-:Y:S01]  /*18c80*/  STL [R1+0x4], R8 ;  /* 0x0000040801007387 */ /* 0x0001e20000100800 */
[----:B------:R-:W-:-:S03]  /*18c90*/  SEL R17, R8, RZ, !P0 ;  /* 0x000000ff08117207 */ /* 0x000fc60004000000 */
[----:B------:R0:W-:Y:S01]  /*18ca0*/  STL [R1+0x8], R9 ;  /* 0x0000080901007387 */ /* 0x0001e20000100800 */
[----:B------:R-:W-:Y:S05]  /*18cb0*/  BRA.DIV UR4, `(.L_x_1340) ;  /* 0x0000004204e07947 */ /* 0x000fea000b800000 */
[----:B------:R1:W2:Y:S02]  /*18cc0*/  SHFL.IDX PT, R14, R0, RZ, 0x1f ;  /* 0x00001fff000e7589 */ /* 0x0002a400000e0000 */
.L_x_1417:
        /* <DEDUP_REMOVED lines=10> */
.L_x_1420:
[----:B------:R-:W-:Y:S05]  /*18d70*/  @!P6 BRA `(.L_x_1341) ;  /* 0x0000000400a8e947 */ /* 0x000fea0003800000 */
[----:B------:R-:W-:-:S04]  /*18d80*/  ISETP.NE.U32.AND P0, PT, R2, RZ, PT ;  /* 0x000000ff0200720c */ /* 0x000fc80003f05070 */
[----:B------:R-:W-:-:S13]  /*18d90*/  ISETP.NE.AND.EX P0, PT, R3, RZ, PT, P0 ;  /* 0x000000ff0300720c */ /* 0x000fda0003f05300 */
[----:B------:R-:W-:Y:S05]  /*18da0*/  @!P0 BRA `(.L_x_1343) ;  /* 0x0000000000448947 */ /* 0x000fea0003800000 */
        /* <DEDUP_REMOVED lines=17> */
.L_x_1343:
        /* <DEDUP_REMOVED lines=8> */
.L_x_1421:
        /* <DEDUP_REMOVED lines=8> */
.L_x_1345:
[----:B------:R-:W2:Y:S01]  /*18fc0*/  LDL R5, [R1+0x18] ;  /* 0x0000180001057983 */ /* 0x000ea20000100800 */
[----:B------:R-:W-:Y:S01]  /*18fd0*/  IMAD R2, R19, 0x7800, R18 ;  /* 0x0000780013027824 */ /* 0x000fe200078e0212 */
[----:B------:R-:W-:Y:S01]  /*18fe0*/  R2UR UR33, R4 ;  /* 0x00000000042172ca */ /* 0x000fe200000e0000 */
[----:B------:R-:W-:Y:S01]  /*18ff0*/  UIADD3 UR4, UP0, UR46, 0x470, URZ ;  /* 0x000004702e047890 */ /* 0x000fe2000ff1e03f */
[----:B-----5:R-:W-:Y:S01]  /*19000*/  R2UR UR37, R17 ;  /* 0x00000000112572ca */ /* 0x020fe200000e0000 */
[----:B------:R-:W-:Y:S01]  /*19010*/  UMOV UR6, 0x0 ;  /* 0x0000000000067882 */ /* 0x000fe20000000000 */
[----:B------:R-:W-:Y:S01]  /*19020*/  R2UR UR8, R2 ;  /* 0x00000000020872ca */ /* 0x000fe200000e0000 */
[----:B------:R-:W-:Y:S01]  /*19030*/  UIADD3.X UR5, URZ, UR47, URZ, UP0, !UPT ;  /* 0x0000002f3f057290 */ /* 0x000fe200087fe43f */
[----:B------:R-:W-:Y:S01]  /*19040*/  UMOV UR7, 0x14f00000 ;  /* 0x14f0000000077882 */ /* 0x000fe20000000000 */
[----:B------:R-:W-:Y:S01]  /*19050*/  UMOV UR34, URZ ;  /* 0x0000003f00227c82 */ /* 0x000fe20008000000 */
[----:B------:R-:W-:Y:S01]  /*19060*/  UMOV UR18, 0x40 ;  /* 0x0000004000127882 */ /* 0x000fe20000000000 */
[----:B------:R-:W-:Y:S01]  /*19070*/  UMOV UR20, UR36 ;  /* 0x0000002400147c82 */ /* 0x000fe20008000000 */
[----:B------:R-:W-:Y:S01]  /*19080*/  UMOV UR10, 0x80 ;  /* 0x00000080000a7882 */ /* 0x000fe20000000000 */
[----:B------:R-:W-:-:S02]  /*19090*/  UMOV UR12, UR36 ;  /* 0x00000024000c7c82 */ /* 0x000fc40008000000 */
[----:B------:R-:W-:Y:S02]  /*190a0*/  UIADD3 UR33, UR33, 0x33470, URZ ;  /* 0x0003347021217890 */ /* 0x000fe4000fffe03f */
[----:B------:R-:W-:Y:S01]  /*190b0*/  UMOV UR21, UR37 ;  /* 0x0000002500157c82 */ /* 0x000fe20008000000 */
[----:B------:R-:W-:Y:S01]  /*190c0*/  UMOV UR13, UR37 ;  /* 0x00000025000d7c82 */ /* 0x000fe20008000000 */
[----:B------:R-:W-:Y:S02]  /*190d0*/  UIADD3 UR32, UR8, 0xf200, URZ ;  /* 0x0000f20008207890 */ /* 0x000fe4000fffe03f */
[----:B------:R-:W-:Y:S02]  /*190e0*/  UIADD3 UR16, UR8, 0x11a00, URZ ;  /* 0x00011a0008107890 */ /* 0x000fe4000fffe03f */
[----:B------:R-:W-:Y:S01]  /*190f0*/  UIADD3 UR8, UR8, 0x14200, URZ ;  /* 0x0001420008087890 */ /* 0x000fe2000fffe03f */
[----:B------:R-:W-:Y:S01]  /*19100*/  UMOV UR17, UR33 ;  /* 0x0000002100117c82 */ /* 0x000fe20008000000 */
[----:B------:R-:W-:Y:S01]  /*19110*/  UMOV UR9, UR33 ;  /* 0x0000002100097c82 */ /* 0x000fe20008000000 */
[----:B--2---:R-:W-:-:S05]  /*19120*/  IMAD R0, R0, 0xa0, R5 ;  /* 0x000000a000007824 */ /* 0x004fca00078e0205 */
[----:B------:R-:W-:-:S13]  /*19130*/  R2UR UR35, R0 ;  /* 0x00000000002372ca */ /* 0x000fda00000e0000 */
[----:B------:R-:W-:Y:S01]  /*19140*/  UMOV UR19, UR35 ;  /* 0x0000002300137c82 */ /* 0x000fe20008000000 */
[----:B------:R-:W-:Y:S01]  /*19150*/  UMOV UR11, UR35 ;  /* 0x00000023000b7c82 */ /* 0x000fe20008000000 */
[----:B------:R1:W-:Y:S01]  /*19160*/  UTMALDG.4D [UR32], [UR4], desc[UR6] ;  /* 0x00000620040075b4 */ /* 0x0003e20008019000 */
[----:B------:R1:W-:Y:S01]  /*19170*/  UTMALDG.4D [UR16], [UR4], desc[UR6] ;  /* 0x00000610040075b4 */ /* 0x0003e20008019000 */
[----:B------:R1:W-:Y:S01]  /*19180*/  UTMALDG.4D [UR8], [UR4], desc[UR6] ;  /* 0x00000608040075b4 */ /* 0x0003e20008019000 */
[----:B------:R-:W2:Y:S02]  /*19190*/  SYNCS.PHASECHK.TRANS64.TRYWAIT P0, [R4+URZ+0x33440], R3 ;  /* 0x03344003040075a7 */ /* 0x000ea4000800017f */
[----:B-12---:R-:W-:Y:S05]  /*191a0*/  @!P0 BRA `(.L_x_1346) ;  /* 0x0000003c00f88947 */ /* 0x006fea0003800000 */
.L_x_1422:
        /* <DEDUP_REMOVED lines=8> */
.L_x_1347:
        /* <DEDUP_REMOVED lines=31> */
.L_x_1341:
[----:B------:R-:W-:Y:S05]  /*19420*/  WARPSYNC.ALL ;  /* 0x0000000000007948 */ /* 0x000fea0003800000 */
[----:B-1----:R-:W-:Y:S01]  /*19430*/  VIADD R0, R18, 0x1e200 ;  /* 0x0001e20012007836 */ /* 0x002fe20000000000 */
[----:B------:R-:W-:Y:S01]  /*19440*/  USHF.R.S32.HI UR4, URZ, 0x1f, UR45 ;  /* 0x0000001f3f047899 */ /* 0x000fe2000801142d */
[----:B------:R-:W-:Y:S03]  /*19450*/  BAR.SYNC.DEFER_BLOCKING 0x8, 0x180 ;  /* 0x0206000000007b1d */ /* 0x000fe60000010000 */
[----:B------:R-:W-:-:S03]  /*19460*/  LOP3.LUT P0, RZ, R0, 0x1bf, RZ, 0xc0, !PT ;  /* 0x000001bf00ff7812 */ /* 0x000fc6000780c0ff */
[----:B------:R-:W-:Y:S01]  /*19470*/  ULDC.64 UR6, c[0x0][0x298] ;  /* 0x0000a60000067ab9 */ /* 0x000fe20000000a00 */
[----:B------:R-:W-:Y:S01]  /*19480*/  BSSY B6, `(.L_x_1348) ;  /* 0x0000016000067945 */ /* 0x000fe20003800000 */
[----:B------:R-:W-:Y:S02]  /*19490*/  UIMAD UR4, UR4, UR6, URZ ;  /* 0x00000006040472a4 */ /* 0x000fe4000f8e023f */
[----:B------:R-:W-:Y:S02]  /*194a0*/  UIMAD.WIDE.U32 UR48, UR45, UR6, URZ ;  /* 0x000000062d3072a5 */ /* 0x000fe4000f8e003f */
[----:B------:R-:W-:-:S04]  /*194b0*/  UIMAD UR4, UR45, UR7, UR4 ;  /* 0x000000072d0472a4 */ /* 0x000fc8000f8e0204 */
[----:B------:R-:W-:Y:S01]  /*194c0*/  UIADD3 UR37, UR49, UR4, URZ ;  /* 0x0000000431257290 */ /* 0x000fe2000fffe03f */
[----:B------:R-:W-:Y:S11]  /*194d0*/  @!P0 BRA `(.L_x_1349) ;  /* 0x0000000000408947 */ /* 0x000ff60003800000 */
        /* <DEDUP_REMOVED lines=16> */
.L_x_1349:
[----:B------:R-:W-:Y:S05]  /*195e0*/  BSYNC B6 ;  /* 0x0000000000067941 */ /* 0x000fea0003800000 */
.L_x_1348:
[----:B------:R-:W2:Y:S01]  /*195f0*/  LDL R11, [R1+0x14] ;  /* 0x00001400010b7983 */ /* 0x000ea20000100800 */
[----:B0-----:R-:W0:Y:S01]  /*19600*/  LDC R8, c[0x0][0x448] ;  /* 0x00011200ff087b82 */ /* 0x001e220000000800 */
[----:B------:R-:W1:Y:S01]  /*19610*/  S2R R2, SR_TID.X ;  /* 0x0000000000027919 */ /* 0x000e620000002100 */
[----:B------:R-:W-:Y:S01]  /*19620*/  USHF.R.S32.HI UR4, URZ, 0x1f, UR36 ;  /* 0x0000001f3f047899 */ /* 0x000fe20008011424 */
[----:B------:R-:W-:Y:S01]  /*19630*/  ULDC.64 UR10, c[0x0][0xa00] ;  /* 0x00028000000a7ab9 */ /* 0x000fe20000000a00 */
[----:B------:R-:W-:Y:S01]  /*19640*/  ULDC.64 UR8, c[0x0][0x2d8] ;  /* 0x0000b60000087ab9 */ /* 0x000fe20000000a00 */
[----:B0-----:R-:W-:Y:S02]  /*19650*/  ISETP.NE.AND P0, PT, R8, 0x1, PT ;  /* 0x000000010800780c */ /* 0x001fe40003f05270 */
[C---:B-1----:R-:W-:Y:S01]  /*19660*/  LOP3.LUT R0, R2.reuse, 0x7f, RZ, 0xc0, !PT ;  /* 0x0000007f02007812 */ /* 0x042fe200078ec0ff */
[----:B------:R-:W-:-:S10]  /*19670*/  IMAD.SHL.U32 R2, R2, 0x20, RZ ;  /* 0x0000002002027824 */ /* 0x000fd400078e00ff */
[----:B------:R-:W0:Y:S01]  /*19680*/  @P0 LDC R3, c[0x0][0x44c] ;  /* 0x00011300ff030b82 */ /* 0x000e220000000800 */
[----:B------:R-:W-:-:S04]  /*19690*/  SHF.R.U32.HI R0, RZ, 0x2, R0 ;  /* 0x00000002ff007819 */ /* 0x000fc80000011600 */
[----:B------:R-:W-:-:S03]  /*196a0*/  LOP3.LUT R2, R0, 0x60, R2, 0xf8, !PT ;  /* 0x0000006000027812 */ /* 0x000fc600078ef802 */
[----:B------:R-:W1:Y:S01]  /*196b0*/  @P0 LDC R0, c[0x0][0x450] ;  /* 0x00011400ff000b82 */ /* 0x000e620000000800 */
[----:B------:R-:W3:Y:S01]  /*196c0*/  S2R R9, SR_TID.X ;  /* 0x0000000000097919 */ /* 0x000ee20000002100 */
[----:B------:R-:W-:Y:S02]  /*196d0*/  UISETP.NE.U32.AND UP0, UPT, UR10, URZ, UPT ;  /* 0x0000003f0a00728c */ /* 0x000fe4000bf05070 */
[----:B------:R-:W-:Y:S02]  /*196e0*/  UIMAD UR7, UR4, UR8, URZ ;  /* 0x00000008040772a4 */ /* 0x000fe4000f8e023f */
[----:B------:R-:W-:Y:S02]  /*196f0*/  UISETP.NE.AND.EX UP0, UPT, UR11, URZ, UPT, UP0 ;  /* 0x0000003f0b00728c */ /* 0x000fe4000bf05300 */
[----:B------:R-:W-:Y:S01]  /*19700*/  USHF.R.S32.HI UR6, URZ, 0x1f, UR44 ;  /* 0x0000001f3f067899 */ /* 0x000fe2000801142c */
[----:B------:R-:W-:Y:S01]  /*19710*/  UMOV UR4, UR48 ;  /* 0x0000003000047c82 */ /* 0x000fe20008000000 */
[----:B------:R-:W-:Y:S01]  /*19720*/  UMOV UR5, UR37 ;  /* 0x0000002500057c82 */ /* 0x000fe20008000000 */
[----:B------:R-:W-:-:S02]  /*19730*/  UIMAD UR7, UR36, UR9, UR7 ;  /* 0x00000009240772a4 */ /* 0x000fc4000f8e0207 */
[----:B------:R-:W-:Y:S02]  /*19740*/  UIMAD.WIDE.U32 UR4, UR36, UR8, UR4 ;  /* 0x00000008240472a5 */ /* 0x000fe4000f8e0004 */
[----:B------:R-:W-:Y:S01]  /*19750*/  USEL UR6, UR6, URZ, !UP0 ;  /* 0x0000003f06067287 */ /* 0x000fe2000c000000 */
[----:B------:R-:W-:Y:S01]  /*19760*/  ULDC.64 UR8, c[0x0][0x2e0] ;  /* 0x0000b80000087ab9 */ /* 0x000fe20000000a00 */
[----:B------:R-:W-:Y:S02]  /*19770*/  UIADD3 UR5, UR5, UR7, URZ ;  /* 0x0000000705057290 */ /* 0x000fe4000fffe03f */
[----:B------:R-:W-:Y:S02]  /*19780*/  USEL UR7, UR44, URZ, !UP0 ;  /* 0x0000003f2c077287 */ /* 0x000fe4000c000000 */
[----:B------:R-:W-:Y:S02]  /*19790*/  UIMAD UR6, UR6, UR8, URZ ;  /* 0x00000008060672a4 */ /* 0x000fe4000f8e023f */
[----:B------:R-:W-:-:S02]  /*197a0*/  UIMAD.WIDE.U32 UR4, UR7, UR8, UR4 ;  /* 0x00000008070472a5 */ /* 0x000fc4000f8e0004 */
[----:B------:R-:W-:-:S04]  /*197b0*/  UIMAD UR6, UR7, UR9, UR6 ;  /* 0x00000009070672a4 */ /* 0x000fc8000f8e0206 */
[----:B------:R-:W-:Y:S01]  /*197c0*/  UIADD3 UR6, UR5, UR6, URZ ;  /* 0x0000000605067290 */ /* 0x000fe2000fffe03f */
[----:B------:R-:W-:Y:S02]  /*197d0*/  IMAD.U32 R6, RZ, RZ, UR4 ;  /* 0x00000004ff067e24 */ /* 0x000fe4000f8e00ff */
[----:B------:R-:W-:Y:S01]  /*197e0*/  IMAD.U32 R7, RZ, RZ, UR5 ;  /* 0x00000005ff077e24 */ /* 0x000fe2000f8e00ff */
[----:B------:R-:W-:Y:S01]  /*197f0*/  ULDC.64 UR4, c[0x0][0x2d0] ;  /* 0x0000b40000047ab9 */ /* 0x000fe20000000a00 */
[----:B---3--:R-:W-:-:S05]  /*19800*/  IMAD.SHL.U32 R9, R9, 0x10, RZ ;  /* 0x0000001009097824 */ /* 0x008fca00078e00ff */
[----:B------:R-:W-:-:S04]  /*19810*/  LOP3.LUT R9, R9, 0x30, RZ, 0xc0, !PT ;  /* 0x0000003009097812 */ /* 0x000fc800078ec0ff */
[C---:B------:R-:W-:Y:S02]  /*19820*/  LOP3.LUT R12, R9.reuse, 0x40, RZ, 0xfc, !PT ;  /* 0x00000040090c7812 */ /* 0x040fe400078efcff */
[----:B------:R-:W-:Y:S01]  /*19830*/  LOP3.LUT R9, R9, 0x80, RZ, 0xfc, !PT ;  /* 0x0000008009097812 */ /* 0x000fe200078efcff */
[----:B--2---:R-:W-:-:S04]  /*19840*/  IMAD.IADD R2, R2, 0x1, R11 ;  /* 0x0000000102027824 */ /* 0x004fc800078e020b */
[----:B0-----:R-:W-:-:S04]  /*19850*/  @P0 IMAD.HI.U32 R3, R2, R3, RZ ;  /* 0x0000000302030227 */ /* 0x001fc800078e00ff */
[----:B------:R-:W-:Y:S01]  /*19860*/  IMAD.MOV.U32 R4, RZ, RZ, R2 ;  /* 0x000000ffff047224 */ /* 0x000fe200078e0002 */
[----:B-1----:R-:W-:-:S04]  /*19870*/  @P0 SHF.R.U32.HI R4, RZ, R0, R3 ;  /* 0x00000000ff040219 */ /* 0x002fc80000011603 */
[--C-:B------:R-:W-:Y:S01]  /*19880*/  SHF.R.S32.HI R5, RZ, 0x1f, R4.reuse ;  /* 0x0000001fff057819 */ /* 0x100fe20000011404 */
[----:B------:R-:W-:Y:S02]  /*19890*/  IMAD.MOV R0, RZ, RZ, -R4 ;  /* 0x000000ffff007224 */ /* 0x000fe400078e0a04 */
[----:B------:R-:W-:Y:S02]  /*198a0*/  IMAD.U32 R3, RZ, RZ, UR6 ;  /* 0x00000006ff037e24 */ /* 0x000fe4000f8e00ff */
[----:B------:R-:W-:Y:S02]  /*198b0*/  IMAD R0, R8, R0, R2 ;  /* 0x0000000008007224 */ /* 0x000fe400078e0202 */
[----:B------:R-:W-:Y:S02]  /*198c0*/  IMAD.MOV.U32 R2, RZ, RZ, R6 ;  /* 0x000000ffff027224 */ /* 0x000fe400078e0006 */
[----:B------:R-:W-:Y:S02]  /*198d0*/  IMAD R5, R5, UR4, RZ ;  /* 0x0000000405057c24 */ /* 0x000fe4000f8e02ff */
[----:B------:R-:W-:-:S04]  /*198e0*/  IMAD.WIDE.U32 R2, R4, UR4, R2 ;  /* 0x0000000404027c25 */ /* 0x000fc8000f8e0002 */
[----:B------:R-:W-:Y:S01]  /*198f0*/  IMAD R5, R4, UR5, R5 ;  /* 0x0000000504057c24 */ /* 0x000fe2000f8e0205 */
[----:B------:R-:W-:Y:S01]  /*19900*/  SHF.R.S32.HI R4, RZ, 0x1f, R0 ;  /* 0x0000001fff047819 */ /* 0x000fe20000011400 */
[----:B------:R-:W-:Y:S02]  /*19910*/  ULDC.64 UR4, c[0x0][0x2c8] ;  /* 0x0000b20000047ab9 */ /* 0x000fe40000000a00 */
        /* <DEDUP_REMOVED lines=17> */
[----:B------:R-:W2:Y:S01]  /*19a30*/  LDL.LU R11, [R1+0x14] ;  /* 0x00001400010b7983 */ /* 0x000ea20000300800 */
[----:B------:R-:W0:Y:S03]  /*19a40*/  S2R R5, SR_TID.X ;  /* 0x0000000000057919 */ /* 0x000e260000002100 */
[----:B------:R-:W1:Y:S01]  /*19a50*/  SHFL.IDX PT, R6, R4, RZ, 0x1c1f ;  /* 0x001c1fff04067589 */ /* 0x000e6200000e0000 */
[----:B------:R-:W-:Y:S01]  /*19a60*/  IMAD R2, R8, UR42, RZ ;  /* 0x0000002a08027c24 */ /* 0x000fe2000f8e02ff */
[----:B0-----:R-:W-:-:S04]  /*19a70*/  LOP3.LUT R5, R5, 0x7f, RZ, 0xc0, !PT ;  /* 0x0000007f05057812 */ /* 0x001fc800078ec0ff */
[----:B------:R-:W-:Y:S02]  /*19a80*/  SHF.R.U32.HI R7, RZ, 0x2, R5 ;  /* 0x00000002ff077819 */ /* 0x000fe40000011605 */
[----:B------:R-:W0:Y:S03]  /*19a90*/  SHFL.IDX PT, R5, R0, RZ, 0x1c1f ;  /* 0x001c1fff00057589 */ /* 0x000e2600000e0000 */
[----:B--2---:R-:W-:-:S05]  /*19aa0*/  IMAD.IADD R3, R7, 0x1, R11 ;  /* 0x0000000107037824 */ /* 0x004fca00078e020b */
[----:B------:R-:W-:-:S13]  /*19ab0*/  ISETP.GE.AND P4, PT, R3, R2, PT ;  /* 0x000000020300720c */ /* 0x000fda0003f86270 */
[----:B-1----:R-:W-:-:S05]  /*19ac0*/  @!P4 IADD3 R6, P3, R10, R6, RZ ;  /* 0x000000060a06c210 */ /* 0x002fca0007f7e0ff */
[----:B0-----:R-:W-:-:S04]  /*19ad0*/  @!P4 IMAD.X R5, RZ, RZ, R5, P3 ;  /* 0x000000ffff05c224 */ /* 0x001fc800018e0605 */
        /* <DEDUP_REMOVED lines=19> */
[----:B------:R-:W1:Y:S04]  /*19c10*/  SHFL.IDX PT, R4, R4, 0x3, 0x1c1f ;  /* 0x007c1f0004047f89 */ /* 0x000e6800000e0000 */
[----:B------:R-:W2:Y:S01]  /*19c20*/  SHFL.IDX PT, R0, R0, 0x3, 0x1c1f ;  /* 0x007c1f0000007f89 */ /* 0x000ea200000e0000 */
[----:B0-----:R-:W-:-:S05]  /*19c30*/  @!P3 IADD3 R6, P4, R10, R6, RZ ;  /* 0x000000060a06b210 */ /* 0x001fca0007f9e0ff */
[----:B------:R-:W-:-:S04]  /*19c40*/  @!P3 IMAD.X R5, RZ, RZ, R5, P4 ;  /* 0x000000ffff05b224 */ /* 0x000fc800020e0605 */
[----:B------:R-:W-:-:S05]  /*19c50*/  @!P3 IMAD.MOV.U32 R7, RZ, RZ, R5 ;  /* 0x000000ffff07b224 */ /* 0x000fca00078e0005 */
[----:B------:R0:W-:Y:S04]  /*19c60*/  @!P3 LDGSTS.E.BYPASS.LTC128B.128 [R9+0x1f200], desc[UR52][R6.64], !P0 ;  /* 0x1f2000000609bfae */ /* 0x0001e8000c101d74 */
[----:B------:R0:W-:Y:S04]  /*19c70*/  @!P3 LDGSTS.E.BYPASS.LTC128B.128 [R9+0x21200], desc[UR52][R6.64+0x40], !P1 ;  /* 0x212000400609bfae */ /* 0x0001e8000c901d74 */
[----:B-12---:R0:W-:Y:S02]  /*19c80*/  @!P3 LDGSTS.E.BYPASS.LTC128B.128 [R9+0x23200], desc[UR52][R6.64+0x80], !P2 ;  /* 0x232000800609bfae */ /* 0x0061e4000d101d74 */
.L_x_1431:
        /* <DEDUP_REMOVED lines=12> */
.L_x_1352:
[----:B------:R-:W-:Y:S05]  /*19d50*/  BSYNC B0 ;  /* 0x0000000000007941 */ /* 0x000fea0003800000 */
.L_x_1351:
[----:B------:R-:W-:Y:S01]  /*19d60*/  NOP ;  /* 0x0000000000007918 */ /* 0x000fe20000000000 */
[----:B------:R-:W-:-:S13]  /*19d70*/  PLOP3.LUT P0, PT, PT, PT, PT, 0x80, 0x0 ;  /* 0x000000000000781c */ /* 0x000fda0003f0f070 */
.L_x_1353:
[----:B------:R-:W-:Y:S02]  /*19d80*/  PLOP3.LUT P1, PT, P1, P0, PT, 0xa2, 0x0 ;  /* 0x000000000000781c */ /* 0x000fe40000f21472 */
[----:B------:R-:W-:-:S08]  /*19d90*/  @P0 R2UR P1, UR4, R18 ;  /* 0x00000000120402ca */ /* 0x000fd00000020000 */
[----:B------:R-:W-:-:S05]  /*19da0*/  @P0 PLOP3.LUT P0, PT, P1, PT, PT, 0x80, 0x0 ;  /* 0x000000000000081c */ /* 0x000fca0000f0f070 */
[----:B------:R-:W-:Y:S01]  /*19db0*/  @!P1 SYNCS.ARRIVE.TRANS64.RED.A0T1 RZ, [UR4+0x33400], RZ ;  /* 0x033400ffffff99a7 */ /* 0x000fe20008200404 */
[----:B------:R-:W-:Y:S07]  /*19dc0*/  @!P1 ARRIVES.LDGSTSBAR.64.TRANSCNT [UR4+0x33400] ;  /* 0x03340000ff0099b0 */ /* 0x000fee0008000a84 */
[----:B------:R-:W-:Y:S05]  /*19dd0*/  @P0 BRA.U.ANY `(.L_x_1353) ;  /* 0xfffffffd00e80947 */ /* 0x000fea000393ffff */
[----:B-1----:R-:W2:Y:S02]  /*19de0*/  LDL.LU R2, [R1+0x28] ;  /* 0x0000280001027983 */ /* 0x002ea40000300800 */
        /* <DEDUP_REMOVED lines=11> */
.L_x_1432:
[----:B------:R-:W-:Y:S05]  /*19ea0*/  BSYNC B0 ;  /* 0x0000000000007941 */ /* 0x000fea0003800000 */
.L_x_1354:
[----:B------:R-:W2:Y:S01]  /*19eb0*/  LDL R2, [R1+0xc] ;  /* 0x00000c0001027983 */ /* 0x000ea20000100800 */
[----:B------:R-:W-:-:S06]  /*19ec0*/  UIADD3 UR4, UR40, -0x2, URZ ;  /* 0xfffffffe28047890 */ /* 0x000fcc000fffe03f */
[----:B--2---:R-:W-:-:S13]  /*19ed0*/  ISETP.LE.AND P0, PT, R2, UR4, PT ;  /* 0x0000000402007c0c */ /* 0x004fda000bf03270 */
[----:B------:R-:W-:Y:S05]  /*19ee0*/  @!P0 BRA `(.L_x_1356) ;  /* 0x0000001000e48947 */ /* 0x000fea0003800000 */
[----:B------:R2:W5:Y:S01]  /*19ef0*/  LDL.LU R8, [R1] ;  /* 0x0000000001087983 */ /* 0x0005620000300800 */
[----:B-1----:R-:W-:Y:S02]  /*19f00*/  IMAD.MOV.U32 R0, RZ, RZ, R19 ;  /* 0x000000ffff007224 */ /* 0x002fe400078e0013 */
[----:B------:R-:W-:-:S07]  /*19f10*/  IMAD.U32 R2, RZ, RZ, UR4 ;  /* 0x00000004ff027e24 */ /* 0x000fce000f8e00ff */
.L_x_1380:
[----:B------:R-:W-:Y:S01]  /*19f20*/  VIADD R19, R0, 0x1 ;  /* 0x0000000100137836 */ /* 0x000fe20000000000 */
[----:B------:R-:W-:Y:S01]  /*19f30*/  LOP3.LUT P1, RZ, R16, 0x1, RZ, 0xc0, !PT ;  /* 0x0000000110ff7812 */ /* 0x000fe2000782c0ff */
[----:B------:R-:W-:Y:S05]  /*19f40*/  YIELD ;  /* 0x0000000000007946 */ /* 0x000fea0003800000 */
[----:B------:R-:W-:Y:S01]  /*19f50*/  ISETP.NE.AND P0, PT, R19, 0x2, PT ;  /* 0x000000021300780c */ /* 0x000fe20003f05270 */
[----:B------:R-:W-:Y:S03]  /*19f60*/  BSSY B0, `(.L_x_1357) ;  /* 0x00000a7000007945 */ /* 0x000fe60003800000 */
[----:B------:R-:W-:-:S02]  /*19f70*/  SEL R3, RZ, 0x1, P0 ;  /* 0x00000001ff037807 */ /* 0x000fc40000000000 */
[----:B------:R-:W-:Y:S02]  /*19f80*/  SEL R19, R19, RZ, P0 ;  /* 0x000000ff13137207 */ /* 0x000fe40000000000 */
[----:B0----5:R-:W-:-:S05]  /*19f90*/  LOP3.LUT R9, R8, R3, RZ, 0x3c, !PT ;  /* 0x0000000308097212 */ /* 0x021fca00078e3cff */
[----:B------:R0:W-:Y:S01]  /*19fa0*/  STL [R1], R9 ;  /* 0x0000000901007387 */ /* 0x0001e20000100800 */
[----:B------:R-:W-:Y:S05]  /*19fb0*/  @!P1 BRA `(.L_x_1358) ;  /* 0x0000000800849947 */ /* 0x000fea0003800000 */
[----:B------:R-:W-:Y:S01]  /*19fc0*/  ULDC.64 UR4, c[0x0][0x418] ;  /* 0x0001060000047ab9 */ /* 0x000fe20000000a00 */
[----:B------:R-:W-:Y:S01]  /*19fd0*/  IMAD.MOV.U32 R3, RZ, RZ, R2 ;  /* 0x000000ffff037224 */ /* 0x000fe200078e0002 */
[----:B------:R-:W-:-:S04]  /*19fe0*/  ISETP.NE.U32.AND P0, PT, RZ, UR4, PT ;  /* 0x00000004ff007c0c */ /* 0x000fc8000bf05070 */
[----:B------:R-:W-:-:S13]  /*19ff0*/  ISETP.NE.AND.EX P0, PT, RZ, UR5, PT, P0 ;  /* 0x00000005ff007c0c */ /* 0x000fda000bf05300 */
[----:B------:R-:W-:Y:S05]  /*1a000*/  @!P0 BRA `(.L_x_1359) ;  /* 0x00000000004c8947 */ /* 0x000fea0003800000 */
[----:B------:R-:W3:Y:S01]  /*1a010*/  LDL R10, [R1+0x8] ;  /* 0x00000800010a7983 */ /* 0x000ee20000100800 */
[----:B------:R-:W1:Y:S01]  /*1a020*/  LDC R3, c[0x0][0x43c] ;  /* 0x00010f00ff037b82 */ /* 0x000e620000000800 */
[----:B------:R-:W-:Y:S02]  /*1a030*/  ULDC.64 UR6, c[0x0][0x428] ;  /* 0x00010a0000067ab9 */ /* 0x000fe40000000a00 */
[----:B------:R-:W4:Y:S01]  /*1a040*/  LDL R7, [R1+0x4] ;  /* 0x0000040001077983 */ /* 0x000f220000100800 */
[----:B-1----:R-:W-:-:S13]  /*1a050*/  ISETP.NE.AND P0, PT, R3, 0x1, PT ;  /* 0x000000010300780c */ /* 0x002fda0003f05270 */
[----:B------:R-:W1:Y:S02]  /*1a060*/  @P0 LDC.64 R4, c[0x0][0x440] ;  /* 0x00011000ff040b82 */ /* 0x000e640000000a00 */
[----:B-1----:R-:W-:-:S04]  /*1a070*/  @P0 IMAD.HI.U32 R6, R2, R4, RZ ;  /* 0x0000000402060227 */ /* 0x002fc800078e00ff */
        /* <DEDUP_REMOVED lines=12> */
.L_x_1359:
[----:B-1----:R-:W-:Y:S01]  /*1a140*/  IMAD R6, R19, 0x8, R18 ;  /* 0x0000000813067824 */ /* 0x002fe200078e0212 */
[----:B------:R-:W-:Y:S01]  /*1a150*/  SHF.L.U32 R5, R9, 0x1f, RZ ;  /* 0x0000001f09057819 */ /* 0x000fe200000006ff */
[----:B------:R-:W1:Y:S01]  /*1a160*/  S2R R4, SR_TID.X ;  /* 0x0000000000047919 */ /* 0x000e620000002100 */
[----:B------:R-:W-:Y:S02]  /*1a170*/  BSSY B1, `(.L_x_1360) ;  /* 0x0000005000017945 */ /* 0x000fe40003800000 */
[----:B------:R-:W3:Y:S01]  /*1a180*/  SYNCS.PHASECHK.TRANS64.TRYWAIT P0, [R6+URZ+0x33480], R5 ;  /* 0x03348005060075a7 */ /* 0x000ee2000800017f */
[----:B-1----:R-:W-:-:S04]  /*1a190*/  LOP3.LUT R4, R4, 0x7f, RZ, 0xc0, !PT ;  /* 0x0000007f04047812 */ /* 0x002fc800078ec0ff */
[----:B------:R-:W-:Y:S01]  /*1a1a0*/  ISETP.NE.AND P1, PT, R4, RZ, PT ;  /* 0x000000ff0400720c */ /* 0x000fe20003f25270 */
[----:B---3--:R-:W-:-:S12]  /*1a1b0*/  @!P0 BRA `(.L_x_1361) ;  /* 0x00000034006c8947 */ /* 0x008fd80003800000 */
.L_x_1433:
[----:B------:R-:W-:Y:S05]  /*1a1c0*/  BSYNC B1 ;  /* 0x0000000000017941 */ /* 0x000fea0003800000 */
.L_x_1360:
        /* <DEDUP_REMOVED lines=9> */
.L_x_1363:
[----:B------:R-:W-:Y:S05]  /*1a260*/  BSYNC B1 ;  /* 0x0000000000017941 */ /* 0x000fea0003800000 */
.L_x_1362:
[----:B------:R-:W3:Y:S01]  /*1a270*/  LDL R7, [R1+0x18] ;  /* 0x0000180001077983 */ /* 0x000ee20000100800 */
[----:B------:R-:W-:Y:S01]  /*1a280*/  IMAD.MOV.U32 R14, RZ, RZ, RZ ;  /* 0x000000ffff0e7224 */ /* 0x000fe200078e00ff */
[----:B------:R-:W-:Y:S01]  /*1a290*/  UIADD3 UR4, UP0, UR46, 0x470, URZ ;  /* 0x000004702e047890 */ /* 0x000fe2000ff1e03f */
[----:B------:R-:W-:Y:S01]  /*1a2a0*/  IMAD R4, R19, 0x7800, R18 ;  /* 0x0000780013047824 */ /* 0x000fe200078e0212 */
[----:B------:R-:W-:Y:S01]  /*1a2b0*/  PLOP3.LUT P0, PT, PT, PT, PT, 0x80, 0x0 ;  /* 0x000000000000781c */ /* 0x000fe20003f0f070 */
[----:B------:R-:W-:Y:S01]  /*1a2c0*/  UMOV UR6, 0x0 ;  /* 0x0000000000067882 */ /* 0x000fe20000000000 */
[----:B------:R-:W-:Y:S01]  /*1a2d0*/  R2UR UR10, R14 ;  /* 0x000000000e0a72ca */ /* 0x000fe200000e0000 */
[----:B0-----:R-:W-:Y:S01]  /*1a2e0*/  VIADD R9, R4, 0xf200 ;  /* 0x0000f20004097836 */ /* 0x001fe20000000000 */
[----:B------:R-:W-:Y:S01]  /*1a2f0*/  UIADD3.X UR5, URZ, UR47, URZ, UP0, !UPT ;  /* 0x0000002f3f057290 */ /* 0x000fe200087fe43f */
[----:B------:R-:W-:Y:S01]  /*1a300*/  UMOV UR7, 0x14f00000 ;  /* 0x14f0000000077882 */ /* 0x000fe20000000000 */
[----:B---3--:R-:W-:-:S02]  /*1a310*/  IMAD R7, R3, 0xa0, R7 ;  /* 0x000000a003077824 */ /* 0x008fc400078e0207 */
[----:B------:R-:W-:-:S09]  /*1a320*/  VIADD R3, R6, 0x33470 ;  /* 0x0003347006037836 */ /* 0x000fd20000000000 */
.L_x_1364:
        /* <DEDUP_REMOVED lines=10> */
[----:B------:R-:W-:Y:S01]  /*1a3d0*/  IMAD.MOV.U32 R13, RZ, RZ, 0x40 ;  /* 0x00000040ff0d7424 */ /* 0x000fe200078e00ff */
[----:B------:R-:W-:Y:S01]  /*1a3e0*/  PLOP3.LUT P0, PT, PT, PT, PT, 0x80, 0x0 ;  /* 0x000000000000781c */ /* 0x000fe20003f0f070 */
[----:B------:R-:W-:Y:S01]  /*1a3f0*/  VIADD R9, R4, 0x11a00 ;  /* 0x00011a0004097836 */ /* 0x000fe20000000000 */
[----:B------:R-:W-:Y:S01]  /*1a400*/  UMOV UR6, 0x0 ;  /* 0x0000000000067882 */ /* 0x000fe20000000000 */
[----:B------:R-:W-:Y:S01]  /*1a410*/  UMOV UR7, 0x14f00000 ;  /* 0x14f0000000077882 */ /* 0x000fe20000000000 */
[----:B------:R-:W-:-:S15]  /*1a420*/  R2UR UR10, R13 ;  /* 0x000000000d0a72ca */ /* 0x000fde00000e0000 */
.L_x_1365:
        /* <DEDUP_REMOVED lines=16> */
.L_x_1366:
        /* <DEDUP_REMOVED lines=10> */
[----:B------:R-:W0:Y:S01]  /*1a5d0*/  SYNCS.PHASECHK.TRANS64.TRYWAIT P0, [R6+URZ+0x33440], R5 ;  /* 0x03344005060075a7 */ /* 0x000e22000800017f */
[----:B------:R-:W-:Y:S04]  /*1a5e0*/  BSSY B1, `(.L_x_1367) ;  /* 0x0000002000017945 */ /* 0x000fe80003800000 */
[----:B0-----:R-:W-:Y:S05]  /*1a5f0*/  @!P0 BRA `(.L_x_1368) ;  /* 0x0000003000708947 */ /* 0x001fea0003800000 */
.L_x_1434:
[----:B------:R-:W-:Y:S05]  /*1a600*/  BSYNC B1 ;  /* 0x0000000000017941 */ /* 0x000fea0003800000 */
.L_x_1367:
[----:B------:R-:W-:Y:S01]  /*1a610*/  BSSY B1, `(.L_x_1369) ;  /* 0x000000b000017945 */ /* 0x000fe20003800000 */
[----:B------:R-:W-:Y:S02]  /*1a620*/  IMAD.MOV.U32 R10, RZ, RZ, 0x0 ;  /* 0x00000000ff0a7424 */ /* 0x000fe400078e00ff */
[----:B------:R-:W-:Y:S01]  /*1a630*/  IMAD.MOV.U32 R11, RZ, RZ, 0x14f00000 ;  /* 0x14f00000ff0b7424 */ /* 0x000fe200078e00ff */
[----:B------:R-:W-:Y:S06]  /*1a640*/  @P1 BRA `(.L_x_1370) ;  /* 0x00000000001c1947 */ /* 0x000fec0003800000 */
[----:B------:R-:W3:Y:S02]  /*1a650*/  S2R R3, SR_TID.X ;  /* 0x0000000000037919 */ /* 0x000ee40000002100 */
[----:B---3--:R-:W-:Y:S01]  /*1a660*/  LOP3.LUT R9, R3, 0x1f, RZ, 0xc0, !PT ;  /* 0x0000001f03097812 */ /* 0x008fe200078ec0ff */
[----:B------:R-:W-:-:S03]  /*1a670*/  IMAD.MOV.U32 R3, RZ, RZ, 0x7800 ;  /* 0x00007800ff037424 */ /* 0x000fc600078e00ff */
[----:B------:R-:W-:Y:S01]  /*1a680*/  ISETP.NE.AND P0, PT, R9, RZ, PT ;  /* 0x000000ff0900720c */ /* 0x000fe20003f05270 */
[----:B------:R3:W-:-:S12]  /*1a690*/  SYNCS.ARRIVE.TRANS64 RZ, [R6+URZ+0x33430], R3 ;  /* 0x0334300306ff79a7 */ /* 0x0007d8000800003f */
[----:B---3--:R-:W-:Y:S05]  /*1a6a0*/  @!P0 BRA `(.L_x_1370) ;  /* 0x0000000000048947 */ /* 0x008fea0003800000 */
[----:B------:R-:W-:Y:S01]  /*1a6b0*/  BPT.TRAP 0x1 ;  /* 0x000000040000795c */ /* 0x000fe20000300000 */
.L_x_1370:
[----:B------:R-:W-:Y:S05]  /*1a6c0*/  BSYNC B1 ;  /* 0x0000000000017941 */ /* 0x000fea0003800000 */
.L_x_1369:
[----:B------:R-:W-:Y:S01]  /*1a6d0*/  R2UR UR10, R14 ;  /* 0x000000000e0a72ca */ /* 0x000fe200000e0000 */
[----:B------:R-:W-:Y:S01]  /*1a6e0*/  UIADD3 UR4, UP0, UR46, 0x370, URZ ;  /* 0x000003702e047890 */ /* 0x000fe2000ff1e03f */
[----:B------:R-:W-:Y:S01]  /*1a6f0*/  R2UR UR6, R10 ;  /* 0x000000000a0672ca */ /* 0x000fe200000e0000 */
[----:B01----:R-:W-:Y:S01]  /*1a700*/  VIADD R6, R6, 0x33430 ;  /* 0x0003343006067836 */ /* 0x003fe20000000000 */
[----:B------:R-:W-:Y:S01]  /*1a710*/  R2UR UR7, R11 ;  /* 0x000000000b0772ca */ /* 0x000fe200000e0000 */
[----:B------:R-:W-:Y:S01]  /*1a720*/  VIADD R3, R4, 0x24200 ;  /* 0x0002420004037836 */ /* 0x000fe20000000000 */
[----:B------:R-:W-:Y:S01]  /*1a730*/  PLOP3.LUT P0, PT, PT, PT, PT, 0x80, 0x0 ;  /* 0x000000000000781c */ /* 0x000fe20003f0f070 */
[----:B------:R-:W-:-:S12]  /*1a740*/  UIADD3.X UR5, URZ, UR47, URZ, UP0, !UPT ;  /* 0x0000002f3f057290 */ /* 0x000fd800087fe43f */
.L_x_1371:
        /* <DEDUP_REMOVED lines=15> */
.L_x_1372:
        /* <DEDUP_REMOVED lines=15> */
.L_x_1373:
        /* <DEDUP_REMOVED lines=10> */
.L_x_1358:
[----:B------:R-:W-:Y:S05]  /*1a9d0*/  BSYNC B0 ;  /* 0x0000000000007941 */ /* 0x000fea0003800000 */
.L_x_1357:
[----:B------:R-:W-:-:S06]  /*1a9e0*/  UISETP.NE.AND UP0, UPT, UR39, 0x3, UPT ;  /* 0x000000032700788c */ /* 0x000fcc000bf05270 */
[----:B------:R-:W-:-:S13]  /*1a9f0*/  PLOP3.LUT P0, PT, PT, PT, UP0, 0x80, 0x0 ;  /* 0x000000000000781c */ /* 0x000fda0003f0f008 */
[----:B------:R-:W-:Y:S05]  /*1aa00*/  @!P0 BRA `(.L_x_1374) ;  /* 0x0000000000048947 */ /* 0x000fea0003800000 */
[----:B------:R-:W-:Y:S01]  /*1aa10*/  BPT.TRAP 0x1 ;  /* 0x000000040000795c */ /* 0x000fe20000300000 */
.L_x_1374:
[----:B------:R-:W-:Y:S01]  /*1aa20*/  IMAD.U32 R3, RZ, RZ, UR43 ;  /* 0x0000002bff037e24 */ /* 0x000fe2000f8e00ff */
[----:B------:R-:W-:Y:S01]  /*1aa30*/  LOP3.LUT R4, R8, 0x1, RZ, 0x3c, !PT ;  /* 0x0000000108047812 */ /* 0x000fe200078e3cff */
[----:B------:R-:W-:Y:S03]  /*1aa40*/  BSSY B0, `(.L_x_1375) ;  /* 0x0000006000007945 */ /* 0x000fe60003800000 */
[----:B------:R-:W-:Y:S01]  /*1aa50*/  ISETP.NE.AND P1, PT, R3, 0x3, PT ;  /* 0x000000030300780c */ /* 0x000fe20003f25270 */
[----:B------:R-:W-:Y:S01]  /*1aa60*/  IMAD R3, R0, 0x8, R18 ;  /* 0x0000000800037824 */ /* 0x000fe200078e0212 */
[----:B------:R-:W-:-:S04]  /*1aa70*/  SHF.L.U32 R4, R4, 0x1f, RZ ;  /* 0x0000001f04047819 */ /* 0x000fc800000006ff */
[----:B------:R-:W1:Y:S02]  /*1aa80*/  SYNCS.PHASECHK.TRANS64.TRYWAIT P0, [R3+URZ+0x33470], R4 ;  /* 0x03347004030075a7 */ /* 0x000e64000800017f */
[----:B-1----:R-:W-:Y:S05]  /*1aa90*/  @!P0 BRA `(.L_x_1376) ;  /* 0x0000002c005c8947 */ /* 0x002fea0003800000 */
.L_x_1435:
[----:B------:R-:W-:Y:S05]  /*1aaa0*/  BSYNC B0 ;  /* 0x0000000000007941 */ /* 0x000fea0003800000 */
.L_x_1375:
[----:B------:R-:W-:Y:S05]  /*1aab0*/  @!P1 BRA `(.L_x_1377) ;  /* 0x0000000000049947 */ /* 0x000fea0003800000 */
[----:B------:R-:W-:Y:S01]  /*1aac0*/  BPT.TRAP 0x1 ;  /* 0x000000040000795c */ /* 0x000fe20000300000 */
.L_x_1377:
[----:B-1----:R-:W-:Y:S01]  /*1aad0*/  SHF.L.U32 R4, R8, 0x1f, RZ ;  /* 0x0000001f08047819 */ /* 0x002fe200000006ff */
[----:B------:R-:W-:-:S03]  /*1aae0*/  IMAD R10, R0, 0x7800, RZ ;  /* 0x00007800000a7824 */ /* 0x000fc600078e02ff */
[----:B------:R-:W1:Y:S02]  /*1aaf0*/  SYNCS.PHASECHK.TRANS64.TRYWAIT P0, [R3+URZ+0x33460], R4 ;  /* 0x03346004030075a7 */ /* 0x000e64000800017f */
[----:B-1----:R-:W-:Y:S05]  /*1ab00*/  @!P0 BRA `(.L_x_1378) ;  /* 0x0000002c00548947 */ /* 0x002fea0003800000 */
.L_x_1436:
[----:B------:R-:W3:Y:S04]  /*1ab10*/  LDL R0, [R1+0x20] ;  /* 0x0000200001007983 */ /* 0x000ee80000100800 */
[----:B------:R-:W4:Y:S01]  /*1ab20*/  LDL R11, [R1+0x1c] ;  /* 0x00001c00010b7983 */ /* 0x000f220000100800 */
[----:B------:R-:W-:Y:S05]  /*1ab30*/  WARPSYNC.ALL ;  /* 0x0000000000007948 */ /* 0x000fea0003800000 */
[----:B---3--:R-:W-:-:S02]  /*1ab40*/  LOP3.LUT R0, R10, R0, RZ, 0xfc, !PT ;  /* 0x000000000a007212 */ /* 0x008fc400078efcff */
[----:B----4-:R-:W-:-:S03]  /*1ab50*/  LOP3.LUT R12, R10, R11, RZ, 0xfc, !PT ;  /* 0x0000000b0a0c7212 */ /* 0x010fc600078efcff */
[C---:B------:R-:W-:Y:S02]  /*1ab60*/  IMAD.IADD R0, R18.reuse, 0x1, R0 ;  /* 0x0000000112007824 */ /* 0x040fe400078e0200 */
[----:B------:R-:W-:-:S03]  /*1ab70*/  IMAD.IADD R12, R18, 0x1, R12 ;  /* 0x00000001120c7824 */ /* 0x000fc600078e020c */
[----:B-1----:R-:W1:Y:S02]  /*1ab80*/  LDSM.16.MT88.4 R4, [R0+0xf200] ;  /* 0x00f200000004783b */ /* 0x002e640000004200 */
[C-C-:B-1----:R-:W-:Y:S02]  /*1ab90*/  PRMT R8, R4.reuse, 0x6420, R5.reuse ;  /* 0x0000642004087816 */ /* 0x142fe40000000005 */
[----:B0-----:R-:W-:Y:S02]  /*1aba0*/  PRMT R9, R4, 0x7531, R5 ;  /* 0x0000753104097816 */ /* 0x001fe40000000005 */
        /* <DEDUP_REMOVED lines=95> */
.L_x_1379:
[----:B------:R-:W3:Y:S01]  /*1b1a0*/  S2R R0, SR_TID.X ;  /* 0x0000000000007919 */ /* 0x000ee20000002100 */
[----:B-1----:R1:W-:Y:S01]  /*1b1b0*/  SYNCS.ARRIVE.TRANS64.A1T0 RZ, [R3+URZ+0x33450], RZ ;  /* 0x033450ff03ff79a7 */ /* 0x0023e2000810003f */
[----:B0-----:R4:W5:Y:S01]  /*1b1c0*/  LDL R8, [R1] ;  /* 0x0000000001087983 */ /* 0x0019620000100800 */
[----:B---3--:R-:W-:-:S03]  /*1b1d0*/  LOP3.LUT R4, R0, 0x7f, RZ, 0xc0, !PT ;  /* 0x0000007f00047812 */ /* 0x008fc600078ec0ff */
[----:B------:R-:W3:Y:S01]  /*1b1e0*/  LDL R0, [R1+0xc] ;  /* 0x00000c0001007983 */ /* 0x000ee20000100800 */
[----:B------:R-:W-:Y:S01]  /*1b1f0*/  BAR.SYNC.DEFER_BLOCKING 0x2, 0x80 ;  /* 0x0082000000007b1d */ /* 0x000fe20000010000 */
[----:B------:R-:W-:-:S13]  /*1b200*/  ISETP.NE.AND P0, PT, R4, RZ, PT ;  /* 0x000000ff0400720c */ /* 0x000fda0003f05270 */
[----:B-1----:R-:W-:-:S05]  /*1b210*/  @!P0 VIADD R3, R3, 0x33480 ;  /* 0x0003348003038836 */ /* 0x002fca0000000000 */
[----:B------:R-:W-:-:S04]  /*1b220*/  @!P0 PRMT R3, RZ, 0x654, R3 ;  /* 0x00000654ff038816 */ /* 0x000fc80000000003 */
[----:B------:R4:W-:Y:S01]  /*1b230*/  @!P0 SYNCS.ARRIVE.TRANS64.RED.A1T0 RZ, [R3+URZ], RZ ;  /* 0x000000ff03ff89a7 */ /* 0x0009e2000810043f */
[C---:B---3--:R-:W-:Y:S01]  /*1b240*/  ISETP.GT.AND P0, PT, R2.reuse, R0, PT ;  /* 0x000000000200720c */ /* 0x048fe20003f04270 */
[----:B------:R-:W-:Y:S02]  /*1b250*/  VIADD R2, R2, 0xffffffff ;  /* 0xffffffff02027836 */ /* 0x000fe40000000000 */
[----:B------:R-:W-:-:S10]  /*1b260*/  IMAD.MOV.U32 R0, RZ, RZ, R19 ;  /* 0x000000ffff007224 */ /* 0x000fd400078e0013 */
[----:B----4-:R-:W-:Y:S05]  /*1b270*/  @P0 BRA `(.L_x_1380) ;  /* 0xffffffec00280947 */ /* 0x010fea000383ffff */
.L_x_1356:
[----:B------:R-:W3:Y:S01]  /*1b280*/  S2R R3, SR_TID.X ;  /* 0x0000000000037919 */ /* 0x000ee20000002100 */
[----:B------:R-:W-:Y:S01]  /*1b290*/  BSSY B0, `(.L_x_1381) ;  /* 0x0000011000007945 */ /* 0x000fe20003800000 */
[----:B---3--:R-:W-:-:S04]  /*1b2a0*/  LOP3.LUT R3, R3, 0x7f, RZ, 0xc0, !PT ;  /* 0x0000007f03037812 */ /* 0x008fc800078ec0ff */
[----:B------:R-:W-:-:S13]  /*1b2b0*/  ISETP.NE.AND P0, PT, R3, RZ, PT ;  /* 0x000000ff0300720c */ /* 0x000fda0003f05270 */
[----:B------:R-:W-:Y:S05]  /*1b2c0*/  @P0 BRA `(.L_x_1382) ;  /* 0x0000000000340947 */ /* 0x000fea0003800000 */
[----:B------:R-:W3:Y:S01]  /*1b2d0*/  S2R R3, SR_LANEID ;  /* 0x0000000000037919 */ /* 0x000ee20000000000 */
[----:B------:R-:W-:Y:S02]  /*1b2e0*/  VOTEU.ANY UR4, UPT, PT ;  /* 0x0000000000047886 */ /* 0x000fe400038e0100 */
[----:B-1----:R-:W3:Y:S08]  /*1b2f0*/  FLO.U32 R0, UR4 ;  /* 0x0000000400007d00 */ /* 0x002ef000080e0000 */
[----:B------:R-:W1:Y:S01]  /*1b300*/  POPC R5, UR4 ;  /* 0x0000000400057d09 */ /* 0x000e620008000000 */
[----:B---3--:R-:W-:-:S02]  /*1b310*/  ISETP.EQ.U32.AND P1, PT, R0, R3, PT ;  /* 0x000000030000720c */ /* 0x008fc40003f22070 */
[----:B------:R-:W1:Y:S11]  /*1b320*/  LDC.64 R2, c[0x0][0xc60] ;  /* 0x00031800ff027b82 */ /* 0x000e760000000a00 */
[----:B-1----:R-:W3:Y:S01]  /*1b330*/  @P1 ATOMG.E.ADD.STRONG.GPU PT, R3, desc[UR52][R2.64], R5 ;  /* 0x00000005020319a8 */ /* 0x002ee200081ee1f4 */
[----:B------:R-:W1:Y:S02]  /*1b340*/  S2R R4, SR_LTMASK ;  /* 0x0000000000047919 */ /* 0x000e640000003900 */
[----:B-1----:R-:W-:-:S04]  /*1b350*/  LOP3.LUT R4, R4, UR4, RZ, 0xc0, !PT ;  /* 0x0000000404047c12 */ /* 0x002fc8000f8ec0ff */
[----:B0-----:R-:W0:Y:S01]  /*1b360*/  POPC R7, R4 ;  /* 0x0000000400077309 */ /* 0x001e220000000000 */
[----:B---3--:R-:W0:Y:S02]  /*1b370*/  SHFL.IDX PT, R0, R3, R0, 0x1f ;  /* 0x00001f0003007589 */ /* 0x008e2400000e0000 */
[----:B0-----:R-:W-:-:S05]  /*1b380*/  IADD3 R0, R0, UR41, R7 ;  /* 0x0000002900007c10 */ /* 0x001fca000fffe007 */
[----:B------:R3:W-:Y:S02]  /*1b390*/  STL [R1+0x10], R0 ;  /* 0x0000100001007387 */ /* 0x0007e40000100800 */
.L_x_1382:
[----:B------:R-:W-:Y:S05]  /*1b3a0*/  BSYNC B0 ;  /* 0x0000000000007941 */ /* 0x000fea0003800000 */
.L_x_1381:
[----:B------:R-:W-:-:S06]  /*1b3b0*/  UISETP.NE.AND UP0, UPT, UR39, 0x3, UPT ;  /* 0x000000032700788c */ /* 0x000fcc000bf05270 */
[----:B------:R-:W-:-:S13]  /*1b3c0*/  PLOP3.LUT P1, PT, PT, PT, UP0, 0x80, 0x0 ;  /* 0x000000000000781c */ /* 0x000fda0003f2f008 */
[----:B------:R-:W-:Y:S05]  /*1b3d0*/  @!P1 BRA `(.L_x_1383) ;  /* 0x0000000000049947 */ /* 0x000fea0003800000 */
[----:B------:R-:W-:Y:S01]  /*1b3e0*/  BPT.TRAP 0x1 ;  /* 0x000000040000795c */ /* 0x000fe20000300000 */
.L_x_1383:
[----:B------:R-:W4:Y:S01]  /*1b3f0*/  LDL R2, [R1] ;  /* 0x0000000001027983 */ /* 0x000f220000100800 */
[----:B-1-3--:R-:W-:Y:S01]  /*1b400*/  IMAD.U32 R0, RZ, RZ, UR43 ;  /* 0x0000002bff007e24 */ /* 0x00afe2000f8e00ff */
[----:B------:R-:W-:Y:S01]  /*1b410*/  BSSY B0, `(.L_x_1384) ;  /* 0x0000007000007945 */ /* 0x000fe20003800000 */
[----:B------:R-:W-:-:S03]  /*1b420*/  IMAD R3, R19, 0x8, R18 ;  /* 0x0000000813037824 */ /* 0x000fc600078e0212 */
[----:B------:R-:W-:Y:S02]  /*1b430*/  ISETP.NE.AND P2, PT, R0, 0x3, PT ;  /* 0x000000030000780c */ /* 0x000fe40003f45270 */
[----:B----4-:R-:W-:-:S04]  /*1b440*/  LOP3.LUT R0, R2, 0x1, RZ, 0x3c, !PT ;  /* 0x0000000102007812 */ /* 0x010fc800078e3cff */
[----:B------:R-:W-:-:S04]  /*1b450*/  SHF.L.U32 R0, R0, 0x1f, RZ ;  /* 0x0000001f00007819 */ /* 0x000fc800000006ff */
[----:B------:R-:W1:Y:S02]  /*1b460*/  SYNCS.PHASECHK.TRANS64.TRYWAIT P1, [R3+URZ+0x33470], R0 ;  /* 0x03347000030075a7 */ /* 0x000e64000802017f */
[----:B-1----:R-:W-:Y:S05]  /*1b470*/  @!P1 BRA `(.L_x_1385) ;  /* 0x00000024000c9947 */ /* 0x002fea0003800000 */
.L_x_1437:
[----:B------:R-:W-:Y:S05]  /*1b480*/  BSYNC B0 ;  /* 0x0000000000007941 */ /* 0x000fea0003800000 */
.L_x_1384:
[----:B------:R-:W-:Y:S05]  /*1b490*/  @!P2 BRA `(.L_x_1386) ;  /* 0x000000000004a947 */ /* 0x000fea0003800000 */
[----:B------:R-:W-:Y:S01]  /*1b4a0*/  BPT.TRAP 0x1 ;  /* 0x000000040000795c */ /* 0x000fe20000300000 */
.L_x_1386:
[----:B-1----:R-:W3:Y:S02]  /*1b4b0*/  LDL R0, [R1] ;  /* 0x0000000001007983 */ /* 0x002ee40000100800 */
[----:B---3--:R-:W-:-:S04]  /*1b4c0*/  SHF.L.U32 R0, R0, 0x1f, RZ ;  /* 0x0000001f00007819 */ /* 0x008fc800000006ff */
[----:B------:R-:W1:Y:S02]  /*1b4d0*/  SYNCS.PHASECHK.TRANS64.TRYWAIT P1, [R3+URZ+0x33460], R0 ;  /* 0x03346000030075a7 */ /* 0x000e64000802017f */
[----:B-1----:R-:W-:Y:S05]  /*1b4e0*/  @!P1 BRA `(.L_x_1387) ;  /* 0x0000002400049947 */ /* 0x002fea0003800000 */
.L_x_1438:
        /* <DEDUP_REMOVED lines=106> */
.L_x_1388:
[----:B0-----:R-:W3:Y:S01]  /*1bb90*/  LDL.LU R2, [R1] ;  /* 0x0000000001027983 */ /* 0x001ee20000300800 */
        /* <DEDUP_REMOVED lines=8> */
[----:B0-----:R-:W-:-:S04]  /*1bc20*/  SEL R0, RZ, 0x1, P0 ;  /* 0x00000001ff007807 */ /* 0x001fc80000000000 */
[----:B---3--:R-:W-:-:S05]  /*1bc30*/  LOP3.LUT R2, R2, R0, RZ, 0x3c, !PT ;  /* 0x0000000002027212 */ /* 0x008fca00078e3cff */
[----:B------:R0:W-:Y:S02]  /*1bc40*/  STL [R1], R2 ;  /* 0x0000000201007387 */ /* 0x0001e40000100800 */
.L_x_1331:
[----:B------:R-:W-:Y:S05]  /*1bc50*/  BSYNC B7 ;  /* 0x0000000000077941 */ /* 0x000fea0003800000 */
.L_x_1329:
[----:B------:R-:W-:-:S13]  /*1bc60*/  LOP3.LUT P0, RZ, R16, 0x2, RZ, 0xc0, !PT ;  /* 0x0000000210ff7812 */ /* 0x000fda000780c0ff */
[----:B------:R-:W-:Y:S05]  /*1bc70*/  @!P0 BRA `(.L_x_1389) ;  /* 0x0000000000348947 */ /* 0x000fea0003800000 */
[----:B------:R-:W3:Y:S08]  /*1bc80*/  S2UR UR5, SR_CgaCtaId ;  /* 0x00000000000579c3 */ /* 0x000ef00000008800 */
[----:B------:R-:W-:Y:S06]  /*1bc90*/  BAR.SYNC.DEFER_BLOCKING 0x5, 0x180 ;  /* 0x0146000000007b1d */ /* 0x000fec0000010000 */
[----:B------:R-:W-:-:S02]  /*1bca0*/  UMOV UR4, 0x400 ;  /* 0x0000040000047882 */ /* 0x000fc40000000000 */
[----:B---3--:R-:W-:-:S06]  /*1bcb0*/  ULEA UR4, UR5, UR4, 0x18 ;  /* 0x0000000405047291 */ /* 0x008fcc000f8ec03f */
[----:B------:R-:W-:-:S05]  /*1bcc0*/  IMAD.U32 R18, RZ, RZ, UR4 ;  /* 0x00000004ff127e24 */ /* 0x000fca000f8e00ff */
[----:B------:R-:W3:Y:S04]  /*1bcd0*/  LDS.128 R4, [R18+0x334d0] ;  /* 0x0334d00012047984 */ /* 0x000ee80000000c00 */
[----:B---3--:R3:W-:Y:S01]  /*1bce0*/  STL.64 [R1+0x10], R4 ;  /* 0x0000100401007387 */ /* 0x0087e20000100a00 */
[----:B0-----:R-:W-:Y:S02]  /*1bcf0*/  IMAD.MOV.U32 R2, RZ, RZ, R7 ;  /* 0x000000ffff027224 */ /* 0x001fe400078e0007 */
[----:B-1----:R-:W-:-:S03]  /*1bd00*/  IMAD.MOV.U32 R0, RZ, RZ, R6 ;  /* 0x000000ffff007224 */ /* 0x002fc600078e0006 */
[----:B------:R-:W-:Y:S02]  /*1bd10*/  R2UR UR44, R2 ;  /* 0x00000000022c72ca */ /* 0x000fe400000e0000 */
[----:B------:R-:W-:Y:S01]  /*1bd20*/  R2UR UR36, R0 ;  /* 0x00000000002472ca */ /* 0x000fe200000e0000 */
[----:B------:R-:W-:Y:S06]  /*1bd30*/  BAR.ARV 0x4, 0x180 ;  /* 0x0106000000007b1d */ /* 0x000fec0000002000 */
[----:B------:R-:W-:Y:S08]  /*1bd40*/  BRA `(.L_x_1390) ;  /* 0x0000000800d07947 */ /* 0x000ff00003800000 */
.L_x_1389:
[----:B0-----:R-:W0:Y:S01]  /*1bd50*/  S2R R2, SR_TID.X ;  /* 0x0000000000027919 */ /* 0x001e220000002100 */
[----:B------:R-:W-:Y:S01]  /*1bd60*/  ULDC UR4, c[0x0][0xc3c] ;  /* 0x00030f0000047ab9 */ /* 0x000fe20000000800 */
[----:B-1----:R-:W3:Y:S01]  /*1bd70*/  LDL.LU R0, [R1+0x10] ;  /* 0x0000100001007983 */ /* 0x002ee20000300800 */
        /* <DEDUP_REMOVED lines=8> */
[----:B------:R-:W4:Y:S01]  /*1be00*/  @!P1 LDG.E R5, desc[UR52][R2.64] ;  /* 0x0000003402059981 */ /* 0x000f22000c1e1900 */
[C---:B------:R-:W-:Y:S02]  /*1be10*/  ISETP.NE.AND P1, PT, R8.reuse, RZ, PT ;  /* 0x000000ff0800720c */ /* 0x040fe40003f25270 */
[C---:B------:R-:W-:Y:S02]  /*1be20*/  ISETP.GE.U32.AND P2, PT, R8.reuse, 0x2, PT ;  /* 0x000000020800780c */ /* 0x040fe40003f46070 */
[C---:B------:R-:W-:Y:S02]  /*1be30*/  ISETP.GE.U32.AND P3, PT, R8.reuse, 0x4, PT ;  /* 0x000000040800780c */ /* 0x040fe40003f66070 */
[C---:B------:R-:W-:Y:S02]  /*1be40*/  ISETP.GE.U32.AND P4, PT, R8.reuse, 0x8, PT ;  /* 0x000000080800780c */ /* 0x040fe40003f86070 */
[----:B------:R-:W-:Y:S01]  /*1be50*/  ISETP.GE.U32.AND P5, PT, R8, 0x10, PT ;  /* 0x000000100800780c */ /* 0x000fe20003fa6070 */
[----:B---3--:R-:W-:-:S02]  /*1be60*/  IMAD.MOV.U32 R10, RZ, RZ, R0 ;  /* 0x000000ffff0a7224 */ /* 0x008fc400078e0000 */
[----:B----4-:R-:W0:Y:S02]  /*1be70*/  SHFL.UP PT, R0, R5, 0x1, RZ ;  /* 0x0420000005007989 */ /* 0x010e2400000e00ff */
        /* <DEDUP_REMOVED lines=9> */
[----:B------:R-:W1:Y:S02]  /*1bf10*/  SHFL.UP PT, R2, R3, 0x8, RZ ;  /* 0x0500000003027989 */ /* 0x000e6400000e00ff */
[----:B-1----:R-:W-:-:S05]  /*1bf20*/  SEL R2, R2, RZ, P4 ;  /* 0x000000ff02027207 */ /* 0x002fca0002000000 */
[----:B------:R-:W-:-:S05]  /*1bf30*/  IMAD.IADD R6, R3, 0x1, R2 ;  /* 0x0000000103067824 */ /* 0x000fca00078e0202 */
        /* <DEDUP_REMOVED lines=10> */
.L_x_1395:
        /* <DEDUP_REMOVED lines=14> */
.L_x_1394:
[----:B------:R-:W-:Y:S05]  /*1c0c0*/  BSYNC B0 ;  /* 0x0000000000007941 */ /* 0x000fea0003800000 */
.L_x_1393:
        /* <DEDUP_REMOVED lines=21> */
.L_x_1391:
        /* <DEDUP_REMOVED lines=10> */
[----:B------:R0:W3:Y:S01]  /*1c2c0*/  LDG.E R9, desc[UR52][R2.64] ;  /* 0x0000003402097981 */ /* 0x0000e2000c1e1900 */
[----:B------:R-:W-:Y:S01]  /*1c2d0*/  ISETP.NE.AND P0, PT, RZ, UR7, PT ;  /* 0x00000007ff007c0c */ /* 0x000fe2000bf05270 */
[----:B0-----:R-:W-:-:S05]  /*1c2e0*/  IMAD.U32 R2, RZ, RZ, UR6 ;  /* 0x00000006ff027e24 */ /* 0x001fca000f8e00ff */
[----:B------:R0:W3:Y:S02]  /*1c2f0*/  SHFL.IDX PT, R5, R5, R2, 0x1f ;  /* 0x00001f0205057589 */ /* 0x0000e400000e0000 */
[----:B0-----:R-:W-:Y:S02]  /*1c300*/  IMAD.MOV.U32 R2, RZ, RZ, RZ ;  /* 0x000000ffff027224 */ /* 0x001fe400078e00ff */
[----:B---3--:R-:W-:-:S05]  /*1c310*/  IMAD R6, R5, R9, RZ ;  /* 0x0000000905067224 */ /* 0x008fca00078e02ff */
[----:B------:R-:W-:Y:S01]  /*1c320*/  IABS R10, R6 ;  /* 0x00000006000a7213 */ /* 0x000fe20000000000 */
[----:B------:R-:W-:Y:S06]  /*1c330*/  @!P0 BRA `(.L_x_1396) ;  /* 0x00000000000c8947 */ /* 0x000fec0003800000 */
[----:B------:R-:W-:-:S06]  /*1c340*/  UIADD3 UR4, UR6, -0x1, URZ ;  /* 0xffffffff06047890 */ /* 0x000fcc000fffe03f */
[----:B------:R-:W-:-:S06]  /*1c350*/  IMAD.U32 R2, RZ, RZ, UR4 ;  /* 0x00000004ff027e24 */ /* 0x000fcc000f8e00ff */
[----:B------:R0:W1:Y:S02]  /*1c360*/  SHFL.IDX PT, R2, R8, R2, 0x1f ;  /* 0x00001f0208027589 */ /* 0x00006400000e0000 */
.L_x_1396:
[----:B------:R-:W3:Y:S01]  /*1c370*/  I2F.RP R3, R10 ;  /* 0x0000000a00037306 */ /* 0x000ee20000209400 */
[----:B01----:R-:W-:-:S04]  /*1c380*/  IMAD R8, R2, R4, R7 ;  /* 0x0000000402087224 */ /* 0x003fc800078e0207 */
[----:B------:R-:W-:Y:S01]  /*1c390*/  IMAD.IADD R0, R0, 0x1, -R8 ;  /* 0x0000000100007824 */ /* 0x000fe200078e0a08 */
[----:B------:R0:W-:Y:S02]  /*1c3a0*/  STL [R1+0x10], R8 ;  /* 0x0000100801007387 */ /* 0x0001e40000100800 */
[----:B---3--:R-:W1:Y:S02]  /*1c3b0*/  MUFU.RCP R3, R3 ;  /* 0x0000000300037308 */ /* 0x008e640000001000 */
        /* <DEDUP_REMOVED lines=20> */
[----:B------:R-:W-:-:S05]  /*1c500*/  @!P1 LOP3.LUT R2, RZ, R6, RZ, 0x33, !PT ;  /* 0x00000006ff029212 */ /* 0x000fca00078e33ff */
[----:B------:R-:W-:Y:S02]  /*1c510*/  IMAD R7, R9, R2, RZ ;  /* 0x0000000209077224 */ /* 0x000fe400078e02ff */
[----:B------:R-:W-:Y:S02]  /*1c520*/  IMAD.MOV R2, RZ, RZ, -R2 ;  /* 0x000000ffff027224 */ /* 0x000fe400078e0a02 */
[----:B------:R-:W-:Y:S02]  /*1c530*/  IMAD.MOV R3, RZ, RZ, -R7 ;  /* 0x000000ffff037224 */ /* 0x000fe400078e0a07 */
[----:B------:R-:W-:-:S03]  /*1c540*/  IMAD R0, R6, R2, R0 ;  /* 0x0000000206007224 */ /* 0x000fc600078e0200 */
[----:B------:R-:W-:Y:S01]  /*1c550*/  VIADDMNMX R4, R3, R4, R9, PT ;  /* 0x0000000403047246 */ /* 0x000fe20003800109 */
[----:B------:R-:W-:-:S03]  /*1c560*/  IMAD.IADD R7, R0, 0x1, R7 ;  /* 0x0000000100077824 */ /* 0x000fc600078e0207 */
[----:B0-----:R-:W-:-:S04]  /*1c570*/  IABS R8, R4 ;  /* 0x0000000400087213 */ /* 0x001fc80000000000 */
[----:B------:R-:W0:Y:S08]  /*1c580*/  I2F.RP R3, R8 ;  /* 0x0000000800037306 */ /* 0x000e300000209400 */
[----:B0-----:R-:W0:Y:S02]  /*1c590*/  MUFU.RCP R3, R3 ;  /* 0x0000000300037308 */ /* 0x001e240000001000 */
[----:B0-----:R-:W-:-:S06]  /*1c5a0*/  VIADD R3, R3, 0xffffffe ;  /* 0x0ffffffe03037836 */ /* 0x001fcc0000000000 */
[----:B------:R-:W0:Y:S02]  /*1c5b0*/  F2I.FTZ.U32.TRUNC.NTZ R3, R3 ;  /* 0x0000000300037305 */ /* 0x000e24000021f000 */
[----:B0-----:R-:W-:-:S04]  /*1c5c0*/  IMAD.MOV R2, RZ, RZ, -R3 ;  /* 0x000000ffff027224 */ /* 0x001fc800078e0a03 */
[----:B------:R-:W-:Y:S02]  /*1c5d0*/  IMAD R6, R2, R8, RZ ;  /* 0x0000000802067224 */ /* 0x000fe400078e02ff */
[----:B------:R-:W-:-:S04]  /*1c5e0*/  IMAD.MOV.U32 R2, RZ, RZ, RZ ;  /* 0x000000ffff027224 */ /* 0x000fc800078e00ff */
[----:B------:R-:W-:Y:S01]  /*1c5f0*/  IMAD.HI.U32 R2, R3, R6, R2 ;  /* 0x0000000603027227 */ /* 0x000fe200078e0002 */
[----:B------:R-:W-:Y:S02]  /*1c600*/  IABS R3, R0 ;  /* 0x0000000000037213 */ /* 0x000fe40000000000 */
[----:B------:R-:W-:-:S03]  /*1c610*/  IABS R6, R4 ;  /* 0x0000000400067213 */ /* 0x000fc60000000000 */
[----:B------:R-:W-:-:S04]  /*1c620*/  IMAD.HI.U32 R2, R2, R3, RZ ;  /* 0x0000000302027227 */ /* 0x000fc800078e00ff */
[----:B------:R-:W-:-:S04]  /*1c630*/  IMAD.MOV R6, RZ, RZ, -R6 ;  /* 0x000000ffff067224 */ /* 0x000fc800078e0a06 */
        /* <DEDUP_REMOVED lines=10> */
[----:B------:R-:W-:Y:S01]  /*1c6e0*/  @!P1 LOP3.LUT R2, RZ, R4, RZ, 0x33, !PT ;  /* 0x00000004ff029212 */ /* 0x000fe200078e33ff */
[----:B------:R-:W-:-:S04]  /*1c6f0*/  IMAD.MOV R4, RZ, RZ, -R4 ;  /* 0x000000ffff047224 */ /* 0x000fc800078e0a04 */
[----:B------:R-:W-:Y:S01]  /*1c700*/  IMAD R4, R2, R4, R7 ;  /* 0x0000000402047224 */ /* 0x000fe200078e0207 */
[----:B------:R-:W-:-:S04]  /*1c710*/  LOP3.LUT R2, RZ, R2, RZ, 0x33, !PT ;  /* 0x00000002ff027212 */ /* 0x000fc800078e33ff */
[----:B------:R-:W-:Y:S01]  /*1c720*/  R2UR UR36, R4 ;  /* 0x00000000042472ca */ /* 0x000fe200000e0000 */
[----:B------:R-:W-:-:S05]  /*1c730*/  IMAD.IADD R0, R5, 0x1, R2 ;  /* 0x0000000105007824 */ /* 0x000fca00078e0202 */
[----:B------:R0:W-:Y:S01]  /*1c740*/  STL [R1+0x14], R0 ;  /* 0x0000140001007387 */ /* 0x0001e20000100800 */
[----:B------:R-:W-:Y:S08]  /*1c750*/  BRA `(.L_x_1397) ;  /* 0x0000000000107947 */ /* 0x000ff00003800000 */
.L_x_1392:
[----:B------:R1:W-:Y:S01]  /*1c760*/  STL [R1+0x10], R0 ;  /* 0x0000100001007387 */ /* 0x0003e20000100800 */
[----:B------:R-:W-:Y:S01]  /*1c770*/  ULDC UR44, c[0x0][0xc3c] ;  /* 0x00030f00002c7ab9 */ /* 0x000fe20000000800 */
[----:B------:R-:W-:Y:S02]  /*1c780*/  UMOV UR36, URZ ;  /* 0x0000003f00247c82 */ /* 0x000fe40008000000 */
[----:B------:R1:W-:Y:S03]  /*1c790*/  STL [R1+0x14], RZ ;  /* 0x000014ff01007387 */ /* 0x0003e60000100800 */
.L_x_1397:
[----:B------:R-:W3:Y:S04]  /*1c7a0*/  LDL R3, [R1+0x10] ;  /* 0x0000100001037983 */ /* 0x000ee80000100800 */
[----:B------:R-:W4:Y:S01]  /*1c7b0*/  LDL R2, [R1+0x14] ;  /* 0x0000140001027983 */ /* 0x000f220000100800 */
[----:B------:R-:W-:Y:S02]  /*1c7c0*/  IMAD.U32 R6, RZ, RZ, UR36 ;  /* 0x00000024ff067e24 */ /* 0x000fe4000f8e00ff */
[----:B------:R-:W-:Y:S01]  /*1c7d0*/  IMAD.U32 R7, RZ, RZ, UR44 ;  /* 0x0000002cff077e24 */ /* 0x000fe2000f8e00ff */
[----:B01----:R-:W0:Y:S02]  /*1c7e0*/  S2R R0, SR_TID.X ;  /* 0x0000000000007919 */ /* 0x003e240000002100 */
        /* <DEDUP_REMOVED lines=10> */
.L_x_1390:
[----:B------:R-:W-:Y:S02]  /*1c890*/  ULDC UR4, c[0x0][0xc3c] ;  /* 0x00030f0000047ab9 */ /* 0x000fe40000000800 */
[----:B------:R-:W-:-:S06]  /*1c8a0*/  UISETP.GE.AND UP0, UPT, UR44, UR4, UPT ;  /* 0x000000042c00728c */ /* 0x000fcc000bf06270 */
[----:B------:R-:W-:-:S13]  /*1c8b0*/  PLOP3.LUT P0, PT, PT, PT, UP0, 0x80, 0x0 ;  /* 0x000000000000781c */ /* 0x000fda0003f0f008 */
[----:B------:R-:W-:Y:S05]  /*1c8c0*/  @!P0 BRA `(.L_x_1398) ;  /* 0xffffffb000788947 */ /* 0x000fea000383ffff */
.L_x_1319:
[----:B------:R-:W4:Y:S01]  /*1c8d0*/  LDL.LU R0, [R1+0x28] ;  /* 0x0000280001007983 */ /* 0x000f220000300800 */
[----:B------:R-:W-:Y:S01]  /*1c8e0*/  BSSY B0, `(.L_x_1399) ;  /* 0x000000b000007945 */ /* 0x000fe20003800000 */
[----:B0--3--:R-:W0:Y:S01]  /*1c8f0*/  S2R R5, SR_CgaCtaId ;  /* 0x0000000000057919 */ /* 0x009e220000008800 */
[----:B----4-:R-:W-:-:S05]  /*1c900*/  VIADD R0, R0, 0x1 ;  /* 0x0000000100007836 */ /* 0x010fca0000000000 */
        /* <DEDUP_REMOVED lines=8> */
.L_x_1439:
[----:B------:R-:W-:Y:S05]  /*1c990*/  BSYNC B0 ;  /* 0x0000000000007941 */ /* 0x000fea0003800000 */
.L_x_1399:
[----:B------:R-:W-:-:S03]  /*1c9a0*/  UMOV UR4, 0xffffffff ;  /* 0xffffffff00047882 */ /* 0x000fc60000000000 */
[----:B------:R-:W-:Y:S05]  /*1c9b0*/  BRA.DIV UR4, `(.L_x_1401) ;  /* 0x0000000e04f87947 */ /* 0x000fea000b800000 */
[----:B------:R-:W1:Y:S02]  /*1c9c0*/  S2R R2, SR_TID.X ;  /* 0x0000000000027919 */ /* 0x000e640000002100 */
[----:B-1----:R-:W-:-:S04]  /*1c9d0*/  SHF.R.U32.HI R2, RZ, 0x5, R2 ;  /* 0x00000005ff027819 */ /* 0x002fc80000011602 */
[----:B------:R-:W-:-:S05]  /*1c9e0*/  LOP3.LUT R2, R2, 0x3, RZ, 0xc0, !PT ;  /* 0x0000000302027812 */ /* 0x000fca00078ec0ff */
[----:B------:R1:W3:Y:S02]  /*1c9f0*/  SHFL.IDX PT, R14, R2, RZ, 0x1f ;  /* 0x00001fff020e7589 */ /* 0x0002e400000e0000 */
.L_x_1442:
[----:B---3--:R-:W-:Y:S01]  /*1ca00*/  ISETP.NE.AND P0, PT, R14, RZ, PT ;  /* 0x000000ff0e00720c */ /* 0x008fe20003f05270 */
[----:B------:R-:W-:-:S12]  /*1ca10*/  BSSY B0, `(.L_x_1402) ;  /* 0x000002c000007945 */ /* 0x000fd80003800000 */
[----:B------:R-:W-:Y:S05]  /*1ca20*/  @P0 BRA `(.L_x_1403) ;  /* 0x0000000000a80947 */ /* 0x000fea0003800000 */
[----:B------:R-:W-:-:S03]  /*1ca30*/  UMOV UR4, 0xffffffff ;  /* 0xffffffff00047882 */ /* 0x000fc60000000000 */
[----:B------:R-:W-:Y:S05]  /*1ca40*/  BRA.DIV UR4, `(.L_x_1404) ;  /* 0x0000001204087947 */ /* 0x000fea000b800000 */
[----:B------:R-:W-:-:S13]  /*1ca50*/  ELECT P6, URZ, PT ;  /* 0x00000000003f782f */ /* 0x000fda00038c0000 */
.L_x_1445:
[----:B------:R-:W-:Y:S05]  /*1ca60*/  @!P6 BRA `(.L_x_1403) ;  /* 0x000000000098e947 */ /* 0x000fea0003800000 */
[----:B------:R-:W-:-:S06]  /*1ca70*/  ULOP3.LUT UR4, UR38, 0x2, URZ, 0xfc, !UPT ;  /* 0x0000000226047892 */ /* 0x000fcc000f8efc3f */
[----:B-1----:R-:W-:-:S05]  /*1ca80*/  IMAD.U32 R2, RZ, RZ, UR4 ;  /* 0x00000004ff027e24 */ /* 0x002fca000f8e00ff */
[----:B------:R-:W-:-:S13]  /*1ca90*/  ISETP.NE.AND P0, PT, R2, 0x3, PT ;  /* 0x000000030200780c */ /* 0x000fda0003f05270 */
[----:B------:R-:W-:Y:S05]  /*1caa0*/  @!P0 BRA `(.L_x_1405) ;  /* 0x0000000000048947 */ /* 0x000fea0003800000 */
[----:B------:R-:W-:Y:S01]  /*1cab0*/  BPT.TRAP 0x1 ;  /* 0x000000040000795c */ /* 0x000fe20000300000 */
.L_x_1405:
        /* <DEDUP_REMOVED lines=13> */
.L_x_1446:
[----:B------:R-:W1:Y:S02]  /*1cb90*/  SYNCS.PHASECHK.TRANS64.TRYWAIT P1, [R7+URZ], R2 ;  /* 0x00000002070075a7 */ /* 0x000e64000802017f */
[----:B-1----:R-:W-:Y:S05]  /*1cba0*/  @!P1 BRA `(.L_x_1407) ;  /* 0x0000000c00e49947 */ /* 0x002fea0003800000 */
.L_x_1447:
[----:B------:R-:W-:Y:S05]  /*1cbb0*/  @!P0 BRA `(.L_x_1408) ;  /* 0x0000000000048947 */ /* 0x000fea0003800000 */
[----:B------:R-:W-:Y:S01]  /*1cbc0*/  BPT.TRAP 0x1 ;  /* 0x000000040000795c */ /* 0x000fe20000300000 */
.L_x_1408:
[----:B------:R-:W-:-:S04]  /*1cbd0*/  IMAD R4, R19, 0x8, R0 ;  /* 0x0000000813047824 */ /* 0x000fc800078e0200 */
[----:B------:R-:W3:Y:S02]  /*1cbe0*/  SYNCS.PHASECHK.TRANS64.TRYWAIT P1, [R4+URZ+0x33460], R5 ;  /* 0x03346005040075a7 */ /* 0x000ee4000802017f */
[----:B---3--:R-:W-:Y:S05]  /*1cbf0*/  @!P1 BRA `(.L_x_1409) ;  /* 0x0000000c00e49947 */ /* 0x008fea0003800000 */
.L_x_1448:
[----:B------:R-:W-:Y:S05]  /*1cc00*/  @!P0 BRA `(.L_x_1410) ;  /* 0x0000000000048947 */ /* 0x000fea0003800000 */
[----:B------:R-:W-:Y:S01]  /*1cc10*/  BPT.TRAP 0x1 ;  /* 0x000000040000795c */ /* 0x000fe20000300000 */
.L_x_1410:
[----:B------:R-:W-:-:S04]  /*1cc20*/  IMAD R3, R3, 0x8, R0 ;  /* 0x0000000803037824 */ /* 0x000fc800078e0200 */
[----:B------:R-:W4:Y:S02]  /*1cc30*/  SYNCS.PHASECHK.TRANS64.TRYWAIT P1, [R3+URZ+0x33460], R2 ;  /* 0x03346002030075a7 */ /* 0x000f24000802017f */
[----:B----4-:R-:W-:Y:S05]  /*1cc40*/  @!P1 BRA `(.L_x_1411) ;  /* 0x0000000c00e49947 */ /* 0x010fea0003800000 */
.L_x_1449:
[----:B------:R-:W-:Y:S05]  /*1cc50*/  @!P0 BRA `(.L_x_1412) ;  /* 0x0000000000048947 */ /* 0x000fea0003800000 */
[----:B------:R-:W-:Y:S01]  /*1cc60*/  BPT.TRAP 0x1 ;  /* 0x000000040000795c */ /* 0x000fe20000300000 */
.L_x_1412:
[----:B------:R-:W5:Y:S02]  /*1cc70*/  SYNCS.PHASECHK.TRANS64.TRYWAIT P0, [R4+URZ+0x33480], R5 ;  /* 0x03348005040075a7 */ /* 0x000f64000800017f */
[----:B-----5:R-:W-:Y:S05]  /*1cc80*/  @!P0 BRA `(.L_x_1413) ;  /* 0x0000000c00e88947 */ /* 0x020fea0003800000 */
.L_x_1414:
[----:B------:R0:W0:Y:S02]  /*1cc90*/  SYNCS.PHASECHK.TRANS64.TRYWAIT P0, [R3+URZ+0x33480], R2 ;  /* 0x03348002030075a7 */ /* 0x000024000800017f */
[----:B0-----:R-:W-:Y:S05]  /*1cca0*/  @!P0 NANOSLEEP.SYNCS 0x989680 ;  /* 0x009896800000895d */ /* 0x001fea0003900000 */
[----:B------:R-:W0:Y:S02]  /*1ccb0*/  @!P0 SYNCS.PHASECHK.TRANS64 P0, [R3+URZ+0x33480], R2 ;  /* 0x03348002030085a7 */ /* 0x000e24000800007f */
[----:B0-----:R-:W-:Y:S05]  /*1ccc0*/  @!P0 BRA `(.L_x_1414) ;  /* 0xfffffffc00f08947 */ /* 0x001fea000383ffff */
.L_x_1403:
[----:B------:R-:W-:Y:S05]  /*1ccd0*/  BSYNC B0 ;  /* 0x0000000000007941 */ /* 0x000fea0003800000 */
.L_x_1402:
[----:B------:R-:W-:Y:S05]  /*1cce0*/  EXIT ;  /* 0x000000000000794d */ /* 0x000fea0003800000 */
.L_x_1217:
[----:B0-----:R-:W-:-:S04]  /*1ccf0*/  IMAD.U32 R3, RZ, RZ, UR41 ;  /* 0x00000029ff037e24 */ /* 0x001fc8000f8e00ff */
[----:B------:R0:W1:Y:S03]  /*1cd00*/  SYNCS.PHASECHK.TRANS64.TRYWAIT P1, [R3+URZ+0x33400], R0 ;  /* 0x03340000030075a7 */ /* 0x000066000802017f */
[----:B-1----:R-:W-:Y:S05]  /*1cd10*/  @!P1 NANOSLEEP.SYNCS 0x989680 ;  /* 0x009896800000995d */ /* 0x002fea0003900000 */
[----:B------:R-:W1:Y:S02]  /*1cd20*/  @!P1 SYNCS.PHASECHK.TRANS64 P1, [R3+URZ+0x33400], R0 ;  /* 0x03340000030095a7 */ /* 0x000e64000802007f */
[----:B-1----:R-:W-:Y:S05]  /*1cd30*/  @!P1 BRA `(.L_x_1217) ;  /* 0xfffffffc00ec9947 */ /* 0x002fea000383ffff */
[----:B------:R-:W-:Y:S05]  /*1cd40*/  BRA `(.L_x_1415) ;  /* 0xfffffe5000947947 */ /* 0x000fea000383ffff */
.L_x_1221:
[----:B-1----:R1:W2:Y:S02]  /*1cd50*/  SYNCS.PHASECHK.TRANS64.TRYWAIT P1, [R5+URZ+0x33430], R0 ;  /* 0x03343000050075a7 */ /* 0x0022a4000802017f */
[----:B--2---:R-:W-:Y:S05]  /*1cd60*/  @!P1 NANOSLEEP.SYNCS 0x989680 ;  /* 0x009896800000995d */ /* 0x004fea0003900000 */
[----:B------:R-:W2:Y:S02]  /*1cd70*/  @!P1 SYNCS.PHASECHK.TRANS64 P1, [R5+URZ+0x33430], R0 ;  /* 0x03343000050095a7 */ /* 0x000ea4000802007f */
[----:B--2---:R-:W-:Y:S05]  /*1cd80*/  @!P1 BRA `(.L_x_1221) ;  /* 0xfffffffc00f09947 */ /* 0x004fea000383ffff */
[----:B------:R-:W-:Y:S05]  /*1cd90*/  BRA `(.L_x_1220) ;  /* 0xfffffe5000c07947 */ /* 0x000fea000383ffff */
.L_x_1237:
[----:B-1----:R-:W-:-:S04]  /*1cda0*/  IMAD.U32 R8, RZ, RZ, UR6 ;  /* 0x00000006ff087e24 */ /* 0x002fc8000f8e00ff */
[----:B------:R1:W2:Y:S03]  /*1cdb0*/  SYNCS.PHASECHK.TRANS64.TRYWAIT P1, [R8+URZ+0x33430], R7 ;  /* 0x03343007080075a7 */ /* 0x0002a6000802017f */
[----:B--2---:R-:W-:Y:S05]  /*1cdc0*/  @!P1 NANOSLEEP.SYNCS 0x989680 ;  /* 0x009896800000995d */ /* 0x004fea0003900000 */
[----:B------:R-:W2:Y:S02]  /*1cdd0*/  @!P1 SYNCS.PHASECHK.TRANS64 P1, [R8+URZ+0x33430], R7 ;  /* 0x03343007080095a7 */ /* 0x000ea4000802007f */
[----:B--2---:R-:W-:Y:S05]  /*1cde0*/  @!P1 BRA `(.L_x_1237) ;  /* 0xfffffffc00ec9947 */ /* 0x004fea000383ffff */
[----:B------:R-:W-:Y:S05]  /*1cdf0*/  BRA `(.L_x_1234) ;  /* 0xfffffe9400e87947 */ /* 0x000fea000383ffff */
.L_x_1241:
[----:B-1----:R-:W-:-:S04]  /*1ce00*/  IMAD.U32 R8, RZ, RZ, UR6 ;  /* 0x00000006ff087e24 */ /* 0x002fc8000f8e00ff */
[----:B------:R1:W2:Y:S03]  /*1ce10*/  SYNCS.PHASECHK.TRANS64.TRYWAIT P1, [R8+URZ+0x33450], R7 ;  /* 0x03345007080075a7 */ /* 0x0002a6000802017f */
[----:B--2---:R-:W-:Y:S05]  /*1ce20*/  @!P1 NANOSLEEP.SYNCS 0x989680 ;  /* 0x009896800000995d */ /* 0x004fea0003900000 */
[----:B------:R-:W2:Y:S02]  /*1ce30*/  @!P1 SYNCS.PHASECHK.TRANS64 P1, [R8+URZ+0x33450], R7 ;  /* 0x03345007080095a7 */ /* 0x000ea4000802007f */
[----:B--2---:R-:W-:Y:S05]  /*1ce40*/  @!P1 BRA `(.L_x_1241) ;  /* 0xfffffffc00ec9947 */ /* 0x004fea000383ffff */
[----:B------:R-:W-:Y:S05]  /*1ce50*/  BRA `(.L_x_1238) ;  /* 0xfffffea000e47947 */ /* 0x000fea000383ffff */
.L_x_1259:
[----:B-1----:R-:W-:-:S04]  /*1ce60*/  IMAD.U32 R3, RZ, RZ, UR6 ;  /* 0x00000006ff037e24 */ /* 0x002fc8000f8e00ff */
[----:B------:R1:W2:Y:S03]  /*1ce70*/  SYNCS.PHASECHK.TRANS64.TRYWAIT P1, [R3+URZ+0x33430], R0 ;  /* 0x03343000030075a7 */ /* 0x0002a6000802017f */
[----:B--2---:R-:W-:Y:S05]  /*1ce80*/  @!P1 NANOSLEEP.SYNCS 0x989680 ;  /* 0x009896800000995d */ /* 0x004fea0003900000 */
[----:B------:R-:W2:Y:S02]  /*1ce90*/  @!P1 SYNCS.PHASECHK.TRANS64 P1, [R3+URZ+0x33430], R0 ;  /* 0x03343000030095a7 */ /* 0x000ea4000802007f */
[----:B--2---:R-:W-:Y:S05]  /*1cea0*/  @!P1 BRA `(.L_x_1259) ;  /* 0xfffffffc00ec9947 */ /* 0x004fea000383ffff */
[----:B------:R-:W-:Y:S05]  /*1ceb0*/  BRA `(.L_x_1256) ;  /* 0xfffffee4003c7947 */ /* 0x000fea000383ffff */
.L_x_1263:
[----:B-1----:R-:W-:-:S04]  /*1cec0*/  IMAD.U32 R3, RZ, RZ, UR6 ;  /* 0x00000006ff037e24 */ /* 0x002fc8000f8e00ff */
[----:B------:R1:W2:Y:S03]  /*1ced0*/  SYNCS.PHASECHK.TRANS64.TRYWAIT P1, [R3+URZ+0x33450], R0 ;  /* 0x03345000030075a7 */ /* 0x0002a6000802017f */
[----:B--2---:R-:W-:Y:S05]  /*1cee0*/  @!P1 NANOSLEEP.SYNCS 0x989680 ;  /* 0x009896800000995d */ /* 0x004fea0003900000 */
[----:B------:R-:W2:Y:S02]  /*1cef0*/  @!P1 SYNCS.PHASECHK.TRANS64 P1, [R3+URZ+0x33450], R0 ;  /* 0x03345000030095a7 */ /* 0x000ea4000802007f */
[----:B--2---:R-:W-:Y:S05]  /*1cf00*/  @!P1 BRA `(.L_x_1263) ;  /* 0xfffffffc00ec9947 */ /* 0x004fea000383ffff */
[----:B------:R-:W-:Y:S05]  /*1cf10*/  BRA `(.L_x_1260) ;  /* 0xfffffef000447947 */ /* 0x000fea000383ffff */
.L_x_1270:
[----:B-1----:R-:W-:-:S04]  /*1cf20*/  IMAD.U32 R3, RZ, RZ, UR6 ;  /* 0x00000006ff037e24 */ /* 0x002fc8000f8e00ff */
[----:B------:R1:W2:Y:S03]  /*1cf30*/  SYNCS.PHASECHK.TRANS64.TRYWAIT P1, [R3+URZ+0x33430], R0 ;  /* 0x03343000030075a7 */ /* 0x0002a6000802017f */
[----:B--2---:R-:W-:Y:S05]  /*1cf40*/  @!P1 NANOSLEEP.SYNCS 0x989680 ;  /* 0x009896800000995d */ /* 0x004fea0003900000 */
[----:B------:R-:W2:Y:S02]  /*1cf50*/  @!P1 SYNCS.PHASECHK.TRANS64 P1, [R3+URZ+0x33430], R0 ;  /* 0x03343000030095a7 */ /* 0x000ea4000802007f */
[----:B--2---:R-:W-:Y:S05]  /*1cf60*/  @!P1 BRA `(.L_x_1270) ;  /* 0xfffffffc00ec9947 */ /* 0x004fea000383ffff */
[----:B------:R-:W-:Y:S05]  /*1cf70*/  BRA `(.L_x_1267) ;  /* 0xffffff1000dc7947 */ /* 0x000fea000383ffff */
.L_x_1274:
[----:B-1----:R-:W-:-:S04]  /*1cf80*/  IMAD.U32 R3, RZ, RZ, UR6 ;  /* 0x00000006ff037e24 */ /* 0x002fc8000f8e00ff */
[----:B------:R1:W2:Y:S03]  /*1cf90*/  SYNCS.PHASECHK.TRANS64.TRYWAIT P1, [R3+URZ+0x33450], R0 ;  /* 0x03345000030075a7 */ /* 0x0002a6000802017f */
[----:B--2---:R-:W-:Y:S05]  /*1cfa0*/  @!P1 NANOSLEEP.SYNCS 0x989680 ;  /* 0x009896800000995d */ /* 0x004fea0003900000 */
[----:B------:R-:W2:Y:S02]  /*1cfb0*/  @!P1 SYNCS.PHASECHK.TRANS64 P1, [R3+URZ+0x33450], R0 ;  /* 0x03345000030095a7 */ /* 0x000ea4000802007f */
[----:B--2---:R-:W-:Y:S05]  /*1cfc0*/  @!P1 BRA `(.L_x_1274) ;  /* 0xfffffffc00ec9947 */ /* 0x004fea000383ffff */
[----:B------:R-:W-:Y:S05]  /*1cfd0*/  BRA `(.L_x_1271) ;  /* 0xffffff1c00e47947 */ /* 0x000fea000383ffff */
.L_x_1288:
[----:B-1----:R-:W-:-:S04]  /*1cfe0*/  IMAD.U32 R7, RZ, RZ, UR9 ;  /* 0x00000009ff077e24 */ /* 0x002fc8000f8e00ff */
[----:B------:R1:W2:Y:S03]  /*1cff0*/  SYNCS.PHASECHK.TRANS64.TRYWAIT P1, [R7+URZ+0x33450], R4 ;  /* 0x03345004070075a7 */ /* 0x0002a6000802017f */
[----:B--2---:R-:W-:Y:S05]  /*1d000*/  @!P1 NANOSLEEP.SYNCS 0x989680 ;  /* 0x009896800000995d */ /* 0x004fea0003900000 */
[----:B------:R-:W2:Y:S02]  /*1d010*/  @!P1 SYNCS.PHASECHK.TRANS64 P1, [R7+URZ+0x33450], R4 ;  /* 0x03345004070095a7 */ /* 0x000ea4000802007f */
[----:B--2---:R-:W-:Y:S05]  /*1d020*/  @!P1 BRA `(.L_x_1288) ;  /* 0xfffffffc00ec9947 */ /* 0x004fea000383ffff */
[----:B------:R-:W-:Y:S05]  /*1d030*/  BRA `(.L_x_1287) ;  /* 0xffffff5c00647947 */ /* 0x000fea000383ffff */
.L_x_1340:
[----:B------:R-:W-:Y:S02]  /*1d040*/  IMAD.MOV.U32 R13, RZ, RZ, R0 ;  /* 0x000000ffff0d7224 */ /* 0x000fe400078e0000 */
[----:B------:R-:W-:Y:S02]  /*1d050*/  IMAD.MOV.U32 R12, RZ, RZ, RZ ;  /* 0x000000ffff0c7224 */ /* 0x000fe400078e00ff */
[----:B------:R-:W-:Y:S02]  /*1d060*/  IMAD.MOV.U32 R11, RZ, RZ, 0x1f ;  /* 0x0000001fff0b7424 */ /* 0x000fe400078e00ff */
[----:B------:R-:W-:-:S07]  /*1d070*/  IMAD.MOV.U32 R15, RZ, RZ, -0x1 ;  /* 0xffffffffff0f7424 */ /* 0x000fce00078e00ff */
[----:B0-----:R-:W-:Y:S05]  /*1d080*/  WARPSYNC.COLLECTIVE R15, `(.L_x_1416) ;  /* 0x000000000f087348 */ /* 0x001fea0003c00000 */
[----:B------:R1:W2:Y:S02]  /*1d090*/  SHFL.IDX P6, R14, R13, R12, R11 ;  /* 0x0000000c0d0e7389 */ /* 0x0002a400000c000b */
[----:B012---:R-:W-:Y:S01]  /*1d0a0*/  ENDCOLLECTIVE ;  /* 0x000000000000791b */ /* 0x007fe20003800000 */
.L_x_1416:
[----:B------:R-:W-:Y:S05]  /*1d0b0*/  BRA `(.L_x_1417) ;  /* 0xffffffbc00047947 */ /* 0x000fea000383ffff */
.L_x_1342:
[----:B------:R-:W-:Y:S01]  /*1d0c0*/  BSSY B0, `(.L_x_1418) ;  /* 0x0000006000007945 */ /* 0x000fe20003800000 */
[----:B------:R-:W-:-:S07]  /*1d0d0*/  IMAD.MOV.U32 R15, RZ, RZ, -0x1 ;  /* 0xffffffffff0f7424 */ /* 0x000fce00078e00ff */
[----:B0-----:R-:W-:Y:S05]  /*1d0e0*/  WARPSYNC.COLLECTIVE R15, `(.L_x_1419) ;  /* 0x000000000f0c7348 */ /* 0x001fea0003c00000 */
[----:B------:R-:W-:Y:S02]  /*1d0f0*/  ELECT P6, UR62, PT ;  /* 0x00000000003e782f */ /* 0x000fe400038c0000 */
[----:B------:R-:W-:Y:S01]  /*1d100*/  MOV R14, UR62 ;  /* 0x0000003e000e7c02 */ /* 0x000fe20008000f00 */
[----:B0-----:R-:W-:Y:S10]  /*1d110*/  ENDCOLLECTIVE ;  /* 0x000000000000791b */ /* 0x001ff40003800000 */
.L_x_1419:
[----:B------:R-:W-:Y:S05]  /*1d120*/  BSYNC B0 ;  /* 0x0000000000007941 */ /* 0x000fea0003800000 */
.L_x_1418:
[----:B------:R-:W-:Y:S05]  /*1d130*/  BRA `(.L_x_1420) ;  /* 0xffffffbc000c7947 */ /* 0x000fea000383ffff */
.L_x_1344:
[----:B0-----:R0:W1:Y:S02]  /*1d140*/  SYNCS.PHASECHK.TRANS64.TRYWAIT P0, [R4+URZ+0x33480], R3 ;  /* 0x03348003040075a7 */ /* 0x001064000800017f */
[----:B-1----:R-:W-:Y:S05]  /*1d150*/  @!P0 NANOSLEEP.SYNCS 0x989680 ;  /* 0x009896800000895d */ /* 0x002fea0003900000 */
[----:B------:R-:W1:Y:S02]  /*1d160*/  @!P0 SYNCS.PHASECHK.TRANS64 P0, [R4+URZ+0x33480], R3 ;  /* 0x03348003040085a7 */ /* 0x000e64000800007f */
[----:B-1----:R-:W-:Y:S05]  /*1d170*/  @!P0 BRA `(.L_x_1344) ;  /* 0xfffffffc00f08947 */ /* 0x002fea000383ffff */
[----:B------:R-:W-:Y:S05]  /*1d180*/  BRA `(.L_x_1421) ;  /* 0xffffffbc006c7947 */ /* 0x000fea000383ffff */
.L_x_1346:
[----:B-1----:R1:W2:Y:S02]  /*1d190*/  SYNCS.PHASECHK.TRANS64.TRYWAIT P0, [R4+URZ+0x33440], R3 ;  /* 0x03344003040075a7 */ /* 0x0022a4000800017f */
[----:B--2---:R-:W-:Y:S05]  /*1d1a0*/  @!P0 NANOSLEEP.SYNCS 0x989680 ;  /* 0x009896800000895d */ /* 0x004fea0003900000 */
[----:B------:R-:W2:Y:S02]  /*1d1b0*/  @!P0 SYNCS.PHASECHK.TRANS64 P0, [R4+URZ+0x33440], R3 ;  /* 0x03344003040085a7 */ /* 0x000ea4000800007f */
[----:B--2---:R-:W-:Y:S05]  /*1d1c0*/  @!P0 BRA `(.L_x_1346) ;  /* 0xfffffffc00f08947 */ /* 0x004fea000383ffff */
[----:B------:R-:W-:Y:S05]  /*1d1d0*/  BRA `(.L_x_1422) ;  /* 0xffffffbc00f47947 */ /* 0x000fea000383ffff */
.L_x_1350:
[----:B------:R-:W-:Y:S01]  /*1d1e0*/  IMAD.MOV.U32 R7, RZ, RZ, R11 ;  /* 0x000000ffff077224 */ /* 0x000fe200078e000b */
[----:B------:R-:W-:Y:S01]  /*1d1f0*/  LOP3.LUT R6, R6, 0x7f, RZ, 0xc0, !PT ;  /* 0x0000007f06067812 */ /* 0x000fe200078ec0ff */
[----:B------:R-:W-:Y:S02]  /*1d200*/  IMAD.MOV.U32 R13, RZ, RZ, R0 ;  /* 0x000000ffff0d7224 */ /* 0x000fe400078e0000 */
[----:B------:R-:W-:Y:S01]  /*1d210*/  IMAD.MOV.U32 R12, RZ, RZ, RZ ;  /* 0x000000ffff0c7224 */ /* 0x000fe200078e00ff */
[----:B------:R-:W-:Y:S01]  /*1d220*/  SHF.R.U32.HI R3, RZ, 0x2, R6 ;  /* 0x00000002ff037819 */ /* 0x000fe20000011606 */
[----:B------:R-:W-:Y:S02]  /*1d230*/  IMAD.MOV.U32 R11, RZ, RZ, 0x1c1f ;  /* 0x00001c1fff0b7424 */ /* 0x000fe400078e00ff */
[----:B------:R-:W-:Y:S02]  /*1d240*/  IMAD.MOV.U32 R15, RZ, RZ, -0x1 ;  /* 0xffffffffff0f7424 */ /* 0x000fe400078e00ff */
[----:B------:R-:W-:-:S02]  /*1d250*/  IMAD R2, R8, UR42, RZ ;  /* 0x0000002a08027c24 */ /* 0x000fc4000f8e02ff */
[----:B------:R-:W-:-:S07]  /*1d260*/  IMAD.IADD R3, R3, 0x1, R7 ;  /* 0x0000000103037824 */ /* 0x000fce00078e0207 */
[----:B-----5:R-:W-:Y:S05]  /*1d270*/  WARPSYNC.COLLECTIVE R15, `(.L_x_1423) ;  /* 0x000000000f087348 */ /* 0x020fea0003c00000 */
[----:B------:R0:W1:Y:S02]  /*1d280*/  SHFL.IDX P6, R14, R13, R12, R11 ;  /* 0x0000000c0d0e7389 */ /* 0x00006400000c000b */
[----:B01---5:R-:W-:Y:S01]  /*1d290*/  ENDCOLLECTIVE ;  /* 0x000000000000791b */ /* 0x023fe20003800000 */
.L_x_1423:
[----:B------:R-:W-:Y:S01]  /*1d2a0*/  ISETP.GE.AND P4, PT, R3, R2, PT ;  /* 0x000000020300720c */ /* 0x000fe20003f86270 */
[----:B------:R-:W-:Y:S02]  /*1d2b0*/  IMAD.MOV.U32 R13, RZ, RZ, R4 ;  /* 0x000000ffff0d7224 */ /* 0x000fe400078e0004 */
[----:B------:R-:W-:-:S10]  /*1d2c0*/  IMAD.MOV.U32 R5, RZ, RZ, R14 ;  /* 0x000000ffff057224 */ /* 0x000fd400078e000e */
[----:B------:R-:W-:Y:S05]  /*1d2d0*/  WARPSYNC.COLLECTIVE R15, `(.L_x_1424) ;  /* 0x000000000f087348 */ /* 0x000fea0003c00000 */
[----:B------:R0:W1:Y:S02]  /*1d2e0*/  SHFL.IDX P6, R14, R13, R12, R11 ;  /* 0x0000000c0d0e7389 */ /* 0x00006400000c000b */
[----:B01----:R-:W-:Y:S01]  /*1d2f0*/  ENDCOLLECTIVE ;  /* 0x000000000000791b */ /* 0x003fe20003800000 */
.L_x_1424:
[----:B------:R-:W-:Y:S02]  /*1d300*/  IMAD.MOV.U32 R13, RZ, RZ, R0 ;  /* 0x000000ffff0d7224 */ /* 0x000fe400078e0000 */
[----:B------:R-:W-:Y:S02]  /*1d310*/  IMAD.MOV.U32 R12, RZ, RZ, 0x1 ;  /* 0x00000001ff0c7424 */ /* 0x000fe400078e00ff */
[----:B------:R-:W-:-:S07]  /*1d320*/  IMAD.MOV.U32 R6, RZ, RZ, R14 ;  /* 0x000000ffff067224 */ /* 0x000fce00078e000e */
[----:B------:R-:W-:Y:S05]  /*1d330*/  WARPSYNC.COLLECTIVE R15, `(.L_x_1425) ;  /* 0x000000000f087348 */ /* 0x000fea0003c00000 */
[----:B------:R0:W1:Y:S02]  /*1d340*/  SHFL.IDX P6, R14, R13, R12, R11 ;  /* 0x0000000c0d0e7389 */ /* 0x00006400000c000b */
[----:B01----:R-:W-:Y:S01]  /*1d350*/  ENDCOLLECTIVE ;  /* 0x000000000000791b */ /* 0x003fe20003800000 */
.L_x_1425:
        /* <DEDUP_REMOVED lines=16> */
.L_x_1426:
[----:B------:R-:W-:Y:S02]  /*1d460*/  IMAD.MOV.U32 R13, RZ, RZ, R0 ;  /* 0x000000ffff0d7224 */ /* 0x000fe400078e0000 */
[----:B------:R-:W-:Y:S02]  /*1d470*/  IMAD.MOV.U32 R12, RZ, RZ, 0x2 ;  /* 0x00000002ff0c7424 */ /* 0x000fe400078e00ff */
[----:B------:R-:W-:-:S07]  /*1d480*/  IMAD.MOV.U32 R6, RZ, RZ, R14 ;  /* 0x000000ffff067224 */ /* 0x000fce00078e000e */
[----:B------:R-:W-:Y:S05]  /*1d490*/  WARPSYNC.COLLECTIVE R15, `(.L_x_1427) ;  /* 0x000000000f087348 */ /* 0x000fea0003c00000 */
[----:B------:R0:W1:Y:S02]  /*1d4a0*/  SHFL.IDX P6, R14, R13, R12, R11 ;  /* 0x0000000c0d0e7389 */ /* 0x00006400000c000b */
[----:B01----:R-:W-:Y:S01]  /*1d4b0*/  ENDCOLLECTIVE ;  /* 0x000000000000791b */ /* 0x003fe20003800000 */
.L_x_1427:
        /* <DEDUP_REMOVED lines=16> */
.L_x_1428:
[----:B------:R-:W-:Y:S02]  /*1d5c0*/  IMAD.MOV.U32 R13, RZ, RZ, R0 ;  /* 0x000000ffff0d7224 */ /* 0x000fe400078e0000 */
[----:B------:R-:W-:Y:S02]  /*1d5d0*/  IMAD.MOV.U32 R12, RZ, RZ, 0x3 ;  /* 0x00000003ff0c7424 */ /* 0x000fe400078e00ff */
[----:B------:R-:W-:-:S07]  /*1d5e0*/  IMAD.MOV.U32 R6, RZ, RZ, R14 ;  /* 0x000000ffff067224 */ /* 0x000fce00078e000e */
[----:B------:R-:W-:Y:S05]  /*1d5f0*/  WARPSYNC.COLLECTIVE R15, `(.L_x_1429) ;  /* 0x000000000f087348 */ /* 0x000fea0003c00000 */
[----:B------:R0:W1:Y:S02]  /*1d600*/  SHFL.IDX P6, R14, R13, R12, R11 ;  /* 0x0000000c0d0e7389 */ /* 0x00006400000c000b */
[----:B01----:R-:W-:Y:S01]  /*1d610*/  ENDCOLLECTIVE ;  /* 0x000000000000791b */ /* 0x003fe20003800000 */
.L_x_1429:
        /* <DEDUP_REMOVED lines=14> */
.L_x_1430:
[----:B------:R-:W-:Y:S01]  /*1d700*/  IMAD.MOV.U32 R4, RZ, RZ, R14 ;  /* 0x000000ffff047224 */ /* 0x000fe200078e000e */
[----:B------:R-:W-:Y:S06]  /*1d710*/  BRA `(.L_x_1431) ;  /* 0xffffffc4005c7947 */ /* 0x000fec000383ffff */
.L_x_1355:
[----:B-1----:R1:W2:Y:S02]  /*1d720*/  SYNCS.PHASECHK.TRANS64.TRYWAIT P0, [R18+URZ+0x33420], R0 ;  /* 0x03342000120075a7 */ /* 0x0022a4000800017f */
[----:B--2---:R-:W-:Y:S05]  /*1d730*/  @!P0 NANOSLEEP.SYNCS 0x989680 ;  /* 0x009896800000895d */ /* 0x004fea0003900000 */
[----:B------:R-:W2:Y:S02]  /*1d740*/  @!P0 SYNCS.PHASECHK.TRANS64 P0, [R18+URZ+0x33420], R0 ;  /* 0x03342000120085a7 */ /* 0x000ea4000800007f */
[----:B--2---:R-:W-:Y:S05]  /*1d750*/  @!P0 BRA `(.L_x_1355) ;  /* 0xfffffffc00f08947 */ /* 0x004fea000383ffff */
[----:B------:R-:W-:Y:S05]  /*1d760*/  BRA `(.L_x_1432) ;  /* 0xffffffc400cc7947 */ /* 0x000fea000383ffff */
.L_x_1361:
[----:B-1----:R1:W3:Y:S02]  /*1d770*/  SYNCS.PHASECHK.TRANS64.TRYWAIT P0, [R6+URZ+0x33480], R5 ;  /* 0x03348005060075a7 */ /* 0x0022e4000800017f */
[----:B---3--:R-:W-:Y:S05]  /*1d780*/  @!P0 NANOSLEEP.SYNCS 0x989680 ;  /* 0x009896800000895d */ /* 0x008fea0003900000 */
[----:B------:R-:W3:Y:S02]  /*1d790*/  @!P0 SYNCS.PHASECHK.TRANS64 P0, [R6+URZ+0x33480], R5 ;  /* 0x03348005060085a7 */ /* 0x000ee4000800007f */
[----:B---3--:R-:W-:Y:S05]  /*1d7a0*/  @!P0 BRA `(.L_x_1361) ;  /* 0xfffffffc00f08947 */ /* 0x008fea000383ffff */
[----:B------:R-:W-:Y:S05]  /*1d7b0*/  BRA `(.L_x_1433) ;  /* 0xffffffc800807947 */ /* 0x000fea000383ffff */
.L_x_1368:
[----:B0-----:R0:W3:Y:S02]  /*1d7c0*/  SYNCS.PHASECHK.TRANS64.TRYWAIT P0, [R6+URZ+0x33440], R5 ;  /* 0x03344005060075a7 */ /* 0x0010e4000800017f */
[----:B---3--:R-:W-:Y:S05]  /*1d7d0*/  @!P0 NANOSLEEP.SYNCS 0x989680 ;  /* 0x009896800000895d */ /* 0x008fea0003900000 */
[----:B------:R-:W3:Y:S02]  /*1d7e0*/  @!P0 SYNCS.PHASECHK.TRANS64 P0, [R6+URZ+0x33440], R5 ;  /* 0x03344005060085a7 */ /* 0x000ee4000800007f */
[----:B---3--:R-:W-:Y:S05]  /*1d7f0*/  @!P0 BRA `(.L_x_1368) ;  /* 0xfffffffc00f08947 */ /* 0x008fea000383ffff */
[----:B------:R-:W-:Y:S05]  /*1d800*/  BRA `(.L_x_1434) ;  /* 0xffffffcc007c7947 */ /* 0x000fea000383ffff */
.L_x_1376:
[----:B-1----:R1:W3:Y:S02]  /*1d810*/  SYNCS.PHASECHK.TRANS64.TRYWAIT P0, [R3+URZ+0x33470], R4 ;  /* 0x03347004030075a7 */ /* 0x0022e4000800017f */
[----:B---3--:R-:W-:Y:S05]  /*1d820*/  @!P0 NANOSLEEP.SYNCS 0x989680 ;  /* 0x009896800000895d */ /* 0x008fea0003900000 */
[----:B------:R-:W3:Y:S02]  /*1d830*/  @!P0 SYNCS.PHASECHK.TRANS64 P0, [R3+URZ+0x33470], R4 ;  /* 0x03347004030085a7 */ /* 0x000ee4000800007f */
[----:B---3--:R-:W-:Y:S05]  /*1d840*/  @!P0 BRA `(.L_x_1376) ;  /* 0xfffffffc00f08947 */ /* 0x008fea000383ffff */
[----:B------:R-:W-:Y:S05]  /*1d850*/  BRA `(.L_x_1435) ;  /* 0xffffffd000907947 */ /* 0x000fea000383ffff */
.L_x_1378:
[----:B-1----:R1:W3:Y:S02]  /*1d860*/  SYNCS.PHASECHK.TRANS64.TRYWAIT P0, [R3+URZ+0x33460], R4 ;  /* 0x03346004030075a7 */ /* 0x0022e4000800017f */
[----:B---3--:R-:W-:Y:S05]  /*1d870*/  @!P0 NANOSLEEP.SYNCS 0x989680 ;  /* 0x009896800000895d */ /* 0x008fea0003900000 */
[----:B------:R-:W3:Y:S02]  /*1d880*/  @!P0 SYNCS.PHASECHK.TRANS64 P0, [R3+URZ+0x33460], R4 ;  /* 0x03346004030085a7 */ /* 0x000ee4000800007f */
[----:B---3--:R-:W-:Y:S05]  /*1d890*/  @!P0 BRA `(.L_x_1378) ;  /* 0xfffffffc00f08947 */ /* 0x008fea000383ffff */
[----:B------:R-:W-:Y:S05]  /*1d8a0*/  BRA `(.L_x_1436) ;  /* 0xffffffd000987947 */ /* 0x000fea000383ffff */
.L_x_1385:
[----:B-1----:R1:W3:Y:S02]  /*1d8b0*/  SYNCS.PHASECHK.TRANS64.TRYWAIT P1, [R3+URZ+0x33470], R0 ;  /* 0x03347000030075a7 */ /* 0x0022e4000802017f */
[----:B---3--:R-:W-:Y:S05]  /*1d8c0*/  @!P1 NANOSLEEP.SYNCS 0x989680 ;  /* 0x009896800000995d */ /* 0x008fea0003900000 */
[----:B------:R-:W3:Y:S02]  /*1d8d0*/  @!P1 SYNCS.PHASECHK.TRANS64 P1, [R3+URZ+0x33470], R0 ;  /* 0x03347000030095a7 */ /* 0x000ee4000802007f */
[----:B---3--:R-:W-:Y:S05]  /*1d8e0*/  @!P1 BRA `(.L_x_1385) ;  /* 0xfffffffc00f09947 */ /* 0x008fea000383ffff */
[----:B------:R-:W-:Y:S05]  /*1d8f0*/  BRA `(.L_x_1437) ;  /* 0xffffffd800e07947 */ /* 0x000fea000383ffff */
.L_x_1387:
[----:B-1----:R1:W3:Y:S02]  /*1d900*/  SYNCS.PHASECHK.TRANS64.TRYWAIT P1, [R3+URZ+0x33460], R0 ;  /* 0x03346000030075a7 */ /* 0x0022e4000802017f */
[----:B---3--:R-:W-:Y:S05]  /*1d910*/  @!P1 NANOSLEEP.SYNCS 0x989680 ;  /* 0x009896800000995d */ /* 0x008fea0003900000 */
[----:B------:R-:W3:Y:S02]  /*1d920*/  @!P1 SYNCS.PHASECHK.TRANS64 P1, [R3+URZ+0x33460], R0 ;  /* 0x03346000030095a7 */ /* 0x000ee4000802007f */
[----:B---3--:R-:W-:Y:S05]  /*1d930*/  @!P1 BRA `(.L_x_1387) ;  /* 0xfffffffc00f09947 */ /* 0x008fea000383ffff */
[----:B------:R-:W-:Y:S05]  /*1d940*/  BRA `(.L_x_1438) ;  /* 0xffffffd800e87947 */ /* 0x000fea000383ffff */
.L_x_1400:
[----:B0-----:R0:W1:Y:S02]  /*1d950*/  SYNCS.PHASECHK.TRANS64.TRYWAIT P0, [R0+URZ+0x33420], R3 ;  /* 0x03342003000075a7 */ /* 0x001064000800017f */
[----:B-1----:R-:W-:Y:S05]  /*1d960*/  @!P0 NANOSLEEP.SYNCS 0x989680 ;  /* 0x009896800000895d */ /* 0x002fea0003900000 */
[----:B------:R-:W1:Y:S02]  /*1d970*/  @!P0 SYNCS.PHASECHK.TRANS64 P0, [R0+URZ+0x33420], R3 ;  /* 0x03342003000085a7 */ /* 0x000e64000800007f */
[----:B-1----:R-:W-:Y:S05]  /*1d980*/  @!P0 BRA `(.L_x_1400) ;  /* 0xfffffffc00f08947 */ /* 0x002fea000383ffff */
[----:B------:R-:W-:Y:S05]  /*1d990*/  BRA `(.L_x_1439) ;  /* 0xffffffec00fc7947 */ /* 0x000fea000383ffff */
.L_x_1401:
        /* <DEDUP_REMOVED lines=11> */
.L_x_1441:
[----:B------:R-:W-:Y:S05]  /*1da50*/  BSYNC B0 ;  /* 0x0000000000007941 */ /* 0x000fea0003800000 */
.L_x_1440:
[----:B------:R-:W-:Y:S05]  /*1da60*/  BRA `(.L_x_1442) ;  /* 0xffffffec00e47947 */ /* 0x000fea000383ffff */
.L_x_1404:
[----:B------:R-:W-:Y:S01]  /*1da70*/  BSSY B1, `(.L_x_1443) ;  /* 0x0000006000017945 */ /* 0x000fe20003800000 */
[----:B------:R-:W-:-:S07]  /*1da80*/  IMAD.MOV.U32 R15, RZ, RZ, -0x1 ;  /* 0xffffffffff0f7424 */ /* 0x000fce00078e00ff */
[----:B012---:R-:W-:Y:S05]  /*1da90*/  WARPSYNC.COLLECTIVE R15, `(.L_x_1444) ;  /* 0x000000000f0c7348 */ /* 0x007fea0003c00000 */
[----:B------:R-:W-:Y:S02]  /*1daa0*/  ELECT P6, UR62, PT ;  /* 0x00000000003e782f */ /* 0x000fe400038c0000 */
[----:B------:R-:W-:Y:S01]  /*1dab0*/  MOV R14, UR62 ;  /* 0x0000003e000e7c02 */ /* 0x000fe20008000f00 */
[----:B012---:R-:W-:Y:S10]  /*1dac0*/  ENDCOLLECTIVE ;  /* 0x000000000000791b */ /* 0x007ff40003800000 */
.L_x_1444:
[----:B------:R-:W-:Y:S05]  /*1dad0*/  BSYNC B1 ;  /* 0x0000000000017941 */ /* 0x000fea0003800000 */
.L_x_1443:
[----:B------:R-:W-:Y:S05]  /*1dae0*/  BRA `(.L_x_1445) ;  /* 0xffffffec00dc7947 */ /* 0x000fea000383ffff */
.L_x_1406:
[----:B0-----:R0:W1:Y:S02]  /*1daf0*/  SYNCS.PHASECHK.TRANS64.TRYWAIT P1, [R6+URZ], R5 ;  /* 0x00000005060075a7 */ /* 0x001064000802017f */
[----:B-1----:R-:W-:Y:S05]  /*1db00*/  @!P1 NANOSLEEP.SYNCS 0x989680 ;  /* 0x009896800000995d */ /* 0x002fea0003900000 */
[----:B------:R-:W1:Y:S02]  /*1db10*/  @!P1 SYNCS.PHASECHK.TRANS64 P1, [R6+URZ], R5 ;  /* 0x00000005060095a7 */ /* 0x000e64000802007f */
[----:B-1----:R-:W-:Y:S05]  /*1db20*/  @!P1 BRA `(.L_x_1406) ;  /* 0xfffffffc00f09947 */ /* 0x002fea000383ffff */
[----:B------:R-:W-:Y:S05]  /*1db30*/  BRA `(.L_x_1446) ;  /* 0xfffffff000147947 */ /* 0x000fea000383ffff */
.L_x_1407:
[----:B-1----:R1:W3:Y:S02]  /*1db40*/  SYNCS.PHASECHK.TRANS64.TRYWAIT P1, [R7+URZ], R2 ;  /* 0x00000002070075a7 */ /* 0x0022e4000802017f */
[----:B---3--:R-:W-:Y:S05]  /*1db50*/  @!P1 NANOSLEEP.SYNCS 0x989680 ;  /* 0x009896800000995d */ /* 0x008fea0003900000 */
[----:B------:R-:W3:Y:S02]  /*1db60*/  @!P1 SYNCS.PHASECHK.TRANS64 P1, [R7+URZ], R2 ;  /* 0x00000002070095a7 */ /* 0x000ee4000802007f */
[----:B---3--:R-:W-:Y:S05]  /*1db70*/  @!P1 BRA `(.L_x_1407) ;  /* 0xfffffffc00f09947 */ /* 0x008fea000383ffff */
[----:B------:R-:W-:Y:S05]  /*1db80*/  BRA `(.L_x_1447) ;  /* 0xfffffff000087947 */ /* 0x000fea000383ffff */
.L_x_1409:
[----:B---3--:R3:W4:Y:S02]  /*1db90*/  SYNCS.PHASECHK.TRANS64.TRYWAIT P1, [R4+URZ+0x33460], R5 ;  /* 0x03346005040075a7 */ /* 0x008724000802017f */
[----:B----4-:R-:W-:Y:S05]  /*1dba0*/  @!P1 NANOSLEEP.SYNCS 0x989680 ;  /* 0x009896800000995d */ /* 0x010fea0003900000 */
[----:B------:R-:W4:Y:S02]  /*1dbb0*/  @!P1 SYNCS.PHASECHK.TRANS64 P1, [R4+URZ+0x33460], R5 ;  /* 0x03346005040095a7 */ /* 0x000f24000802007f */
[----:B----4-:R-:W-:Y:S05]  /*1dbc0*/  @!P1 BRA `(.L_x_1409) ;  /* 0xfffffffc00f09947 */ /* 0x010fea000383ffff */
[----:B------:R-:W-:Y:S05]  /*1dbd0*/  BRA `(.L_x_1448) ;  /* 0xfffffff000087947 */ /* 0x000fea000383ffff */
.L_x_1411:
[----:B----4-:R4:W0:Y:S02]  /*1dbe0*/  SYNCS.PHASECHK.TRANS64.TRYWAIT P1, [R3+URZ+0x33460], R2 ;  /* 0x03346002030075a7 */ /* 0x010824000802017f */
[----:B0-----:R-:W-:Y:S05]  /*1dbf0*/  @!P1 NANOSLEEP.SYNCS 0x989680 ;  /* 0x009896800000995d */ /* 0x001fea0003900000 */
[----:B------:R-:W0:Y:S02]  /*1dc00*/  @!P1 SYNCS.PHASECHK.TRANS64 P1, [R3+URZ+0x33460], R2 ;  /* 0x03346002030095a7 */ /* 0x000e24000802007f */
[----:B0-----:R-:W-:Y:S05]  /*1dc10*/  @!P1 BRA `(.L_x_1411) ;  /* 0xfffffffc00f09947 */ /* 0x001fea000383ffff */
[----:B------:R-:W-:Y:S05]  /*1dc20*/  BRA `(.L_x_1449) ;  /* 0xfffffff000087947 */ /* 0x000fea000383ffff */
.L_x_1413:
[----:B------:R0:W0:Y:S02]  /*1dc30*/  SYNCS.PHASECHK.TRANS64.TRYWAIT P0, [R4+URZ+0x33480], R5 ;  /* 0x03348005040075a7 */ /* 0x000024000800017f */
[----:B0-----:R-:W-:Y:S05]  /*1dc40*/  @!P0 NANOSLEEP.SYNCS 0x989680 ;  /* 0x009896800000895d */ /* 0x001fea0003900000 */
[----:B------:R-:W0:Y:S02]  /*1dc50*/  @!P0 SYNCS.PHASECHK.TRANS64 P0, [R4+URZ+0x33480], R5 ;  /* 0x03348005040085a7 */ /* 0x000e24000800007f */
[----:B0-----:R-:W-:Y:S05]  /*1dc60*/  @!P0 BRA `(.L_x_1413) ;  /* 0xfffffffc00f08947 */ /* 0x001fea000383ffff */
[----:B------:R-:W-:Y:S05]  /*1dc70*/  BRA `(.L_x_1414) ;  /* 0xfffffff000047947 */ /* 0x000fea000383ffff */
.L_x_1450:
        /* <DEDUP_REMOVED lines=16> */
.L_x_2867:


//--------------------- .text._ZN7cutlass13device_kernelIN5flash11enable_sm90INS1_16FlashAttnFwdSm90INS1_25CollectiveMainloopFwdSm90ILi2EN4cute5tupleIJNS5_1CILi1EEES8_S8_EEENS6_IJNS7_ILi128EEENS7_ILi160EEENS7_ILi192EEEEEELi192ENS_12float_e4m3_tEfNS_4arch4Sm90ELb0ELb1ELb0ELb1ELb0ELb1ELb0ELb1ELb1ELb1ELb0ELb0EEENS1_21CollectiveEpilogueFwdINS6_IJSA_SC_SB_EEES9_NS_10bfloat16_tESG_Li256ELb1ELb1ELb0ELb1EEENS1_36VarlenDynamicPersistentTileSchedulerILi128ELi160ELi256ELi128ELb0ELb1ELb1ELb1ELb0ELb1EEEEEEEEEvNT_6ParamsE --------------------------
	.section	.text._ZN7cutlass13device_kernelIN5flash11enable_sm90INS1_16FlashAttnFwdSm90INS1_25CollectiveMainloopFwdSm90ILi2EN4cute5tupleIJNS5_1CILi1EEES8_S8_EEENS6_IJNS7_ILi128EEENS7_ILi160EEENS7_ILi192EEEEEELi192ENS_12float_e4m3_tEfNS_4arch4Sm90ELb0ELb1ELb0ELb1ELb0ELb1ELb0ELb1ELb1ELb1ELb0ELb0EEENS1_21CollectiveEpilogueFwdINS6_IJSA_SC_SB_EEES9_NS_10bfloat16_tESG_Li256ELb1ELb1ELb0ELb1EEENS1_36VarlenDynamicPersistentTileSchedulerILi128ELi160ELi256ELi128ELb0ELb1ELb1ELb1ELb0ELb1EEEEEEEEEvNT_6ParamsE,"ax",@progbits
	.align	128
.text._ZN7cutlass13device_kernelIN5flash11enable_sm90INS1_16FlashAttnFwdSm90INS1_25CollectiveMainloopFwdSm90ILi2EN4cute5tupleIJNS5_1CILi1EEES8_S8_EEENS6_IJNS7_ILi128EEENS7_ILi160EEENS7_ILi192EEEEEELi192ENS_12float_e4m3_tEfNS_4arch4Sm90ELb0ELb1ELb0ELb1ELb0ELb1ELb0ELb1ELb1ELb1ELb0ELb0EEENS1_21CollectiveEpilogueFwdINS6_IJSA_SC_SB_EEES9_NS_10bfloat16_tESG_Li256ELb1ELb1ELb0ELb1EEENS1_36VarlenDynamicPersistentTileSchedulerILi128ELi160ELi256ELi128ELb0ELb1ELb1ELb1ELb0ELb1EEEEEEEEEvNT_6ParamsE:
        .type           _ZN7cutlass13device_kernelIN5flash11enable_sm90INS1_16FlashAttnFwdSm90INS1_25CollectiveMainloopFwdSm90ILi2EN4cute5tupleIJNS5_1CILi1EEES8_S8_EEENS6_IJNS7_ILi128EEENS7_ILi160EEENS7_ILi192EEEEEELi192ENS_12float_e4m3_tEfNS_4arch4Sm90ELb0ELb1ELb0ELb1ELb0ELb1ELb0ELb1ELb1ELb1ELb0ELb0EEENS1_21CollectiveEpilogueFwdINS6_IJSA_SC_SB_EEES9_NS_10bfloat16_tESG_Li256ELb1ELb1ELb0ELb1EEENS1_36VarlenDynamicPersistentTileSchedulerILi128ELi160ELi256ELi128ELb0ELb1ELb1ELb1ELb0ELb1EEEEEEEEEvNT_6ParamsE,@function
        .size           _ZN7cutlass13device_kernelIN5flash11enable_sm90INS1_16FlashAttnFwdSm90INS1_25CollectiveMainloopFwdSm90ILi2EN4cute5tupleIJNS5_1CILi1EEES8_S8_EEENS6_IJNS7_ILi128EEENS7_ILi160EEENS7_ILi192EEEEEELi192ENS_12float_e4m3_tEfNS_4arch4Sm90ELb0ELb1ELb0ELb1ELb0ELb1ELb0ELb1ELb1ELb1ELb0ELb0EEENS1_21CollectiveEpilogueFwdINS6_IJSA_SC_SB_EEES9_NS_10bfloat16_tESG_Li256ELb1ELb1ELb0ELb1EEENS1_36VarlenDynamicPersistentTileSchedulerILi128ELi160ELi256ELi128ELb0ELb1ELb1ELb1ELb0ELb1EEEEEEEEEvNT_6ParamsE,(.L_x_2868 - _ZN7cutlass13device_kernelIN5flash11enable_sm90INS1_16FlashAttnFwdSm90INS1_25CollectiveMainloopFwdSm90ILi2EN4cute5tupleIJNS5_1CILi1EEES8_S8_EEENS6_IJNS7_ILi128EEENS7_ILi160EEENS7_ILi192EEEEEELi192ENS_12float_e4m3_tEfNS_4arch4Sm90ELb0ELb1ELb0ELb1ELb0ELb1ELb0ELb1ELb1ELb1ELb0ELb0EEENS1_21CollectiveEpilogueFwdINS6_IJSA_SC_SB_EEES9_NS_10bfloat16_tESG_Li256ELb1ELb1ELb0ELb1EEENS1_36VarlenDynamicPersistentTileSchedulerILi128ELi160ELi256ELi128ELb0ELb1ELb1ELb1ELb0ELb1EEEEEEEEEvNT_6ParamsE)
        .other          _ZN7cutlass13device_kernelIN5flash11enable_sm90INS1_16FlashAttnFwdSm90INS1_25CollectiveMainloopFwdSm90ILi2EN4cute5tupleIJNS5_1CILi1EEES8_S8_EEENS6_IJNS7_ILi128EEENS7_ILi160EEENS7_ILi192EEEEEELi192ENS_12float_e4m3_tEfNS_4arch4Sm90ELb0ELb1ELb0ELb1ELb0ELb1ELb0ELb1ELb1ELb1ELb0ELb0EEENS1_21CollectiveEpilogueFwdINS6_IJSA_SC_SB_EEES9_NS_10bfloat16_tESG_Li256ELb1ELb1ELb0ELb1EEENS1_36VarlenDynamicPersistentTileSchedulerILi128ELi160ELi256ELi128ELb0ELb1ELb1ELb1ELb0ELb1EEEEEEEEEvNT_6ParamsE,@"STO_CUDA_ENTRY STV_DEFAULT"
_ZN7cutlass13device_kernelIN5flash11enable_sm90INS1_16FlashAttnFwdSm90INS1_25CollectiveMainloopFwdSm90ILi2EN4cute5tupleIJNS5_1CILi1EEES8_S8_EEENS6_IJNS7_ILi128EEENS7_ILi160EEENS7_ILi192EEEEEELi192ENS_12float_e4m3_tEfNS_4arch4Sm90ELb0ELb1ELb0ELb1ELb0ELb1ELb0ELb1ELb1ELb1ELb0ELb0EEENS1_21CollectiveEpilogueFwdINS6_IJSA_SC_SB_EEES9_NS_10bfloat16_tESG_Li256ELb1ELb1ELb0ELb1EEENS1_36VarlenDynamicPersistentTileSchedulerILi128ELi160ELi256ELi128ELb0ELb1ELb1ELb1ELb0ELb1EEEEEEEEEvNT_6ParamsE:
[----:B------:R-:W0:Y:S02]  /*0000*/  LDC R1, c[0x0][0x28] ;  /* 0x00000a00ff017b82 */ /* 0x000e240000000800 */
[----:B0-----:R-:W-:-:S05]  /*0010*/  VIADD R1, R1, 0xfffffcd0 ;  /* 0xfffffcd001017836 */ /* 0x001fca0000000000 */
[----:B------:R-:W-:Y:S01]  /*0020*/  R2UR UR4, R1 ;  /* 0x00000000010472ca */ /* 0x000fe200000e0000 */
[----:B------:R-:W0:Y:S01]  /*0030*/  S2R R3, SR_TID.X ;  /* 0x0000000000037919 */ /* 0x000e220000002100 */
[----:B------:R-:W-:Y:S01]  /*0040*/  ELECT P0, URZ, PT ;  /* 0x00000000003f782f */ /* 0x000fe20003800000 */
[----:B------:R-:W-:Y:S01]  /*0050*/  BSSY B0, `(.L_x_1451) ;  /* 0x0000018000007945 */ /* 0x000fe20003800000 */
[----:B------:R-:W-:Y:S01]  /*0060*/  ULDC UR51, c[0x0][0x20] ;  /* 0x0000080000337ab9 */ /* 0x000fe20000000800 */
[----:B------:R-:W-:-:S08]  /*0070*/  ULDC UR57, c[0x0][0x24] ;  /* 0x0000090000397ab9 */ /* 0x000fd00000000800 */
[----:B------:R-:W-:-:S04]  /*0080*/  UIADD3 UR51, UP0, UR4, UR51, URZ ;  /* 0x0000003304337290 */ /* 0x000fc8000ff1e03f */
[----:B------:R-:W-:Y:S01]  /*0090*/  UIADD3.X UR57, URZ, UR57, URZ, UP0, !UPT ;  /* 0x000000393f397290 */ /* 0x000fe200087fe43f */
        /* <DEDUP_REMOVED lines=19> */
.L_x_1452:
[----:B------:R-:W-:Y:S05]  /*01d0*/  BSYNC B0 ;  /* 0x0000000000007941 */ /* 0x000fea0003800000 */
.L_x_1451:
        /* <DEDUP_REMOVED lines=41> */
.L_x_1453:
        /* <DEDUP_REMOVED lines=22> */
.L_x_1454:
        /* <DEDUP_REMOVED lines=18> */
.L_x_1455:
        /* <DEDUP_REMOVED lines=22> */
.L_x_1456:
        /* <DEDUP_REMOVED lines=22> */
.L_x_1457:
[----:B------:R-:W-:Y:S01]  /*09b0*/  PLOP3.LUT P0, PT, PT, PT, UP0, 0x80, 0x0 ;  /* 0x000000000000781c */ /* 0x000fe20003f0f008 */
[----:B------:R-:W-:Y:S01]  /*09c0*/  UMOV UR55, 0x1 ;  /* 0x0000000100377882 */ /* 0x000fe20000000000 */
[----:B------:R-:W-:Y:S01]  /*09d0*/  NOP ;  /* 0x0000000000007918 */ /* 0x000fe20000000000 */
[----:B------:R-:W-:Y:S01]  /*09e0*/  USEL UR55, UR55, 0x2, !UP0 ;  /* 0x0000000237377887 */ /* 0x000fe2000c000000 */
[----:B------:R-:W-:Y:S01]  /*09f0*/  ULDC.64 UR46, c[0x0][0x208] ;  /* 0x00008200002e7ab9 */ /* 0x000fe20000000a00 */
[----:B012-4-:R-:W-:Y:S08]  /*0a00*/  BAR.SYNC.DEFER_BLOCKING 0x0 ;  /* 0x0000000000007b1d */ /* 0x017ff00000010000 */
[----:B------:R-:W-:Y:S05]  /*0a10*/  @!P0 BRA `(.L_x_1458) ;  /* 0x0000020000a08947 */ /* 0x000fea0003800000 */
.L_x_1459:
[----:B------:R-:W-:-:S08]  /*0a20*/  NOP ;  /* 0x0000000000007918 */ /* 0x000fd00000000000 */
[----:B------:R-:W0:Y:S02]  /*0a30*/  USETMAXREG.TRY_ALLOC.CTAPOOL UP0, 0xf0 ;  /* 0x000000f0000079c8 */ /* 0x000e240008000600 */
[----:B0-----:R-:W-:-:S13]  /*0a40*/  PLOP3.LUT P0, PT, PT, PT, UP0, 0x80, 0x0 ;  /* 0x000000000000781c */ /* 0x001fda0003f0f008 */
[----:B------:R-:W-:Y:S05]  /*0a50*/  @!P0 BRA `(.L_x_1459) ;  /* 0xfffffffc00f08947 */ /* 0x000fea000383ffff */
[----:B------:R-:W0:Y:S01]  /*0a60*/  S2R R0, SR_TID.X ;  /* 0x0000000000007919 */ /* 0x000e220000002100 */
[----:B------:R-:W1:Y:S01]  /*0a70*/  S2UR UR49, SR_CgaCtaId ;  /* 0x00000000003179c3 */ /* 0x000e620000008800 */
[----:B------:R-:W-:Y:S01]  /*0a80*/  UMOV UR39, 0x400 ;  /* 0x0000040000277882 */ /* 0x000fe20000000000 */
[----:B------:R-:W-:-:S06]  /*0a90*/  LOP3.LUT R2, R2, 0xffffffef, RZ, 0xc0, !PT ;  /* 0xffffffef02027812 */ /* 0x000fcc00078ec0ff */
[----:B------:R-:W-:Y:S06]  /*0aa0*/  BAR.ARV 0x8, 0x180 ;  /* 0x0206000000007b1d */ /* 0x000fec0000002000 */
[----:B------:R-:W-:Y:S01]  /*0ab0*/  ULDC UR4, c[0x0][0xc3c] ;  /* 0x00030f0000047ab9 */ /* 0x000fe20000000800 */
[----:B------:R-:W-:Y:S04]  /*0ac0*/  STL.64 [R1+0x2b8], RZ ;  /* 0x0002b8ff01007387 */ /* 0x000fe80000100a00 */
[----:B------:R-:W-:Y:S01]  /*0ad0*/  STL [R1+0x2c0], RZ ;  /* 0x0002c0ff01007387 */ /* 0x000fe20000100800 */
[----:B-1----:R-:W-:Y:S01]  /*0ae0*/  ULEA UR39, UR49, UR39, 0x18 ;  /* 0x0000002731277291 */ /* 0x002fe2000f8ec03f */
[----:B0-----:R-:W-:-:S04]  /*0af0*/  SHF.R.U32.HI R0, RZ, 0x7, R0 ;  /* 0x00000007ff007819 */ /* 0x001fc80000011600 */
[----:B------:R-:W-:-:S13]  /*0b00*/  ISETP.NE.AND P0, PT, R0, 0x1, PT ;  /* 0x000000010000780c */ /* 0x000fda0003f05270 */
[----:B------:R-:W-:Y:S01]  /*0b10*/  @P0 LOP3.LUT R2, R2, 0x10, RZ, 0xfc, !PT ;  /* 0x0000001002020812 */ /* 0x000fe200078efcff */
[----:B------:R-:W-:Y:S08]  /*0b20*/  @!P0 BAR.ARV 0x9, 0x100 ;  /* 0x0244000000008b1d */ /* 0x000ff00000002000 */
[----:B------:R-:W-:Y:S06]  /*0b30*/  BAR.SYNC.DEFER_BLOCKING 0x5, 0x180 ;  /* 0x0146000000007b1d */ /* 0x000fec0000010000 */
[----:B------:R-:W0:Y:S02]  /*0b40*/  LDS.128 R8, [UR39+0x334d0] ;  /* 0x0334d027ff087984 */ /* 0x000e240008000c00 */
[----:B------:R-:W-:Y:S06]  /*0b50*/  BAR.ARV 0x4, 0x180 ;  /* 0x0106000000007b1d */ /* 0x000fec0000002000 */
[----:B0-----:R-:W-:-:S13]  /*0b60*/  ISETP.GE.AND P0, PT, R11, UR4, PT ;  /* 0x000000040b007c0c */ /* 0x001fda000bf06270 */
[----:B------:R-:W-:Y:S05]  /*0b70*/  @P0 EXIT ;  /* 0x000000000000094d */ /* 0x000fea0003800000 */
[----:B------:R-:W0:Y:S01]  /*0b80*/  S2R R0, SR_TID.X ;  /* 0x0000000000007919 */ /* 0x000e220000002100 */
[----:B------:R-:W-:Y:S01]  /*0b90*/  R2UR UR53, R11 ;  /* 0x000000000b3572ca */ /* 0x000fe200000e0000 */
[----:B------:R-:W-:Y:S01]  /*0ba0*/  UIADD3 UR4, UR39, 0x1e200, URZ ;  /* 0x0001e20027047890 */ /* 0x000fe2000fffe03f */
[----:B------:R-:W-:Y:S01]  /*0bb0*/  R2UR UR5, R9 ;  /* 0x00000000090572ca */ /* 0x000fe200000e0000 */
[----:B------:R-:W-:Y:S01]  /*0bc0*/  UMOV UR58, URZ ;  /* 0x0000003f003a7c82 */ /* 0x000fe20008000000 */
[----:B------:R-:W-:Y:S01]  /*0bd0*/  R2UR UR54, R10 ;  /* 0x000000000a3672ca */ /* 0x000fe200000e0000 */
[----:B------:R-:W-:Y:S01]  /*0be0*/  UMOV UR44, URZ ;  /* 0x0000003f002c7c82 */ /* 0x000fe20008000000 */
[----:B------:R-:W-:Y:S01]  /*0bf0*/  UMOV UR38, URZ ;  /* 0x0000003f00267c82 */ /* 0x000fe20008000000 */
[----:B------:R-:W-:Y:S02]  /*0c00*/  IMAD.U32 R232, RZ, RZ, UR4 ;  /* 0x00000004ffe87e24 */ /* 0x000fe4000f8e00ff */
[----:B0-----:R-:W-:-:S05]  /*0c10*/  VIADD R220, R0, 0xffffff80 ;  /* 0xffffff8000dc7836 */ /* 0x001fca0000000000 */
[----:B------:R-:W-:Y:S02]  /*0c20*/  SHF.R.S32.HI R3, RZ, 0x1f, R220 ;  /* 0x0000001fff037819 */ /* 0x000fe400000114dc */
[-C--:B------:R-:W-:Y:S02]  /*0c30*/  LEA.HI R5, R220, R220.reuse, RZ, 0x1 ;  /* 0x000000dcdc057211 */ /* 0x080fe400078f08ff */
[CC--:B------:R-:W-:Y:S02]  /*0c40*/  LEA.HI R0, R3.reuse, R220.reuse, RZ, 0x5 ;  /* 0x000000dc03007211 */ /* 0x0c0fe400078f28ff */
[----:B------:R-:W-:Y:S02]  /*0c50*/  LEA.HI R6, R3, R220, RZ, 0x4 ;  /* 0x000000dc03067211 */ /* 0x000fe400078f20ff */
[----:B------:R-:W-:Y:S01]  /*0c60*/  SHF.R.S32.HI R16, RZ, 0x1, R5 ;  /* 0x00000001ff107819 */ /* 0x000fe20000011405 */
[----:B------:R-:W-:Y:S01]  /*0c70*/  IMAD.SHL.U32 R0, R0, 0x20, RZ ;  /* 0x0000002000007824 */ /* 0x000fe200078e00ff */
[----:B------:R-:W-:-:S02]  /*0c80*/  LOP3.LUT R7, R6, 0x3fffff0, RZ, 0xc0, !PT ;  /* 0x03fffff006077812 */ /* 0x000fc400078ec0ff */
[C---:B------:R-:W-:Y:S02]  /*0c90*/  LOP3.LUT R227, R5.reuse, 0xfffffffe, RZ, 0xc0, !PT ;  /* 0xfffffffe05e37812 */ /* 0x040fe400078ec0ff */
[----:B------:R-:W-:Y:S01]  /*0ca0*/  LOP3.LUT R0, R0, 0xfffffc00, RZ, 0xc0, !PT ;  /* 0xfffffc0000007812 */ /* 0x000fe200078ec0ff */
[C---:B------:R-:W-:Y:S01]  /*0cb0*/  IMAD.IADD R7, R220.reuse, 0x1, -R7 ;  /* 0x00000001dc077824 */ /* 0x040fe200078e0a07 */
[----:B------:R-:W-:Y:S01]  /*0cc0*/  LEA.HI R4, R5, R16, RZ, 0x1 ;  /* 0x0000001005047211 */ /* 0x000fe200078f08ff */
[----:B------:R-:W-:Y:S01]  /*0cd0*/  IMAD.IADD R227, R220, 0x1, -R227 ;  /* 0x00000001dce37824 */ /* 0x000fe200078e0ae3 */
[----:B------:R-:W-:Y:S01]  /*0ce0*/  SHF.R.S32.HI R8, RZ, 0x4, R6 ;  /* 0x00000004ff087819 */ /* 0x000fe20000011406 */
[----:B------:R-:W-:Y:S01]  /*0cf0*/  IMAD R236, R7, 0x40, R0 ;  /* 0x0000004007ec7824 */ /* 0x000fe200078e0200 */
[----:B------:R-:W-:Y:S02]  /*0d00*/  LEA.HI R0, R3, R220, RZ, 0x2 ;  /* 0x000000dc03007211 */ /* 0x000fe400078f10ff */
[----:B------:R-:W-:-:S02]  /*0d10*/  LOP3.LUT R7, R4, 0x3fffffe, RZ, 0xc0, !PT ;  /* 0x03fffffe04077812 */ /* 0x000fc400078ec0ff */
[--C-:B------:R-:W-:Y:S02]  /*0d20*/  SHF.R.S32.HI R228, RZ, 0x2, R0.reuse ;  /* 0x00000002ffe47819 */ /* 0x100fe40000011400 */
[----:B------:R-:W-:Y:S01]  /*0d30*/  SHF.R.S32.HI R5, RZ, 0x1f, R0 ;  /* 0x0000001fff057819 */ /* 0x000fe20000011400 */
[----:B------:R-:W-:Y:S01]  /*0d40*/  IMAD.IADD R7, R16, 0x1, -R7 ;  /* 0x0000000110077824 */ /* 0x000fe200078e0a07 */
[----:B------:R-:W-:Y:S02]  /*0d50*/  LEA.HI R6, R6, R8, RZ, 0x1 ;  /* 0x0000000806067211 */ /* 0x000fe400078f08ff */
[----:B------:R-:W-:Y:S01]  /*0d60*/  LEA.HI R5, R5, R228, RZ, 0x2 ;  /* 0x000000e405057211 */ /* 0x000fe200078f10ff */
[----:B------:R-:W-:Y:S01]  /*0d70*/  IMAD R225, R8, 0x8, R7 ;  /* 0x0000000808e17824 */ /* 0x000fe200078e0207 */
[----:B------:R-:W-:Y:S02]  /*0d80*/  LOP3.LUT R11, R0, 0xfffffffc, RZ, 0xc0, !PT ;  /* 0xfffffffc000b7812 */ /* 0x000fe400078ec0ff */
[-C--:B------:R-:W-:Y:S01]  /*0d90*/  LEA.HI R0, R3, R220.reuse, RZ, 0x7 ;  /* 0x000000dc03007211 */ /* 0x080fe200078f38ff */
[----:B------:R-:W-:Y:S01]  /*0da0*/  IMAD.SHL.U32 R225, R225, 0x40, RZ ;  /* 0x00000040e1e17824 */ /* 0x000fe200078e00ff */
[----:B------:R-:W-:Y:S01]  /*0db0*/  LOP3.LUT R5, R5, 0xfffffffc, RZ, 0xc0, !PT ;  /* 0xfffffffc05057812 */ /* 0x000fe200078ec0ff */
[----:B------:R-:W-:Y:S01]  /*0dc0*/  IMAD.IADD R11, R220, 0x1, -R11 ;  /* 0x00000001dc0b7824 */ /* 0x000fe200078e0a0b */
[----:B------:R-:W-:Y:S01]  /*0dd0*/  LOP3.LUT R9, R6, 0x1ffffffe, RZ, 0xc0, !PT ;  /* 0x1ffffffe06097812 */ /* 0x000fe200078ec0ff */
[----:B------:R-:W-:Y:S01]  /*0de0*/  IMAD.SHL.U32 R6, R227, 0x8, RZ ;  /* 0x00000008e3067824 */ /* 0x000fe200078e00ff */
[----:B------:R-:W-:Y:S01]  /*0df0*/  LOP3.LUT R233, R0, 0xffffff80, RZ, 0xc0, !PT ;  /* 0xffffff8000e97812 */ /* 0x000fe200078ec0ff */
[----:B------:R-:W-:Y:S01]  /*0e00*/  IMAD.IADD R228, R228, 0x1, -R5 ;  /* 0x00000001e4e47824 */ /* 0x000fe200078e0a05 */
[----:B------:R-:W-:Y:S01]  /*0e10*/  LEA.HI R4, R11, R11, RZ, 0x1 ;  /* 0x0000000b0b047211 */ /* 0x000fe200078f08ff */
[C---:B------:R-:W-:Y:S01]  /*0e20*/  VIADD R5, R6.reuse, 0x20 ;  /* 0x0000002006057836 */ /* 0x040fe20000000000 */
[----:B------:R-:W-:Y:S01]  /*0e30*/  SHF.R.S32.HI R235, RZ, 0x7, R0 ;  /* 0x00000007ffeb7819 */ /* 0x000fe20000011400 */
[----:B------:R-:W-:Y:S01]  /*0e40*/  VIADD R7, R6, 0x40 ;  /* 0x0000004006077836 */ /* 0x000fe20000000000 */
[----:B------:R-:W-:Y:S01]  /*0e50*/  LOP3.LUT R4, R4, 0x1ffffffe, RZ, 0xc0, !PT ;  /* 0x1ffffffe04047812 */ /* 0x000fe200078ec0ff */
[----:B------:R-:W-:Y:S01]  /*0e60*/  IMAD.IADD R233, R220, 0x1, -R233 ;  /* 0x00000001dce97824 */ /* 0x000fe200078e0ae9 */
[----:B------:R-:W-:Y:S01]  /*0e70*/  LEA.HI R0, R0, R235, RZ, 0x1 ;  /* 0x000000eb00007211 */ /* 0x000fe200078f08ff */
[----:B------:R-:W-:Y:S01]  /*0e80*/  IMAD.IADD R9, R8, 0x1, -R9 ;  /* 0x0000000108097824 */ /* 0x000fe200078e0a09 */
[----:B------:R-:W-:Y:S01]  /*0e90*/  LEA.HI R3, R3, R220, RZ, 0x3 ;  /* 0x000000dc03037211 */ /* 0x000fe200078f18ff */
[----:B------:R-:W-:Y:S01]  /*0ea0*/  IMAD.IADD R5, R6, 0x1, R5 ;  /* 0x0000000106057824 */ /* 0x000fe200078e0205 */
[----:B------:R-:W-:Y:S01]  /*0eb0*/  LOP3.LUT R0, R0, 0x3fffffe, RZ, 0xc0, !PT ;  /* 0x03fffffe00007812 */ /* 0x000fe200078ec0ff */
[----:B------:R-:W-:Y:S01]  /*0ec0*/  IMAD.IADD R8, R6, 0x1, R7 ;  /* 0x0000000106087824 */ /* 0x000fe200078e0207 */
[----:B------:R-:W-:Y:S01]  /*0ed0*/  SHF.R.S32.HI R6, RZ, 0x1f, R233 ;  /* 0x0000001fff067819 */ /* 0x000fe200000114e9 */
[----:B------:R-:W-:Y:S01]  /*0ee0*/  IMAD R236, R9, 0x8, R236 ;  /* 0x0000000809ec7824 */ /* 0x000fe200078e02ec */
[----:B------:R-:W-:Y:S01]  /*0ef0*/  SHF.R.S32.HI R10, RZ, 0x1f, R5 ;  /* 0x0000001fff0a7819 */ /* 0x000fe20000011405 */
[----:B------:R-:W-:Y:S01]  /*0f00*/  IMAD.IADD R11, R11, 0x1, -R4 ;  /* 0x000000010b0b7824 */ /* 0x000fe200078e0a04 */
[----:B------:R-:W-:Y:S01]  /*0f10*/  SHF.R.S32.HI R9, RZ, 0x1f, R8 ;  /* 0x0000001fff097819 */ /* 0x000fe20000011408 */
[----:B------:R-:W-:Y:S01]  /*0f20*/  IMAD.SHL.U32 R4, R228, 0x80, RZ ;  /* 0x00000080e4047824 */ /* 0x000fe200078e00ff */
[----:B------:R-:W-:Y:S01]  /*0f30*/  LEA.HI R7, R6, R233, RZ, 0x2 ;  /* 0x000000e906077211 */ /* 0x000fe200078f10ff */
[----:B------:R-:W-:Y:S01]  /*0f40*/  IMAD.IADD R0, R235, 0x1, -R0 ;  /* 0x00000001eb007824 */ /* 0x000fe200078e0a00 */
[----:B------:R-:W-:-:S02]  /*0f50*/  LEA.HI R12, R10, R5, RZ, 0x4 ;  /* 0x000000050a0c7211 */ /* 0x000fc400078f20ff */
[----:B------:R-:W-:Y:S02]  /*0f60*/  LEA.HI R14, R10, R5, RZ, 0x6 ;  /* 0x000000050a0e7211 */ /* 0x000fe400078f30ff */
[CC--:B------:R-:W-:Y:S02]  /*0f70*/  LEA.HI R10, R9.reuse, R8.reuse, RZ, 0x4 ;  /* 0x00000008090a7211 */ /* 0x0c0fe400078f20ff */
[----:B------:R-:W-:Y:S01]  /*0f80*/  LEA.HI R17, R9, R8, RZ, 0x6 ;  /* 0x0000000809117211 */ /* 0x000fe200078f30ff */
[----:B------:R-:W-:Y:S01]  /*0f90*/  IMAD.SHL.U32 R14, R14, 0x80, RZ ;  /* 0x000000800e0e7824 */ /* 0x000fe200078e00ff */
[--C-:B------:R-:W-:Y:S02]  /*0fa0*/  SHF.R.S32.HI R8, RZ, 0x2, R7.reuse ;  /* 0x00000002ff087819 */ /* 0x100fe40000011407 */
[----:B------:R-:W-:Y:S01]  /*0fb0*/  SHF.R.S32.HI R9, RZ, 0x1f, R7 ;  /* 0x0000001fff097819 */ /* 0x000fe20000011407 */
[----:B------:R-:W-:Y:S01]  /*0fc0*/  IMAD.SHL.U32 R17, R17, 0x80, RZ ;  /* 0x0000008011117824 */ /* 0x000fe200078e00ff */
[----:B------:R-:W-:Y:S01]  /*0fd0*/  LOP3.LUT R5, R4, 0x180, RZ, 0xc0, !PT ;  /* 0x0000018004057812 */ /* 0x000fe200078ec0ff */
[----:B------:R-:W-:Y:S01]  /*0fe0*/  IMAD.SHL.U32 R4, R227, 0x10, RZ ;  /* 0x00000010e3047824 */ /* 0x000fe200078e00ff */
[----:B------:R-:W-:-:S02]  /*0ff0*/  LEA.HI R9, R9, R8, RZ, 0x3 ;  /* 0x0000000809097211 */ /* 0x000fc400078f18ff */
[----:B------:R-:W-:Y:S02]  /*1000*/  LEA.HI R6, R6, R233, RZ, 0x5 ;  /* 0x000000e906067211 */ /* 0x000fe400078f28ff */
[----:B------:R-:W-:Y:S02]  /*1010*/  LOP3.LUT R9, R9, 0xfffffff8, RZ, 0xc0, !PT ;  /* 0xfffffff809097812 */ /* 0x000fe400078ec0ff */
[C---:B------:R-:W-:Y:S02]  /*1020*/  LOP3.LUT R13, R5.reuse, 0x30, R4, 0xf8, !PT ;  /* 0x00000030050d7812 */ /* 0x040fe400078ef804 */
[C---:B------:R-:W-:Y:S01]  /*1030*/  LOP3.LUT R15, R5.reuse, 0x30, R12, 0xf8, !PT ;  /* 0x00000030050f7812 */ /* 0x040fe200078ef80c */
[----:B------:R-:W-:Y:S01]  /*1040*/  IMAD.IADD R9, R8, 0x1, -R9 ;  /* 0x0000000108097824 */ /* 0x000fe200078e0a09 */
[----:B------:R-:W-:Y:S02]  /*1050*/  SHF.R.U32.HI R4, RZ, 0x3, R5 ;  /* 0x00000003ff047819 */ /* 0x000fe40000011605 */
[----:B------:R-:W-:-:S02]  /*1060*/  LOP3.LUT R5, R5, 0x30, R10, 0xf8, !PT ;  /* 0x0000003005057812 */ /* 0x000fc400078ef80a */
[----:B------:R-:W-:Y:S02]  /*1070*/  SHF.R.S32.HI R6, RZ, 0x5, R6 ;  /* 0x00000005ff067819 */ /* 0x000fe40000011406 */
[-C--:B------:R-:W-:Y:S02]  /*1080*/  LOP3.LUT R15, R15, R4.reuse, RZ, 0x3c, !PT ;  /* 0x000000040f0f7212 */ /* 0x080fe400078e3cff */
[-C--:B------:R-:W-:Y:S01]  /*1090*/  LOP3.LUT R10, R13, R4.reuse, RZ, 0x3c, !PT ;  /* 0x000000040d0a7212 */ /* 0x080fe200078e3cff */
[----:B------:R-:W-:Y:S01]  /*10a0*/  IMAD R9, R6, 0x10, R9 ;  /* 0x0000001006097824 */ /* 0x000fe200078e0209 */
[----:B------:R-:W-:Y:S02]  /*10b0*/  LOP3.LUT R5, R5, R4, RZ, 0x3c, !PT ;  /* 0x0000000405057212 */ /* 0x000fe400078e3cff */
[----:B------:R-:W-:Y:S01]  /*10c0*/  LOP3.LUT R4, R17, 0xffffe000, RZ, 0xc0, !PT ;  /* 0xffffe00011047812 */ /* 0x000fe200078ec0ff */
[----:B------:R-:W-:Y:S01]  /*10d0*/  IMAD R234, R0, 0x40, R9 ;  /* 0x0000004000ea7824 */ /* 0x000fe200078e0209 */
[----:B------:R-:W-:-:S02]  /*10e0*/  LOP3.LUT R14, R14, 0xffffe000, RZ, 0xc0, !PT ;  /* 0xffffe0000e0e7812 */ /* 0x000fc400078ec0ff */
[-C--:B------:R-:W-:Y:S01]  /*10f0*/  IADD3 R4, R5, R225.reuse, R4 ;  /* 0x000000e105047210 */ /* 0x080fe20007ffe004 */
[----:B------:R-:W-:Y:S01]  /*1100*/  IMAD R22, R11, 0x8, R234 ;  /* 0x000000080b167824 */ /* 0x000fe200078e02ea */
[----:B------:R-:W-:Y:S02]  /*1110*/  IADD3 R14, R15, R225, R14 ;  /* 0x000000e10f0e7210 */ /* 0x000fe40007ffe00e */
[----:B------:R-:W-:Y:S01]  /*1120*/  LOP3.LUT R5, R3, 0xfffffff8, RZ, 0xc0, !PT ;  /* 0xfffffff803057812 */ /* 0x000fe200078ec0ff */
[----:B------:R-:W-:Y:S01]  /*1130*/  VIADD R229, R4, UR39 ;  /* 0x0000002704e57c36 */ /* 0x000fe20008000000 */
[----:B------:R-:W-:Y:S01]  /*1140*/  LOP3.LUT R0, R7, 0x7ffffffc, RZ, 0xc0, !PT ;  /* 0x7ffffffc07007812 */ /* 0x000fe200078ec0ff */
[----:B------:R-:W-:Y:S01]  /*1150*/  VIADD R230, R14, UR39 ;  /* 0x000000270ee67c36 */ /* 0x000fe20008000000 */
[----:B------:R-:W-:Y:S01]  /*1160*/  SHF.R.S32.HI R224, RZ, 0x3, R3 ;  /* 0x00000003ffe07819 */ /* 0x000fe20000011403 */
[----:B------:R-:W-:Y:S01]  /*1170*/  IMAD.IADD R226, R220, 0x1, -R5 ;  /* 0x00000001dce27824 */ /* 0x000fe200078e0a05 */
[----:B------:R-:W-:Y:S01]  /*1180*/  IADD3 R231, R225, UR39, R10 ;  /* 0x00000027e1e77c10 */ /* 0x000fe2000fffe00a */
[----:B------:R-:W-:-:S07]  /*1190*/  IMAD.IADD R23, R233, 0x1, -R0 ;  /* 0x00000001e9177824 */ /* 0x000fce00078e0a00 */
.L_x_1610:
[----:B------:R-:W-:Y:S01]  /*11a0*/  ULDC.64 UR6, c[0x0][0xa28] ;  /* 0x00028a0000067ab9 */ /* 0x000fe20000000a00 */
[----:B------:R-:W-:Y:S01]  /*11b0*/  ULDC.64 UR10, c[0x0][0xa08] ;  /* 0x00028200000a7ab9 */ /* 0x000fe20000000a00 */
[----:B------:R-:W-:Y:S01]  /*11c0*/  UISETP.NE.U32.AND UP0, UPT, UR6, URZ, UPT ;  /* 0x0000003f0600728c */ /* 0x000fe2000bf05070 */
[----:B------:R-:W-:Y:S01]  /*11d0*/  ISETP.NE.U32.AND P0, PT, RZ, UR10, PT ;  /* 0x0000000aff007c0c */ /* 0x000fe2000bf05070 */
[----:B0-----:R-:W-:Y:S02]  /*11e0*/  IMAD.MOV.U32 R0, RZ, RZ, RZ ;  /* 0x000000ffff007224 */ /* 0x001fe400078e00ff */
[----:B------:R-:W-:Y:S01]  /*11f0*/  UISETP.NE.AND.EX UP0, UPT, UR7, URZ, UPT, UP0 ;  /* 0x0000003f0700728c */ /* 0x000fe2000bf05300 */
[----:B------:R-:W-:Y:S01]  /*1200*/  ISETP.NE.AND.EX P0, PT, RZ, UR11, PT, P0 ;  /* 0x0000000bff007c0c */ /* 0x000fe2000bf05300 */
[----:B------:R-:W-:Y:S01]  /*1210*/  IMAD.MOV.U32 R30, RZ, RZ, RZ ;  /* 0x000000ffff1e7224 */ /* 0x000fe200078e00ff */
[----:B------:R-:W-:Y:S02]  /*1220*/  ULDC.64 UR6, c[0x0][0xa18] ;  /* 0x0002860000067ab9 */ /* 0x000fe40000000a00 */
[----:B------:R-:W-:Y:S01]  /*1230*/  UISETP.NE.U32.AND UP1, UPT, UR6, URZ, UPT ;  /* 0x0000003f0600728c */ /* 0x000fe2000bf25070 */
[----:B------:R-:W-:-:S03]  /*1240*/  PLOP3.LUT P1, PT, PT, PT, UP0, 0x80, 0x0 ;  /* 0x000000000000781c */ /* 0x000fc60003f2f008 */
[----:B------:R-:W-:-:S03]  /*1250*/  UISETP.NE.AND.EX UP1, UPT, UR7, URZ, UPT, UP1 ;  /* 0x0000003f0700728c */ /* 0x000fc6000bf25310 */
[----:B------:R-:W-:Y:S02]  /*1260*/  ULDC.64 UR6, c[0x0][0xa08] ;  /* 0x0002820000067ab9 */ /* 0x000fe40000000a00 */
[----:B------:R-:W-:Y:S01]  /*1270*/  UIMAD.WIDE UR8, UR53, 0x4, UR6 ;  /* 0x00000004350878a5 */ /* 0x000fe2000f8e0206 */
[----:B------:R-:W-:Y:S02]  /*1280*/  PLOP3.LUT P3, PT, PT, PT, UP1, 0x80, 0x0 ;  /* 0x000000000000781c */ /* 0x000fe40003f6f018 */
[----:B------:R-:W-:Y:S02]  /*1290*/  @UP0 ULDC.64 UR6, c[0x0][0xa28] ;  /* 0x00028a0000060ab9 */ /* 0x000fe40000000a00 */
[----:B------:R-:W-:Y:S01]  /*12a0*/  @UP0 UIMAD.WIDE UR6, UR53, 0x4, UR6 ;  /* 0x00000004350608a5 */ /* 0x000fe2000f8e0206 */
[----:B-12-4-:R-:W-:Y:S01]  /*12b0*/  IMAD.U32 R6, RZ, RZ, UR8 ;  /* 0x00000008ff067e24 */ /* 0x016fe2000f8e00ff */
[----:B------:R-:W-:Y:S01]  /*12c0*/  ULDC UR4, c[0x0][0x288] ;  /* 0x0000a20000047ab9 */ /* 0x000fe20000000800 */
[----:B------:R-:W-:-:S03]  /*12d0*/  IMAD.U32 R7, RZ, RZ, UR9 ;  /* 0x00000009ff077e24 */ /* 0x000fc6000f8e00ff */
[----:B---3--:R-:W-:Y:S02]  /*12e0*/  IMAD.U32 R4, RZ, RZ, UR6 ;  /* 0x00000006ff047e24 */ /* 0x008fe4000f8e00ff */
[----:B------:R-:W-:Y:S01]  /*12f0*/  IMAD.U32 R5, RZ, RZ, UR7 ;  /* 0x00000007ff057e24 */ /* 0x000fe2000f8e00ff */
[----:B------:R-:W-:Y:S01]  /*1300*/  @UP1 ULDC.64 UR6, c[0x0][0xa18] ;  /* 0x0002860000061ab9 */ /* 0x000fe20000000a00 */
[----:B------:R-:W-:Y:S01]  /*1310*/  IMAD.U32 R18, RZ, RZ, UR4 ;  /* 0x00000004ff127e24 */ /* 0x000fe2000f8e00ff */
[----:B------:R-:W-:Y:S01]  /*1320*/  @UP1 UIMAD.WIDE UR6, UR53, 0x4, UR6 ;  /* 0x00000004350618a5 */ /* 0x000fe2000f8e0206 */
[----:B------:R0:W5:Y:S01]  /*1330*/  @P0 LDG.E R30, desc[UR46][R6.64] ;  /* 0x0000002e061e0981 */ /* 0x000162000c1e1900 */
[----:B------:R-:W-:-:S03]  /*1340*/  ULDC UR4, c[0x0][0x424] ;  /* 0x0001090000047ab9 */ /* 0x000fc60000000800 */
[----:B------:R0:W5:Y:S01]  /*1350*/  @P1 LDG.E R0, desc[UR46][R4.64] ;  /* 0x0000002e04001981 */ /* 0x000162000c1e1900 */
[----:B------:R-:W-:Y:S02]  /*1360*/  IMAD.U32 R8, RZ, RZ, UR6 ;  /* 0x00000006ff087e24 */ /* 0x000fe4000f8e00ff */
        /* <DEDUP_REMOVED lines=11> */
[----:B0-----:R-:W-:-:S12]  /*1420*/  @P3 BRA `(.L_x_1460) ;  /* 0x00000000002c3947 */ /* 0x001fd80003800000 */
        /* <DEDUP_REMOVED lines=11> */
.L_x_1460:
[----:B------:R-:W-:Y:S01]  /*14e0*/  UMOV UR56, UR54 ;  /* 0x0000003600387c82 */ /* 0x000fe20008000000 */
[----:B------:R-:W-:Y:S01]  /*14f0*/  IMAD.U32 R25, RZ, RZ, UR4 ;  /* 0x00000004ff197e24 */ /* 0x000fe2000f8e00ff */
[----:B------:R-:W-:Y:S01]  /*1500*/  UMOV UR61, UR53 ;  /* 0x00000035003d7c82 */ /* 0x000fe20008000000 */
[----:B------:R-:W-:Y:S01]  /*1510*/  ULDC UR41, c[0x0][0x348] ;  /* 0x0000d20000297ab9 */ /* 0x000fe20000000800 */
[----:B------:R-:W-:Y:S05]  /*1520*/  @!P2 BRA `(.L_x_1461) ;  /* 0x000000000018a947 */ /* 0x000fea0003800000 */
[----:B------:R-:W-:Y:S02]  /*1530*/  ULDC.64 UR6, c[0x0][0xa20] ;  /* 0x0002880000067ab9 */ /* 0x000fe40000000a00 */
[----:B------:R-:W-:-:S06]  /*1540*/  UIMAD.WIDE UR6, UR53, 0x4, UR6 ;  /* 0x00000004350678a5 */ /* 0x000fcc000f8e0206 */
[----:B------:R-:W-:Y:S02]  /*1550*/  IMAD.U32 R4, RZ, RZ, UR6 ;  /* 0x00000006ff047e24 */ /* 0x000fe4000f8e00ff */
[----:B------:R-:W-:-:S05]  /*1560*/  IMAD.U32 R5, RZ, RZ, UR7 ;  /* 0x00000007ff057e24 */ /* 0x000fca000f8e00ff */
[----:B------:R0:W5:Y:S01]  /*1570*/  LDG.E R25, desc[UR46][R4.64] ;  /* 0x0000002e04197981 */ /* 0x000162000c1e1900 */
[----:B------:R-:W-:Y:S05]  /*1580*/  BRA `(.L_x_1462) ;  /* 0x0000000000107947 */ /* 0x000fea0003800000 */
.L_x_1461:
[----:B------:R-:W-:Y:S05]  /*1590*/  @!P0 BRA `(.L_x_1462) ;  /* 0x00000000000c8947 */ /* 0x000fea0003800000 */
[----:B------:R-:W2:Y:S04]  /*15a0*/  LDG.E R4, desc[UR46][R6.64] ;  /* 0x0000002e06047981 */ /* 0x000ea8000c1e1900 */
[----:B------:R-:W2:Y:S02]  /*15b0*/  LDG.E R25, desc[UR46][R6.64+0x4] ;  /* 0x0000042e06197981 */ /* 0x000ea4000c1e1900 */
[----:B--2---:R-:W-:-:S07]  /*15c0*/  IMAD.IADD R25, R25, 0x1, -R4 ;  /* 0x0000000119197824 */ /* 0x004fce00078e0a04 */
.L_x_1462:
[----:B------:R-:W-:Y:S01]  /*15d0*/  ULDC.64 UR6, c[0x0][0xa10] ;  /* 0x0002840000067ab9 */ /* 0x000fe20000000a00 */
[----:B------:R-:W1:Y:S01]  /*15e0*/  LDC R3, c[0x0][0x448] ;  /* 0x00011200ff037b82 */ /* 0x000e620000000800 */
[----:B------:R-:W-:-:S04]  /*15f0*/  UISETP.NE.U32.AND UP0, UPT, UR6, URZ, UPT ;  /* 0x0000003f0600728c */ /* 0x000fc8000bf05070 */
[----:B------:R-:W-:Y:S01]  /*1600*/  UISETP.NE.AND.EX UP0, UPT, UR7, URZ, UPT, UP0 ;  /* 0x0000003f0700728c */ /* 0x000fe2000bf05300 */
[----:B------:R-:W2:Y:S02]  /*1610*/  S2R R7, SR_TID.X ;  /* 0x0000000000077919 */ /* 0x000ea40000002100 */
[----:B------:R-:W3:Y:S03]  /*1620*/  S2UR UR4, SR_SWINHI ;  /* 0x00000000000479c3 */ /* 0x000ee60000002f00 */
[----:B------:R-:W-:-:S05]  /*1630*/  PLOP3.LUT P2, PT, PT, PT, UP0, 0x80, 0x0 ;  /* 0x000000000000781c */ /* 0x000fca0003f4f008 */
[----:B------:R-:W-:Y:S01]  /*1640*/  @UP0 ULDC.64 UR6, c[0x0][0xa10] ;  /* 0x0002840000060ab9 */ /* 0x000fe20000000a00 */
[----:B------:R-:W4:Y:S01]  /*1650*/  LDC.64 R20, c[0x0][0x9e0] ;  /* 0x00027800ff147b82 */ /* 0x000f220000000a00 */
[----:B------:R-:W-:-:S06]  /*1660*/  @UP0 UIMAD.WIDE UR6, UR53, 0x4, UR6 ;  /* 0x00000004350608a5 */ /* 0x000fcc000f8e0206 */
[----:B0-----:R-:W-:Y:S02]  /*1670*/  IMAD.U32 R4, RZ, RZ, UR6 ;  /* 0x00000006ff047e24 */ /* 0x001fe4000f8e00ff */
[----:B------:R-:W-:Y:S01]  /*1680*/  IMAD.U32 R5, RZ, RZ, UR7 ;  /* 0x00000007ff057e24 */ /* 0x000fe2000f8e00ff */
[----:B------:R-:W-:-:S04]  /*1690*/  ULDC.64 UR6, c[0x0][0xa30] ;  /* 0x00028c0000067ab9 */ /* 0x000fc80000000a00 */
[----:B------:R-:W4:Y:S04]  /*16a0*/  @P2 LDG.E R6, desc[UR46][R4.64] ;  /* 0x0000002e04062981 */ /* 0x000f28000c1e1900 */
[----:B------:R-:W4:Y:S01]  /*16b0*/  @P2 LDG.E R14, desc[UR46][R4.64+0x4] ;  /* 0x0000042e040e2981 */ /* 0x000f22000c1e1900 */
[----:B------:R-:W-:-:S04]  /*16c0*/  UISETP.NE.U32.AND UP1, UPT, UR6, URZ, UPT ;  /* 0x0000003f0600728c */ /* 0x000fc8000bf25070 */
[----:B------:R-:W-:-:S06]  /*16d0*/  UISETP.NE.AND.EX UP1, UPT, UR7, URZ, UPT, UP1 ;  /* 0x0000003f0700728c */ /* 0x000fcc000bf25310 */
[----:B------:R-:W-:-:S05]  /*16e0*/  PLOP3.LUT P3, PT, PT, PT, UP1, 0x80, 0x0 ;  /* 0x000000000000781c */ /* 0x000fca0003f6f018 */
[----:B------:R-:W-:Y:S02]  /*16f0*/  @UP1 ULDC.64 UR6, c[0x0][0xa30] ;  /* 0x00028c0000061ab9 */ /* 0x000fe40000000a00 */
[----:B------:R-:W-:-:S06]  /*1700*/  @UP1 UIMAD.WIDE UR6, UR53, 0x4, UR6 ;  /* 0x00000004350618a5 */ /* 0x000fcc000f8e0206 */
[----:B------:R-:W-:Y:S02]  /*1710*/  IMAD.U32 R12, RZ, RZ, UR6 ;  /* 0x00000006ff0c7e24 */ /* 0x000fe4000f8e00ff */
[----:B------:R-:W-:-:S05]  /*1720*/  IMAD.U32 R13, RZ, RZ, UR7 ;  /* 0x00000007ff0d7e24 */ /* 0x000fca000f8e00ff */
[----:B------:R0:W4:Y:S01]  /*1730*/  @P3 LDG.E R15, desc[UR46][R12.64] ;  /* 0x0000002e0c0f3981 */ /* 0x000122000c1e1900 */
[----:B-1----:R-:W-:Y:S01]  /*1740*/  ISETP.NE.AND P0, PT, R3, 0x1, PT ;  /* 0x000000010300780c */ /* 0x002fe20003f05270 */
[----:B------:R-:W-:Y:S01]  /*1750*/  UMOV UR36, UR39 ;  /* 0x0000002700247c82 */ /* 0x000fe20008000000 */
[----:B---3--:R-:W-:Y:S01]  /*1760*/  UMOV UR37, UR4 ;  /* 0x0000000400257c82 */ /* 0x008fe20008000000 */
[----:B--2---:R-:W-:Y:S01]  /*1770*/  LOP3.LUT R7, R7, 0x7f, RZ, 0xc0, !PT ;  /* 0x0000007f07077812 */ /* 0x004fe200078ec0ff */
[----:B------:R-:W-:Y:S01]  /*1780*/  UIADD3 UR7, UP1, UR36, 0x33490, URZ ;  /* 0x0003349024077890 */ /* 0x000fe2000ff3e03f */
[----:B------:R-:W-:Y:S01]  /*1790*/  IMAD.MOV.U32 R9, RZ, RZ, 0x100 ;  /* 0x00000100ff097424 */ /* 0x000fe200078e00ff */
[----:B------:R-:W-:Y:S01]  /*17a0*/  UIADD3 UR9, UP2, UR36, 0x334a0, URZ ;  /* 0x000334a024097890 */ /* 0x000fe2000ff5e03f */
[----:B------:R-:W-:Y:S01]  /*17b0*/  ISETP.NE.AND P1, PT, R7, RZ, PT ;  /* 0x000000ff0700720c */ /* 0x000fe20003f25270 */
[----:B------:R-:W-:Y:S01]  /*17c0*/  UIADD3.X UR8, URZ, UR37, URZ, UP1, !UPT ;  /* 0x000000253f087290 */ /* 0x000fe20008ffe43f */
[----:B------:R-:W-:Y:S01]  /*17d0*/  IMAD.U32 R7, RZ, RZ, UR55 ;  /* 0x00000037ff077e24 */ /* 0x000fe2000f8e00ff */
[----:B------:R-:W-:Y:S01]  /*17e0*/  UIADD3.X UR10, URZ, UR37, URZ, UP2, !UPT ;  /* 0x000000253f0a7290 */ /* 0x000fe200097fe43f */
[----:B------:R-:W-:Y:S01]  /*17f0*/  IMAD.MOV.U32 R10, RZ, RZ, 0x1 ;  /* 0x00000001ff0a7424 */ /* 0x000fe200078e00ff */
[----:B------:R-:W-:Y:S01]  /*1800*/  SEL R8, RZ, 0x1, P1 ;  /* 0x00000001ff087807 */ /* 0x000fe20000800000 */
[----:B------:R-:W-:Y:S01]  /*1810*/  IMAD.MOV.U32 R11, RZ, RZ, RZ ;  /* 0x000000ffff0b7224 */ /* 0x000fe200078e00ff */
[----:B------:R-:W1:Y:S01]  /*1820*/  @P0 LDC R3, c[0x0][0x44c] ;  /* 0x00011300ff030b82 */ /* 0x000e620000000800 */
[----:B0-----:R-:W-:Y:S01]  /*1830*/  IMAD.U32 R12, RZ, RZ, UR7 ;  /* 0x00000007ff0c7e24 */ /* 0x001fe2000f8e00ff */
[----:B------:R-:W-:Y:S01]  /*1840*/  USHF.L.U32 UR45, UR5, 0x7, URZ ;  /* 0x00000007052d7899 */ /* 0x000fe2000800063f */
[----:B------:R-:W-:Y:S01]  /*1850*/  IMAD.U32 R13, RZ, RZ, UR8 ;  /* 0x00000008ff0d7e24 */ /* 0x000fe2000f8e00ff */
[----:B------:R-:W-:Y:S01]  /*1860*/  STL.128 [R1+0x20], R8 ;  /* 0x0000200801007387 */ /* 0x000fe20000100c00 */
[----:B------:R-:W-:Y:S01]  /*1870*/  IMAD.U32 R4, RZ, RZ, UR9 ;  /* 0x00000009ff047e24 */ /* 0x000fe2000f8e00ff */
[----:B-----5:R-:W-:Y:S01]  /*1880*/  R2UR UR40, R25 ;  /* 0x00000000192872ca */ /* 0x020fe200000e0000 */
[----:B------:R-:W-:Y:S01]  /*1890*/  IMAD.U32 R5, RZ, RZ, UR10 ;  /* 0x0000000aff057e24 */ /* 0x000fe2000f8e00ff */
[----:B------:R-:W-:Y:S04]  /*18a0*/  STL.64 [R1+0x8], R12 ;  /* 0x0000080c01007387 */ /* 0x000fe80000100a00 */
[----:B------:R-:W-:Y:S04]  /*18b0*/  STL.64 [R1+0x10], R4 ;  /* 0x0000100401007387 */ /* 0x000fe80000100a00 */
[----:B------:R-:W-:Y:S04]  /*18c0*/  STL.64 [R1+0x30], R4 ;  /* 0x0000300401007387 */ /* 0x000fe80000100a00 */
[----:B------:R-:W-:Y:S01]  /*18d0*/  STL.64 [R1], RZ ;  /* 0x000000ff01007387 */ /* 0x000fe20000100a00 */
[----:B----4-:R-:W-:Y:S01]  /*18e0*/  @P2 R2UR UR6, R6 ;  /* 0x00000000060622ca */ /* 0x010fe200000e0000 */
[----:B------:R-:W-:Y:S01]  /*18f0*/  IMAD.MOV.U32 R6, RZ, RZ, 0x7800 ;  /* 0x00007800ff067424 */ /* 0x000fe200078e00ff */
[----:B------:R-:W-:-:S02]  /*1900*/  @P2 R2UR UR4, R14 ;  /* 0x000000000e0422ca */ /* 0x000fc400000e0000 */
[----:B------:R-:W0:Y:S02]  /*1910*/  @P0 LDC R14, c[0x0][0x450] ;  /* 0x00011400ff0e0b82 */ /* 0x000e240000000800 */
[----:B------:R2:W-:Y:S01]  /*1920*/  STL.64 [R1+0x18], R6 ;  /* 0x0000180601007387 */ /* 0x0005e20000100a00 */
[----:B------:R-:W-:-:S08]  /*1930*/  ISETP.GE.AND P2, PT, R21, 0x1, PT ;  /* 0x000000011500780c */ /* 0x000fd00003f46270 */
[----:B------:R-:W-:Y:S01]  /*1940*/  @UP0 UIADD3 UR41, -UR6, UR4, URZ ;  /* 0x0000000406290290 */ /* 0x000fe2000fffe13f */
[----:B--2---:R-:W-:Y:S01]  /*1950*/  IMAD.IADD R6, R25, 0x1, -R0 ;  /* 0x0000000119067824 */ /* 0x004fe200078e0a00 */
[----:B------:R-:W-:-:S04]  /*1960*/  UIADD3 UR4, UR45, 0x7f, URZ ;  /* 0x0000007f2d047890 */ /* 0x000fc8000fffe03f */
[----:B------:R-:W-:Y:S02]  /*1970*/  VIADD R19, R6, UR41 ;  /* 0x0000002906137c36 */ /* 0x000fe40008000000 */
[----:B-1----:R-:W-:-:S03]  /*1980*/  @P0 IMAD.HI.U32 R3, R3, UR4, RZ ;  /* 0x0000000403030c27 */ /* 0x002fc6000f8e00ff */
[C---:B------:R-:W-:Y:S01]  /*1990*/  IADD3 R26, R19.reuse, 0x1, -R18 ;  /* 0x00000001131a7810 */ /* 0x040fe20007ffe812 */
[----:B------:R-:W-:Y:S02]  /*19a0*/  VIADD R0, R19, 0x9f ;  /* 0x0000009f13007836 */ /* 0x000fe40000000000 */
[----:B------:R-:W-:Y:S01]  /*19b0*/  IMAD.U32 R7, RZ, RZ, UR4 ;  /* 0x00000004ff077e24 */ /* 0x000fe2000f8e00ff */
[----:B0-----:R-:W-:Y:S01]  /*19c0*/  @P0 SHF.R.U32.HI R7, RZ, R14, R3 ;  /* 0x0000000eff070219 */ /* 0x001fe20000011603 */
[----:B------:R-:W-:Y:S01]  /*19d0*/  IMAD.HI R0, R0, 0x66666667, RZ ;  /* 0x6666666700007827 */ /* 0x000fe200078e02ff */
[----:B------:R-:W-:-:S03]  /*19e0*/  @P3 R2UR UR40, R15 ;  /* 0x000000000f2832ca */ /* 0x000fc600000e0000 */
[----:B------:R-:W-:Y:S01]  /*19f0*/  IMAD.IADD R7, R26, 0x1, R7 ;  /* 0x000000011a077824 */ /* 0x000fe200078e0207 */
[----:B------:R-:W-:-:S03]  /*1a00*/  SHF.R.U32.HI R3, RZ, 0x1f, R0 ;  /* 0x0000001fff037819 */ /* 0x000fc60000011600 */
[----:B------:R-:W-:Y:S01]  /*1a10*/  IMAD.IADD R20, R7, 0x1, R20 ;  /* 0x0000000107147824 */ /* 0x000fe200078e0214 */
[----:B------:R-:W-:Y:S01]  /*1a20*/  LEA.HI.SX32 R79, R0, R3, 0x1a ;  /* 0x00000003004f7211 */ /* 0x000fe200078fd2ff */
        /* <DEDUP_REMOVED lines=11> */
.L_x_1464:
[----:B------:R-:W-:-:S13]  /*1ae0*/  ISETP.NE.AND P1, PT, R21, 0x1, PT ;  /* 0x000000011500780c */ /* 0x000fda0003f25270 */
[----:B------:R-:W0:Y:S02]  /*1af0*/  @P1 LDC.64 R4, c[0x0][0x9e8] ;  /* 0x00027a00ff041b82 */ /* 0x000e240000000a00 */
[----:B0-----:R-:W-:-:S05]  /*1b00*/  @P1 IMAD.HI.U32 R4, R0, R4, RZ ;  /* 0x0000000400041227 */ /* 0x001fca00078e00ff */
[----:B------:R-:W-:-:S07]  /*1b10*/  @P1 SHF.R.U32.HI R0, RZ, R5, R4 ;  /* 0x00000005ff001219 */ /* 0x000fce0000011604 */
.L_x_1465:
[----:B------:R-:W-:-:S05]  /*1b20*/  IMAD R3, R0, R21, R21 ;  /* 0x0000001500037224 */ /* 0x000fca00078e0215 */
[----:B------:R-:W-:-:S07]  /*1b30*/  VIMNMX R20, R20, R3, PT ;  /* 0x0000000314147248 */ /* 0x000fce0003fe0100 */
.L_x_1463:
[----:B------:R-:W0:Y:S01]  /*1b40*/  @P0 LDC R0, c[0x0][0x44c] ;  /* 0x00011300ff000b82 */ /* 0x000e220000000800 */
[----:B------:R-:W-:Y:S02]  /*1b50*/  IMAD.U32 R3, RZ, RZ, UR45 ;  /* 0x0000002dff037e24 */ /* 0x000fe4000f8e00ff */
[----:B------:R-:W-:-:S05]  /*1b60*/  IMAD.IADD R104, R19, 0x1, -R18 ;  /* 0x0000000113687824 */ /* 0x000fca00078e0a12 */
[----:B------:R-:W1:Y:S08]  /*1b70*/  @P0 LDC R5, c[0x0][0x450] ;  /* 0x00011400ff050b82 */ /* 0x000e700000000800 */
[----:B------:R-:W2:Y:S01]  /*1b80*/  LDC R4, c[0x0][0x9dc] ;  /* 0x00027700ff047b82 */ /* 0x000ea20000000800 */
[----:B0-----:R-:W-:-:S05]  /*1b90*/  @P0 IMAD.HI.U32 R0, R0, UR45, RZ ;  /* 0x0000002d00000c27 */ /* 0x001fca000f8e00ff */
[----:B-1----:R-:W-:-:S05]  /*1ba0*/  @P0 SHF.R.U32.HI R3, RZ, R5, R0 ;  /* 0x00000005ff030219 */ /* 0x002fca0000011600 */
[----:B------:R-:W-:-:S04]  /*1bb0*/  IMAD.IADD R3, R104, 0x1, R3 ;  /* 0x0000000168037824 */ /* 0x000fc800078e0203 */
[----:B--2---:R-:W-:Y:S01]  /*1bc0*/  IMAD.IADD R0, R3, 0x1, -R4 ;  /* 0x0000000103007824 */ /* 0x004fe200078e0a04 */
[----:B------:R-:W-:Y:S06]  /*1bd0*/  @!P2 BRA `(.L_x_1466) ;  /* 0x00000000003ca947 */ /* 0x000fec0003800000 */
        /* <DEDUP_REMOVED lines=9> */
.L_x_1467:
[----:B------:R-:W-:-:S13]  /*1c70*/  ISETP.NE.AND P0, PT, R21, 0x1, PT ;  /* 0x000000011500780c */ /* 0x000fda0003f05270 */
[----:B------:R-:W0:Y:S02]  /*1c80*/  @P0 LDC.64 R4, c[0x0][0x9e8] ;  /* 0x00027a00ff040b82 */ /* 0x000e240000000a00 */
[----:B0-----:R-:W-:-:S05]  /*1c90*/  @P0 IMAD.HI.U32 R4, R3, R4, RZ ;  /* 0x0000000403040227 */ /* 0x001fca00078e00ff */
[----:B------:R-:W-:-:S07]  /*1ca0*/  @P0 SHF.R.U32.HI R3, RZ, R5, R4 ;  /* 0x00000005ff030219 */ /* 0x000fce0000011604 */
.L_x_1468:
[----:B------:R-:W-:-:S05]  /*1cb0*/  IMAD R3, R3, R21, RZ ;  /* 0x0000001503037224 */ /* 0x000fca00078e02ff */
[----:B------:R-:W-:-:S07]  /*1cc0*/  VIMNMX R0, R0, R3, !PT ;  /* 0x0000000300007248 */ /* 0x000fce0007fe0100 */
.L_x_1466:
[----:B------:R-:W-:Y:S01]  /*1cd0*/  VIADD R20, R20, 0x9f ;  /* 0x0000009f14147836 */ /* 0x000fe20000000000 */
[----:B------:R-:W-:Y:S01]  /*1ce0*/  PLOP3.LUT P0, PT, PT, PT, PT, 0x80, 0x0 ;  /* 0x000000000000781c */ /* 0x000fe20003f0f070 */
[----:B------:R-:W-:-:S04]  /*1cf0*/  IMAD.HI R0, R0, 0x66666667, RZ ;  /* 0x6666666700007827 */ /* 0x000fc800078e02ff */
[----:B------:R-:W-:Y:S01]  /*1d00*/  IMAD.HI R20, R20, 0x66666667, RZ ;  /* 0x6666666714147827 */ /* 0x000fe200078e02ff */
[----:B------:R-:W-:-:S03]  /*1d10*/  SHF.R.U32.HI R5, RZ, 0x1f, R0 ;  /* 0x0000001fff057819 */ /* 0x000fc60000011600 */
[----:B------:R-:W-:Y:S01]  /*1d20*/  IMAD.SHL.U32 R42, R228, 0x80, RZ ;  /* 0x00000080e42a7824 */ /* 0x000fe200078e00ff */
[----:B------:R-:W-:Y:S01]  /*1d30*/  SHF.R.U32.HI R3, RZ, 0x1f, R20 ;  /* 0x0000001fff037819 */ /* 0x000fe20000011614 */
[C---:B------:R-:W-:Y:S01]  /*1d40*/  IMAD.SHL.U32 R24, R227.reuse, 0x8, RZ ;  /* 0x00000008e3187824 */ /* 0x040fe200078e00ff */
[----:B------:R-:W-:Y:S01]  /*1d50*/  LEA.HI.SX32 R5, R0, R5, 0x1a ;  /* 0x0000000500057211 */ /* 0x000fe200078fd2ff */
[----:B------:R-:W-:Y:S01]  /*1d60*/  IMAD.SHL.U32 R17, R227, 0x10, RZ ;  /* 0x00000010e3117824 */ /* 0x000fe200078e00ff */
[----:B------:R-:W-:Y:S01]  /*1d70*/  LEA.HI.SX32 R20, R20, R3, 0x1a ;  /* 0x0000000314147211 */ /* 0x000fe200078fd2ff */
[C---:B------:R-:W-:Y:S01]  /*1d80*/  VIADD R77, R24.reuse, 0x20 ;  /* 0x00000020184d7836 */ /* 0x040fe20000000000 */
[----:B------:R-:W-:Y:S01]  /*1d90*/  VIMNMX R5, RZ, R5, !PT ;  /* 0x00000005ff057248 */ /* 0x000fe20007fe0100 */
[C---:B------:R-:W-:Y:S01]  /*1da0*/  VIADD R43, R24.reuse, 0x40 ;  /* 0x00000040182b7836 */ /* 0x040fe20000000000 */
[----:B------:R-:W-:Y:S01]  /*1db0*/  VIMNMX R3, R79, R20, PT ;  /* 0x000000144f037248 */ /* 0x000fe20003fe0100 */
[----:B------:R-:W-:Y:S01]  /*1dc0*/  VIADD R76, R24, 0x50 ;  /* 0x00000050184c7836 */ /* 0x000fe20000000000 */
[----:B------:R-:W-:Y:S01]  /*1dd0*/  LOP3.LUT R42, R42, 0x180, RZ, 0xc0, !PT ;  /* 0x000001802a2a7812 */ /* 0x000fe200078ec0ff */
[----:B------:R-:W-:-:S02]  /*1de0*/  IMAD R5, R5, 0xa0, -R6 ;  /* 0x000000a005057824 */ /* 0x000fc400078e0a06 */
[----:B------:R-:W-:Y:S01]  /*1df0*/  IMAD R3, R3, 0xa0, -R6 ;  /* 0x000000a003037824 */ /* 0x000fe200078e0a06 */
[----:B------:R-:W-:Y:S01]  /*1e00*/  SHF.R.U32.HI R39, RZ, 0x3, R42 ;  /* 0x00000003ff277819 */ /* 0x000fe2000001162a */
[C---:B------:R-:W-:Y:S01]  /*1e10*/  IMAD.IADD R78, R24.reuse, 0x1, R77 ;  /* 0x00000001184e7824 */ /* 0x040fe200078e024d */
[----:B------:R-:W-:Y:S01]  /*1e20*/  VIMNMX R5, RZ, R5, !PT ;  /* 0x00000005ff057248 */ /* 0x000fe20007fe0100 */
[----:B------:R-:W-:Y:S01]  /*1e30*/  IMAD.IADD R96, R24, 0x1, R43 ;  /* 0x0000000118607824 */ /* 0x000fe200078e022b */
[----:B------:R-:W-:-:S04]  /*1e40*/  VIMNMX R0, R3, UR41, PT ;  /* 0x0000002903007c48 */ /* 0x000fc8000bfe0100 */
[----:B------:R-:W-:Y:S01]  /*1e50*/  ISETP.GT.AND P1, PT, R0, R5, PT ;  /* 0x000000050000720c */ /* 0x000fe20003f24270 */
[----:B------:R-:W-:-:S05]  /*1e60*/  IMAD.WIDE.U32 R4, R5, -0x33333333, RZ ;  /* 0xcccccccd05047825 */ /* 0x000fca00078e00ff */
[----:B------:R-:W-:-:S05]  /*1e70*/  SHF.R.U32.HI R97, RZ, 0x7, R5 ;  /* 0x00000007ff617819 */ /* 0x000fca0000011605 */
[----:B------:R-:W-:Y:S02]  /*1e80*/  IMAD.MOV.U32 R98, RZ, RZ, R97 ;  /* 0x000000ffff627224 */ /* 0x000fe400078e0061 */
[----:B------:R-:W-:-:S04]  /*1e90*/  @P1 VIADD R0, R0, 0x9f ;  /* 0x0000009f00001836 */ /* 0x000fc80000000000 */
[----:B------:R-:W-:-:S05]  /*1ea0*/  @P1 IMAD.HI R0, R0, 0x66666667, RZ ;  /* 0x6666666700001827 */ /* 0x000fca00078e02ff */
[----:B------:R-:W-:-:S04]  /*1eb0*/  @P1 SHF.R.U32.HI R3, RZ, 0x1f, R0 ;  /* 0x0000001fff031819 */ /* 0x000fc80000011600 */
[----:B------:R-:W-:-:S04]  /*1ec0*/  @P1 LEA.HI.SX32 R98, R0, R3, 0x1a ;  /* 0x0000000300621211 */ /* 0x000fc800078fd2ff */
[----:B------:R-:W-:-:S13]  /*1ed0*/  ISETP.GT.AND P1, PT, R98, R97, PT ;  /* 0x000000616200720c */ /* 0x000fda0003f24270 */
[----:B------:R-:W-:Y:S05]  /*1ee0*/  @!P1 BRA `(.L_x_1469) ;  /* 0x0000002000d89947 */ /* 0x000fea0003800000 */
[----:B------:R-:W-:Y:S01]  /*1ef0*/  UIADD3 UR4, UR39, 0x24200, URZ ;  /* 0x0002420027047890 */ /* 0x000fe2000fffe03f */
[----:B------:R-:W-:-:S03]  /*1f00*/  ULDC UR42, c[0x0][0x2f4] ;  /* 0x0000bd00002a7ab9 */ /* 0x000fc60000000800 */
[----:B------:R-:W-:-:S06]  /*1f10*/  ULOP3.LUT UP0, URZ, UR4, 0x1bf, URZ, 0xc0, !UPT ;  /* 0x000001bf043f7892 */ /* 0x000fcc000f80c03f */
[----:B------:R-:W-:-:S13]  /*1f20*/  PLOP3.LUT P0, PT, PT, PT, UP0, 0x80, 0x0 ;  /* 0x000000000000781c */ /* 0x000fda0003f0f008 */
        /* <DEDUP_REMOVED lines=17> */
.L_x_1470:
[----:B------:R-:W-:Y:S01]  /*2040*/  UIADD3 UR4, UP0, UR36, 0x24200, URZ ;  /* 0x0002420024047890 */ /* 0x000fe2000ff1e03f */
[----:B------:R-:W-:-:S03]  /*2050*/  IMAD.U32 R28, RZ, RZ, UR51 ;  /* 0x00000033ff1c7e24 */ /* 0x000fc6000f8e00ff */
[----:B------:R-:W-:Y:S02]  /*2060*/  UIADD3.X UR5, URZ, UR37, URZ, UP0, !UPT ;  /* 0x000000253f057290 */ /* 0x000fe400087fe43f */
[----:B------:R-:W-:Y:S01]  /*2070*/  IMAD.U32 R4, RZ, RZ, UR4 ;  /* 0x00000004ff047e24 */ /* 0x000fe2000f8e00ff */
[----:B------:R-:W-:Y:S01]  /*2080*/  UIADD3 UR4, UR39, 0xf200, URZ ;  /* 0x0000f20027047890 */ /* 0x000fe2000fffe03f */
[----:B------:R-:W-:Y:S02]  /*2090*/  IADD3 R28, P0, R28, 0x38, RZ ;  /* 0x000000381c1c7810 */ /* 0x000fe40007f1e0ff */
[----:B------:R-:W-:Y:S01]  /*20a0*/  IMAD.U32 R5, RZ, RZ, UR5 ;  /* 0x00000005ff057e24 */ /* 0x000fe2000f8e00ff */
[----:B------:R-:W-:Y:S02]  /*20b0*/  ULOP3.LUT UP0, URZ, UR4, 0x1bf, URZ, 0xc0, !UPT ;  /* 0x000001bf043f7892 */ /* 0x000fe4000f80c03f */
[----:B------:R-:W-:Y:S02]  /*20c0*/  IMAD.X R29, RZ, RZ, UR57, P0 ;  /* 0x00000039ff1d7e24 */ /* 0x000fe400080e06ff */
[----:B------:R0:W-:Y:S02]  /*20d0*/  STL.64 [R1+0x38], R4 ;  /* 0x0000380401007387 */ /* 0x0001e40000100a00 */
[----:B------:R-:W-:-:S13]  /*20e0*/  PLOP3.LUT P1, PT, PT, PT, UP0, 0x80, 0x0 ;  /* 0x000000000000781c */ /* 0x000fda0003f2f008 */
[----:B0-----:R-:W-:Y:S05]  /*20f0*/  @!P1 BRA `(.L_x_1471) ;  /* 0x0000000000409947 */ /* 0x001fea0003800000 */
        /* <DEDUP_REMOVED lines=16> */
.L_x_1471:
[----:B------:R-:W-:Y:S01]  /*2200*/  ULDC.64 UR4, c[0x0][0x9f8] ;  /* 0x00027e0000047ab9 */ /* 0x000fe20000000a00 */
[----:B------:R-:W0:Y:S01]  /*2210*/  LDC.64 R54, c[0x0][0xa08] ;  /* 0x00028200ff367b82 */ /* 0x000e220000000a00 */
[----:B------:R-:W-:Y:S01]  /*2220*/  UISETP.NE.U32.AND UP0, UPT, UR4, URZ, UPT ;  /* 0x0000003f0400728c */ /* 0x000fe2000bf05070 */
[----:B------:R-:W1:Y:S01]  /*2230*/  S2R R27, SR_TID.X ;  /* 0x00000000001b7919 */ /* 0x000e620000002100 */
[----:B------:R-:W-:Y:S02]  /*2240*/  USHF.R.S32.HI UR20, URZ, 0x1f, UR54 ;  /* 0x0000001f3f147899 */ /* 0x000fe40008011436 */
[----:B------:R-:W-:Y:S01]  /*2250*/  UISETP.NE.AND.EX UP0, UPT, UR5, URZ, UPT, UP0 ;  /* 0x0000003f0500728c */ /* 0x000fe2000bf05300 */
[----:B------:R-:W-:Y:S01]  /*2260*/  ULDC.64 UR8, c[0x0][0x308] ;  /* 0x0000c20000087ab9 */ /* 0x000fe20000000a00 */
[----:B------:R-:W-:Y:S01]  /*2270*/  IMAD.IADD R3, R30, 0x1, R25 ;  /* 0x000000011e037824 */ /* 0x000fe200078e0219 */
[----:B------:R-:W2:Y:S01]  /*2280*/  LDC.64 R20, c[0x0][0x300] ;  /* 0x0000c000ff147b82 */ /* 0x000ea20000000a00 */
[----:B------:R-:W-:-:S02]  /*2290*/  IMAD.U32 R60, RZ, RZ, UR53 ;  /* 0x00000035ff3c7e24 */ /* 0x000fc4000f8e00ff */
[----:B------:R-:W-:Y:S01]  /*22a0*/  PLOP3.LUT P0, PT, PT, PT, UP0, 0x80, 0x0 ;  /* 0x000000000000781c */ /* 0x000fe20003f0f008 */
[----:B------:R-:W-:-:S04]  /*22b0*/  ULDC.64 UR10, c[0x0][0x310] ;  /* 0x0000c400000a7ab9 */ /* 0x000fc80000000a00 */
[----:B------:R-:W3:Y:S01]  /*22c0*/  LDC.64 R10, c[0x0][0x2f0] ;  /* 0x0000bc00ff0a7b82 */ /* 0x000ee20000000a00 */
[----:B------:R-:W-:-:S07]  /*22d0*/  @UP0 ULDC.64 UR4, c[0x0][0x9f8] ;  /* 0x00027e0000040ab9 */ /* 0x000fce0000000a00 */
[----:B------:R-:W4:Y:S01]  /*22e0*/  LDC.64 R12, c[0x0][0x198] ;  /* 0x00006600ff0c7b82 */ /* 0x000f220000000a00 */
[----:B------:R-:W-:Y:S01]  /*22f0*/  @UP0 UIMAD.WIDE UR4, UR53, 0x4, UR4 ;  /* 0x00000004350408a5 */ /* 0x000fe2000f8e0204 */
[----:B------:R-:W-:Y:S01]  /*2300*/  STL.64 [R1+0x2b0], R28 ;  /* 0x0002b01c01007387 */ /* 0x000fe20000100a00 */
[----:B------:R-:W-:Y:S01]  /*2310*/  IMAD.U32 R32, RZ, RZ, UR57 ;  /* 0x00000039ff207e24 */ /* 0x000fe2000f8e00ff */
[----:B------:R-:W-:Y:S01]  /*2320*/  ULDC.64 UR12, c[0x0][0x3e8] ;  /* 0x0000fa00000c7ab9 */ /* 0x000fe20000000a00 */
[----:B------:R-:W-:Y:S02]  /*2330*/  ULDC.64 UR14, c[0x0][0x400] ;  /* 0x00010000000e7ab9 */ /* 0x000fe40000000a00 */
[----:B------:R-:W-:Y:S02]  /*2340*/  IMAD.U32 R4, RZ, RZ, UR4 ;  /* 0x00000004ff047e24 */ /* 0x000fe4000f8e00ff */
[----:B------:R-:W-:-:S05]  /*2350*/  IMAD.U32 R5, RZ, RZ, UR5 ;  /* 0x00000005ff057e24 */ /* 0x000fca000f8e00ff */
[----:B------:R0:W3:Y:S01]  /*2360*/  @P0 LDG.E R0, desc[UR46][R4.64] ;  /* 0x0000002e04000981 */ /* 0x0000e2000c1e1900 */
[----:B------:R-:W-:Y:S01]  /*2370*/  PLOP3.LUT P0, PT, PT, PT, UP0, 0x80, 0x0 ;  /* 0x000000000000781c */ /* 0x000fe20003f0f008 */
[----:B------:R-:W-:Y:S01]  /*2380*/  UIMAD UR6, UR20, UR8, URZ ;  /* 0x00000008140672a4 */ /* 0x000fe2000f8e023f */
[----:B------:R-:W-:Y:S01]  /*2390*/  SHF.R.S32.HI R56, RZ, 0x1f, R3 ;  /* 0x0000001fff387819 */ /* 0x000fe20000011403 */
[----:B------:R-:W-:Y:S01]  /*23a0*/  UIMAD.WIDE.U32 UR4, UR54, UR8, URZ ;  /* 0x00000008360472a5 */ /* 0x000fe2000f8e003f */
[----:B-1----:R-:W-:Y:S01]  /*23b0*/  SHF.R.U32.HI R61, RZ, 0x7, R27 ;  /* 0x00000007ff3d7819 */ /* 0x002fe2000001161b */
[----:B------:R-:W-:Y:S01]  /*23c0*/  UIMAD UR6, UR54, UR9, UR6 ;  /* 0x00000009360672a4 */ /* 0x000fe2000f8e0206 */
[----:B--2---:R-:W-:Y:S02]  /*23d0*/  STL.64 [R1+0x48], R20 ;  /* 0x0000481401007387 */ /* 0x004fe40000100a00 */
[----:B------:R-:W-:Y:S01]  /*23e0*/  ULDC.64 UR8, c[0x0][0x300] ;  /* 0x0000c00000087ab9 */ /* 0x000fe20000000a00 */
[----:B------:R-:W-:-:S02]  /*23f0*/  UIADD3 UR16, UR5, UR6, URZ ;  /* 0x0000000605107290 */ /* 0x000fc4000fffe03f */
[----:B0-----:R-:W-:Y:S01]  /*2400*/  IMAD.U32 R5, RZ, RZ, UR5 ;  /* 0x00000005ff057e24 */ /* 0x001fe2000f8e00ff */
[----:B------:R-:W-:Y:S01]  /*2410*/  ISETP.NE.AND P6, PT, R61, 0x1, PT ;  /* 0x000000013d00780c */ /* 0x000fe20003fc5270 */
[----:B------:R-:W-:Y:S01]  /*2420*/  IMAD.U32 R4, RZ, RZ, UR4 ;  /* 0x00000004ff047e24 */ /* 0x000fe2000f8e00ff */
[----:B------:R-:W-:Y:S01]  /*2430*/  UIMAD UR5, UR9, 0xa0, URZ ;  /* 0x000000a0090578a4 */ /* 0x000fe2000f8e023f */
[----:B------:R-:W-:Y:S01]  /*2440*/  IMAD R6, R56, UR8, RZ ;  /* 0x0000000838067c24 */ /* 0x000fe2000f8e02ff */
[----:B------:R-:W-:Y:S01]  /*2450*/  ULDC.64 UR6, c[0x0][0x2e8] ;  /* 0x0000ba0000067ab9 */ /* 0x000fe20000000a00 */
[----:B------:R-:W-:Y:S02]  /*2460*/  IMAD.U32 R5, RZ, RZ, UR16 ;  /* 0x00000010ff057e24 */ /* 0x000fe4000f8e00ff */
[C---:B------:R-:W-:Y:S02]  /*2470*/  IMAD R7, R3.reuse, UR9, R6 ;  /* 0x0000000903077c24 */ /* 0x040fe4000f8e0206 */
[----:B------:R-:W-:Y:S01]  /*2480*/  IMAD.WIDE.U32 R4, R3, UR8, R4 ;  /* 0x0000000803047c25 */ /* 0x000fe2000f8e0004 */
[----:B------:R-:W-:-:S03]  /*2490*/  UIMAD.WIDE.U32 UR8, UR8, 0xa0, URZ ;  /* 0x000000a0080878a5 */ /* 0x000fc6000f8e003f */
[----:B------:R-:W-:Y:S01]  /*24a0*/  IMAD.IADD R5, R5, 0x1, R7 ;  /* 0x0000000105057824 */ /* 0x000fe200078e0207 */
[----:B------:R-:W-:Y:S01]  /*24b0*/  UIADD3 UR5, UR9, UR5, URZ ;  /* 0x0000000509057290 */ /* 0x000fe2000fffe03f */
[----:B------:R-:W-:Y:S02]  /*24c0*/  IMAD.U32 R25, RZ, RZ, UR51 ;  /* 0x00000033ff197e24 */ /* 0x000fe4000f8e00ff */
[----:B------:R-:W-:Y:S01]  /*24d0*/  IMAD.U32 R30, RZ, RZ, UR51 ;  /* 0x00000033ff1e7e24 */ /* 0x000fe2000f8e00ff */
[C---:B----4-:R-:W-:Y:S02]  /*24e0*/  IADD3 R36, P2, R12.reuse, 0x220, RZ ;  /* 0x000002200c247810 */ /* 0x050fe40007f5e0ff */
[----:B------:R-:W-:Y:S02]  /*24f0*/  IADD3 R50, P3, R12, 0x22c, RZ ;  /* 0x0000022c0c327810 */ /* 0x000fe40007f7e0ff */
[----:B------:R-:W-:Y:S01]  /*2500*/  IADD3 R30, P1, R30, 0x68, RZ ;  /* 0x000000681e1e7810 */ /* 0x000fe20007f3e0ff */
[----:B------:R-:W-:-:S02]  /*2510*/  IMAD.X R37, RZ, RZ, R13, P2 ;  /* 0x000000ffff257224 */ /* 0x000fc400010e060d */
[----:B------:R-:W-:Y:S02]  /*2520*/  IMAD.X R51, RZ, RZ, R13, P3 ;  /* 0x000000ffff337224 */ /* 0x000fe400018e060d */
[----:B------:R-:W-:Y:S02]  /*2530*/  IMAD.X R31, RZ, RZ, UR57, P1 ;  /* 0x00000039ff1f7e24 */ /* 0x000fe400088e06ff */
[----:B------:R-:W-:Y:S01]  /*2540*/  VIADD R220, R27, 0xffffff80 ;  /* 0xffffff801bdc7836 */ /* 0x000fe20000000000 */
[----:B------:R-:W-:Y:S01]  /*2550*/  SHF.R.S32.HI R27, RZ, 0x1f, R16 ;  /* 0x0000001fff1b7819 */ /* 0x000fe20000011410 */
[----:B------:R0:W-:Y:S02]  /*2560*/  STL.64 [R1+0x150], R50 ;  /* 0x0001503201007387 */ /* 0x0001e40000100a00 */
[----:B0-----:R-:W0:Y:S01]  /*2570*/  LDC.64 R50, c[0x0][0x3f0] ;  /* 0x0000fc00ff327b82 */ /* 0x001e220000000a00 */
[----:B---3--:R-:W-:Y:S01]  /*2580*/  @P0 IMAD.MOV.U32 R60, RZ, RZ, R0 ;  /* 0x000000ffff3c0224 */ /* 0x008fe200078e0000 */
[----:B------:R-:W-:-:S04]  /*2590*/  ISETP.NE.U32.AND P0, PT, R54, RZ, PT ;  /* 0x000000ff3600720c */ /* 0x000fc80003f05070 */
[----:B------:R-:W-:Y:S02]  /*25a0*/  ISETP.NE.AND.EX P0, PT, R55, RZ, PT, P0 ;  /* 0x000000ff3700720c */ /* 0x000fe40003f05300 */
[----:B------:R-:W-:Y:S02]  /*25b0*/  SHF.R.S32.HI R59, RZ, 0x1f, R60 ;  /* 0x0000001fff3b7819 */ /* 0x000fe4000001143c */
[----:B------:R-:W-:Y:S02]  /*25c0*/  SEL R57, R60, RZ, !P0 ;  /* 0x000000ff3c397207 */ /* 0x000fe40004000000 */
[----:B------:R-:W-:-:S03]  /*25d0*/  SEL R58, R59, RZ, !P0 ;  /* 0x000000ff3b3a7207 */ /* 0x000fc60004000000 */
[----:B------:R-:W-:-:S04]  /*25e0*/  IMAD.WIDE.U32 R4, R57, UR10, R4 ;  /* 0x0000000a39047c25 */ /* 0x000fc8000f8e0004 */
[----:B------:R-:W-:Y:S01]  /*25f0*/  IMAD R0, R58, UR10, RZ ;  /* 0x0000000a3a007c24 */ /* 0x000fe2000f8e02ff */
[----:B------:R-:W-:Y:S01]  /*2600*/  IADD3 R6, P0, R4, UR6, RZ ;  /* 0x0000000604067c10 */ /* 0x000fe2000ff1e0ff */
[----:B------:R-:W-:Y:S02]  /*2610*/  IMAD.U32 R4, RZ, RZ, UR8 ;  /* 0x00000008ff047e24 */ /* 0x000fe4000f8e00ff */
[----:B------:R-:W-:Y:S01]  /*2620*/  IMAD R7, R57, UR11, R0 ;  /* 0x0000000b39077c24 */ /* 0x000fe2000f8e0200 */
[----:B------:R-:W-:Y:S02]  /*2630*/  ULDC.64 UR10, c[0x0][0x300] ;  /* 0x0000c000000a7ab9 */ /* 0x000fe40000000a00 */
[----:B------:R-:W-:Y:S02]  /*2640*/  IMAD.U32 R14, RZ, RZ, UR10 ;  /* 0x0000000aff0e7e24 */ /* 0x000fe4000f8e00ff */
[----:B------:R-:W-:Y:S01]  /*2650*/  IMAD.U32 R15, RZ, RZ, UR11 ;  /* 0x0000000bff0f7e24 */ /* 0x000fe2000f8e00ff */
[----:B------:R-:W-:Y:S01]  /*2660*/  IADD3.X R7, R5, UR7, R7, P0, !PT ;  /* 0x0000000705077c10 */ /* 0x000fe200087fe407 */
[----:B------:R-:W-:Y:S01]  /*2670*/  IMAD.U32 R5, RZ, RZ, UR9 ;  /* 0x00000009ff057e24 */ /* 0x000fe2000f8e00ff */
[----:B------:R-:W-:Y:S01]  /*2680*/  ULDC.64 UR10, c[0x0][0x3f8] ;  /* 0x0000fe00000a7ab9 */ /* 0x000fe20000000a00 */
[----:B------:R-:W-:-:S02]  /*2690*/  IMAD.U32 R5, RZ, RZ, UR5 ;  /* 0x00000005ff057e24 */ /* 0x000fc4000f8e00ff */
[----:B------:R-:W2:Y:S01]  /*26a0*/  @!P6 LDL.64 R14, [R1+0x48] ;  /* 0x00004800010ee983 */ /* 0x000ea20000100a00 */
[----:B------:R-:W-:Y:S01]  /*26b0*/  VIADD R0, R10, 0x9f ;  /* 0x0000009f0a007836 */ /* 0x000fe20000000000 */
[----:B------:R-:W-:Y:S01]  /*26c0*/  IADD3 R28, P0, R25, 0x140, RZ ;  /* 0x00000140191c7810 */ /* 0x000fe20007f1e0ff */
[----:B------:R-:W-:Y:S01]  /*26d0*/  ULDC.64 UR8, c[0x0][0x408] ;  /* 0x0001020000087ab9 */ /* 0x000fe20000000a00 */
[----:B------:R1:W-:Y:S04]  /*26e0*/  STL.128 [R1+0x50], R4 ;  /* 0x0000500401007387 */ /* 0x0003e80000100c00 */
[----:B-1----:R-:W3:Y:S01]  /*26f0*/  @!P6 LDL.128 R4, [R1+0x50] ;  /* 0x000050000104e983 */ /* 0x002ee20000100c00 */
[----:B------:R-:W-:-:S05]  /*2700*/  IMAD.HI R0, R0, 0x66666667, RZ ;  /* 0x6666666700007827 */ /* 0x000fca00078e02ff */
[----:B------:R-:W-:-:S04]  /*2710*/  SHF.R.U32.HI R9, RZ, 0x1f, R0 ;  /* 0x0000001fff097819 */ /* 0x000fc80000011600 */
[----:B------:R-:W-:Y:S02]  /*2720*/  LEA.HI.SX32 R38, R0, R9, 0x1a ;  /* 0x0000000900267211 */ /* 0x000fe400078fd2ff */
[----:B------:R-:W4:Y:S04]  /*2730*/  LDL.64 R8, [R1+0x38] ;  /* 0x0000380001087983 */ /* 0x000f280000100a00 */
[----:B------:R1:W-:Y:S04]  /*2740*/  STL [R1+0x40], R38 ;  /* 0x0000402601007387 */ /* 0x0003e80000100800 */
[----:B-1----:R-:W4:Y:S01]  /*2750*/  @!P6 LDL R38, [R1+0x40] ;  /* 0x000040000126e983 */ /* 0x002f220000100800 */
[----:B------:R-:W-:-:S05]  /*2760*/  IMAD.MOV.U32 R0, RZ, RZ, 0x1 ;  /* 0x00000001ff007424 */ /* 0x000fca00078e00ff */
[----:B------:R1:W-:Y:S04]  /*2770*/  STL.U8 [R1+0x140], R0 ;  /* 0x0001400001007387 */ /* 0x0003e80000100000 */
[----:B-1----:R1:W5:Y:S01]  /*2780*/  LDL R0, [R1+0x2b8] ;  /* 0x0002b80001007983 */ /* 0x0023620000100800 */
[----:B------:R-:W-:Y:S01]  /*2790*/  IADD3 R25, P4, R12, 0x70, RZ ;  /* 0x000000700c197810 */ /* 0x000fe20007f9e0ff */
[----:B------:R-:W-:-:S04]  /*27a0*/  IMAD.X R29, RZ, RZ, UR57, P0 ;  /* 0x00000039ff1d7e24 */ /* 0x000fc800080e06ff */
[----:B------:R-:W-:Y:S02]  /*27b0*/  IMAD.X R12, RZ, RZ, R13, P4 ;  /* 0x000000ffff0c7224 */ /* 0x000fe400020e060d */
[----:B------:R-:W-:Y:S01]  /*27c0*/  IMAD.U32 R13, RZ, RZ, UR51 ;  /* 0x00000033ff0d7e24 */ /* 0x000fe2000f8e00ff */
[----:B------:R0:W-:Y:S01]  /*27d0*/  STL.128 [R1+0x2a0], R28 ;  /* 0x0002a01c01007387 */ /* 0x0001e20000100c00 */
[----:B------:R-:W-:-:S04]  /*27e0*/  USHF.R.S32.HI UR5, URZ, 0x1f, UR40 ;  /* 0x0000001f3f057899 */ /* 0x000fc80008011428 */
[----:B------:R-:W-:Y:S01]  /*27f0*/  UIMAD UR17, UR5, UR10, URZ ;  /* 0x0000000a051172a4 */ /* 0x000fe2000f8e023f */
[----:B0-----:R-:W-:Y:S02]  /*2800*/  IMAD.MOV.U32 R30, RZ, RZ, R13 ;  /* 0x000000ffff1e7224 */ /* 0x001fe400078e000d */
[----:B------:R-:W-:Y:S02]  /*2810*/  IMAD.MOV.U32 R31, RZ, RZ, R32 ;  /* 0x000000ffff1f7224 */ /* 0x000fe400078e0020 */
[----:B------:R-:W-:Y:S02]  /*2820*/  IMAD.MOV.U32 R28, RZ, RZ, R25 ;  /* 0x000000ffff1c7224 */ /* 0x000fe400078e0019 */
[----:B------:R-:W-:Y:S01]  /*2830*/  IMAD.MOV.U32 R29, RZ, RZ, R12 ;  /* 0x000000ffff1d7224 */ /* 0x000fe200078e000c */
[----:B------:R-:W-:-:S04]  /*2840*/  SHF.R.S32.HI R25, RZ, 0x1f, R24 ;  /* 0x0000001fff197819 */ /* 0x000fc80000011418 */
[----:B------:R0:W-:Y:S01]  /*2850*/  STL.128 [R1+0x260], R28 ;  /* 0x0002601c01007387 */ /* 0x0001e20000100c00 */
[----:B------:R-:W-:Y:S01]  /*2860*/  UIMAD.WIDE.U32 UR12, UR40, UR10, UR12 ;  /* 0x0000000a280c72a5 */ /* 0x000fe2000f8e000c */
[--C-:B------:R-:W-:Y:S01]  /*2870*/  SHF.R.S32.HI R13, RZ, 0x1f, R17.reuse ;  /* 0x0000001fff0d7819 */ /* 0x100fe20000011411 */
[----:B------:R-:W-:Y:S01]  /*2880*/  UIMAD UR17, UR40, UR11, UR17 ;  /* 0x0000000b281172a4 */ /* 0x000fe2000f8e0211 */
[----:B------:R-:W-:Y:S01]  /*2890*/  IMAD.MOV.U32 R12, RZ, RZ, R17 ;  /* 0x000000ffff0c7224 */ /* 0x000fe200078e0011 */
[----:B------:R-:W-:Y:S02]  /*28a0*/  UIMAD UR5, UR5, UR8, URZ ;  /* 0x00000008050572a4 */ /* 0x000fe4000f8e023f */
[----:B------:R-:W-:Y:S01]  /*28b0*/  UIADD3 UR17, UR13, UR17, URZ ;  /* 0x000000110d117290 */ /* 0x000fe2000fffe03f */
[----:B0-----:R-:W-:-:S04]  /*28c0*/  IMAD R29, R27, UR10, RZ ;  /* 0x0000000a1b1d7c24 */ /* 0x001fc8000f8e02ff */
[C---:B------:R-:W-:Y:S02]  /*28d0*/  IMAD R31, R16.reuse, UR11, R29 ;  /* 0x0000000b101f7c24 */ /* 0x040fe4000f8e021d */
[C---:B------:R-:W-:Y:S01]  /*28e0*/  IMAD.WIDE.U32 R28, R16.reuse, UR10, R24 ;  /* 0x0000000a101c7c25 */ /* 0x040fe2000f8e0018 */
[----:B------:R-:W-:Y:S02]  /*28f0*/  UIMAD.WIDE.U32 UR14, UR40, UR8, UR14 ;  /* 0x00000008280e72a5 */ /* 0x000fe4000f8e000e */
[----:B------:R-:W-:Y:S01]  /*2900*/  UIMAD UR5, UR40, UR9, UR5 ;  /* 0x00000009280572a4 */ /* 0x000fe2000f8e0205 */
[----:B------:R-:W-:Y:S01]  /*2910*/  IMAD.WIDE.U32 R44, R16, UR10, R12 ;  /* 0x0000000a102c7c25 */ /* 0x000fe2000f8e000c */
[----:B------:R-:W-:Y:S01]  /*2920*/  IADD3 R40, P0, R28, UR12, RZ ;  /* 0x0000000c1c287c10 */ /* 0x000fe2000ff1e0ff */
[----:B------:R-:W-:Y:S02]  /*2930*/  UIMAD UR21, UR11, 0xa0, URZ ;  /* 0x000000a00b1578a4 */ /* 0x000fe4000f8e023f */
[----:B------:R-:W-:Y:S01]  /*2940*/  IMAD R35, R27, UR8, RZ ;  /* 0x000000081b237c24 */ /* 0x000fe2000f8e02ff */
[----:B------:R-:W-:Y:S01]  /*2950*/  UIMAD.WIDE.U32 UR18, UR10, 0xa0, URZ ;  /* 0x000000a00a1278a5 */ /* 0x000fe2000f8e003f */
[----:B------:R-:W-:Y:S01]  /*2960*/  IMAD.WIDE.U32 R32, R16, UR8, R24 ;  /* 0x0000000810207c25 */ /* 0x000fe2000f8e0018 */
[----:B------:R-:W-:-:S03]  /*2970*/  UIADD3 UR5, UR15, UR5, URZ ;  /* 0x000000050f057290 */ /* 0x000fc6000fffe03f */
[----:B------:R-:W-:Y:S01]  /*2980*/  IMAD.WIDE.U32 R48, R16, UR8, R12 ;  /* 0x0000000810307c25 */ /* 0x000fe2000f8e000c */
[----:B------:R-:W-:Y:S01]  /*2990*/  IADD3 R46, P2, R44, UR12, RZ ;  /* 0x0000000c2c2e7c10 */ /* 0x000fe2000ff5e0ff */
[----:B------:R-:W-:Y:S01]  /*29a0*/  USHF.L.U64.HI UR23, UR10, 0x7, UR11 ;  /* 0x000000070a177899 */ /* 0x000fe2000801020b */
[----:B------:R-:W-:Y:S01]  /*29b0*/  IADD3.X R41, R29, UR17, R31, P0, !PT ;  /* 0x000000111d297c10 */ /* 0x000fe200087fe41f */
[----:B------:R-:W-:Y:S01]  /*29c0*/  IMAD R35, R16, UR9, R35 ;  /* 0x0000000910237c24 */ /* 0x000fe2000f8e0223 */
[----:B------:R-:W-:Y:S01]  /*29d0*/  IADD3 R44, P1, R32, UR14, RZ ;  /* 0x0000000e202c7c10 */ /* 0x000fe2000ff3e0ff */
[----:B------:R-:W-:Y:S01]  /*29e0*/  USHF.L.U32 UR24, UR10, 0x7, URZ ;  /* 0x000000070a187899 */ /* 0x000fe2000800063f */
[----:B------:R-:W-:Y:S01]  /*29f0*/  IADD3 R48, P0, R48, UR14, RZ ;  /* 0x0000000e30307c10 */ /* 0x000fe2000ff1e0ff */
[----:B------:R-:W-:Y:S01]  /*2a00*/  UIADD3 UR21, UR19, UR21, URZ ;  /* 0x0000001513157290 */ /* 0x000fe2000fffe03f */
[----:B------:R-:W-:Y:S01]  /*2a10*/  IMAD.U32 R28, RZ, RZ, UR51 ;  /* 0x00000033ff1c7e24 */ /* 0x000fe2000f8e00ff */
[----:B------:R-:W-:Y:S01]  /*2a20*/  UIMAD.WIDE.U32 UR10, UR8, 0xa0, URZ ;  /* 0x000000a0080a78a5 */ /* 0x000fe2000f8e003f */
[----:B------:R-:W-:Y:S01]  /*2a30*/  IADD3.X R47, R31, UR17, R45, P2, !PT ;  /* 0x000000111f2f7c10 */ /* 0x000fe200097fe42d */
[----:B------:R-:W-:Y:S01]  /*2a40*/  UIMAD UR22, UR9, 0xa0, URZ ;  /* 0x000000a0091678a4 */ /* 0x000fe2000f8e023f */
[----:B------:R-:W-:-:S02]  /*2a50*/  IADD3.X R45, R33, UR5, R35, P1, !PT ;  /* 0x00000005212d7c10 */ /* 0x000fc40008ffe423 */
[----:B------:R-:W-:Y:S01]  /*2a60*/  IADD3.X R49, R35, UR5, R49, P0, !PT ;  /* 0x0000000523317c10 */ /* 0x000fe200087fe431 */
[----:B------:R-:W-:Y:S01]  /*2a70*/  IMAD.U32 R35, RZ, RZ, UR19 ;  /* 0x00000013ff237e24 */ /* 0x000fe2000f8e00ff */
[----:B------:R-:W-:Y:S01]  /*2a80*/  USHF.L.U64.HI UR9, UR8, 0x7, UR9 ;  /* 0x0000000708097899 */ /* 0x000fe20008010209 */
[----:B------:R-:W-:Y:S01]  /*2a90*/  IMAD.U32 R34, RZ, RZ, UR18 ;  /* 0x00000012ff227e24 */ /* 0x000fe2000f8e00ff */
[----:B------:R-:W-:Y:S01]  /*2aa0*/  IADD3 R28, P0, R28, 0x60, RZ ;  /* 0x000000601c1c7810 */ /* 0x000fe20007f1e0ff */
[----:B------:R-:W-:Y:S01]  /*2ab0*/  IMAD.U32 R35, RZ, RZ, UR21 ;  /* 0x00000015ff237e24 */ /* 0x000fe2000f8e00ff */
[----:B------:R-:W-:Y:S01]  /*2ac0*/  USHF.L.U32 UR8, UR8, 0x7, URZ ;  /* 0x0000000708087899 */ /* 0x000fe2000800063f */
[----:B------:R-:W-:Y:S02]  /*2ad0*/  IMAD.U32 R32, RZ, RZ, UR24 ;  /* 0x00000018ff207e24 */ /* 0x000fe4000f8e00ff */
[----:B------:R-:W-:Y:S02]  /*2ae0*/  IMAD.U32 R33, RZ, RZ, UR23 ;  /* 0x00000017ff217e24 */ /* 0x000fe4000f8e00ff */
[----:B------:R-:W-:Y:S01]  /*2af0*/  IMAD.U32 R30, RZ, RZ, UR10 ;  /* 0x0000000aff1e7e24 */ /* 0x000fe2000f8e00ff */
[----:B------:R-:W-:Y:S01]  /*2b00*/  STL.128 [R1+0x100], RZ ;  /* 0x000100ff01007387 */ /* 0x000fe20000100c00 */
[----:B------:R-:W-:Y:S01]  /*2b10*/  UIADD3 UR22, UR11, UR22, URZ ;  /* 0x000000160b167290 */ /* 0x000fe2000fffe03f */
[----:B------:R-:W-:-:S02]  /*2b20*/  IMAD.X R29, RZ, RZ, UR57, P0 ;  /* 0x00000039ff1d7e24 */ /* 0x000fc400080e06ff */
[----:B------:R-:W-:Y:S04]  /*2b30*/  STL.128 [R1+0xc0], RZ ;  /* 0x0000c0ff01007387 */ /* 0x000fe80000100c00 */
[----:B------:R-:W-:Y:S04]  /*2b40*/  STL.128 [R1+0xc0], R32 ;  /* 0x0000c02001007387 */ /* 0x000fe80000100c00 */
[----:B------:R0:W-:Y:S01]  /*2b50*/  STL.128 [R1+0x100], R32 ;  /* 0x0001002001007387 */ /* 0x0001e20000100c00 */
[----:B------:R-:W-:Y:S02]  /*2b60*/  IMAD.U32 R31, RZ, RZ, UR11 ;  /* 0x0000000bff1f7e24 */ /* 0x000fe4000f8e00ff */
[----:B------:R-:W-:Y:S01]  /*2b70*/  IMAD.U32 R31, RZ, RZ, UR22 ;  /* 0x00000016ff1f7e24 */ /* 0x000fe2000f8e00ff */
[----:B------:R1:W-:Y:S01]  /*2b80*/  STL.64 [R1+0x258], R28 ;  /* 0x0002581c01007387 */ /* 0x0003e20000100a00 */
[----:B0-----:R-:W-:Y:S01]  /*2b90*/  IMAD.MOV.U32 R34, RZ, RZ, R30 ;  /* 0x000000ffff227224 */ /* 0x001fe200078e001e */
[----:B-1----:R-:W0:Y:S01]  /*2ba0*/  LDC.64 R28, c[0x0][0x3f8] ;  /* 0x0000fe00ff1c7b82 */ /* 0x002e220000000a00 */
[----:B------:R-:W-:-:S04]  /*2bb0*/  IMAD.U32 R30, RZ, RZ, UR8 ;  /* 0x00000008ff1e7e24 */ /* 0x000fc8000f8e00ff */
[----:B------:R-:W-:Y:S02]  /*2bc0*/  IMAD.MOV.U32 R32, RZ, RZ, R30 ;  /* 0x000000ffff207224 */ /* 0x000fe400078e001e */
[----:B------:R-:W-:Y:S02]  /*2bd0*/  VIADD R30, R24, 0x10 ;  /* 0x00000010181e7836 */ /* 0x000fe40000000000 */
[----:B------:R-:W-:Y:S02]  /*2be0*/  IMAD.MOV.U32 R35, RZ, RZ, R31 ;  /* 0x000000ffff237224 */ /* 0x000fe400078e001f */
[----:B------:R-:W-:Y:S01]  /*2bf0*/  IMAD.U32 R31, RZ, RZ, UR9 ;  /* 0x00000009ff1f7e24 */ /* 0x000fe2000f8e00ff */
[-C--:B------:R-:W-:Y:S01]  /*2c00*/  ISETP.GE.AND P1, PT, R30, R51.reuse, PT ;  /* 0x000000331e00720c */ /* 0x080fe20003f26270 */
[----:B------:R1:W-:Y:S01]  /*2c10*/  STL.64 [R1+0xf0], R44 ;  /* 0x0000f02c01007387 */ /* 0x0003e20000100a00 */
[----:B------:R-:W-:Y:S01]  /*2c20*/  ISETP.GE.AND P0, PT, R24, R51, PT ;  /* 0x000000331800720c */ /* 0x000fe20003f06270 */
[----:B------:R-:W-:Y:S01]  /*2c30*/  IMAD.MOV.U32 R33, RZ, RZ, R31 ;  /* 0x000000ffff217224 */ /* 0x000fe200078e001f */
[----:B------:R-:W-:Y:S01]  /*2c40*/  SEL R30, RZ, 0xffffffff, P1 ;  /* 0xffffffffff1e7807 */ /* 0x000fe20000800000 */
[----:B------:R-:W-:Y:S01]  /*2c50*/  STL.128 [R1+0x120], RZ ;  /* 0x000120ff01007387 */ /* 0x000fe20000100c00 */
[----:B------:R-:W-:-:S03]  /*2c60*/  IMAD.U32 R52, RZ, RZ, UR12 ;  /* 0x0000000cff347e24 */ /* 0x000fc6000f8e00ff */
[----:B------:R-:W-:Y:S01]  /*2c70*/  STL.128 [R1+0xe0], RZ ;  /* 0x0000e0ff01007387 */ /* 0x000fe20000100c00 */
[-C--:B------:R-:W-:Y:S01]  /*2c80*/  ISETP.GE.AND P4, PT, R78, R51.reuse, PT ;  /* 0x000000334e00720c */ /* 0x080fe20003f86270 */
[----:B------:R-:W-:Y:S01]  /*2c90*/  ULDC.64 UR8, c[0x0][0x428] ;  /* 0x00010a0000087ab9 */ /* 0x000fe20000000a00 */
[----:B-1----:R-:W1:Y:S01]  /*2ca0*/  LDC.64 R44, c[0x0][0x418] ;  /* 0x00010600ff2c7b82 */ /* 0x002e620000000a00 */
[----:B------:R-:W-:Y:S04]  /*2cb0*/  STL.128 [R1+0xe0], R32 ;  /* 0x0000e02001007387 */ /* 0x000fe80000100c00 */
[----:B------:R0:W-:Y:S01]  /*2cc0*/  STL.128 [R1+0x120], R32 ;  /* 0x0001202001007387 */ /* 0x0001e20000100c00 */
[----:B------:R-:W-:Y:S01]  /*2cd0*/  IMAD.U32 R31, RZ, RZ, UR17 ;  /* 0x00000011ff1f7e24 */ /* 0x000fe2000f8e00ff */
[----:B------:R-:W-:-:S02]  /*2ce0*/  ISETP.GE.AND P5, PT, R77, R51, PT ;  /* 0x000000334d00720c */ /* 0x000fc40003fa6270 */
[----:B------:R0:W-:Y:S02]  /*2cf0*/  STL.64 [R1+0x148], R36 ;  /* 0x0001482401007387 */ /* 0x0001e40000100a00 */
[----:B0-----:R-:W-:Y:S01]  /*2d00*/  IMAD.SHL.U32 R33, R30, 0x2, RZ ;  /* 0x000000021e217824 */ /* 0x001fe200078e00ff */
[----:B------:R-:W-:Y:S01]  /*2d10*/  SEL R32, RZ, 0x1, P0 ;  /* 0x00000001ff207807 */ /* 0x000fe20000000000 */
[----:B------:R-:W-:-:S03]  /*2d20*/  IMAD.MOV.U32 R30, RZ, RZ, R52 ;  /* 0x000000ffff1e7224 */ /* 0x000fc600078e0034 */
[----:B------:R-:W-:Y:S01]  /*2d30*/  LOP3.LUT R33, R33, 0x2, R32, 0xe2, !PT ;  /* 0x0000000221217812 */ /* 0x000fe200078ee220 */
[----:B------:R-:W-:Y:S01]  /*2d40*/  VIADD R32, R50, 0x9f ;  /* 0x0000009f32207836 */ /* 0x000fe20000000000 */
[----:B------:R0:W-:Y:S01]  /*2d50*/  STL.128 [R1+0x90], R28 ;  /* 0x0000901c01007387 */ /* 0x0001e20000100c00 */
[----:B------:R-:W-:Y:S02]  /*2d60*/  VIADD R34, R24, 0x30 ;  /* 0x0000003018227836 */ /* 0x000fe40000000000 */
[----:B------:R-:W-:Y:S02]  /*2d70*/  IMAD.U32 R37, RZ, RZ, UR15 ;  /* 0x0000000fff257e24 */ /* 0x000fe4000f8e00ff */
[----:B------:R-:W-:Y:S01]  /*2d80*/  IMAD.HI R32, R32, 0x66666667, RZ ;  /* 0x6666666720207827 */ /* 0x000fe200078e02ff */
[----:B------:R-:W-:-:S03]  /*2d90*/  ISETP.GE.AND P3, PT, R17, R51, PT ;  /* 0x000000331100720c */ /* 0x000fc60003f66270 */
[----:B------:R-:W-:Y:S02]  /*2da0*/  IMAD.U32 R36, RZ, RZ, UR14 ;  /* 0x0000000eff247e24 */ /* 0x000fe4000f8e00ff */
[----:B------:R-:W-:Y:S01]  /*2db0*/  IMAD.U32 R37, RZ, RZ, UR5 ;  /* 0x00000005ff257e24 */ /* 0x000fe2000f8e00ff */
[-C--:B------:R-:W-:Y:S02]  /*2dc0*/  ISETP.GE.AND P0, PT, R34, R51.reuse, PT ;  /* 0x000000332200720c */ /* 0x080fe40003f06270 */
[----:B0-----:R-:W-:Y:S02]  /*2dd0*/  SEL R29, RZ, 0xffffffff, P4 ;  /* 0xffffffffff1d7807 */ /* 0x001fe40002000000 */
[----:B------:R0:W-:Y:S01]  /*2de0*/  STL.64 [R1+0xb0], R36 ;  /* 0x0000b02401007387 */ /* 0x0001e20000100a00 */
[----:B------:R-:W-:Y:S02]  /*2df0*/  SEL R34, RZ, 0x4, P5 ;  /* 0x00000004ff227807 */ /* 0x000fe40002800000 */
[----:B------:R-:W-:Y:S01]  /*2e00*/  SHF.R.U32.HI R31, RZ, 0x1f, R32 ;  /* 0x0000001fff1f7819 */ /* 0x000fe20000011620 */
[----:B------:R-:W-:Y:S01]  /*2e10*/  IMAD.SHL.U32 R29, R29, 0x2, RZ ;  /* 0x000000021d1d7824 */ /* 0x000fe200078e00ff */
[----:B------:R-:W-:Y:S01]  /*2e20*/  ISETP.GE.AND P5, PT, R96, R51, PT ;  /* 0x000000336000720c */ /* 0x000fe20003fa6270 */
[----:B------:R1:W-:Y:S01]  /*2e30*/  STL.64 [R1+0xd0], R40 ;  /* 0x0000d02801007387 */ /* 0x0003e20000100a00 */
[----:B------:R-:W-:-:S02]  /*2e40*/  SEL R35, RZ, 0x8, P0 ;  /* 0x00000008ff237807 */ /* 0x000fc40000000000 */
[-C--:B------:R-:W-:Y:S02]  /*2e50*/  ISETP.GE.AND P1, PT, R43, R51.reuse, PT ;  /* 0x000000332b00720c */ /* 0x080fe40003f26270 */
[----:B0-----:R-:W-:Y:S02]  /*2e60*/  SEL R36, RZ, 0x1, P3 ;  /* 0x00000001ff247807 */ /* 0x001fe40001800000 */
[----:B------:R-:W-:Y:S02]  /*2e70*/  ISETP.GE.AND P2, PT, R76, R51, PT ;  /* 0x000000334c00720c */ /* 0x000fe40003f46270 */
[----:B------:R-:W-:Y:S02]  /*2e80*/  LEA.HI.SX32 R30, R32, R31, 0x1a ;  /* 0x0000001f201e7211 */ /* 0x000fe400078fd2ff */
[----:B-1----:R-:W-:Y:S01]  /*2e90*/  LOP3.LUT P0, RZ, R44, R54, RZ, 0xfc, !PT ;  /* 0x000000362cff7212 */ /* 0x002fe2000780fcff */
[----:B------:R-:W-:Y:S01]  /*2ea0*/  IMAD R41, R59, UR8, RZ ;  /* 0x000000083b297c24 */ /* 0x000fe2000f8e02ff */
[----:B------:R-:W-:-:S02]  /*2eb0*/  SEL R32, RZ, 0x4, P5 ;  /* 0x00000004ff207807 */ /* 0x000fc40002800000 */
[----:B------:R-:W-:Y:S01]  /*2ec0*/  LOP3.LUT R29, R29, 0x2, R36, 0xe2, !PT ;  /* 0x000000021d1d7812 */ /* 0x000fe200078ee224 */
[----:B------:R0:W-:Y:S01]  /*2ed0*/  STL.64 [R1+0x110], R46 ;  /* 0x0001102e01007387 */ /* 0x0001e20000100a00 */
[----:B------:R-:W-:Y:S01]  /*2ee0*/  LOP3.LUT R31, R35, R33, R34, 0xfe, !PT ;  /* 0x00000021231f7212 */ /* 0x000fe200078efe22 */
[C---:B------:R-:W-:Y:S01]  /*2ef0*/  IMAD R41, R60.reuse, UR9, R41 ;  /* 0x000000093c297c24 */ /* 0x040fe2000f8e0229 */
[----:B------:R-:W-:Y:S01]  /*2f00*/  SEL R36, RZ, 0x10, P1 ;  /* 0x00000010ff247807 */ /* 0x000fe20000800000 */
[----:B------:R-:W-:Y:S01]  /*2f10*/  IMAD.SHL.U32 R28, R51, 0x2, RZ ;  /* 0x00000002331c7824 */ /* 0x000fe200078e00ff */
[----:B------:R-:W-:Y:S01]  /*2f20*/  SEL R37, RZ, 0x20, P2 ;  /* 0x00000020ff257807 */ /* 0x000fe20001000000 */
[----:B------:R-:W-:Y:S01]  /*2f30*/  STL [R1+0xf8], RZ ;  /* 0x0000f8ff01007387 */ /* 0x000fe20000100800 */
[----:B------:R-:W-:Y:S01]  /*2f40*/  LOP3.LUT P0, RZ, R45, R55, RZ, 0xfc, P0 ;  /* 0x000000372dff7212 */ /* 0x000fe2000000fcff */
[----:B------:R-:W1:Y:S01]  /*2f50*/  LDC.64 R34, c[0x0][0x338] ;  /* 0x0000ce00ff227b82 */ /* 0x000e620000000a00 */
[----:B------:R-:W-:Y:S01]  /*2f60*/  LOP3.LUT R40, R29, R32, RZ, 0xfc, !PT ;  /* 0x000000201d287212 */ /* 0x000fe200078efcff */
[----:B------:R-:W-:Y:S01]  /*2f70*/  STL [R1+0x118], RZ ;  /* 0x000118ff01007387 */ /* 0x000fe20000100800 */
[----:B0-----:R-:W-:-:S03]  /*2f80*/  IMAD.WIDE.U32 R46, R60, UR8, RZ ;  /* 0x000000083c2e7c25 */ /* 0x001fc6000f8e00ff */
[----:B------:R-:W-:Y:S01]  /*2f90*/  STL [R1+0xb8], RZ ;  /* 0x0000b8ff01007387 */ /* 0x000fe20000100800 */
[----:B------:R-:W-:Y:S01]  /*2fa0*/  LOP3.LUT R36, R37, R31, R36, 0xfe, !PT ;  /* 0x0000001f25247212 */ /* 0x000fe200078efe24 */
[----:B------:R-:W1:Y:S02]  /*2fb0*/  LDC.64 R32, c[0x0][0x328] ;  /* 0x0000ca00ff207b82 */ /* 0x000e640000000a00 */
[----:B------:R-:W-:Y:S01]  /*2fc0*/  STL [R1+0xd8], RZ ;  /* 0x0000d8ff01007387 */ /* 0x000fe20000100800 */
[----:B------:R-:W-:Y:S01]  /*2fd0*/  UIADD3 UR4, UP0, UR4, UR6, URZ ;  /* 0x0000000604047290 */ /* 0x000fe2000ff1e03f */
[----:B------:R-:W-:Y:S02]  /*2fe0*/  IMAD.IADD R37, R47, 0x1, R41 ;  /* 0x000000012f257824 */ /* 0x000fe400078e0229 */
[----:B------:R-:W-:Y:S04]  /*2ff0*/  STL [R1+0xb8], R30 ;  /* 0x0000b81e01007387 */ /* 0x000fe80000100800 */
[----:B------:R-:W-:Y:S04]  /*3000*/  STL [R1+0xd8], R30 ;  /* 0x0000d81e01007387 */ /* 0x000fe80000100800 */
[----:B------:R-:W-:Y:S04]  /*3010*/  STL [R1+0xf8], R30 ;  /* 0x0000f81e01007387 */ /* 0x000fe80000100800 */
[----:B------:R0:W-:Y:S04]  /*3020*/  STL [R1+0x118], R30 ;  /* 0x0001181e01007387 */ /* 0x0001e80000100800 */
[----:B------:R2:W-:Y:S01]  /*3030*/  STL [R1+0x6c], R28 ;  /* 0x00006c1c01007387 */ /* 0x0005e20000100800 */
[----:B0-----:R-:W-:-:S02]  /*3040*/  SEL R30, R60, RZ, !P0 ;  /* 0x000000ff3c1e7207 */ /* 0x001fc40004000000 */
[C---:B------:R-:W-:Y:S01]  /*3050*/  LEA R44, P0, R46.reuse, R44, 0x2 ;  /* 0x0000002c2e2c7211 */ /* 0x040fe200078010ff */
[----:B--2---:R-:W0:Y:S02]  /*3060*/  LDC.64 R28, c[0x0][0x310] ;  /* 0x0000c400ff1c7b82 */ /* 0x004e240000000a00 */
[----:B------:R-:W-:Y:S01]  /*3070*/  IMAD.MOV.U32 R31, RZ, RZ, R30 ;  /* 0x000000ffff1f7224 */ /* 0x000fe200078e001e */
[----:B------:R-:W-:Y:S01]  /*3080*/  LEA.HI.X R45, R46, R45, R37, 0x2, P0 ;  /* 0x0000002d2e2d7211 */ /* 0x000fe200000f1425 */
[----:B------:R-:W-:Y:S01]  /*3090*/  IMAD.U32 R37, RZ, RZ, UR4 ;  /* 0x00000004ff257e24 */ /* 0x000fe2000f8e00ff */
[----:B------:R2:W-:Y:S01]  /*30a0*/  STL.U8 [R1+0x81], R40 ;  /* 0x0000812801007387 */ /* 0x0005e20000100000 */
[----:B------:R-:W-:Y:S01]  /*30b0*/  UIADD3.X UR7, UR16, UR7, URZ, UP0, !UPT ;  /* 0x0000000710077290 */ /* 0x000fe200087fe43f */
[----:B------:R-:W-:Y:S01]  /*30c0*/  ISETP.GE.AND P1, PT, R78, R11, PT ;  /* 0x0000000b4e00720c */ /* 0x000fe20003f26270 */
[----:B------:R-:W-:Y:S01]  /*30d0*/  ULDC.64 UR4, c[0x0][0x318] ;  /* 0x0000c60000047ab9 */ /* 0x000fe20000000a00 */
[----:B------:R3:W-:Y:S04]  /*30e0*/  STL.64 [R1+0x200], R30 ;  /* 0x0002001e01007387 */ /* 0x0007e80000100a00 */
[----:B------:R4:W-:Y:S01]  /*30f0*/  STL.U8 [R1+0x80], R36 ;  /* 0x0000802401007387 */ /* 0x0009e20000100000 */
[----:B--2---:R-:W-:-:S04]  /*3100*/  IMAD.WIDE.U32 R40, R16, R14, R12 ;  /* 0x0000000e10287225 */ /* 0x004fc800078e000c */
[----:B---3--:R-:W-:Y:S02]  /*3110*/  IMAD.MOV.U32 R30, RZ, RZ, R37 ;  /* 0x000000ffff1e7224 */ /* 0x008fe400078e0025 */
[----:B------:R-:W-:Y:S02]  /*3120*/  IMAD R37, R15, R16, RZ ;  /* 0x000000100f257224 */ /* 0x000fe400078e02ff */
[----:B----4-:R-:W-:Y:S01]  /*3130*/  VIADD R36, R17, 0x20 ;  /* 0x0000002011247836 */ /* 0x010fe20000000000 */
[----:B------:R-:W-:Y:S01]  /*3140*/  IADD3 R40, P0, R6, R40, RZ ;  /* 0x0000002806287210 */ /* 0x000fe20007f1e0ff */
[----:B------:R-:W-:Y:S01]  /*3150*/  IMAD R37, R27, R14, R37 ;  /* 0x0000000e1b257224 */ /* 0x000fe200078e0225 */
[----:B------:R-:W-:Y:S02]  /*3160*/  STL.64 [R1+0x198], RZ ;  /* 0x000198ff01007387 */ /* 0x000fe40000100a00 */
[----:B------:R-:W-:Y:S01]  /*3170*/  ISETP.GE.AND P2, PT, R36, R11, PT ;  /* 0x0000000b2400720c */ /* 0x000fe20003f46270 */
[----:B------:R-:W-:Y:S01]  /*3180*/  IMAD.U32 R46, RZ, RZ, UR7 ;  /* 0x00000007ff2e7e24 */ /* 0x000fe2000f8e00ff */
[----:B------:R2:W-:Y:S01]  /*3190*/  STL.64 [R1+0x198], R20 ;  /* 0x0001981401007387 */ /* 0x0005e20000100a00 */
[----:B------:R-:W-:-:S02]  /*31a0*/  SEL R6, RZ, 0xffffffff, P1 ;  /* 0xffffffffff067807 */ /* 0x000fc40000800000 */
[----:B------:R-:W-:Y:S01]  /*31b0*/  IADD3.X R41, R7, R41, R37, P0, !PT ;  /* 0x0000002907297210 */ /* 0x000fe200007fe425 */
[----:B------:R-:W-:Y:S01]  /*31c0*/  STL.128 [R1+0x1c0], RZ ;  /* 0x0001c0ff01007387 */ /* 0x000fe20000100c00 */
[----:B------:R-:W-:Y:S01]  /*31d0*/  ISETP.GE.AND P0, PT, R17, R11, PT ;  /* 0x0000000b1100720c */ /* 0x000fe20003f06270 */
[----:B------:R-:W-:Y:S02]  /*31e0*/  IMAD.MOV.U32 R31, RZ, RZ, R46 ;  /* 0x000000ffff1f7224 */ /* 0x000fe400078e002e */
[----:B-1----:R1:W-:Y:S01]  /*31f0*/  STL.128 [R1+0x1c0], R32 ;  /* 0x0001c02001007387 */ /* 0x0023e20000100c00 */
[----:B--2---:R-:W-:Y:S01]  /*3200*/  SEL R20, RZ, 0xffffffff, P2 ;  /* 0xffffffffff147807 */ /* 0x004fe20001000000 */
[----:B------:R-:W-:Y:S01]  /*3210*/  IMAD.SHL.U32 R6, R6, 0x2, RZ ;  /* 0x0000000206067824 */ /* 0x000fe200078e00ff */
[----:B------:R-:W-:Y:S01]  /*3220*/  SHF.L.U64.HI R15, R14, 0x7, R15 ;  /* 0x000000070e0f7819 */ /* 0x000fe2000001020f */
[----:B------:R-:W-:Y:S01]  /*3230*/  STL.64 [R1+0x1a0], RZ ;  /* 0x0001a0ff01007387 */ /* 0x000fe20000100a00 */
[----:B------:R-:W-:Y:S01]  /*3240*/  SEL R7, RZ, 0x1, P0 ;  /* 0x00000001ff077807 */ /* 0x000fe20000000000 */
[----:B------:R-:W-:-:S02]  /*3250*/  IMAD.SHL.U32 R20, R20, 0x2, RZ ;  /* 0x0000000214147824 */ /* 0x000fc400078e00ff */
[----:B------:R-:W-:Y:S01]  /*3260*/  IMAD.SHL.U32 R14, R14, 0x80, RZ ;  /* 0x000000800e0e7824 */ /* 0x000fe200078e00ff */
[----:B0-----:R0:W-:Y:S01]  /*3270*/  STL.128 [R1+0x1a0], R28 ;  /* 0x0001a01c01007387 */ /* 0x0011e20000100c00 */
[----:B-1----:R-:W1:Y:S01]  /*3280*/  LDC.64 R34, c[0x0][0x330] ;  /* 0x0000cc00ff227b82 */ /* 0x002e620000000a00 */
[----:B------:R-:W-:Y:S01]  /*3290*/  ISETP.GE.AND P0, PT, R96, R11, PT ;  /* 0x0000000b6000720c */ /* 0x000fe20003f06270 */
[----:B0-----:R-:W-:Y:S01]  /*32a0*/  IMAD.MOV.U32 R31, RZ, RZ, R5 ;  /* 0x000000ffff1f7224 */ /* 0x001fe200078e0005 */
[--C-:B------:R-:W-:Y:S01]  /*32b0*/  LOP3.LUT R5, R6, 0x2, R7.reuse, 0xe2, !PT ;  /* 0x0000000206057812 */ /* 0x100fe200078ee207 */
[----:B------:R-:W-:Y:S01]  /*32c0*/  IMAD.MOV.U32 R28, RZ, RZ, R14 ;  /* 0x000000ffff1c7224 */ /* 0x000fe200078e000e */
[----:B------:R-:W-:Y:S01]  /*32d0*/  LOP3.LUT R7, R20, 0x2, R7, 0xe2, !PT ;  /* 0x0000000214077812 */ /* 0x000fe200078ee207 */
[C---:B------:R-:W-:Y:S02]  /*32e0*/  VIADD R20, R17.reuse, 0x60 ;  /* 0x0000006011147836 */ /* 0x040fe40000000000 */
[----:B------:R-:W-:-:S02]  /*32f0*/  VIADD R14, R17, 0x40 ;  /* 0x00000040110e7836 */ /* 0x000fc40000000000 */
[----:B------:R-:W-:Y:S02]  /*3300*/  IMAD.MOV.U32 R30, RZ, RZ, R4 ;  /* 0x000000ffff1e7224 */ /* 0x000fe400078e0004 */
[----:B------:R-:W-:Y:S01]  /*3310*/  IMAD.MOV.U32 R29, RZ, RZ, R15 ;  /* 0x000000ffff1d7224 */ /* 0x000fe200078e000f */
[-C--:B------:R-:W-:Y:S01]  /*3320*/  ISETP.GE.AND P1, PT, R20, R11.reuse, PT ;  /* 0x0000000b1400720c */ /* 0x080fe20003f26270 */
[C---:B------:R-:W-:Y:S01]  /*3330*/  VIADD R6, R17.reuse, 0x80 ;  /* 0x0000008011067836 */ /* 0x040fe20000000000 */
[----:B------:R-:W-:Y:S01]  /*3340*/  ISETP.GE.AND P2, PT, R14, R11, PT ;  /* 0x0000000b0e00720c */ /* 0x000fe20003f46270 */
[----:B------:R-:W-:Y:S01]  /*3350*/  VIADD R4, R17, 0xa0 ;  /* 0x000000a011047836 */ /* 0x000fe20000000000 */
[----:B------:R0:W-:Y:S02]  /*3360*/  STL.128 [R1+0x230], R28 ;  /* 0x0002301c01007387 */ /* 0x0001e40000100c00 */
[----:B------:R-:W-:Y:S01]  /*3370*/  SEL R15, RZ, 0x4, P2 ;  /* 0x00000004ff0f7807 */ /* 0x000fe20001000000 */
[----:B-1----:R-:W-:Y:S01]  /*3380*/  IMAD R32, R34, UR20, RZ ;  /* 0x0000001422207c24 */ /* 0x002fe2000f8e02ff */
[----:B0-----:R-:W-:-:S02]  /*3390*/  SEL R28, RZ, 0x4, P0 ;  /* 0x00000004ff1c7807 */ /* 0x001fc40000000000 */
[----:B------:R-:W-:Y:S02]  /*33a0*/  SEL R30, RZ, 0x8, P1 ;  /* 0x00000008ff1e7807 */ /* 0x000fe40000800000 */
[-C--:B------:R-:W-:Y:S02]  /*33b0*/  ISETP.GE.AND P0, PT, R6, R11.reuse, PT ;  /* 0x0000000b0600720c */ /* 0x080fe40003f06270 */
[----:B------:R-:W-:Y:S02]  /*33c0*/  ISETP.GE.AND P1, PT, R4, R11, PT ;  /* 0x0000000b0400720c */ /* 0x000fe40003f26270 */
[C---:B------:R-:W-:Y:S02]  /*33d0*/  LOP3.LUT R28, R30.reuse, R5, R28, 0xfe, !PT ;  /* 0x000000051e1c7212 */ /* 0x040fe400078efe1c */
[----:B------:R-:W-:Y:S02]  /*33e0*/  LOP3.LUT R7, R30, R7, R15, 0xfe, !PT ;  /* 0x000000071e077212 */ /* 0x000fe400078efe0f */
[----:B------:R-:W-:-:S02]  /*33f0*/  SEL R5, RZ, 0x10, P0 ;  /* 0x00000010ff057807 */ /* 0x000fc40000000000 */
[----:B------:R-:W-:Y:S01]  /*3400*/  SEL R30, RZ, 0x20, P1 ;  /* 0x00000020ff1e7807 */ /* 0x000fe20000800000 */
[----:B------:R-:W-:-:S03]  /*3410*/  IMAD.U32 R33, RZ, RZ, UR5 ;  /* 0x00000005ff217e24 */ /* 0x000fc6000f8e00ff */
[C-C-:B------:R-:W-:Y:S02]  /*3420*/  LOP3.LUT R28, R30.reuse, R28, R5.reuse, 0xfe, !PT ;  /* 0x0000001c1e1c7212 */ /* 0x140fe400078efe05 */
[----:B------:R-:W-:Y:S01]  /*3430*/  LOP3.LUT R30, R30, R7, R5, 0xfe, !PT ;  /* 0x000000071e1e7212 */ /* 0x000fe200078efe05 */
[----:B------:R-:W-:Y:S02]  /*3440*/  IMAD R7, R35, UR54, R32 ;  /* 0x0000003623077c24 */ /* 0x000fe4000f8e0220 */
[----:B------:R-:W-:Y:S02]  /*3450*/  IMAD.U32 R5, RZ, RZ, UR51 ;  /* 0x00000033ff057e24 */ /* 0x000fe4000f8e00ff */
[----:B------:R-:W-:Y:S01]  /*3460*/  IMAD.U32 R32, RZ, RZ, UR4 ;  /* 0x00000004ff207e24 */ /* 0x000fe2000f8e00ff */
[----:B------:R0:W-:Y:S01]  /*3470*/  STL.64 [R1+0x180], R44 ;  /* 0x0001802c01007387 */ /* 0x0001e20000100a00 */
[----:B------:R-:W-:Y:S01]  /*3480*/  IMAD.U32 R53, RZ, RZ, UR13 ;  /* 0x0000000dff357e24 */ /* 0x000fe2000f8e00ff */
[----:B------:R-:W-:Y:S05]  /*3490*/  @!P6 WARPSYNC.ALL ;  /* 0x000000000000e948 */ /* 0x000fea0003800000 */
[----:B------:R-:W-:Y:S01]  /*34a0*/  STL.64 [R1+0x188], RZ ;  /* 0x000188ff01007387 */ /* 0x000fe20000100a00 */
[----:B------:R-:W-:Y:S01]  /*34b0*/  UIADD3 UR4, UP0, UR51, 0x250, URZ ;  /* 0x0000025033047890 */ /* 0x000fe2000ff1e03f */
[----:B------:R-:W-:-:S02]  /*34c0*/  IMAD.WIDE.U32 R32, R34, UR54, R32 ;  /* 0x0000003622207c25 */ /* 0x000fc4000f8e0020 */
[----:B------:R1:W-:Y:S01]  /*34d0*/  STL.64 [R1+0x188], R10 ;  /* 0x0001880a01007387 */ /* 0x0003e20000100a00 */
[----:B0-----:R-:W0:Y:S01]  /*34e0*/  LDC R45, c[0x0][0x320] ;  /* 0x0000c800ff2d7b82 */ /* 0x001e220000000800 */
[----:B------:R-:W-:Y:S02]  /*34f0*/  IMAD.MOV.U32 R44, RZ, RZ, R10 ;  /* 0x000000ffff2c7224 */ /* 0x000fe400078e000a */
[----:B------:R-:W-:Y:S01]  /*3500*/  IMAD.WIDE.U32 R34, R34, UR54, R12 ;  /* 0x0000003622227c25 */ /* 0x000fe2000f8e000c */
[----:B------:R-:W-:Y:S01]  /*3510*/  LOP3.LUT R12, R42, 0x10, R17, 0xf8, !PT ;  /* 0x000000102a0c7812 */ /* 0x000fe200078ef811 */
[----:B------:R-:W-:Y:S01]  /*3520*/  UIADD3.X UR5, URZ, UR57, URZ, UP0, !UPT ;  /* 0x000000393f057290 */ /* 0x000fe200087fe43f */
[----:B-1----:R-:W-:Y:S02]  /*3530*/  IADD3 R10, P0, R5, 0x40, RZ ;  /* 0x00000040050a7810 */ /* 0x002fe40007f1e0ff */
[----:B------:R-:W-:-:S03]  /*3540*/  LOP3.LUT R12, R12, R39, RZ, 0x3c, !PT ;  /* 0x000000270c0c7212 */ /* 0x000fc600078e3cff */
[----:B------:R-:W-:Y:S01]  /*3550*/  IMAD.X R11, RZ, RZ, UR57, P0 ;  /* 0x00000039ff0b7e24 */ /* 0x000fe200080e06ff */
[----:B------:R-:W-:Y:S01]  /*3560*/  STL.U8 [R1+0x1d8], R28 ;  /* 0x0001d81c01007387 */ /* 0x000fe20000100000 */
[----:B------:R-:W-:Y:S02]  /*3570*/  IMAD.IADD R33, R33, 0x1, R7 ;  /* 0x0000000121217824 */ /* 0x000fe400078e0207 */
[----:B------:R-:W-:Y:S01]  /*3580*/  IMAD.U32 R29, RZ, RZ, UR5 ;  /* 0x00000005ff1d7e24 */ /* 0x000fe2000f8e00ff */
[----:B------:R1:W-:Y:S01]  /*3590*/  STL.U8 [R1+0x1d9], R28 ;  /* 0x0001d91c01007387 */ /* 0x0003e20000100000 */
[----:B------:R-:W-:-:S03]  /*35a0*/  IMAD.MOV.U32 R31, RZ, RZ, R11 ;  /* 0x000000ffff1f7224 */ /* 0x000fc600078e000b */
[----:B------:R2:W-:Y:S01]  /*35b0*/  STL.U8 [R1+0x250], R30 ;  /* 0x0002501e01007387 */ /* 0x0005e20000100000 */
[----:B------:R-:W-:Y:S01]  /*35c0*/  IMAD.IADD R5, R225, 0x1, R12 ;  /* 0x00000001e1057824 */ /* 0x000fe200078e020c */
[----:B------:R-:W-:Y:S01]  /*35d0*/  UIADD3 UR8, UP1, UR51, 0x228, URZ ;  /* 0x0000022833087890 */ /* 0x000fe2000ff3e03f */
[----:B-1----:R-:W-:Y:S01]  /*35e0*/  IMAD.U32 R28, RZ, RZ, UR4 ;  /* 0x00000004ff1c7e24 */ /* 0x002fe2000f8e00ff */
[----:B------:R-:W-:Y:S01]  /*35f0*/  UIADD3 UR6, UP2, UR51, 0x218, URZ ;  /* 0x0000021833067890 */ /* 0x000fe2000ff5e03f */
[----:B--2---:R-:W-:Y:S01]  /*3600*/  IMAD.MOV.U32 R30, RZ, RZ, R10 ;  /* 0x000000ffff1e7224 */ /* 0x004fe200078e000a */
[----:B------:R1:W-:Y:S01]  /*3610*/  STL.64 [R1+0x240], R40 ;  /* 0x0002402801007387 */ /* 0x0003e20000100a00 */
[----:B------:R-:W-:Y:S01]  /*3620*/  IADD3 R12, P0, R5, R8, RZ ;  /* 0x00000008050c7210 */ /* 0x000fe20007f1e0ff */
[----:B------:R-:W-:Y:S02]  /*3630*/  UIADD3.X UR9, URZ, UR57, URZ, UP1, !UPT ;  /* 0x000000393f097290 */ /* 0x000fe40008ffe43f */
[----:B------:R2:W-:Y:S01]  /*3640*/  STL.64 [R1+0x1d0], R32 ;  /* 0x0001d02001007387 */ /* 0x0005e20000100a00 */
[----:B------:R-:W-:-:S03]  /*3650*/  UIADD3.X UR7, URZ, UR57, URZ, UP2, !UPT ;  /* 0x000000393f077290 */ /* 0x000fc600097fe43f */
[----:B------:R3:W-:Y:S01]  /*3660*/  STL.128 [R1+0x290], R28 ;  /* 0x0002901c01007387 */ /* 0x0007e20000100c00 */
[----:B------:R-:W-:Y:S01]  /*3670*/  UIADD3 UR4, UP3, UR51, 0x210, URZ ;  /* 0x0000021033047890 */ /* 0x000fe2000ff7e03f */
[----:B-1----:R-:W1:Y:S01]  /*3680*/  LDC.64 R40, c[0x0][0x408] ;  /* 0x00010200ff287b82 */ /* 0x002e620000000a00 */
[----:B------:R-:W-:-:S07]  /*3690*/  IMAD.X R13, RZ, RZ, R9, P0 ;  /* 0x000000ffff0d7224 */ /* 0x000fce00000e0609 */
[----:B--2---:R-:W2:Y:S01]  /*36a0*/  LDC.64 R32, c[0x0][0x418] ;  /* 0x00010600ff207b82 */ /* 0x004ea20000000a00 */
[----:B------:R-:W-:-:S07]  /*36b0*/  IMAD.U32 R10, RZ, RZ, UR8 ;  /* 0x00000008ff0a7e24 */ /* 0x000fce000f8e00ff */
[----:B---3--:R-:W3:Y:S01]  /*36c0*/  LDC R30, c[0x0][0x424] ;  /* 0x00010900ff1e7b82 */ /* 0x008ee20000000800 */
[----:B------:R-:W-:-:S07]  /*36d0*/  IMAD.U32 R8, RZ, RZ, UR6 ;  /* 0x00000006ff087e24 */ /* 0x000fce000f8e00ff */
[----:B------:R-:W4:Y:S01]  /*36e0*/  LDC R28, c[0x0][0x2fc] ;  /* 0x0000bf00ff1c7b82 */ /* 0x000f220000000800 */
[----:B------:R-:W-:Y:S02]  /*36f0*/  IMAD.U32 R11, RZ, RZ, UR9 ;  /* 0x00000009ff0b7e24 */ /* 0x000fe4000f8e00ff */
[----:B------:R-:W-:Y:S02]  /*3700*/  IMAD.U32 R9, RZ, RZ, UR7 ;  /* 0x00000007ff097e24 */ /* 0x000fe4000f8e00ff */
[----:B------:R-:W-:-:S03]  /*3710*/  IMAD.U32 R15, RZ, RZ, UR4 ;  /* 0x00000004ff0f7e24 */ /* 0x000fc6000f8e00ff */
[----:B------:R0:W-:Y:S01]  /*3720*/  STL.128 [R1+0x270], R8 ;  /* 0x0002700801007387 */ /* 0x0001e20000100c00 */
[----:B------:R-:W-:Y:S01]  /*3730*/  LOP3.LUT P0, RZ, R228, 0x2, RZ, 0xc0, !PT ;  /* 0x00000002e4ff7812 */ /* 0x000fe2000780c0ff */
[----:B------:R-:W-:Y:S01]  /*3740*/  UIADD3 UR10, UP0, UR51, 0x248, URZ ;  /* 0x00000248330a7890 */ /* 0x000fe2000ff1e03f */
[----:B------:R-:W-:Y:S01]  /*3750*/  IMAD.U32 R221, RZ, RZ, UR41 ;  /* 0x00000029ffdd7e24 */ /* 0x000fe2000f8e00ff */
[----:B------:R0:W-:Y:S01]  /*3760*/  STL [R1+0x228], R38 ;  /* 0x0002282601007387 */ /* 0x0001e20000100800 */
[--C-:B------:R-:W-:Y:S02]  /*3770*/  IMAD.MOV.U32 R222, RZ, RZ, R220.reuse ;  /* 0x000000ffffde7224 */ /* 0x100fe400078e00dc */
[----:B------:R-:W-:Y:S01]  /*3780*/  IMAD.MOV.U32 R223, RZ, RZ, R220 ;  /* 0x000000ffffdf7224 */ /* 0x000fe200078e00dc */
[----:B------:R1:W-:Y:S01]  /*3790*/  STL.64 [R1+0x220], R12 ;  /* 0x0002200c01007387 */ /* 0x0003e20000100a00 */
[----:B0-----:R-:W-:Y:S01]  /*37a0*/  IMAD.MOV.U32 R8, RZ, RZ, R15 ;  /* 0x000000ffff087224 */ /* 0x001fe200078e000f */
[----:B------:R-:W0:Y:S01]  /*37b0*/  LDC.U8 R38, c[0x0][0x410] ;  /* 0x00010400ff267b82 */ /* 0x000e220000000000 */
[----:B------:R-:W-:Y:S01]  /*37c0*/  IMAD.MOV.U32 R15, RZ, RZ, 0x20 ;  /* 0x00000020ff0f7424 */ /* 0x000fe200078e00ff */
[----:B------:R-:W-:-:S04]  /*37d0*/  UIADD3.X UR11, URZ, UR57, URZ, UP0, !UPT ;  /* 0x000000393f0b7290 */ /* 0x000fc800087fe43f */
[----:B-1----:R-:W-:Y:S01]  /*37e0*/  SEL R12, R15, 0xffffffe0, !P0 ;  /* 0xffffffe00f0c7807 */ /* 0x002fe20004000000 */
[----:B------:R-:W-:Y:S01]  /*37f0*/  UIADD3.X UR5, URZ, UR57, URZ, UP3, !UPT ;  /* 0x000000393f057290 */ /* 0x000fe20009ffe43f */
[----:B------:R-:W-:Y:S04]  /*3800*/  STL [R1+0x190], RZ ;  /* 0x000190ff01007387 */ /* 0x000fe80000100800 */
[----:B------:R-:W-:Y:S04]  /*3810*/  STL [R1+0x1b8], RZ ;  /* 0x0001b8ff01007387 */ /* 0x000fe80000100800 */
[----:B------:R-:W-:Y:S04]  /*3820*/  STL [R1+0x60], R221 ;  /* 0x000060dd01007387 */ /* 0x000fe80000100800 */
[----:B------:R-:W-:Y:S04]  /*3830*/  STL.64 [R1+0x158], R220 ;  /* 0x000158dc01007387 */ /* 0x000fe80000100a00 */
[----:B------:R-:W-:Y:S04]  /*3840*/  STL.128 [R1+0x70], R220 ;  /* 0x000070dc01007387 */ /* 0x000fe80000100c00 */
[----:B------:R-:W-:Y:S04]  /*3850*/  STL.64 [R1+0x130], R48 ;  /* 0x0001303001007387 */ /* 0x000fe80000100a00 */
[----:B------:R-:W-:Y:S04]  /*3860*/  STL.64 [R1+0x88], R50 ;  /* 0x0000883201007387 */ /* 0x000fe80000100a00 */
[----:B------:R-:W-:Y:S04]  /*3870*/  STL.64 [R1+0xa0], R50 ;  /* 0x0000a03201007387 */ /* 0x000fe80000100a00 */
[----:B------:R-:W-:Y:S04]  /*3880*/  STL.64 [R1+0xa8], R40 ;  /* 0x0000a82801007387 */ /* 0x000fe80000100a00 */
[----:B--2---:R-:W-:Y:S04]  /*3890*/  STL.64 [R1+0x168], R32 ;  /* 0x0001682001007387 */ /* 0x004fe80000100a00 */
[----:B---3--:R-:W-:Y:S04]  /*38a0*/  STL [R1+0x178], R30 ;  /* 0x0001781e01007387 */ /* 0x008fe80000100800 */
[----:B----4-:R-:W-:Y:S04]  /*38b0*/  STL [R1+0x190], R28 ;  /* 0x0001901c01007387 */ /* 0x010fe80000100800 */
[----:B------:R-:W-:Y:S04]  /*38c0*/  STL [R1+0x1b8], R28 ;  /* 0x0001b81c01007387 */ /* 0x000fe80000100800 */
[----:B------:R-:W-:Y:S04]  /*38d0*/  STL.128 [R1+0x1e0], RZ ;  /* 0x0001e0ff01007387 */ /* 0x000fe80000100c00 */
[----:B------:R-:W-:Y:S04]  /*38e0*/  STL.64 [R1+0x1f0], RZ ;  /* 0x0001f0ff01007387 */ /* 0x000fe80000100a00 */
[----:B------:R-:W-:Y:S04]  /*38f0*/  STL.64 [R1+0x1f8], RZ ;  /* 0x0001f8ff01007387 */ /* 0x000fe80000100a00 */
[----:B------:R-:W-:Y:S04]  /*3900*/  STL.64 [R1+0x248], R16 ;  /* 0x0002481001007387 */ /* 0x000fe80000100a00 */
[----:B------:R-:W-:Y:S04]  /*3910*/  STL [R1+0x170], R220 ;  /* 0x000170dc01007387 */ /* 0x000fe80000100800 */
[----:B------:R-:W-:Y:S01]  /*3920*/  STL [R1+0x218], R12 ;  /* 0x0002180c01007387 */ /* 0x000fe20000100800 */
[----:B------:R-:W-:-:S03]  /*3930*/  IMAD.U32 R21, RZ, RZ, UR10 ;  /* 0x0000000aff157e24 */ /* 0x000fc6000f8e00ff */
[----:B------:R-:W-:Y:S01]  /*3940*/  STL.64 [R1+0x1b0], RZ ;  /* 0x0001b0ff01007387 */ /* 0x000fe20000100a00 */
[----:B------:R-:W-:-:S03]  /*3950*/  IMAD.U32 R46, RZ, RZ, UR11 ;  /* 0x0000000bff2e7e24 */ /* 0x000fc6000f8e00ff */
[----:B------:R1:W-:Y:S01]  /*3960*/  STL.64 [R1+0x1b0], R44 ;  /* 0x0001b02c01007387 */ /* 0x0003e20000100a00 */
[----:B------:R-:W-:Y:S02]  /*3970*/  IMAD.MOV.U32 R10, RZ, RZ, R21 ;  /* 0x000000ffff0a7224 */ /* 0x000fe400078e0015 */
[----:B------:R-:W-:Y:S02]  /*3980*/  IMAD.MOV.U32 R11, RZ, RZ, R46 ;  /* 0x000000ffff0b7224 */ /* 0x000fe400078e002e */
[----:B------:R-:W-:Y:S02]  /*3990*/  IMAD.IADD R35, R7, 0x1, R35 ;  /* 0x0000000107237824 */ /* 0x000fe400078e0223 */
[----:B-1----:R-:W-:Y:S01]  /*39a0*/  IMAD.U32 R44, RZ, RZ, UR5 ;  /* 0x00000005ff2c7e24 */ /* 0x002fe2000f8e00ff */
[----:B------:R-:W-:-:S03]  /*39b0*/  ULDC.64 UR4, c[0x0][0x338] ;  /* 0x0000ce0000047ab9 */ /* 0x000fc60000000a00 */
[----:B------:R-:W-:Y:S02]  /*39c0*/  IMAD.MOV.U32 R9, RZ, RZ, R44 ;  /* 0x000000ffff097224 */ /* 0x000fe400078e002c */
[----:B------:R-:W-:Y:S01]  /*39d0*/  IMAD R7, R58, UR4, RZ ;  /* 0x000000043a077c24 */ /* 0x000fe2000f8e02ff */
[----:B------:R-:W-:Y:S04]  /*39e0*/  STL [R1+0x160], R3 ;  /* 0x0001600301007387 */ /* 0x000fe80000100800 */
[----:B------:R1:W-:Y:S01]  /*39f0*/  STL.128 [R1+0x280], R8 ;  /* 0x0002800801007387 */ /* 0x0003e20000100c00 */
[----:B------:R-:W-:Y:S02]  /*3a00*/  IMAD R7, R57, UR5, R7 ;  /* 0x0000000539077c24 */ /* 0x000fe4000f8e0207 */
[----:B------:R-:W-:Y:S01]  /*3a10*/  VIADD R15, R61, 0x8 ;  /* 0x000000083d0f7836 */ /* 0x000fe20000000000 */
[----:B0-----:R0:W-:Y:S01]  /*3a20*/  STL.U8 [R1+0x6a], R38 ;  /* 0x00006a2601007387 */ /* 0x0011e20000100000 */
[----:B------:R-:W-:Y:S01]  /*3a30*/  @!P6 BAR.SYNC.DEFER_BLOCKING 0x9, 0x100 ;  /* 0x024400000000eb1d */ /* 0x000fe20000010000 */
[----:B-1----:R-:W-:Y:S01]  /*3a40*/  IADD3 R8, P0, R16, R3, RZ ;  /* 0x0000000310087210 */ /* 0x002fe20007f1e0ff */
[----:B------:R-:W-:-:S04]  /*3a50*/  IMAD.WIDE.U32 R10, R57, UR4, R34 ;  /* 0x00000004390a7c25 */ /* 0x000fc8000f8e0022 */
[----:B------:R-:W-:Y:S02]  /*3a60*/  IMAD.U32 R3, RZ, RZ, UR51 ;  /* 0x00000033ff037e24 */ /* 0x000fe4000f8e00ff */
[----:B------:R-:W-:Y:S02]  /*3a70*/  IMAD.X R9, R56, 0x1, R27, P0 ;  /* 0x0000000138097824 */ /* 0x000fe400000e061b */
[----:B0-----:R-:W-:Y:S02]  /*3a80*/  VIADD R38, R16, 0x80 ;  /* 0x0000008010267836 */ /* 0x001fe40000000000 */
[----:B------:R-:W-:Y:S02]  /*3a90*/  VIADD R27, R3, 0x258 ;  /* 0x00000258031b7836 */ /* 0x000fe40000000000 */
[----:B------:R-:W-:-:S07]  /*3aa0*/  IMAD.IADD R21, R11, 0x1, R7 ;  /* 0x000000010b157824 */ /* 0x000fce00078e0207 */
.L_x_1480:
[----:B------:R-:W-:Y:S01]  /*3ab0*/  VIADD R98, R98, 0xffffffff ;  /* 0xffffffff62627836 */ /* 0x000fe20000000000 */
[----:B------:R-:W-:Y:S05]  /*3ac0*/  YIELD ;  /* 0x0000000000007946 */ /* 0x000fea0003800000 */
[----:B------:R-:W-:Y:S01]  /*3ad0*/  IMAD.U32 R13, RZ, RZ, UR51 ;  /* 0x00000033ff0d7e24 */ /* 0x000fe2000f8e00ff */
[----:B------:R-:W-:Y:S01]  /*3ae0*/  BSSY B1, `(.L_x_1472) ;  /* 0x0000005000017945 */ /* 0x000fe20003800000 */
[----:B------:R-:W-:Y:S02]  /*3af0*/  ISETP.GT.AND P0, PT, R98, R97, PT ;  /* 0x000000616200720c */ /* 0x000fe40003f04270 */
[----:B------:R-:W-:Y:S01]  /*3b00*/  VIADD R13, R13, 0x2b8 ;  /* 0x000002b80d0d7836 */ /* 0x000fe20000000000 */
[----:B0-2---:R-:W-:-:S10]  /*3b10*/  MOV R106, 0x3b30 ;  /* 0x00003b30006a7802 */ /* 0x005fd40000000f00 */
[----:B-----5:R-:W-:Y:S05]  /*3b20*/  CALL.REL.NOINC `($_ZN7cutlass13device_kernelIN5flash11enable_sm90INS1_16FlashAttnFwdSm90INS1_25CollectiveMainloopFwdSm90ILi2EN4cute5tupleIJNS5_1CILi1EEES8_S8_EEENS6_IJNS7_ILi128EEENS7_ILi160EEENS7_ILi192EEEEEELi192ENS_12float_e4m3_tEfNS_4arch4Sm90ELb0ELb1ELb0ELb1ELb0ELb1ELb0ELb1ELb1ELb1ELb0ELb0EEENS1_21CollectiveEpilogueFwdINS6_IJSA_SC_SB_EEES9_NS_10bfloat16_tESG_Li256ELb1ELb1ELb0ELb1EEENS1_36VarlenDynamicPersistentTileSchedulerILi128ELi160ELi256ELi128ELb0ELb1ELb1ELb1ELb0ELb1EEEEEEEEEvNT_6ParamsE$_ZZN5flash25CollectiveMainloopFwdSm90ILi2EN4cute5tupleIJNS1_1CILi1EEES4_S4_EEENS2_IJNS3_ILi128EEENS3_ILi160EEENS3_ILi192EEEEEELi192EN7cutlass12float_e4m3_tEfNSA_4arch4Sm90ELb0ELb1ELb0ELb1ELb0ELb1ELb0ELb1ELb1ELb1ELb0ELb0EE12store_kv_newINS_16FlashAttnFwdSm90ISE_NS_21CollectiveEpilogueFwdINS2_IJS6_S8_S7_EEES5_NSA_10bfloat16_tESD_Li256ELb1ELb1ELb0ELb1EEENS_36VarlenDynamicPersistentTileSchedulerILi128ELi160ELi256ELi128ELb0ELb1ELb1ELb1ELb0ELb1EEEE13SharedStorageEEEbRKNSE_6ParamsENSA_25PipelineTmaAsyncNoClusterILi2ENSA_16PipelineTmaAsyncILi2EEEEESV_RNSA_13PipelineStateILj2EEEiRT_RKNS_16SeqlenInfoQKNewKILb1ELb1EEENS2_IJiiiiEEEENKUliRKT_E_clISX_EEDaiS18_) ;  /* 0x0000026c009c7944 */ /* 0x020fea0003c00000 */
[----:B------:R-:W-:Y:S05]  /*3b30*/  BSYNC B1 ;  /* 0x0000000000017941 */ /* 0x000fea0003800000 */
.L_x_1472:
[----:B------:R0:W5:Y:S01]  /*3b40*/  LDL R37, [R1+0x2bc] ;  /* 0x0002bc0001257983 */ /* 0x0001620000100800 */
[----:B------:R-:W-:-:S04]  /*3b50*/  ULOP3.LUT UR4, UR55, 0x1, URZ, 0xfc, !UPT ;  /* 0x0000000137047892 */ /* 0x000fc8000f8efc3f */
[----:B------:R-:W-:-:S06]  /*3b60*/  UISETP.NE.AND UP0, UPT, UR4, 0x3, UPT ;  /* 0x000000030400788c */ /* 0x000fcc000bf05270 */
[----:B------:R-:W-:-:S13]  /*3b70*/  PLOP3.LUT P1, PT, PT, PT, UP0, 0x80, 0x0 ;  /* 0x000000000000781c */ /* 0x000fda0003f2f008 */
[----:B0-----:R-:W-:Y:S05]  /*3b80*/  @!P1 BRA `(.L_x_1473) ;  /* 0x0000000000049947 */ /* 0x001fea0003800000 */
[----:B------:R-:W-:Y:S01]  /*3b90*/  BPT.TRAP 0x1 ;  /* 0x000000040000795c */ /* 0x000fe20000300000 */
.L_x_1473:
[----:B------:R-:W-:Y:S01]  /*3ba0*/  LEA R64, R0, UR39, 0x3 ;  /* 0x0000002700407c11 */ /* 0x000fe2000f8e18ff */
[----:B------:R-:W-:Y:S01]  /*3bb0*/  BSSY B0, `(.L_x_1474) ;  /* 0x0000004000007945 */ /* 0x000fe20003800000 */
[----:B-----5:R-:W-:-:S04]  /*3bc0*/  SHF.L.U32 R3, R37, 0x1f, RZ ;  /* 0x0000001f25037819 */ /* 0x020fc800000006ff */
[----:B------:R-:W0:Y:S02]  /*3bd0*/  SYNCS.PHASECHK.TRANS64.TRYWAIT P1, [R64+URZ+0x334b0], R3 ;  /* 0x0334b003400075a7 */ /* 0x000e24000802017f */
[----:B0-----:R-:W-:Y:S05]  /*3be0*/  @!P1 BRA `(.L_x_1475) ;  /* 0x0000024c003c9947 */ /* 0x001fea0003800000 */
.L_x_1769:
[----:B------:R-:W-:Y:S05]  /*3bf0*/  BSYNC B0 ;  /* 0x0000000000007941 */ /* 0x000fea0003800000 */
.L_x_1474:
[----:B0-----:R-:W2:Y:S01]  /*3c00*/  LDL R3, [R1+0x60] ;  /* 0x0000600001037983 */ /* 0x001ea20000100800 */
[----:B------:R-:W-:Y:S01]  /*3c10*/  BSSY B0, `(.L_x_1476) ;  /* 0x0000024000007945 */ /* 0x000fe20003800000 */
[----:B------:R-:W-:-:S04]  /*3c20*/  IMAD.WIDE R28, R98, 0xa0, R8 ;  /* 0x000000a0621c7825 */ /* 0x000fc800078e0208 */
[----:B--2---:R-:W-:-:S05]  /*3c30*/  IMAD R3, R98, -0xa0, R3 ;  /* 0xffffff6062037824 */ /* 0x004fca00078e0203 */
[----:B------:R-:W-:Y:S01]  /*3c40*/  VIMNMX R7, R3, 0xa0, PT ;  /* 0x000000a003077848 */ /* 0x000fe20003fe0100 */
[----:B------:R-:W-:-:S03]  /*3c50*/  IMAD R3, R0, 0x7800, R5 ;  /* 0x0000780000037824 */ /* 0x000fc600078e0205 */
[----:B------:R-:W-:Y:S01]  /*3c60*/  ISETP.GE.AND P1, PT, R16, R7, PT ;  /* 0x000000071000720c */ /* 0x000fe20003f26270 */
[C---:B------:R-:W-:Y:S01]  /*3c70*/  VIADD R13, R3.reuse, UR39 ;  /* 0x00000027030d7c36 */ /* 0x040fe20008000000 */
[----:B------:R-:W-:-:S11]  /*3c80*/  IADD3 R3, R3, UR39, R12 ;  /* 0x0000002703037c10 */ /* 0x000fd6000fffe00c */
[----:B------:R-:W-:Y:S05]  /*3c90*/  @P1 BRA `(.L_x_1477) ;  /* 0x00000000006c1947 */ /* 0x000fea0003800000 */
[----:B------:R-:W-:Y:S01]  /*3ca0*/  ISETP.GE.AND P3, PT, R17, UR42, PT ;  /* 0x0000002a11007c0c */ /* 0x000fe2000bf66270 */
[----:B------:R-:W-:Y:S01]  /*3cb0*/  IMAD.MOV.U32 R30, RZ, RZ, R10 ;  /* 0x000000ffff1e7224 */ /* 0x000fe200078e000a */
[----:B------:R-:W-:Y:S01]  /*3cc0*/  ULDC.64 UR4, c[0x0][0x328] ;  /* 0x0000ca0000047ab9 */ /* 0x000fe20000000a00 */
[----:B------:R-:W-:Y:S01]  /*3cd0*/  IMAD.MOV.U32 R31, RZ, RZ, R21 ;  /* 0x000000ffff1f7224 */ /* 0x000fe200078e0015 */
[----:B------:R-:W-:Y:S01]  /*3ce0*/  ULDC.64 UR6, c[0x0][0x318] ;  /* 0x0000c60000067ab9 */ /* 0x000fe20000000a00 */
[----:B------:R-:W-:Y:S01]  /*3cf0*/  IMAD R33, R29, UR4, RZ ;  /* 0x000000041d217c24 */ /* 0x000fe2000f8e02ff */
[----:B------:R-:W-:Y:S01]  /*3d00*/  ISETP.GE.AND P2, PT, R36, UR42, PT ;  /* 0x0000002a24007c0c */ /* 0x000fe2000bf46270 */
[----:B------:R-:W-:Y:S01]  /*3d10*/  IMAD.WIDE.U32 R30, R28, UR4, R30 ;  /* 0x000000041c1e7c25 */ /* 0x000fe2000f8e001e */
[----:B------:R-:W-:Y:S02]  /*3d20*/  ISETP.GE.AND P4, PT, R6, UR42, PT ;  /* 0x0000002a06007c0c */ /* 0x000fe4000bf86270 */
[----:B------:R-:W-:Y:S01]  /*3d30*/  ISETP.GE.AND P5, PT, R4, UR42, PT ;  /* 0x0000002a04007c0c */ /* 0x000fe2000bfa6270 */
[----:B------:R-:W-:Y:S01]  /*3d40*/  IMAD R33, R28, UR5, R33 ;  /* 0x000000051c217c24 */ /* 0x000fe2000f8e0221 */
[----:B------:R-:W-:Y:S01]  /*3d50*/  IADD3 R30, P1, R30, UR6, RZ ;  /* 0x000000061e1e7c10 */ /* 0x000fe2000ff3e0ff */
[----:B------:R-:W0:Y:S03]  /*3d60*/  @!P3 LDS.128 R60, [R13+0xf200] ;  /* 0x00f200000d3cb984 */ /* 0x000e260000000c00 */
[----:B------:R-:W-:-:S02]  /*3d70*/  IADD3.X R31, R31, UR7, R33, P1, !PT ;  /* 0x000000071f1f7c10 */ /* 0x000fc40008ffe421 */
[----:B------:R-:W-:Y:S01]  /*3d80*/  ISETP.GE.AND P1, PT, R14, UR42, PT ;  /* 0x0000002a0e007c0c */ /* 0x000fe2000bf26270 */
[----:B------:R-:W1:Y:S04]  /*3d90*/  @!P2 LDS.128 R32, [R3+0xf200] ;  /* 0x00f200000320a984 */ /* 0x000e680000000c00 */
[----:B------:R-:W2:Y:S04]  /*3da0*/  @!P4 LDS.128 R52, [R13+0x14200] ;  /* 0x014200000d34c984 */ /* 0x000ea80000000c00 */
[----:B------:R-:W-:Y:S04]  /*3db0*/  @!P5 LDS.128 R56, [R3+0x14200] ;  /* 0x014200000338d984 */ /* 0x000fe80000000c00 */
[----:B------:R-:W3:Y:S04]  /*3dc0*/  @!P1 LDS.128 R44, [R13+0x11a00] ;  /* 0x011a00000d2c9984 */ /* 0x000ee80000000c00 */
[----:B0-----:R-:W-:Y:S01]  /*3dd0*/  @!P3 STG.E.128 desc[UR46][R30.64], R60 ;  /* 0x0000003c1e00b986 */ /* 0x001fe2000c101d2e */
[----:B------:R-:W-:-:S03]  /*3de0*/  ISETP.GE.AND P3, PT, R20, UR42, PT ;  /* 0x0000002a14007c0c */ /* 0x000fc6000bf66270 */
[----:B-1----:R-:W-:Y:S04]  /*3df0*/  @!P2 STG.E.128 desc[UR46][R30.64+0x20], R32 ;  /* 0x000020201e00a986 */ /* 0x002fe8000c101d2e */
[----:B--2---:R-:W-:Y:S06]  /*3e00*/  @!P4 STG.E.128 desc[UR46][R30.64+0x80], R52 ;  /* 0x000080341e00c986 */ /* 0x004fec000c101d2e */
[----:B------:R-:W0:Y:S04]  /*3e10*/  @!P3 LDS.128 R48, [R3+0x11a00] ;  /* 0x011a00000330b984 */ /* 0x000e280000000c00 */
[----:B---3--:R1:W-:Y:S04]  /*3e20*/  @!P1 STG.E.128 desc[UR46][R30.64+0x40], R44 ;  /* 0x0000402c1e009986 */ /* 0x0083e8000c101d2e */
[----:B------:R1:W-:Y:S04]  /*3e30*/  @!P5 STG.E.128 desc[UR46][R30.64+0xa0], R56 ;  /* 0x0000a0381e00d986 */ /* 0x0003e8000c101d2e */
[----:B0-----:R1:W-:Y:S02]  /*3e40*/  @!P3 STG.E.128 desc[UR46][R30.64+0x60], R48 ;  /* 0x000060301e00b986 */ /* 0x0013e4000c101d2e */
.L_x_1477:
[----:B------:R-:W-:Y:S05]  /*3e50*/  BSYNC B0 ;  /* 0x0000000000007941 */ /* 0x000fea0003800000 */
.L_x_1476:
[----:B------:R-:W-:Y:S01]  /*3e60*/  ISETP.GE.AND P1, PT, R38, R7, PT ;  /* 0x000000072600720c */ /* 0x000fe20003f26270 */
[----:B------:R-:W-:-:S12]  /*3e70*/  BSSY B0, `(.L_x_1478) ;  /* 0x000001f000007945 */ /* 0x000fd80003800000 */
[----:B------:R-:W-:Y:S05]  /*3e80*/  @P1 BRA `(.L_x_1479) ;  /* 0x0000000000741947 */ /* 0x000fea0003800000 */
[----:B------:R-:W-:Y:S01]  /*3e90*/  ISETP.GE.AND P3, PT, R17, UR42, PT ;  /* 0x0000002a11007c0c */ /* 0x000fe2000bf66270 */
[----:B------:R-:W-:Y:S01]  /*3ea0*/  ULDC.64 UR4, c[0x0][0x328] ;  /* 0x0000ca0000047ab9 */ /* 0x000fe20000000a00 */
[----:B------:R-:W-:Y:S01]  /*3eb0*/  IADD3 R7, P1, R28, 0x80, RZ ;  /* 0x000000801c077810 */ /* 0x000fe20007f3e0ff */
[----:B------:R-:W-:Y:S01]  /*3ec0*/  IMAD.MOV.U32 R28, RZ, RZ, R10 ;  /* 0x000000ffff1c7224 */ /* 0x000fe200078e000a */
[----:B------:R-:W-:Y:S01]  /*3ed0*/  ULDC.64 UR6, c[0x0][0x318] ;  /* 0x0000c60000067ab9 */ /* 0x000fe20000000a00 */
[----:B------:R-:W-:Y:S02]  /*3ee0*/  ISETP.GE.AND P2, PT, R14, UR42, PT ;  /* 0x0000002a0e007c0c */ /* 0x000fe4000bf46270 */
[----:B-1----:R-:W-:Y:S01]  /*3ef0*/  IMAD.X R30, RZ, RZ, R29, P1 ;  /* 0x000000ffff1e7224 */ /* 0x002fe200008e061d */
[----:B------:R-:W-:Y:S01]  /*3f00*/  ISETP.GE.AND P4, PT, R20, UR42, PT ;  /* 0x0000002a14007c0c */ /* 0x000fe2000bf86270 */
[----:B------:R-:W-:Y:S01]  /*3f10*/  IMAD.MOV.U32 R29, RZ, RZ, R21 ;  /* 0x000000ffff1d7224 */ /* 0x000fe200078e0015 */
[----:B------:R-:W-:Y:S01]  /*3f20*/  ISETP.GE.AND P5, PT, R4, UR42, PT ;  /* 0x0000002a04007c0c */ /* 0x000fe2000bfa6270 */
[----:B------:R-:W-:-:S02]  /*3f30*/  IMAD R30, R30, UR4, RZ ;  /* 0x000000041e1e7c24 */ /* 0x000fc4000f8e02ff */
[----:B------:R-:W0:Y:S01]  /*3f40*/  @!P3 LDS.128 R32, [R13+0x11200] ;  /* 0x011200000d20b984 */ /* 0x000e220000000c00 */
[----:B------:R-:W-:-:S04]  /*3f50*/  IMAD.WIDE.U32 R28, R7, UR4, R28 ;  /* 0x00000004071c7c25 */ /* 0x000fc8000f8e001c */
[----:B------:R-:W-:Y:S01]  /*3f60*/  IMAD R7, R7, UR5, R30 ;  /* 0x0000000507077c24 */ /* 0x000fe2000f8e021e */
[----:B------:R-:W-:Y:S02]  /*3f70*/  IADD3 R40, P1, R28, UR6, RZ ;  /* 0x000000061c287c10 */ /* 0x000fe4000ff3e0ff */
[----:B------:R-:W1:Y:S02]  /*3f80*/  @!P4 LDS.128 R52, [R3+0x13a00] ;  /* 0x013a00000334c984 */ /* 0x000e640000000c00 */
[----:B------:R-:W-:Y:S02]  /*3f90*/  IADD3.X R41, R29, UR7, R7, P1, !PT ;  /* 0x000000071d297c10 */ /* 0x000fe40008ffe407 */
[----:B------:R-:W-:Y:S01]  /*3fa0*/  ISETP.GE.AND P1, PT, R6, UR42, PT ;  /* 0x0000002a06007c0c */ /* 0x000fe2000bf26270 */
[----:B------:R-:W2:Y:S04]  /*3fb0*/  @!P2 LDS.128 R28, [R13+0x13a00] ;  /* 0x013a00000d1ca984 */ /* 0x000ea80000000c00 */
[----:B------:R-:W3:Y:S08]  /*3fc0*/  @!P5 LDS.128 R56, [R3+0x16200] ;  /* 0x016200000338d984 */ /* 0x000ef00000000c00 */
[----:B------:R-:W4:Y:S04]  /*3fd0*/  @!P1 LDS.128 R44, [R13+0x16200] ;  /* 0x016200000d2c9984 */ /* 0x000f280000000c00 */
[----:B0-----:R-:W-:Y:S01]  /*3fe0*/  @!P3 STG.E.128 desc[UR46][R40.64], R32 ;  /* 0x000000202800b986 */ /* 0x001fe2000c101d2e */
[----:B------:R-:W-:-:S03]  /*3ff0*/  ISETP.GE.AND P3, PT, R36, UR42, PT ;  /* 0x0000002a24007c0c */ /* 0x000fc6000bf66270 */
[----:B-1----:R-:W-:Y:S04]  /*4000*/  @!P4 STG.E.128 desc[UR46][R40.64+0x60], R52 ;  /* 0x000060342800c986 */ /* 0x002fe8000c101d2e */
[----:B--2---:R-:W-:Y:S06]  /*4010*/  @!P2 STG.E.128 desc[UR46][R40.64+0x40], R28 ;  /* 0x0000401c2800a986 */ /* 0x004fec000c101d2e */
[----:B------:R-:W0:Y:S04]  /*4020*/  @!P3 LDS.128 R48, [R3+0x11200] ;  /* 0x011200000330b984 */ /* 0x000e280000000c00 */
[----:B---3--:R2:W-:Y:S04]  /*4030*/  @!P5 STG.E.128 desc[UR46][R40.64+0xa0], R56 ;  /* 0x0000a0382800d986 */ /* 0x0085e8000c101d2e */
[----:B----4-:R2:W-:Y:S04]  /*4040*/  @!P1 STG.E.128 desc[UR46][R40.64+0x80], R44 ;  /* 0x0000802c28009986 */ /* 0x0105e8000c101d2e */
[----:B0-----:R2:W-:Y:S02]  /*4050*/  @!P3 STG.E.128 desc[UR46][R40.64+0x20], R48 ;  /* 0x000020302800b986 */ /* 0x0015e4000c101d2e */
.L_x_1479:
[----:B------:R-:W-:Y:S05]  /*4060*/  BSYNC B0 ;  /* 0x0000000000007941 */ /* 0x000fea0003800000 */
.L_x_1478:
[----:B------:R-:W0:Y:S01]  /*4070*/  S2R R3, SR_TID.X ;  /* 0x0000000000037919 */ /* 0x000e220000002100 */
[----:B------:R-:W-:Y:S01]  /*4080*/  @!PT LDS RZ, [RZ] ;  /* 0x00000000fffff984 */ /* 0x000fe20000000800 */
[----:B------:R-:W-:Y:S01]  /*4090*/  @!PT LDS RZ, [RZ] ;  /* 0x00000000fffff984 */ /* 0x000fe20000000800 */
[----:B------:R-:W-:Y:S01]  /*40a0*/  @!PT LDS RZ, [RZ] ;  /* 0x00000000fffff984 */ /* 0x000fe20000000800 */
[----:B------:R-:W-:Y:S01]  /*40b0*/  @!PT LDS RZ, [RZ] ;  /* 0x00000000fffff984 */ /* 0x000fe20000000800 */
[----:B------:R3:W-:Y:S06]  /*40c0*/  MEMBAR.ALL.CTA ;  /* 0x0000000000007992 */ /* 0x0007ec0000008000 */
[----:B---3--:R-:W3:Y:S01]  /*40d0*/  FENCE.VIEW.ASYNC.S ;  /* 0x00000000000073c6 */ /* 0x008ee20000000000 */
[----:B------:R-:W-:Y:S05]  /*40e0*/  WARPSYNC.ALL ;  /* 0x0000000000007948 */ /* 0x000fea0003800000 */
[----:B0-----:R-:W-:Y:S01]  /*40f0*/  LOP3.LUT R3, R3, 0x7f, RZ, 0xc0, !PT ;  /* 0x0000007f03037812 */ /* 0x001fe200078ec0ff */
[----:B---3--:R0:W-:Y:S03]  /*4100*/  BAR.SYNC.DEFER_BLOCKING R15, 0x80 ;  /* 0x0002000f0000751d */ /* 0x0081e60000010000 */
[----:B------:R-:W-:-:S13]  /*4110*/  ISETP.NE.AND P1, PT, R3, RZ, PT ;  /* 0x000000ff0300720c */ /* 0x000fda0003f25270 */
[----:B------:R-:W-:-:S05]  /*4120*/  @!P1 VIADD R3, R64, 0x334c0 ;  /* 0x000334c040039836 */ /* 0x000fca0000000000 */
[----:B------:R-:W-:-:S04]  /*4130*/  @!P1 PRMT R3, RZ, 0x654, R3 ;  /* 0x00000654ff039816 */ /* 0x000fc80000000003 */
[----:B------:R0:W-:Y:S01]  /*4140*/  @!P1 SYNCS.ARRIVE.TRANS64.RED.A1T0 RZ, [R3+URZ], RZ ;  /* 0x000000ff03ff99a7 */ /* 0x0001e2000810043f */
[----:B------:R-:W3:Y:S01]  /*4150*/  LDL R28, [R1+0x2c0] ;  /* 0x0002c000011c7983 */ /* 0x000ee20000100800 */
[----:B------:R-:W-:Y:S02]  /*4160*/  VIADD R0, R0, 0x1 ;  /* 0x0000000100007836 */ /* 0x000fe40000000000 */
[----:B-1----:R-:W-:-:S03]  /*4170*/  IMAD.MOV.U32 R30, RZ, RZ, RZ ;  /* 0x000000ffff1e7224 */ /* 0x002fc600078e00ff */
[----:B------:R-:W-:Y:S01]  /*4180*/  ISETP.NE.AND P1, PT, R0, 0x2, PT ;  /* 0x000000020000780c */ /* 0x000fe20003f25270 */
[----:B------:R1:W-:-:S12]  /*4190*/  STL [R1+0x2b8], R0 ;  /* 0x0002b80001007387 */ /* 0x0003d80000100800 */
[----:B------:R-:W-:Y:S01]  /*41a0*/  @!P1 LOP3.LUT R31, R37, 0x1, RZ, 0x3c, !PT ;  /* 0x00000001251f9812 */ /* 0x000fe200078e3cff */
[----:B-1----:R-:W-:-:S04]  /*41b0*/  @!P1 IMAD.MOV.U32 R0, RZ, RZ, RZ ;  /* 0x000000ffff009224 */ /* 0x002fc800078e00ff */
[----:B------:R0:W-:Y:S01]  /*41c0*/  @!P1 STL.64 [R1+0x2b8], R30 ;  /* 0x0002b81e01009387 */ /* 0x0001e20000100a00 */
[----:B---3--:R-:W-:-:S05]  /*41d0*/  VIADD R28, R28, 0x1 ;  /* 0x000000011c1c7836 */ /* 0x008fca0000000000 */
[----:B------:R0:W-:Y:S01]  /*41e0*/  STL [R1+0x2c0], R28 ;  /* 0x0002c01c01007387 */ /* 0x0001e20000100800 */
[----:B------:R-:W-:Y:S05]  /*41f0*/  @P0 BRA `(.L_x_1480) ;  /* 0xfffffff8002c0947 */ /* 0x000fea000383ffff */
[----:B------:R-:W1:Y:S01]  /*4200*/  S2R R7, SR_TID.X ;  /* 0x0000000000077919 */ /* 0x000e620000002100 */
[----:B------:R-:W-:Y:S02]  /*4210*/  PLOP3.LUT P0, PT, PT, PT, PT, 0x8, 0x0 ;  /* 0x000000000000781c */ /* 0x000fe40003f0e170 */
[----:B-1----:R-:W-:-:S04]  /*4220*/  SHF.R.U32.HI R7, RZ, 0x7, R7 ;  /* 0x00000007ff077819 */ /* 0x002fc80000011607 */
[----:B------:R-:W-:-:S13]  /*4230*/  ISETP.NE.AND P2, PT, R7, 0x1, PT ;  /* 0x000000010700780c */ /* 0x000fda0003f45270 */
[----:B------:R-:W-:Y:S06]  /*4240*/  @!P2 BAR.ARV 0x9, 0x100 ;  /* 0x024400000000ab1d */ /* 0x000fec0000002000 */
.L_x_1469:
[----:B------:R-:W-:Y:S01]  /*4250*/  ULDC.64 UR4, c[0x0][0x990] ;  /* 0x0002640000047ab9 */ /* 0x000fe20000000a00 */
[----:B------:R-:W-:Y:S01]  /*4260*/  ULDC.64 UR6, c[0x0][0x998] ;  /* 0x0002660000067ab9 */ /* 0x000fe20000000a00 */
[----:B------:R-:W-:Y:S01]  /*4270*/  UISETP.NE.U32.AND UP0, UPT, UR4, URZ, UPT ;  /* 0x0000003f0400728c */ /* 0x000fe2000bf05070 */
[----:B0-----:R-:W-:Y:S01]  /*4280*/  IMAD.MOV.U32 R3, RZ, RZ, 0x3f800000 ;  /* 0x3f800000ff037424 */ /* 0x001fe200078e00ff */
[----:B------:R-:W-:Y:S01]  /*4290*/  UISETP.NE.U32.AND UP1, UPT, UR6, URZ, UPT ;  /* 0x0000003f0600728c */ /* 0x000fe2000bf25070 */
[----:B------:R-:W-:Y:S01]  /*42a0*/  IMAD.MOV.U32 R0, RZ, RZ, 0x3f800000 ;  /* 0x3f800000ff007424 */ /* 0x000fe200078e00ff */
[----:B------:R-:W-:Y:S02]  /*42b0*/  UISETP.NE.AND.EX UP0, UPT, UR5, URZ, UPT, UP0 ;  /* 0x0000003f0500728c */ /* 0x000fe4000bf05300 */
[----:B------:R-:W-:-:S04]  /*42c0*/  UISETP.NE.AND.EX UP1, UPT, UR7, URZ, UPT, UP1 ;  /* 0x0000003f0700728c */ /* 0x000fc8000bf25310 */
[----:B------:R-:W-:Y:S02]  /*42d0*/  PLOP3.LUT P1, PT, PT, PT, UP0, 0x80, 0x0 ;  /* 0x000000000000781c */ /* 0x000fe40003f2f008 */
[----:B------:R-:W-:-:S03]  /*42e0*/  PLOP3.LUT P2, PT, PT, PT, UP1, 0x80, 0x0 ;  /* 0x000000000000781c */ /* 0x000fc60003f4f018 */
[----:B------:R-:W-:Y:S02]  /*42f0*/  @UP0 USHF.R.S32.HI UR8, URZ, 0x1f, UR53 ;  /* 0x0000001f3f080899 */ /* 0x000fe40008011435 */
[----:B------:R-:W-:Y:S01]  /*4300*/  @UP1 USHF.R.S32.HI UR9, URZ, 0x1f, UR53 ;  /* 0x0000001f3f091899 */ /* 0x000fe20008011435 */
[----:B------:R-:W-:Y:S01]  /*4310*/  @UP0 ULDC.64 UR10, c[0x0][0x9a8] ;  /* 0x00026a00000a0ab9 */ /* 0x000fe20000000a00 */
[----:B------:R-:W-:Y:S01]  /*4320*/  @UP1 ULDC.64 UR14, c[0x0][0x9b8] ;  /* 0x00026e00000e1ab9 */ /* 0x000fe20000000a00 */
[----:B------:R-:W-:Y:S02]  /*4330*/  @UP0 UIMAD.WIDE.U32 UR12, UR53, UR10, URZ ;  /* 0x0000000a350c02a5 */ /* 0x000fe4000f8e003f */
[----:B------:R-:W-:Y:S02]  /*4340*/  @UP0 UIMAD UR8, UR8, UR10, URZ ;  /* 0x0000000a080802a4 */ /* 0x000fe4000f8e023f */
[----:B------:R-:W-:Y:S02]  /*4350*/  @UP1 UIMAD UR10, UR9, UR14, URZ ;  /* 0x0000000e090a12a4 */ /* 0x000fe4000f8e023f */
[----:B------:R-:W-:-:S02]  /*4360*/  @UP0 UIMAD UR16, UR53, UR11, UR8 ;  /* 0x0000000b351002a4 */ /* 0x000fc4000f8e0208 */
[----:B------:R-:W-:Y:S02]  /*4370*/  @UP1 USHF.R.S32.HI UR19, URZ, 0x1f, UR54 ;  /* 0x0000001f3f131899 */ /* 0x000fe40008011436 */
[----:B------:R-:W-:Y:S02]  /*4380*/  @UP1 UIMAD.WIDE.U32 UR8, UR53, UR14, URZ ;  /* 0x0000000e350812a5 */ /* 0x000fe4000f8e003f */
[----:B------:R-:W-:Y:S02]  /*4390*/  @UP1 UIMAD UR18, UR53, UR15, UR10 ;  /* 0x0000000f351212a4 */ /* 0x000fe4000f8e020a */
[----:B------:R-:W-:Y:S01]  /*43a0*/  @UP0 USHF.R.S32.HI UR17, URZ, 0x1f, UR54 ;  /* 0x0000001f3f110899 */ /* 0x000fe20008011436 */
[----:B------:R-:W-:Y:S01]  /*43b0*/  @UP1 ULDC.64 UR10, c[0x0][0x9c0] ;  /* 0x00027000000a1ab9 */ /* 0x000fe20000000a00 */
[----:B------:R-:W-:Y:S01]  /*43c0*/  @UP0 ULDC.64 UR14, c[0x0][0x9b0] ;  /* 0x00026c00000e0ab9 */ /* 0x000fe20000000a00 */
[----:B------:R-:W-:Y:S02]  /*43d0*/  @UP0 UIADD3 UR13, UR13, UR16, URZ ;  /* 0x000000100d0d0290 */ /* 0x000fe4000fffe03f */
[----:B------:R-:W-:-:S02]  /*43e0*/  @UP1 UIMAD UR16, UR19, UR10, URZ ;  /* 0x0000000a131012a4 */ /* 0x000fc4000f8e023f */
[----:B------:R-:W-:Y:S02]  /*43f0*/  @UP0 UIMAD UR17, UR17, UR14, URZ ;  /* 0x0000000e111102a4 */ /* 0x000fe4000f8e023f */
[----:B------:R-:W-:Y:S02]  /*4400*/  @UP1 UIADD3 UR9, UR9, UR18, URZ ;  /* 0x0000001209091290 */ /* 0x000fe4000fffe03f */
[----:B------:R-:W-:Y:S02]  /*4410*/  @UP1 UIMAD UR16, UR54, UR11, UR16 ;  /* 0x0000000b361012a4 */ /* 0x000fe4000f8e0210 */
[----:B------:R-:W-:Y:S02]  /*4420*/  @UP0 UIMAD UR15, UR54, UR15, UR17 ;  /* 0x0000000f360f02a4 */ /* 0x000fe4000f8e0211 */
[----:B------:R-:W-:Y:S02]  /*4430*/  @UP0 UIMAD.WIDE.U32 UR12, UR54, UR14, UR12 ;  /* 0x0000000e360c02a5 */ /* 0x000fe4000f8e000c */
        /* <DEDUP_REMOVED lines=8> */
[----:B------:R-:W-:Y:S02]  /*44c0*/  IMAD.U32 R6, RZ, RZ, UR6 ;  /* 0x00000006ff067e24 */ /* 0x000fe4000f8e00ff */
[----:B------:R-:W-:Y:S02]  /*44d0*/  IMAD.U32 R5, RZ, RZ, UR5 ;  /* 0x00000005ff057e24 */ /* 0x000fe4000f8e00ff */
[----:B------:R-:W-:Y:S01]  /*44e0*/  IMAD.U32 R7, RZ, RZ, UR7 ;  /* 0x00000007ff077e24 */ /* 0x000fe2000f8e00ff */
[----:B------:R-:W-:Y:S06]  /*44f0*/  @P0 BRA `(.L_x_1481) ;  /* 0x0000000000080947 */ /* 0x000fec0003800000 */
[----:B------:R-:W0:Y:S02]  /*4500*/  FENCE.VIEW.ASYNC.G ;  /* 0x00000000000073c6 */ /* 0x000e240000000100 */
[----:B0-----:R-:W-:Y:S06]  /*4510*/  BAR.ARV 0xc, 0x180 ;  /* 0x0306000000007b1d */ /* 0x001fec0000002000 */
.L_x_1481:
[----:B------:R-:W3:Y:S01]  /*4520*/  @P1 LDG.E R3, desc[UR46][R4.64] ;  /* 0x0000002e04031981 */ /* 0x000ee2000c1e1900 */
[----:B------:R-:W0:Y:S03]  /*4530*/  LDC R8, c[0x0][0x448] ;  /* 0x00011200ff087b82 */ /* 0x000e260000000800 */
[----:B------:R-:W3:Y:S01]  /*4540*/  @P2 LDG.E R0, desc[UR46][R6.64] ;  /* 0x0000002e06002981 */ /* 0x000ee2000c1e1900 */
[----:B------:R-:W-:Y:S01]  /*4550*/  UIADD3 UR5, UR45, 0x7f, URZ ;  /* 0x0000007f2d057890 */ /* 0x000fe2000fffe03f */
[----:B------:R-:W-:-:S03]  /*4560*/  ULDC UR4, c[0x0][0x988] ;  /* 0x0002620000047ab9 */ /* 0x000fc60000000800 */
[----:B------:R-:W1:Y:S01]  /*4570*/  LDC.64 R10, c[0x0][0x9e0] ;  /* 0x00027800ff0a7b82 */ /* 0x000e620000000a00 */
[----:B0-----:R-:W-:Y:S02]  /*4580*/  ISETP.NE.AND P1, PT, R8, 0x1, PT ;  /* 0x000000010800780c */ /* 0x001fe40003f25270 */
[----:B-1----:R-:W-:-:S11]  /*4590*/  ISETP.GE.AND P2, PT, R11, 0x1, PT ;  /* 0x000000010b00780c */ /* 0x002fd60003f46270 */
[----:B------:R-:W0:Y:S08]  /*45a0*/  @P1 LDC R8, c[0x0][0x44c] ;  /* 0x00011300ff081b82 */ /* 0x000e300000000800 */
[----:B------:R-:W1:Y:S01]  /*45b0*/  @P1 LDC R9, c[0x0][0x450] ;  /* 0x00011400ff091b82 */ /* 0x000e620000000800 */
[----:B0-----:R-:W-:-:S04]  /*45c0*/  @P1 IMAD.HI.U32 R8, R8, UR5, RZ ;  /* 0x0000000508081c27 */ /* 0x001fc8000f8e00ff */
[----:B---3--:R-:W-:Y:S01]  /*45d0*/  FMUL.FTZ R0, R3, R0 ;  /* 0x0000000003007220 */ /* 0x008fe20000410000 */
[----:B------:R-:W-:Y:S01]  /*45e0*/  IMAD.U32 R3, RZ, RZ, UR5 ;  /* 0x00000005ff037e24 */ /* 0x000fe2000f8e00ff */
[----:B-1----:R-:W-:Y:S02]  /*45f0*/  @P1 SHF.R.U32.HI R3, RZ, R9, R8 ;  /* 0x00000009ff031219 */ /* 0x002fe40000011608 */
[----:B------:R-:W-:-:S03]  /*4600*/  FMUL.FTZ R0, R0, UR4 ;  /* 0x0000000400007c20 */ /* 0x000fc60008410000 */
[----:B------:R-:W-:Y:S02]  /*4610*/  IMAD.IADD R5, R26, 0x1, R3 ;  /* 0x000000011a057824 */ /* 0x000fe400078e0203 */
[----:B------:R-:W-:Y:S02]  /*4620*/  R2UR UR36, R0 ;  /* 0x00000000002472ca */ /* 0x000fe400000e0000 */
[----:B------:R-:W-:Y:S01]  /*4630*/  IMAD.IADD R0, R5, 0x1, R10 ;  /* 0x0000000105007824 */ /* 0x000fe200078e020a */
[----:B------:R-:W-:-:S12]  /*4640*/  @!P2 BRA `(.L_x_1482) ;  /* 0x000000000040a947 */ /* 0x000fd80003800000 */
        /* <DEDUP_REMOVED lines=10> */
.L_x_1483:
[----:B------:R-:W-:-:S13]  /*46f0*/  ISETP.NE.AND P0, PT, R11, 0x1, PT ;  /* 0x000000010b00780c */ /* 0x000fda0003f05270 */
[----:B------:R-:W0:Y:S02]  /*4700*/  @P0 LDC.64 R4, c[0x0][0x9e8] ;  /* 0x00027a00ff040b82 */ /* 0x000e240000000a00 */
[----:B0-----:R-:W-:-:S05]  /*4710*/  @P0 IMAD.HI.U32 R4, R3, R4, RZ ;  /* 0x0000000403040227 */ /* 0x001fca00078e00ff */
[----:B------:R-:W-:-:S07]  /*4720*/  @P0 SHF.R.U32.HI R3, RZ, R5, R4 ;  /* 0x00000005ff030219 */ /* 0x000fce0000011604 */
.L_x_1484:
[----:B------:R-:W-:-:S05]  /*4730*/  IMAD R3, R3, R11, R11 ;  /* 0x0000000b03037224 */ /* 0x000fca00078e020b */
[----:B------:R-:W-:-:S07]  /*4740*/  VIMNMX R0, R0, R3, PT ;  /* 0x0000000300007248 */ /* 0x000fce0003fe0100 */
.L_x_1482:
[----:B------:R-:W0:Y:S01]  /*4750*/  @P1 LDC R3, c[0x0][0x44c] ;  /* 0x00011300ff031b82 */ /* 0x000e220000000800 */
[----:B------:R-:W-:Y:S01]  /*4760*/  VIADD R0, R0, 0x9f ;  /* 0x0000009f00007836 */ /* 0x000fe20000000000 */
[----:B------:R-:W-:-:S03]  /*4770*/  ULDC UR4, c[0x0][0x9dc] ;  /* 0x0002770000047ab9 */ /* 0x000fc60000000800 */
[----:B------:R-:W-:-:S03]  /*4780*/  IMAD.HI R0, R0, 0x66666667, RZ ;  /* 0x6666666700007827 */ /* 0x000fc600078e02ff */
[----:B------:R-:W1:Y:S01]  /*4790*/  @P1 LDC R5, c[0x0][0x450] ;  /* 0x00011400ff051b82 */ /* 0x000e620000000800 */
[----:B0-----:R-:W-:-:S04]  /*47a0*/  @P1 IMAD.HI.U32 R4, R3, UR45, RZ ;  /* 0x0000002d03041c27 */ /* 0x001fc8000f8e00ff */
[----:B------:R-:W-:Y:S01]  /*47b0*/  IMAD.U32 R3, RZ, RZ, UR45 ;  /* 0x0000002dff037e24 */ /* 0x000fe2000f8e00ff */
[----:B-1----:R-:W-:-:S05]  /*47c0*/  @P1 SHF.R.U32.HI R3, RZ, R5, R4 ;  /* 0x00000005ff031219 */ /* 0x002fca0000011604 */
[----:B------:R-:W-:Y:S01]  /*47d0*/  IMAD.IADD R4, R104, 0x1, R3 ;  /* 0x0000000168047824 */ /* 0x000fe200078e0203 */
[----:B------:R-:W-:-:S03]  /*47e0*/  SHF.R.U32.HI R3, RZ, 0x1f, R0 ;  /* 0x0000001fff037819 */ /* 0x000fc60000011600 */
[----:B------:R-:W-:Y:S01]  /*47f0*/  VIADD R5, R4, -UR4 ;  /* 0x8000000404057c36 */ /* 0x000fe20008000000 */
[----:B------:R-:W-:-:S04]  /*4800*/  LEA.HI.SX32 R106, R0, R3, 0x1a ;  /* 0x00000003006a7211 */ /* 0x000fc800078fd2ff */
        /* <DEDUP_REMOVED lines=12> */
.L_x_1486:
[----:B------:R-:W-:-:S13]  /*48d0*/  ISETP.NE.AND P0, PT, R11, 0x1, PT ;  /* 0x000000010b00780c */ /* 0x000fda0003f05270 */
[----:B------:R-:W0:Y:S02]  /*48e0*/  @P0 LDC.64 R6, c[0x0][0x9e8] ;  /* 0x00027a00ff060b82 */ /* 0x000e240000000a00 */
[----:B0-----:R-:W-:-:S05]  /*48f0*/  @P0 IMAD.HI.U32 R0, R4, R6, RZ ;  /* 0x0000000604000227 */ /* 0x001fca00078e00ff */
[----:B------:R-:W-:-:S07]  /*4900*/  @P0 SHF.R.U32.HI R4, RZ, R7, R0 ;  /* 0x00000007ff040219 */ /* 0x000fce0000011600 */
.L_x_1487:
[----:B------:R-:W-:-:S05]  /*4910*/  IMAD R4, R4, R11, RZ ;  /* 0x0000000b04047224 */ /* 0x000fca00078e02ff */
[----:B------:R-:W-:-:S13]  /*4920*/  R2UR UR5, R4 ;  /* 0x00000000040572ca */ /* 0x000fda00000e0000 */
[----:B------:R-:W-:-:S04]  /*4930*/  UISETP.LT.AND UP0, UPT, UR4, UR5, UPT ;  /* 0x000000050400728c */ /* 0x000fc8000bf01270 */
[----:B------:R-:W-:-:S12]  /*4940*/  USEL UR4, UR4, UR5, !UP0 ;  /* 0x0000000504047287 */ /* 0x000fd8000c000000 */
.L_x_1485:
        /* <DEDUP_REMOVED lines=13> */
[----:B------:R-:W-:Y:S01]  /*4a20*/  IMAD.MOV.U32 R105, RZ, RZ, RZ ;  /* 0x000000ffff697224 */ /* 0x000fe200078e00ff */
[----:B------:R-:W-:Y:S02]  /*4a30*/  CS2R R8, SRZ ;  /* 0x0000000000087805 */ /* 0x000fe4000001ff00 */
[----:B------:R-:W-:Y:S01]  /*4a40*/  CS2R R102, SRZ ;  /* 0x0000000000667805 */ /* 0x000fe2000001ff00 */
[----:B------:R-:W-:Y:S01]  /*4a50*/  USEL UR52, URZ, UR4, !UP0 ;  /* 0x000000043f347287 */ /* 0x000fe2000c000000 */
[----:B------:R-:W-:Y:S01]  /*4a60*/  IMAD.MOV.U32 R38, RZ, RZ, RZ ;  /* 0x000000ffff267224 */ /* 0x000fe200078e00ff */
[----:B------:R-:W-:Y:S01]  /*4a70*/  CS2R R68, SRZ ;  /* 0x0000000000447805 */ /* 0x000fe2000001ff00 */
[----:B------:R-:W-:Y:S01]  /*4a80*/  IMAD.MOV.U32 R97, RZ, RZ, RZ ;  /* 0x000000ffff617224 */ /* 0x000fe200078e00ff */
[----:B--2---:R-:W-:-:S02]  /*4a90*/  CS2R R46, SRZ ;  /* 0x00000000002e7805 */ /* 0x004fc4000001ff00 */
[----:B------:R-:W-:Y:S02]  /*4aa0*/  CS2R R100, SRZ ;  /* 0x0000000000647805 */ /* 0x000fe4000001ff00 */
[----:B------:R-:W-:Y:S02]  /*4ab0*/  ISETP.GT.AND P1, PT, R106, UR52, PT ;  /* 0x000000346a007c0c */ /* 0x000fe4000bf24270 */
[----:B------:R-:W-:Y:S02]  /*4ac0*/  CS2R R94, SRZ ;  /* 0x00000000005e7805 */ /* 0x000fe4000001ff00 */
[----:B------:R-:W-:Y:S02]  /*4ad0*/  CS2R R60, SRZ ;  /* 0x00000000003c7805 */ /* 0x000fe4000001ff00 */
[----:B------:R-:W-:Y:S02]  /*4ae0*/  CS2R R88, SRZ ;  /* 0x0000000000587805 */ /* 0x000fe4000001ff00 */
[----:B------:R-:W-:-:S02]  /*4af0*/  CS2R R50, SRZ ;  /* 0x0000000000327805 */ /* 0x000fc4000001ff00 */
[----:B------:R-:W-:Y:S02]  /*4b00*/  CS2R R86, SRZ ;  /* 0x0000000000567805 */ /* 0x000fe4000001ff00 */
[----:B------:R-:W-:Y:S02]  /*4b10*/  CS2R R52, SRZ ;  /* 0x0000000000347805 */ /* 0x000fe4000001ff00 */
[----:B------:R-:W-:Y:S02]  /*4b20*/  CS2R R80, SRZ ;  /* 0x0000000000507805 */ /* 0x000fe4000001ff00 */
[----:B------:R-:W-:Y:S01]  /*4b30*/  CS2R R54, SRZ ;  /* 0x0000000000367805 */ /* 0x000fe2000001ff00 */
[----:B------:R-:W-:Y:S01]  /*4b40*/  IMAD.MOV.U32 R79, RZ, RZ, RZ ;  /* 0x000000ffff4f7224 */ /* 0x000fe200078e00ff */
        /* <DEDUP_REMOVED lines=25> */
[----:B------:R-:W-:Y:S01]  /*4ce0*/  CS2R R10, SRZ ;  /* 0x00000000000a7805 */ /* 0x000fe2000001ff00 */
[----:B------:R-:W-:Y:S01]  /*4cf0*/  IMAD.MOV.U32 R134, RZ, RZ, RZ ;  /* 0x000000ffff867224 */ /* 0x000fe200078e00ff */
[----:B------:R-:W-:Y:S06]  /*4d00*/  @!P1 BRA `(.L_x_1488) ;  /* 0x0000018c00609947 */ /* 0x000fec0003800000 */
[----:B------:R-:W0:Y:S01]  /*4d10*/  SHFL.IDX PT, R0, R235, RZ, 0x1f ;  /* 0x00001fffeb007589 */ /* 0x000e2200000e0000 */
[----:B------:R-:W-:-:S13]  /*4d20*/  R2UR UR5, R232 ;  /* 0x00000000e80572ca */ /* 0x000fda00000e0000 */
[----:B------:R-:W-:-:S06]  /*4d30*/  ULOP3.LUT UP0, URZ, UR5, 0x9f, URZ, 0xc0, !UPT ;  /* 0x0000009f053f7892 */ /* 0x000fcc000f80c03f */
[----:B------:R-:W-:Y:S02]  /*4d40*/  PLOP3.LUT P0, PT, PT, PT, UP0, 0x80, 0x0 ;  /* 0x000000000000781c */ /* 0x000fe40003f0f008 */
[----:B0-----:R-:W-:-:S13]  /*4d50*/  R2UR UR48, R0 ;  /* 0x00000000003072ca */ /* 0x001fda00000e0000 */
        /* <DEDUP_REMOVED lines=23> */
.L_x_1489:
[----:B------:R-:W-:Y:S02]  /*4ed0*/  ULDC UR4, c[0x0][0x3f4] ;  /* 0x0000fd0000047ab9 */ /* 0x000fe40000000800 */
[----:B------:R-:W-:-:S13]  /*4ee0*/  ISETP.LT.AND P0, PT, RZ, UR4, PT ;  /* 0x00000004ff007c0c */ /* 0x000fda000bf01270 */
[----:B------:R-:W-:Y:S05]  /*4ef0*/  @P0 BRA `(.L_x_1490) ;  /* 0x0000000000400947 */ /* 0x000fea0003800000 */
[----:B------:R-:W-:Y:S01]  /*4f00*/  ULEA.HI UR4, UR58, UR58, URZ, 0x1 ;  /* 0x0000003a3a047291 */ /* 0x000fe2000f8f083f */
[----:B------:R-:W-:-:S03]  /*4f10*/  IMAD.U32 R3, RZ, RZ, UR39 ;  /* 0x00000027ff037e24 */ /* 0x000fc6000f8e00ff */
[----:B------:R-:W-:-:S04]  /*4f20*/  ULOP3.LUT UR4, UR4, 0xfffffffe, URZ, 0xc0, !UPT ;  /* 0xfffffffe04047892 */ /* 0x000fc8000f8ec03f */
[----:B------:R-:W-:-:S06]  /*4f30*/  UIADD3 UR4, UR58, -UR4, URZ ;  /* 0x800000043a047290 */ /* 0x000fcc000fffe03f */
[----:B------:R-:W-:-:S05]  /*4f40*/  IMAD.U32 R0, RZ, RZ, UR4 ;  /* 0x00000004ff007e24 */ /* 0x000fca000f8e00ff */
[----:B------:R-:W-:-:S04]  /*4f50*/  SHF.L.U32 R0, R0, 0x1f, RZ ;  /* 0x0000001f00007819 */ /* 0x000fc800000006ff */
[----:B------:R0:W1:Y:S03]  /*4f60*/  SYNCS.PHASECHK.TRANS64.TRYWAIT P0, [R3+URZ+0x33400], R0 ;  /* 0x03340000030075a7 */ /* 0x000066000800017f */
[----:B-1----:R-:W-:Y:S05]  /*4f70*/  @!P0 NANOSLEEP.SYNCS 0x989680 ;  /* 0x009896800000895d */ /* 0x002fea0003900000 */
[----:B------:R-:W1:Y:S02]  /*4f80*/  @!P0 SYNCS.PHASECHK.TRANS64 P0, [R3+URZ+0x33400], R0 ;  /* 0x03340000030085a7 */ /* 0x000e64000800007f */
[----:B-1----:R-:W-:Y:S05]  /*4f90*/  @P0 BRA `(.L_x_1491) ;  /* 0x0000006c00f80947 */ /* 0x002fea0003800000 */
.L_x_1492:
[----:B0-----:R-:W-:-:S04]  /*4fa0*/  IMAD.U32 R3, RZ, RZ, UR39 ;  /* 0x00000027ff037e24 */ /* 0x001fc8000f8e00ff */
[----:B------:R0:W1:Y:S03]  /*4fb0*/  SYNCS.PHASECHK.TRANS64.TRYWAIT P0, [R3+URZ+0x33400], R0 ;  /* 0x03340000030075a7 */ /* 0x000066000800017f */
[----:B-1----:R-:W-:Y:S05]  /*4fc0*/  @!P0 NANOSLEEP.SYNCS 0x989680 ;  /* 0x009896800000895d */ /* 0x002fea0003900000 */
[----:B------:R-:W1:Y:S02]  /*4fd0*/  @!P0 SYNCS.PHASECHK.TRANS64 P0, [R3+URZ+0x33400], R0 ;  /* 0x03340000030085a7 */ /* 0x000e64000800007f */
[----:B-1----:R-:W-:Y:S05]  /*4fe0*/  @!P0 BRA `(.L_x_1492) ;  /* 0xfffffffc00ec8947 */ /* 0x002fea000383ffff */
[----:B------:R-:W-:Y:S05]  /*4ff0*/  BRA `(.L_x_1491) ;  /* 0x0000006c00e07947 */ /* 0x000fea0003800000 */
.L_x_1490:
[----:B------:R-:W-:Y:S01]  /*5000*/  R2UR UR5, R232 ;  /* 0x00000000e80572ca */ /* 0x000fe200000e0000 */
[----:B------:R-:W-:Y:S01]  /*5010*/  USHF.R.S32.HI UR4, URZ, 0x1f, UR40 ;  /* 0x0000001f3f047899 */ /* 0x000fe20008011428 */
[----:B------:R-:W-:Y:S01]  /*5020*/  ULDC.64 UR6, c[0x0][0x3f8] ;  /* 0x0000fe0000067ab9 */ /* 0x000fe20000000a00 */
[----:B------:R-:W-:Y:S01]  /*5030*/  ULDC.64 UR8, c[0x0][0x408] ;  /* 0x0001020000087ab9 */ /* 0x000fe20000000a00 */
[----:B------:R-:W-:Y:S02]  /*5040*/  IMAD.U32 R26, RZ, RZ, UR6 ;  /* 0x00000006ff1a7e24 */ /* 0x000fe4000f8e00ff */
[----:B------:R-:W-:Y:S02]  /*5050*/  IMAD.U32 R28, RZ, RZ, UR8 ;  /* 0x00000008ff1c7e24 */ /* 0x000fe4000f8e00ff */
[----:B------:R-:W-:-:S05]  /*5060*/  IMAD.WIDE.U32 R26, R26, UR40, RZ ;  /* 0x000000281a1a7c25 */ /* 0x000fca000f8e00ff */
[----:B------:R-:W-:Y:S01]  /*5070*/  ULOP3.LUT UP0, URZ, UR5, 0x1bf, URZ, 0xc0, !UPT ;  /* 0x000001bf053f7892 */ /* 0x000fe2000f80c03f */
[----:B------:R-:W-:Y:S01]  /*5080*/  IMAD.WIDE.U32 R28, R28, UR40, RZ ;  /* 0x000000281c1c7c25 */ /* 0x000fe2000f8e00ff */
[----:B------:R-:W-:Y:S02]  /*5090*/  UIMAD UR5, UR4, UR6, URZ ;  /* 0x00000006040572a4 */ /* 0x000fe4000f8e023f */
[----:B------:R-:W-:Y:S02]  /*50a0*/  UIMAD UR4, UR4, UR8, URZ ;  /* 0x00000008040472a4 */ /* 0x000fe4000f8e023f */
[----:B------:R-:W-:Y:S01]  /*50b0*/  PLOP3.LUT P0, PT, PT, PT, UP0, 0x80, 0x0 ;  /* 0x000000000000781c */ /* 0x000fe20003f0f008 */
[----:B------:R-:W-:Y:S02]  /*50c0*/  UIMAD UR5, UR40, UR7, UR5 ;  /* 0x00000007280572a4 */ /* 0x000fe4000f8e0205 */
[----:B------:R-:W-:-:S04]  /*50d0*/  UIMAD UR4, UR40, UR9, UR4 ;  /* 0x00000009280472a4 */ /* 0x000fc8000f8e0204 */
[----:B------:R-:W-:Y:S02]  /*50e0*/  VIADD R31, R27, UR5 ;  /* 0x000000051b1f7c36 */ /* 0x000fe40008000000 */
[----:B------:R-:W-:-:S04]  /*50f0*/  VIADD R33, R29, UR4 ;  /* 0x000000041d217c36 */ /* 0x000fc80008000000 */
        /* <DEDUP_REMOVED lines=17> */
.L_x_1493:
[----:B------:R-:W-:Y:S01]  /*5210*/  ULDC.U8 UR4, c[0x0][0x410] ;  /* 0x0001040000047ab9 */ /* 0x000fe20000000000 */
[----:B------:R-:W-:Y:S01]  /*5220*/  BSSY B0, `(.L_x_1494) ;  /* 0x00006cd000007945 */ /* 0x000fe20003800000 */
[----:B------:R-:W-:Y:S01]  /*5230*/  ISETP.NE.AND P0, PT, RZ, UR4, PT ;  /* 0x00000004ff007c0c */ /* 0x000fe2000bf05270 */
[----:B------:R-:W-:-:S12]  /*5240*/  VIADD R10, R16, UR45 ;  /* 0x0000002d100a7c36 */ /* 0x000fd80008000000 */
[----:B------:R-:W-:Y:S05]  /*5250*/  @!P0 BRA `(.L_x_1495) ;  /* 0x0000003400a88947 */ /* 0x000fea0003800000 */
[----:B------:R-:W0:Y:S01]  /*5260*/  LDC R21, c[0x0][0x448] ;  /* 0x00011200ff157b82 */ /* 0x000e220000000800 */
[----:B------:R-:W-:Y:S01]  /*5270*/  ULDC.64 UR4, c[0x0][0x3f8] ;  /* 0x0000fe0000047ab9 */ /* 0x000fe20000000a00 */
[----:B------:R-:W-:Y:S01]  /*5280*/  IMAD.MOV.U32 R6, RZ, RZ, R26 ;  /* 0x000000ffff067224 */ /* 0x000fe200078e001a */
[----:B------:R-:W-:Y:S01]  /*5290*/  ULDC.64 UR6, c[0x0][0x408] ;  /* 0x0001020000067ab9 */ /* 0x000fe20000000a00 */
[----:B------:R-:W-:Y:S02]  /*52a0*/  IMAD.MOV.U32 R7, RZ, RZ, R31 ;  /* 0x000000ffff077224 */ /* 0x000fe400078e001f */
[----:B------:R-:W-:Y:S02]  /*52b0*/  IMAD.MOV.U32 R8, RZ, RZ, R28 ;  /* 0x000000ffff087224 */ /* 0x000fe400078e001c */
[----:B------:R-:W-:Y:S02]  /*52c0*/  IMAD.MOV.U32 R9, RZ, RZ, R33 ;  /* 0x000000ffff097224 */ /* 0x000fe400078e0021 */
[----:B------:R-:W-:-:S02]  /*52d0*/  VIADD R59, R24, 0x30 ;  /* 0x00000030183b7836 */ /* 0x000fc40000000000 */
[----:B------:R-:W-:Y:S01]  /*52e0*/  VIADD R61, R24, 0x10 ;  /* 0x00000010183d7836 */ /* 0x000fe20000000000 */
[----:B0-----:R-:W-:-:S13]  /*52f0*/  ISETP.NE.AND P0, PT, R21, 0x1, PT ;  /* 0x000000011500780c */ /* 0x001fda0003f05270 */
[----:B------:R-:W0:Y:S08]  /*5300*/  @P0 LDC R3, c[0x0][0x44c] ;  /* 0x00011300ff030b82 */ /* 0x000e300000000800 */
[----:B------:R-:W1:Y:S01]  /*5310*/  @P0 LDC R5, c[0x0][0x450] ;  /* 0x00011400ff050b82 */ /* 0x000e620000000800 */
[----:B0-----:R-:W-:-:S04]  /*5320*/  @P0 IMAD.HI.U32 R0, R10, R3, RZ ;  /* 0x000000030a000227 */ /* 0x001fc800078e00ff */
[----:B------:R-:W-:Y:S01]  /*5330*/  IMAD.MOV.U32 R3, RZ, RZ, R10 ;  /* 0x000000ffff037224 */ /* 0x000fe200078e000a */
[----:B-1----:R-:W-:-:S04]  /*5340*/  @P0 SHF.R.U32.HI R3, RZ, R5, R0 ;  /* 0x00000005ff030219 */ /* 0x002fc80000011600 */
[----:B------:R-:W-:Y:S01]  /*5350*/  SHF.R.S32.HI R0, RZ, 0x1f, R3 ;  /* 0x0000001fff007819 */ /* 0x000fe20000011403 */
[----:B------:R-:W-:-:S04]  /*5360*/  IMAD.WIDE.U32 R6, R3, UR4, R6 ;  /* 0x0000000403067c25 */ /* 0x000fc8000f8e0006 */
[C---:B------:R-:W-:Y:S02]  /*5370*/  IMAD R4, R0.reuse, UR4, RZ ;  /* 0x0000000400047c24 */ /* 0x040fe4000f8e02ff */
[----:B------:R-:W-:Y:S02]  /*5380*/  IMAD R0, R0, UR6, RZ ;  /* 0x0000000600007c24 */ /* 0x000fe4000f8e02ff */
[----:B------:R-:W-:-:S04]  /*5390*/  IMAD.WIDE.U32 R8, R3, UR6, R8 ;  /* 0x0000000603087c25 */ /* 0x000fc8000f8e0008 */
[C---:B------:R-:W-:Y:S01]  /*53a0*/  IMAD R13, R3.reuse, UR5, R4 ;  /* 0x00000005030d7c24 */ /* 0x040fe2000f8e0204 */
[----:B------:R-:W-:Y:S01]  /*53b0*/  ULDC.64 UR4, c[0x0][0x3e8] ;  /* 0x0000fa0000047ab9 */ /* 0x000fe20000000a00 */
[----:B------:R-:W-:Y:S01]  /*53c0*/  IMAD R11, R3, UR7, R0 ;  /* 0x00000007030b7c24 */ /* 0x000fe2000f8e0200 */
[----:B------:R-:W-:Y:S01]  /*53d0*/  ULDC.64 UR6, c[0x0][0x400] ;  /* 0x0001000000067ab9 */ /* 0x000fe20000000a00 */
[----:B------:R-:W-:Y:S01]  /*53e0*/  IADD3 R3, P0, R6, UR4, RZ ;  /* 0x0000000406037c10 */ /* 0x000fe2000ff1e0ff */
[----:B------:R-:W-:Y:S01]  /*53f0*/  UMOV UR4, 0xffffffff ;  /* 0xffffffff00047882 */ /* 0x000fe20000000000 */
[----:B------:R-:W-:Y:S02]  /*5400*/  IADD3 R5, P1, R8, UR6, RZ ;  /* 0x0000000608057c10 */ /* 0x000fe4000ff3e0ff */
[----:B------:R-:W-:Y:S02]  /*5410*/  IADD3.X R13, R7, UR5, R13, P0, !PT ;  /* 0x00000005070d7c10 */ /* 0x000fe400087fe40d */
[----:B------:R-:W-:Y:S01]  /*5420*/  IADD3.X R4, R9, UR7, R11, P1, !PT ;  /* 0x0000000709047c10 */ /* 0x000fe20008ffe40b */
[----:B------:R-:W-:Y:S08]  /*5430*/  BRA.DIV UR4, `(.L_x_1496) ;  /* 0x00000236043c7947 */ /* 0x000ff0000b800000 */
[----:B------:R0:W1:Y:S04]  /*5440*/  SHFL.IDX PT, R0, R13, RZ, 0x1e1f ;  /* 0x001e1fff0d007589 */ /* 0x00006800000e0000 */
[----:B------:R-:W2:Y:S04]  /*5450*/  SHFL.IDX PT, R3, R3, RZ, 0x1e1f ;  /* 0x001e1fff03037589 */ /* 0x000ea800000e0000 */
[----:B------:R-:W3:Y:S04]  /*5460*/  SHFL.IDX PT, R4, R4, RZ, 0x1e1f ;  /* 0x001e1fff04047589 */ /* 0x000ee800000e0000 */
[----:B------:R0:W4:Y:S02]  /*5470*/  SHFL.IDX PT, R14, R5, RZ, 0x1e1f ;  /* 0x001e1fff050e7589 */ /* 0x00012400000e0000 */
.L_x_1774:
[----:B0-----:R-:W-:Y:S01]  /*5480*/  IMAD R5, R18, R21, RZ ;  /* 0x0000001512057224 */ /* 0x001fe200078e02ff */
[----:B------:R-:W-:Y:S01]  /*5490*/  BSSY B1, `(.L_x_1497) ;  /* 0x000004c000017945 */ /* 0x000fe20003800000 */
[----:B------:R-:W-:Y:S02]  /*54a0*/  CS2R R34, SRZ ;  /* 0x0000000000227805 */ /* 0x000fe4000001ff00 */
[----:B------:R-:W-:Y:S02]  /*54b0*/  CS2R R8, SRZ ;  /* 0x0000000000087805 */ /* 0x000fe4000001ff00 */
[----:B------:R-:W-:Y:S02]  /*54c0*/  CS2R R12, SRZ ;  /* 0x00000000000c7805 */ /* 0x000fe4000001ff00 */
[----:B------:R-:W-:Y:S02]  /*54d0*/  ISETP.GE.AND P0, PT, R10, R5, PT ;  /* 0x000000050a00720c */ /* 0x000fe40003f06270 */
        /* <DEDUP_REMOVED lines=10> */
[----:B------:R-:W-:Y:S01]  /*5580*/  ULDC UR4, c[0x0][0x3f4] ;  /* 0x0000fd0000047ab9 */ /* 0x000fe20000000800 */
[----:B------:R-:W-:Y:S02]  /*5590*/  SHF.R.S32.HI R9, RZ, 0x1f, R61 ;  /* 0x0000001fff097819 */ /* 0x000fe4000001143d */
[----:B------:R-:W-:Y:S02]  /*55a0*/  CS2R R20, SRZ ;  /* 0x0000000000147805 */ /* 0x000fe4000001ff00 */
[----:B------:R-:W-:Y:S02]  /*55b0*/  ISETP.GE.AND P0, PT, R61, UR4, PT ;  /* 0x000000043d007c0c */ /* 0x000fe4000bf06270 */
[----:B------:R-:W-:Y:S02]  /*55c0*/  CS2R R32, SRZ ;  /* 0x0000000000207805 */ /* 0x000fe4000001ff00 */
[----:B------:R-:W-:Y:S02]  /*55d0*/  ISETP.GE.AND P3, PT, R77, UR4, PT ;  /* 0x000000044d007c0c */ /* 0x000fe4000bf66270 */
[----:B------:R-:W-:-:S02]  /*55e0*/  ISETP.GE.AND P2, PT, R59, UR4, PT ;  /* 0x000000043b007c0c */ /* 0x000fc4000bf46270 */
[----:B------:R-:W-:-:S05]  /*55f0*/  SHF.R.S32.HI R15, RZ, 0x1f, R77 ;  /* 0x0000001fff0f7819 */ /* 0x000fca000001144d */
[C---:B--2---:R-:W-:Y:S02]  /*5600*/  @!P0 IADD3 R6, P1, R61.reuse, R3, RZ ;  /* 0x000000033d068210 */ /* 0x044fe40007f3e0ff */
[----:B----4-:R-:W-:-:S03]  /*5610*/  @!P0 IADD3 R8, P4, R61, R14, RZ ;  /* 0x0000000e3d088210 */ /* 0x010fc60007f9e0ff */
[--C-:B-1----:R-:W-:Y:S01]  /*5620*/  @!P0 IMAD.X R7, R0, 0x1, R9.reuse, P1 ;  /* 0x0000000100078824 */ /* 0x102fe200008e0609 */
[----:B------:R-:W-:Y:S01]  /*5630*/  ISETP.GE.AND P1, PT, R43, UR4, PT ;  /* 0x000000042b007c0c */ /* 0x000fe2000bf26270 */
[----:B---3--:R-:W-:Y:S01]  /*5640*/  @!P0 IMAD.X R9, R4, 0x1, R9, P4 ;  /* 0x0000000104098824 */ /* 0x008fe200020e0609 */
[CC--:B------:R-:W-:Y:S02]  /*5650*/  @!P3 IADD3 R34, P4, R77.reuse, R3.reuse, RZ ;  /* 0x000000034d22b210 */ /* 0x0c0fe40007f9e0ff */
[-C--:B------:R-:W-:Y:S01]  /*5660*/  @!P3 IADD3 R36, P5, R77, R14.reuse, RZ ;  /* 0x0000000e4d24b210 */ /* 0x080fe20007fbe0ff */
[----:B------:R-:W5:Y:S01]  /*5670*/  @!P0 LD.E.64 R20, desc[UR46][R6.64] ;  /* 0x0000002e06148980 */ /* 0x000f62000c101b00 */
[----:B------:R-:W-:Y:S01]  /*5680*/  SHF.R.S32.HI R13, RZ, 0x1f, R59 ;  /* 0x0000001fff0d7819 */ /* 0x000fe2000001143b */
[--C-:B------:R-:W-:Y:S01]  /*5690*/  @!P3 IMAD.X R35, R0, 0x1, R15.reuse, P4 ;  /* 0x000000010023b824 */ /* 0x100fe200020e060f */
[C---:B------:R-:W-:Y:S01]  /*56a0*/  @!P2 IADD3 R48, P4, R59.reuse, R3, RZ ;  /* 0x000000033b30a210 */ /* 0x040fe20007f9e0ff */
[----:B------:R0:W5:Y:S01]  /*56b0*/  @!P0 LD.E.64 R32, desc[UR46][R8.64] ;  /* 0x0000002e08208980 */ /* 0x000162000c101b00 */
[----:B------:R-:W-:Y:S01]  /*56c0*/  ISETP.GE.AND P0, PT, R24, UR4, PT ;  /* 0x0000000418007c0c */ /* 0x000fe2000bf06270 */
[----:B------:R-:W-:Y:S01]  /*56d0*/  @!P3 IMAD.X R37, R4, 0x1, R15, P5 ;  /* 0x000000010425b824 */ /* 0x000fe200028e060f */
[----:B------:R-:W-:Y:S01]  /*56e0*/  @!P2 IADD3 R50, P5, R59, R14, RZ ;  /* 0x0000000e3b32a210 */ /* 0x000fe20007fbe0ff */
[----:B------:R-:W-:Y:S01]  /*56f0*/  @!P2 IMAD.X R49, R0, 0x1, R13, P4 ;  /* 0x000000010031a824 */ /* 0x000fe200020e060d */
[----:B------:R-:W-:-:S02]  /*5700*/  SHF.R.S32.HI R11, RZ, 0x1f, R43 ;  /* 0x0000001fff0b7819 */ /* 0x000fc4000001142b */
[----:B------:R-:W-:Y:S02]  /*5710*/  CS2R R30, SRZ ;  /* 0x00000000001e7805 */ /* 0x000fe4000001ff00 */
[C---:B------:R-:W-:Y:S01]  /*5720*/  @!P1 IADD3 R52, P4, R43.reuse, R3, RZ ;  /* 0x000000032b349210 */ /* 0x040fe20007f9e0ff */
[----:B------:R-:W-:Y:S01]  /*5730*/  @!P2 IMAD.X R51, R4, 0x1, R13, P5 ;  /* 0x000000010433a824 */ /* 0x000fe200028e060d */
[----:B------:R-:W-:Y:S02]  /*5740*/  @!P1 IADD3 R54, P5, R43, R14, RZ ;  /* 0x0000000e2b369210 */ /* 0x000fe40007fbe0ff */
[----:B------:R-:W-:Y:S01]  /*5750*/  CS2R R12, SRZ ;  /* 0x00000000000c7805 */ /* 0x000fe2000001ff00 */
[--C-:B------:R-:W-:Y:S01]  /*5760*/  @!P1 IMAD.X R53, R0, 0x1, R11.reuse, P4 ;  /* 0x0000000100359824 */ /* 0x100fe200020e060b */
[----:B------:R-:W-:Y:S01]  /*5770*/  ISETP.GE.AND P4, PT, R76, UR4, PT ;  /* 0x000000044c007c0c */ /* 0x000fe2000bf86270 */
[----:B------:R-:W-:Y:S01]  /*5780*/  @!P1 IMAD.X R55, R4, 0x1, R11, P5 ;  /* 0x0000000104379824 */ /* 0x000fe200028e060b */
[----:B0-----:R-:W-:-:S02]  /*5790*/  @!P0 SHF.R.S32.HI R9, RZ, 0x1f, R24 ;  /* 0x0000001fff098819 */ /* 0x001fc40000011418 */
[----:B------:R0:W5:Y:S01]  /*57a0*/  @!P3 LD.E.64 R12, desc[UR46][R34.64] ;  /* 0x0000002e220cb980 */ /* 0x000162000c101b00 */
[----:B------:R-:W-:Y:S02]  /*57b0*/  @!P0 IADD3 R6, P5, R24, R3, RZ ;  /* 0x0000000318068210 */ /* 0x000fe40007fbe0ff */
[----:B------:R-:W-:Y:S01]  /*57c0*/  SHF.R.S32.HI R11, RZ, 0x1f, R76 ;  /* 0x0000001fff0b7819 */ /* 0x000fe2000001144c */
[----:B------:R1:W5:Y:S02]  /*57d0*/  @!P3 LD.E.64 R30, desc[UR46][R36.64] ;  /* 0x0000002e241eb980 */ /* 0x000364000c101b00 */
[----:B------:R-:W-:Y:S01]  /*57e0*/  @!P0 IMAD.X R7, R0, 0x1, R9, P5 ;  /* 0x0000000100078824 */ /* 0x000fe200028e0609 */
[----:B------:R-:W-:-:S05]  /*57f0*/  @!P0 IADD3 R46, P5, R24, R14, RZ ;  /* 0x0000000e182e8210 */ /* 0x000fca0007fbe0ff */
[----:B------:R-:W-:Y:S01]  /*5800*/  @!P0 IMAD.X R47, R4, 0x1, R9, P5 ;  /* 0x00000001042f8824 */ /* 0x000fe200028e0609 */
[----:B------:R-:W-:-:S05]  /*5810*/  @!P4 IADD3 R56, P5, R76, R3, RZ ;  /* 0x000000034c38c210 */ /* 0x000fca0007fbe0ff */
[--C-:B------:R-:W-:Y:S01]  /*5820*/  @!P4 IMAD.X R57, R0, 0x1, R11.reuse, P5 ;  /* 0x000000010039c824 */ /* 0x100fe200028e060b */
[----:B------:R-:W-:Y:S02]  /*5830*/  @!P4 IADD3 R14, P5, R76, R14, RZ ;  /* 0x0000000e4c0ec210 */ /* 0x000fe40007fbe0ff */
[----:B------:R-:W-:Y:S02]  /*5840*/  CS2R R28, SRZ ;  /* 0x00000000001c7805 */ /* 0x000fe4000001ff00 */
[----:B------:R-:W-:Y:S02]  /*5850*/  CS2R R8, SRZ ;  /* 0x0000000000087805 */ /* 0x000fe4000001ff00 */
[----:B------:R-:W-:Y:S02]  /*5860*/  CS2R R26, SRZ ;  /* 0x00000000001a7805 */ /* 0x000fe4000001ff00 */
[----:B------:R-:W-:Y:S01]  /*5870*/  CS2R R40, SRZ ;  /* 0x0000000000287805 */ /* 0x000fe2000001ff00 */
[----:B------:R-:W-:Y:S01]  /*5880*/  @!P4 IMAD.X R15, R4, 0x1, R11, P5 ;  /* 0x00000001040fc824 */ /* 0x000fe200028e060b */
[----:B------:R-:W-:-:S02]  /*5890*/  CS2R R10, SRZ ;  /* 0x00000000000a7805 */ /* 0x000fc4000001ff00 */
[----:B------:R-:W-:Y:S02]  /*58a0*/  CS2R R44, SRZ ;  /* 0x00000000002c7805 */ /* 0x000fe4000001ff00 */
[----:B0-----:R-:W-:Y:S02]  /*58b0*/  CS2R R34, SRZ ;  /* 0x0000000000227805 */ /* 0x001fe4000001ff00 */
[----:B-1----:R-:W-:Y:S01]  /*58c0*/  CS2R R36, SRZ ;  /* 0x0000000000247805 */ /* 0x002fe2000001ff00 */
[----:B------:R0:W5:Y:S04]  /*58d0*/  @!P2 LD.E.64 R28, desc[UR46][R50.64] ;  /* 0x0000002e321ca980 */ /* 0x000168000c101b00 */
[----:B------:R0:W5:Y:S04]  /*58e0*/  @!P2 LD.E.64 R10, desc[UR46][R48.64] ;  /* 0x0000002e300aa980 */ /* 0x000168000c101b00 */
[----:B------:R0:W5:Y:S04]  /*58f0*/  @!P1 LD.E.64 R8, desc[UR46][R52.64] ;  /* 0x0000002e34089980 */ /* 0x000168000c101b00 */
[----:B------:R0:W5:Y:S04]  /*5900*/  @!P1 LD.E.64 R26, desc[UR46][R54.64] ;  /* 0x0000002e361a9980 */ /* 0x000168000c101b00 */
[----:B------:R0:W5:Y:S04]  /*5910*/  @!P0 LD.E.64 R40, desc[UR46][R6.64] ;  /* 0x0000002e06288980 */ /* 0x000168000c101b00 */
[----:B------:R0:W5:Y:S04]  /*5920*/  @!P0 LD.E.64 R44, desc[UR46][R46.64] ;  /* 0x0000002e2e2c8980 */ /* 0x000168000c101b00 */
[----:B------:R0:W5:Y:S04]  /*5930*/  @!P4 LD.E.64 R34, desc[UR46][R56.64] ;  /* 0x0000002e3822c980 */ /* 0x000168000c101b00 */
[----:B------:R0:W5:Y:S02]  /*5940*/  @!P4 LD.E.64 R36, desc[UR46][R14.64] ;  /* 0x0000002e0e24c980 */ /* 0x000164000c101b00 */
.L_x_1498:
[----:B------:R-:W-:Y:S05]  /*5950*/  BSYNC B1 ;  /* 0x0000000000017941 */ /* 0x000fea0003800000 */
.L_x_1497:
[----:B------:R-:W-:Y:S01]  /*5960*/  ULEA.HI UR4, UR58, UR58, URZ, 0x1 ;  /* 0x0000003a3a047291 */ /* 0x000fe2000f8f083f */
[----:B---3--:R-:W-:-:S03]  /*5970*/  IMAD.U32 R4, RZ, RZ, UR45 ;  /* 0x0000002dff047e24 */ /* 0x008fc6000f8e00ff */
[----:B------:R-:W-:Y:S02]  /*5980*/  ULOP3.LUT UR4, UR4, 0xfffffffe, URZ, 0xc0, !UPT ;  /* 0xfffffffe04047892 */ /* 0x000fe4000f8ec03f */
[----:B--2---:R-:W-:Y:S02]  /*5990*/  VIADDMNMX R3, R5, -R4, 0x80, PT ;  /* 0x0000008005037446 */ /* 0x004fe40003800904 */
[----:B------:R-:W-:Y:S02]  /*59a0*/  UIADD3 UR4, UR58, -UR4, URZ ;  /* 0x800000043a047290 */ /* 0x000fe4000fffe03f */
[----:B------:R-:W-:-:S04]  /*59b0*/  ISETP.GE.AND P1, PT, R16, R3, PT ;  /* 0x000000031000720c */ /* 0x000fc80003f26270 */
[----:B-1----:R-:W-:-:S05]  /*59c0*/  IMAD.U32 R0, RZ, RZ, UR4 ;  /* 0x00000004ff007e24 */ /* 0x002fca000f8e00ff */
[----:B------:R-:W-:-:S04]  /*59d0*/  SHF.L.U32 R0, R0, 0x1f, RZ ;  /* 0x0000001f00007819 */ /* 0x000fc800000006ff */
[----:B------:R-:W1:Y:S02]  /*59e0*/  SYNCS.PHASECHK.TRANS64.TRYWAIT P0, [UR39+0x33400], R0 ;  /* 0x03340000ff0075a7 */ /* 0x000e640008000167 */
[----:B-1----:R-:W-:Y:S05]  /*59f0*/  @!P0 BRA `(.L_x_1499) ;  /* 0x0000023000248947 */ /* 0x002fea0003800000 */
.L_x_1775:
[----:B------:R-:W-:Y:S05]  /*5a00*/  @P1 BRA `(.L_x_1500) ;  /* 0x0000006400381947 */ /* 0x000fea0003800000 */
[----:B-1----:R-:W1:Y:S01]  /*5a10*/  LDC R0, c[0x0][0x3f4] ;  /* 0x0000fd00ff007b82 */ /* 0x002e620000000800 */
[----:B------:R-:W-:Y:S01]  /*5a20*/  LOP3.LUT R42, R42, 0x10, R17, 0xf8, !PT ;  /* 0x000000102a2a7812 */ /* 0x000fe200078ef811 */
[----:B------:R-:W-:Y:S01]  /*5a30*/  BSSY B1, `(.L_x_1501) ;  /* 0x0000083000017945 */ /* 0x000fe20003800000 */
[----:B------:R-:W-:Y:S02]  /*5a40*/  LOP3.LUT P5, RZ, R228, 0x2, RZ, 0xc0, !PT ;  /* 0x00000002e4ff7812 */ /* 0x000fe400078ac0ff */
[----:B------:R-:W-:-:S05]  /*5a50*/  LOP3.LUT R42, R42, R39, RZ, 0x3c, !PT ;  /* 0x000000272a2a7212 */ /* 0x000fca00078e3cff */
[----:B------:R-:W-:-:S04]  /*5a60*/  IMAD.IADD R3, R225, 0x1, R42 ;  /* 0x00000001e1037824 */ /* 0x000fc800078e022a */
[----:B------:R-:W-:Y:S01]  /*5a70*/  VIADD R3, R3, UR39 ;  /* 0x0000002703037c36 */ /* 0x000fe20008000000 */
[-C--:B-1----:R-:W-:Y:S02]  /*5a80*/  ISETP.GE.AND P6, PT, R24, R0.reuse, PT ;  /* 0x000000001800720c */ /* 0x082fe40003fc6270 */
[-C--:B------:R-:W-:Y:S02]  /*5a90*/  ISETP.GE.AND P0, PT, R61, R0.reuse, PT ;  /* 0x000000003d00720c */ /* 0x080fe40003f06270 */
[-C--:B------:R-:W-:Y:S02]  /*5aa0*/  ISETP.GE.AND P1, PT, R77, R0.reuse, PT ;  /* 0x000000004d00720c */ /* 0x080fe40003f26270 */
[-C--:B------:R-:W-:Y:S02]  /*5ab0*/  ISETP.GE.AND P2, PT, R59, R0.reuse, PT ;  /* 0x000000003b00720c */ /* 0x080fe40003f46270 */
[-C--:B------:R-:W-:Y:S02]  /*5ac0*/  ISETP.GE.AND P3, PT, R43, R0.reuse, PT ;  /* 0x000000002b00720c */ /* 0x080fe40003f66270 */
[----:B------:R-:W-:Y:S01]  /*5ad0*/  ISETP.GE.AND P4, PT, R76, R0, PT ;  /* 0x000000004c00720c */ /* 0x000fe20003f86270 */
[----:B------:R-:W-:-:S02]  /*5ae0*/  VIADD R0, R3, 0x20 ;  /* 0x0000002003007836 */ /* 0x000fc40000000000 */
[----:B------:R-:W-:Y:S10]  /*5af0*/  @P6 BRA `(.L_x_1502) ;  /* 0x0000000400d86947 */ /* 0x000ff40003800000 */
[----:B0-----:R-:W0:Y:S01]  /*5b00*/  LDS.128 R4, [R3+0x1e200] ;  /* 0x01e2000003047984 */ /* 0x001e220000000c00 */
[----:B-----5:R-:W-:Y:S02]  /*5b10*/  SHF.R.U32.HI R15, RZ, 0x8, R40 ;  /* 0x00000008ff0f7819 */ /* 0x020fe40000011628 */
[----:B----4-:R-:W-:Y:S02]  /*5b20*/  LOP3.LUT R14, R40, 0xff, RZ, 0xc0, !PT ;  /* 0x000000ff280e7812 */ /* 0x010fe400078ec0ff */
[----:B------:R-:W-:Y:S02]  /*5b30*/  LOP3.LUT R15, R15, 0xff, RZ, 0xc0, !PT ;  /* 0x000000ff0f0f7812 */ /* 0x000fe400078ec0ff */
[----:B------:R-:W-:Y:S02]  /*5b40*/  SHF.R.U32.HI R39, RZ, 0x8, R45 ;  /* 0x00000008ff277819 */ /* 0x000fe4000001162d */
[----:B------:R-:W-:Y:S02]  /*5b50*/  SHF.R.U32.HI R24, RZ, 0x8, R41 ;  /* 0x00000008ff187819 */ /* 0x000fe40000011629 */
[----:B------:R-:W-:-:S02]  /*5b60*/  PRMT R15, R15, 0x7604, R14 ;  /* 0x000076040f0f7816 */ /* 0x000fc4000000000e */
[----:B------:R-:W-:Y:S02]  /*5b70*/  SHF.R.U32.HI R43, RZ, 0x10, R41 ;  /* 0x00000010ff2b7819 */ /* 0x000fe40000011629 */
[----:B------:R-:W-:Y:S02]  /*5b80*/  SHF.R.U32.HI R14, RZ, 0x8, R44 ;  /* 0x00000008ff0e7819 */ /* 0x000fe4000001162c */
[----:B------:R-:W-:Y:S02]  /*5b90*/  LOP3.LUT R38, R45, 0xff, RZ, 0xc0, !PT ;  /* 0x000000ff2d267812 */ /* 0x000fe400078ec0ff */
[----:B------:R-:W-:Y:S02]  /*5ba0*/  LOP3.LUT R39, R39, 0xff, RZ, 0xc0, !PT ;  /* 0x000000ff27277812 */ /* 0x000fe400078ec0ff */
[----:B------:R-:W-:Y:S02]  /*5bb0*/  SHF.R.U32.HI R42, RZ, 0x10, R45 ;  /* 0x00000010ff2a7819 */ /* 0x000fe4000001162d */
[----:B------:R-:W-:-:S02]  /*5bc0*/  LOP3.LUT R17, R41, 0xff, RZ, 0xc0, !PT ;  /* 0x000000ff29117812 */ /* 0x000fc400078ec0ff */
[----:B------:R-:W-:Y:S02]  /*5bd0*/  LOP3.LUT R24, R24, 0xff, RZ, 0xc0, !PT ;  /* 0x000000ff18187812 */ /* 0x000fe400078ec0ff */
[----:B------:R-:W-:Y:S01]  /*5be0*/  LOP3.LUT R25, R14, 0xff, RZ, 0xc0, !PT ;  /* 0x000000ff0e197812 */ /* 0x000fe200078ec0ff */
[----:B------:R-:W-:Y:S01]  /*5bf0*/  IMAD.U32 R14, R43, 0x10000, RZ ;  /* 0x000100002b0e7824 */ /* 0x000fe200078e00ff */
[----:B------:R-:W-:Y:S01]  /*5c00*/  PRMT R38, R39, 0x7604, R38 ;  /* 0x0000760427267816 */ /* 0x000fe20000000026 */
[----:B------:R-:W-:Y:S01]  /*5c10*/  IMAD.U32 R39, R42, 0x10000, RZ ;  /* 0x000100002a277824 */ /* 0x000fe200078e00ff */
[----:B------:R-:W-:Y:S02]  /*5c20*/  PRMT R17, R24, 0x7604, R17 ;  /* 0x0000760418117816 */ /* 0x000fe40000000011 */
[----:B------:R-:W-:Y:S02]  /*5c30*/  LOP3.LUT R15, R15, 0xff0000, R40, 0xf8, !PT ;  /* 0x00ff00000f0f7812 */ /* 0x000fe400078ef828 */
[----:B------:R-:W-:-:S02]  /*5c40*/  LOP3.LUT R17, R17, 0xff0000, R14, 0xf8, !PT ;  /* 0x00ff000011117812 */ /* 0x000fc400078ef80e */
[----:B------:R-:W-:Y:S02]  /*5c50*/  LOP3.LUT R39, R38, 0xff0000, R39, 0xf8, !PT ;  /* 0x00ff000026277812 */ /* 0x000fe400078ef827 */
[----:B------:R-:W-:Y:S02]  /*5c60*/  LOP3.LUT R38, R15, 0xff000000, R40, 0xf8, !PT ;  /* 0xff0000000f267812 */ /* 0x000fe400078ef828 */
[----:B------:R-:W-:Y:S02]  /*5c70*/  LOP3.LUT R40, R17, 0xff000000, R41, 0xf8, !PT ;  /* 0xff00000011287812 */ /* 0x000fe400078ef829 */
[----:B------:R-:W-:Y:S02]  /*5c80*/  LOP3.LUT R42, R39, 0xff000000, R45, 0xf8, !PT ;  /* 0xff000000272a7812 */ /* 0x000fe400078ef82d */
[----:B------:R-:W-:Y:S02]  /*5c90*/  LOP3.LUT R24, R44, 0xff, RZ, 0xc0, !PT ;  /* 0x000000ff2c187812 */ /* 0x000fe400078ec0ff */
[----:B0-----:R-:W-:-:S02]  /*5ca0*/  F2FP.F16.E4M3.UNPACK_B R14, R6.H1 ;  /* 0x00000006ff0e723e */ /* 0x001fc400030006ff */
[----:B------:R-:W-:Y:S02]  /*5cb0*/  F2FP.F16.E4M3.UNPACK_B R39, R40 ;  /* 0x00000028ff27723e */ /* 0x000fe400020006ff */
[----:B------:R-:W-:Y:S02]  /*5cc0*/  F2FP.F16.E4M3.UNPACK_B R43, R42 ;  /* 0x0000002aff2b723e */ /* 0x000fe400020006ff */
[----:B------:R-:W-:Y:S01]  /*5cd0*/  PRMT R25, R25, 0x7604, R24 ;  /* 0x0000760419197816 */ /* 0x000fe20000000018 */
[--C-:B------:R-:W-:Y:S01]  /*5ce0*/  HADD2.F32 R24, -RZ, R14.reuse.H0_H0 ;  /* 0x2000000eff187230 */ /* 0x100fe20000004100 */
[----:B------:R-:W-:Y:S01]  /*5cf0*/  F2FP.F16.E4M3.UNPACK_B R17, R6 ;  /* 0x00000006ff11723e */ /* 0x000fe200020006ff */
[----:B------:R-:W-:Y:S01]  /*5d00*/  HADD2.F32 R14, -RZ, R14.H1_H1 ;  /* 0x3000000eff0e7230 */ /* 0x000fe20000004100 */
[--C-:B------:R-:W-:Y:S01]  /*5d10*/  LOP3.LUT R25, R25, 0xff0000, R44.reuse, 0xf8, !PT ;  /* 0x00ff000019197812 */ /* 0x100fe200078ef82c */
[----:B------:R-:W-:Y:S01]  /*5d20*/  HADD2.F32 R41, -RZ, R39.H1_H1 ;  /* 0x30000027ff297230 */ /* 0x000fe20000004100 */
[----:B------:R-:W-:Y:S01]  /*5d30*/  F2FP.F16.E4M3.UNPACK_B R15, R5.H1 ;  /* 0x00000005ff0f723e */ /* 0x000fe200030006ff */
[----:B------:R-:W-:Y:S01]  /*5d40*/  HADD2.F32 R45, -RZ, R43.H1_H1 ;  /* 0x3000002bff2d7230 */ /* 0x000fe20000004100 */
[----:B------:R-:W-:-:S02]  /*5d50*/  LOP3.LUT R44, R25, 0xff000000, R44, 0xf8, !PT ;  /* 0xff000000192c7812 */ /* 0x000fc400078ef82c */
[C---:B------:R-:W-:Y:S01]  /*5d60*/  FMUL.FTZ R46, R14.reuse, R41 ;  /* 0x000000290e2e7220 */ /* 0x040fe20000410000 */
[----:B------:R-:W-:Y:S01]  /*5d70*/  F2FP.F16.E4M3.UNPACK_B R25, R7 ;  /* 0x00000007ff19723e */ /* 0x000fe200020006ff */
[----:B------:R-:W-:Y:S01]  /*5d80*/  FMUL.FTZ R47, R14, R45 ;  /* 0x0000002d0e2f7220 */ /* 0x000fe20000410000 */
[----:B------:R-:W-:Y:S01]  /*5d90*/  F2FP.F16.E4M3.UNPACK_B R14, R5 ;  /* 0x00000005ff0e723e */ /* 0x000fe200020006ff */
[C---:B------:R-:W-:Y:S01]  /*5da0*/  FFMA.FTZ R52, R24.reuse, R45, R46 ;  /* 0x0000002d18347223 */ /* 0x040fe2000001002e */
[----:B------:R-:W-:Y:S02]  /*5db0*/  HADD2.F32 R46, -RZ, R43.H0_H0 ;  /* 0x2000002bff2e7230 */ /* 0x000fe40000004100 */
[----:B------:R-:W-:Y:S01]  /*5dc0*/  FFMA.FTZ R47, R24, R41, -R47 ;  /* 0x00000029182f7223 */ /* 0x000fe2000001082f */
[----:B------:R-:W-:Y:S01]  /*5dd0*/  HADD2.F32 R5, -RZ, R17.H1_H1 ;  /* 0x30000011ff057230 */ /* 0x000fe20000004100 */
[----:B------:R-:W-:Y:S01]  /*5de0*/  F2FP.F16.E4M3.UNPACK_B R42, R42.H1 ;  /* 0x0000002aff2a723e */ /* 0x000fe200030006ff */
[----:B------:R-:W-:Y:S01]  /*5df0*/  HADD2.F32 R24, -RZ, R39.H0_H0 ;  /* 0x20000027ff187230 */ /* 0x000fe20000004100 */
[----:B------:R-:W-:Y:S01]  /*5e00*/  F2FP.F16.E4M3.UNPACK_B R40, R40.H1 ;  /* 0x00000028ff28723e */ /* 0x000fe200030006ff */
[----:B------:R-:W-:-:S02]  /*5e10*/  HADD2.F32 R17, -RZ, R17.H0_H0 ;  /* 0x20000011ff117230 */ /* 0x000fc40000004100 */
[C---:B------:R-:W-:Y:S01]  /*5e20*/  FMUL.FTZ R50, R5.reuse, R46 ;  /* 0x0000002e05327220 */ /* 0x040fe20000410000 */
[----:B------:R-:W-:Y:S01]  /*5e30*/  F2FP.F16.E4M3.UNPACK_B R7, R7.H1 ;  /* 0x00000007ff07723e */ /* 0x000fe200030006ff */
[-C--:B------:R-:W-:Y:S01]  /*5e40*/  FMUL.FTZ R39, R5, R24.reuse ;  /* 0x0000001805277220 */ /* 0x080fe20000410000 */
[--C-:B------:R-:W-:Y:S02]  /*5e50*/  HADD2.F32 R5, -RZ, R25.reuse.H1_H1 ;  /* 0x30000019ff057230 */ /* 0x100fe40000004100 */
[C---:B------:R-:W-:Y:S01]  /*5e60*/  FFMA.FTZ R50, R17.reuse, R24, -R50 ;  /* 0x0000001811327223 */ /* 0x040fe20000010832 */
[----:B------:R-:W-:Y:S02]  /*5e70*/  HADD2.F32 R48, -RZ, R42.H0_H0 ;  /* 0x2000002aff307230 */ /* 0x000fe40000004100 */
[----:B------:R-:W-:Y:S01]  /*5e80*/  FFMA.FTZ R43, R17, R46, R39 ;  /* 0x0000002e112b7223 */ /* 0x000fe20000010027 */
[----:B------:R-:W-:Y:S01]  /*5e90*/  HADD2.F32 R24, -RZ, R40.H0_H0 ;  /* 0x20000028ff187230 */ /* 0x000fe20000004100 */
[----:B------:R-:W-:Y:S01]  /*5ea0*/  F2FP.F16.E4M3.UNPACK_B R6, R4 ;  /* 0x00000004ff06723e */ /* 0x000fe200020006ff */
[----:B------:R-:W-:-:S02]  /*5eb0*/  HADD2.F32 R25, -RZ, R25.H0_H0 ;  /* 0x20000019ff197230 */ /* 0x000fc40000004100 */
[C---:B------:R-:W-:Y:S01]  /*5ec0*/  FMUL.FTZ R46, R5.reuse, R48 ;  /* 0x00000030052e7220 */ /* 0x040fe20000410000 */
[----:B------:R-:W-:Y:S02]  /*5ed0*/  HADD2.F32 R42, -RZ, R42.H1_H1 ;  /* 0x3000002aff2a7230 */ /* 0x000fe40000004100 */
[-C--:B------:R-:W-:Y:S01]  /*5ee0*/  FMUL.FTZ R54, R5, R24.reuse ;  /* 0x0000001805367220 */ /* 0x080fe20000410000 */
[--C-:B------:R-:W-:Y:S02]  /*5ef0*/  HADD2.F32 R17, -RZ, R7.reuse.H1_H1 ;  /* 0x30000007ff117230 */ /* 0x100fe40000004100 */
[----:B------:R-:W-:Y:S01]  /*5f00*/  FFMA.FTZ R45, R25, R24, -R46 ;  /* 0x00000018192d7223 */ /* 0x000fe2000001082e */
[----:B------:R-:W-:Y:S01]  /*5f10*/  HADD2.F32 R40, -RZ, R40.H1_H1 ;  /* 0x30000028ff287230 */ /* 0x000fe20000004100 */
[----:B------:R-:W-:Y:S01]  /*5f20*/  F2FP.F16.E4M3.UNPACK_B R24, R44 ;  /* 0x0000002cff18723e */ /* 0x000fe200020006ff */
[----:B------:R-:W-:Y:S02]  /*5f30*/  HADD2.F32 R5, -RZ, R7.H0_H0 ;  /* 0x20000007ff057230 */ /* 0x000fe40000004100 */
[C---:B------:R-:W-:Y:S01]  /*5f40*/  FMUL.FTZ R46, R17.reuse, R42 ;  /* 0x0000002a112e7220 */ /* 0x040fe20000410000 */
[----:B------:R-:W-:Y:S01]  /*5f50*/  F2FP.F16.E4M3.UNPACK_B R4, R4.H1 ;  /* 0x00000004ff04723e */ /* 0x000fe200030006ff */
[----:B------:R-:W-:Y:S01]  /*5f60*/  FMUL.FTZ R56, R17, R40 ;  /* 0x0000002811387220 */ /* 0x000fe20000410000 */
[----:B------:R-:W-:Y:S01]  /*5f70*/  F2FP.F16.E4M3.UNPACK_B R17, R38 ;  /* 0x00000026ff11723e */ /* 0x000fe200020006ff */
[----:B------:R-:W-:Y:S01]  /*5f80*/  FFMA.FTZ R54, R25, R48, R54 ;  /* 0x0000003019367223 */ /* 0x000fe20000010036 */
[----:B------:R-:W-:Y:S01]  /*5f90*/  FFMA.FTZ R48, R5, R40, -R46 ;  /* 0x0000002805307223 */ /* 0x000fe2000001082e */
[----:B------:R-:W-:-:S02]  /*5fa0*/  HADD2.F32 R40, -RZ, R24.H1_H1 ;  /* 0x30000018ff287230 */ /* 0x000fc40000004100 */
[----:B------:R-:W-:Y:S01]  /*5fb0*/  FFMA.FTZ R49, R5, R42, R56 ;  /* 0x0000002a05317223 */ /* 0x000fe20000010038 */
[----:B------:R-:W-:Y:S01]  /*5fc0*/  HADD2.F32 R25, -RZ, R24.H0_H0 ;  /* 0x20000018ff197230 */ /* 0x000fe20000004100 */
[----:B------:R-:W-:Y:S01]  /*5fd0*/  F2FP.F16.E4M3.UNPACK_B R38, R38.H1 ;  /* 0x00000026ff26723e */ /* 0x000fe200030006ff */
[--C-:B------:R-:W-:Y:S01]  /*5fe0*/  HADD2.F32 R7, -RZ, R4.reuse.H1_H1 ;  /* 0x30000004ff077230 */ /* 0x100fe20000004100 */
[----:B------:R-:W-:Y:S01]  /*5ff0*/  F2FP.F16.E4M3.UNPACK_B R44, R44.H1 ;  /* 0x0000002cff2c723e */ /* 0x000fe200030006ff */
[----:B------:R-:W-:Y:S01]  /*6000*/  HADD2.F32 R24, -RZ, R17.H1_H1 ;  /* 0x30000011ff187230 */ /* 0x000fe20000004100 */
[----:B------:R-:W-:Y:S01]  /*6010*/  F2FP.SATFINITE.E4M3.F32.PACK_AB_MERGE_C R47, R52, R47, RZ ;  /* 0x0000002f342f723e */ /* 0x000fe200048070ff */
[----:B------:R-:W-:Y:S02]  /*6020*/  HADD2.F32 R5, -RZ, R4.H0_H0 ;  /* 0x20000004ff057230 */ /* 0x000fe40000004100 */
[----:B------:R-:W-:Y:S01]  /*6030*/  FMUL.FTZ R42, R7, R40 ;  /* 0x00000028072a7220 */ /* 0x000fe20000410000 */
[----:B------:R-:W-:-:S02]  /*6040*/  HADD2.F32 R4, -RZ, R6.H1_H1 ;  /* 0x30000006ff047230 */ /* 0x000fc40000004100 */
[-C--:B------:R-:W-:Y:S01]  /*6050*/  FMUL.FTZ R46, R7, R24.reuse ;  /* 0x00000018072e7220 */ /* 0x080fe20000410000 */
[----:B------:R-:W-:Y:S02]  /*6060*/  HADD2.F32 R17, -RZ, R17.H0_H0 ;  /* 0x20000011ff117230 */ /* 0x000fe40000004100 */
[C---:B------:R-:W-:Y:S01]  /*6070*/  FFMA.FTZ R42, R5.reuse, R24, -R42 ;  /* 0x00000018052a7223 */ /* 0x040fe2000001082a */
[----:B------:R-:W-:Y:S02]  /*6080*/  HADD2.F32 R6, -RZ, R6.H0_H0 ;  /* 0x20000006ff067230 */ /* 0x000fe40000004100 */
[C---:B------:R-:W-:Y:S01]  /*6090*/  FMUL.FTZ R7, R4.reuse, R25 ;  /* 0x0000001904077220 */ /* 0x040fe20000410000 */
[----:B------:R-:W-:Y:S01]  /*60a0*/  FFMA.FTZ R41, R5, R40, R46 ;  /* 0x0000002805297223 */ /* 0x000fe2000001002e */
[-C--:B------:R-:W-:Y:S01]  /*60b0*/  FMUL.FTZ R4, R4, R17.reuse ;  /* 0x0000001104047220 */ /* 0x080fe20000410000 */
[----:B------:R-:W-:Y:S02]  /*60c0*/  HADD2.F32 R5, -RZ, R15.H1_H1 ;  /* 0x3000000fff057230 */ /* 0x000fe40000004100 */
[----:B------:R-:W-:Y:S01]  /*60d0*/  FFMA.FTZ R39, R6, R17, -R7 ;  /* 0x0000001106277223 */ /* 0x000fe20000010807 */
[----:B------:R-:W-:-:S02]  /*60e0*/  HADD2.F32 R24, -RZ, R44.H1_H1 ;  /* 0x3000002cff187230 */ /* 0x000fc40000004100 */
[----:B------:R-:W-:Y:S01]  /*60f0*/  FFMA.FTZ R40, R6, R25, R4 ;  /* 0x0000001906287223 */ /* 0x000fe20000010004 */
[----:B------:R-:W-:Y:S01]  /*6100*/  HADD2.F32 R6, -RZ, R38.H1_H1 ;  /* 0x30000026ff067230 */ /* 0x000fe20000004100 */
[----:B------:R-:W-:Y:S01]  /*6110*/  F2FP.SATFINITE.E4M3.F32.PACK_AB_MERGE_C R41, R41, R42, RZ ;  /* 0x0000002a2929723e */ /* 0x000fe200048070ff */
[----:B------:R-:W-:Y:S01]  /*6120*/  HADD2.F32 R17, -RZ, R44.H0_H0 ;  /* 0x2000002cff117230 */ /* 0x000fe20000004100 */
[----:B------:R-:W-:Y:S01]  /*6130*/  F2FP.SATFINITE.E4M3.F32.PACK_AB_MERGE_C R48, R49, R48, RZ ;  /* 0x000000303130723e */ /* 0x000fe200048070ff */
[----:B------:R-:W-:Y:S02]  /*6140*/  HADD2.F32 R4, -RZ, R14.H1_H1 ;  /* 0x3000000eff047230 */ /* 0x000fe40000004100 */
[C---:B------:R-:W-:Y:S01]  /*6150*/  FMUL.FTZ R25, R5.reuse, R6 ;  /* 0x0000000605197220 */ /* 0x040fe20000410000 */
[----:B------:R-:W-:Y:S02]  /*6160*/  HADD2.F32 R7, -RZ, R38.H0_H0 ;  /* 0x20000026ff077230 */ /* 0x000fe40000004100 */
[----:B------:R-:W-:Y:S01]  /*6170*/  FMUL.FTZ R38, R5, R24 ;  /* 0x0000001805267220 */ /* 0x000fe20000410000 */
[----:B------:R-:W-:-:S02]  /*6180*/  HADD2.F32 R15, -RZ, R15.H0_H0 ;  /* 0x2000000fff0f7230 */ /* 0x000fc40000004100 */
[C---:B------:R-:W-:Y:S01]  /*6190*/  FMUL.FTZ R5, R4.reuse, R17 ;  /* 0x0000001104057220 */ /* 0x040fe20000410000 */
[----:B------:R-:W-:Y:S02]  /*61a0*/  HADD2.F32 R14, -RZ, R14.H0_H0 ;  /* 0x2000000eff0e7230 */ /* 0x000fe40000004100 */
[-C--:B------:R-:W-:Y:S01]  /*61b0*/  FMUL.FTZ R4, R4, R7.reuse ;  /* 0x0000000704047220 */ /* 0x080fe20000410000 */
[----:B------:R-:W-:Y:S01]  /*61c0*/  F2FP.SATFINITE.E4M3.F32.PACK_AB_MERGE_C R42, R43, R50, R47 ;  /* 0x000000322b2a723e */ /* 0x000fe2000480702f */
[C---:B------:R-:W-:Y:S01]  /*61d0*/  FFMA.FTZ R38, R15.reuse, R6, -R38 ;  /* 0x000000060f267223 */ /* 0x040fe20000010826 */
[----:B------:R-:W-:Y:S01]  /*61e0*/  FFMA.FTZ R25, R15, R24, R25 ;  /* 0x000000180f197223 */ /* 0x000fe20000010019 */
[C---:B------:R-:W-:Y:S01]  /*61f0*/  FFMA.FTZ R5, R14.reuse, R7, -R5 ;  /* 0x000000070e057223 */ /* 0x040fe20000010805 */
[----:B------:R-:W-:Y:S01]  /*6200*/  FFMA.FTZ R4, R14, R17, R4 ;  /* 0x000000110e047223 */ /* 0x000fe20000010004 */
[----:B------:R-:W-:Y:S02]  /*6210*/  F2FP.SATFINITE.E4M3.F32.PACK_AB_MERGE_C R40, R40, R39, R41 ;  /* 0x000000272828723e */ /* 0x000fe40004807029 */
[----:B------:R-:W-:-:S02]  /*6220*/  F2FP.SATFINITE.E4M3.F32.PACK_AB_MERGE_C R25, R25, R38, RZ ;  /* 0x000000261919723e */ /* 0x000fc400048070ff */
[----:B------:R-:W-:Y:S02]  /*6230*/  F2FP.SATFINITE.E4M3.F32.PACK_AB_MERGE_C R43, R54, R45, R48 ;  /* 0x0000002d362b723e */ /* 0x000fe40004807030 */
[----:B------:R-:W-:-:S05]  /*6240*/  F2FP.SATFINITE.E4M3.F32.PACK_AB_MERGE_C R41, R4, R5, R25 ;  /* 0x000000050429723e */ /* 0x000fca0004807019 */
[----:B------:R1:W-:Y:S02]  /*6250*/  STS.128 [R3+0x1e200], R40 ;  /* 0x01e2002803007388 */ /* 0x0003e40000000c00 */
.L_x_1502:
[----:B------:R-:W-:Y:S05]  /*6260*/  BSYNC B1 ;  /* 0x0000000000017941 */ /* 0x000fea0003800000 */
.L_x_1501:
[----:B------:R-:W-:Y:S01]  /*6270*/  BSSY B1, `(.L_x_1503) ;  /* 0x000007d000017945 */ /* 0x000fe20003800000 */
[----:B------:R-:W-:-:S03]  /*6280*/  @P5 VIADD R0, R3, 0xffffffe0 ;  /* 0xffffffe003005836 */ /* 0x000fc60000000000 */
[----:B------:R-:W-:Y:S05]  /*6290*/  @P0 BRA `(.L_x_1504) ;  /* 0x0000000400e80947 */ /* 0x000fea0003800000 */
[----:B0-----:R-:W0:Y:S01]  /*62a0*/  LDS.128 R4, [R0+0x1e200] ;  /* 0x01e2000000047984 */ /* 0x001e220000000c00 */
[----:B-----5:R-:W-:Y:S02]  /*62b0*/  SHF.R.U32.HI R17, RZ, 0x8, R21 ;  /* 0x00000008ff117819 */ /* 0x020fe40000011615 */
[----:B------:R-:W-:Y:S02]  /*62c0*/  SHF.R.U32.HI R39, RZ, 0x8, R33 ;  /* 0x00000008ff277819 */ /* 0x000fe40000011621 */
[----:B------:R-:W-:Y:S02]  /*62d0*/  SHF.R.U32.HI R25, RZ, 0x8, R32 ;  /* 0x00000008ff197819 */ /* 0x000fe40000011620 */
[----:B------:R-:W-:Y:S02]  /*62e0*/  LOP3.LUT R24, R21, 0xff, RZ, 0xc0, !PT ;  /* 0x000000ff15187812 */ /* 0x000fe400078ec0ff */
[----:B-1----:R-:W-:Y:S02]  /*62f0*/  LOP3.LUT R40, R33, 0xff, RZ, 0xc0, !PT ;  /* 0x000000ff21287812 */ /* 0x002fe400078ec0ff */
[----:B------:R-:W-:-:S02]  /*6300*/  LOP3.LUT R17, R17, 0xff, RZ, 0xc0, !PT ;  /* 0x000000ff11117812 */ /* 0x000fc400078ec0ff */
[----:B------:R-:W-:Y:S02]  /*6310*/  LOP3.LUT R39, R39, 0xff, RZ, 0xc0, !PT ;  /* 0x000000ff27277812 */ /* 0x000fe400078ec0ff */
[----:B----4-:R-:W-:Y:S02]  /*6320*/  SHF.R.U32.HI R14, RZ, 0x8, R20 ;  /* 0x00000008ff0e7819 */ /* 0x010fe40000011614 */
[----:B------:R-:W-:Y:S02]  /*6330*/  LOP3.LUT R38, R32, 0xff, RZ, 0xc0, !PT ;  /* 0x000000ff20267812 */ /* 0x000fe400078ec0ff */
[----:B------:R-:W-:Y:S02]  /*6340*/  LOP3.LUT R25, R25, 0xff, RZ, 0xc0, !PT ;  /* 0x000000ff19197812 */ /* 0x000fe400078ec0ff */
[----:B------:R-:W-:Y:S02]  /*6350*/  PRMT R24, R17, 0x7604, R24 ;  /* 0x0000760411187816 */ /* 0x000fe40000000018 */
[----:B------:R-:W-:-:S02]  /*6360*/  PRMT R40, R39, 0x7604, R40 ;  /* 0x0000760427287816 */ /* 0x000fc40000000028 */
[----:B------:R-:W-:Y:S02]  /*6370*/  SHF.R.U32.HI R17, RZ, 0x10, R21 ;  /* 0x00000010ff117819 */ /* 0x000fe40000011615 */
        /* <DEDUP_REMOVED lines=8> */
[----:B------:R-:W-:Y:S02]  /*6400*/  SHF.R.U32.HI R14, RZ, 0x10, R20 ;  /* 0x00000010ff0e7819 */ /* 0x000fe40000011614 */
[----:B------:R-:W-:Y:S02]  /*6410*/  LOP3.LUT R25, R25, 0xff, RZ, 0xc0, !PT ;  /* 0x000000ff19197812 */ /* 0x000fe400078ec0ff */
[----:B------:R-:W-:-:S02]  /*6420*/  PRMT R17, R17, 0x7054, R24 ;  /* 0x0000705411117816 */ /* 0x000fc40000000018 */
[----:B------:R-:W-:Y:S02]  /*6430*/  PRMT R41, R39, 0x7054, R40 ;  /* 0x0000705427297816 */ /* 0x000fe40000000028 */
[----:B------:R-:W-:Y:S02]  /*6440*/  LOP3.LUT R14, R14, 0xff, RZ, 0xc0, !PT ;  /* 0x000000ff0e0e7812 */ /* 0x000fe400078ec0ff */
[----:B------:R-:W-:Y:S02]  /*6450*/  PRMT R39, R25, 0x7054, R38 ;  /* 0x0000705419277816 */ /* 0x000fe40000000026 */
[----:B------:R-:W-:Y:S02]  /*6460*/  LOP3.LUT R41, R41, 0xff000000, R33, 0xf8, !PT ;  /* 0xff00000029297812 */ /* 0x000fe400078ef821 */
[----:B------:R-:W-:Y:S02]  /*6470*/  LOP3.LUT R25, R17, 0xff000000, R21, 0xf8, !PT ;  /* 0xff00000011197812 */ /* 0x000fe400078ef815 */
[----:B------:R-:W-:-:S02]  /*6480*/  PRMT R15, R14, 0x7054, R15 ;  /* 0x000070540e0f7816 */ /* 0x000fc4000000000f */
[-C--:B0-----:R-:W-:Y:S02]  /*6490*/  F2FP.F16.E4M3.UNPACK_B R14, R6.reuse.H1 ;  /* 0x00000006ff0e723e */ /* 0x081fe400030006ff */
[----:B------:R-:W-:Y:S02]  /*64a0*/  LOP3.LUT R39, R39, 0xff000000, R32, 0xf8, !PT ;  /* 0xff00000027277812 */ /* 0x000fe400078ef820 */
[----:B------:R-:W-:Y:S02]  /*64b0*/  F2FP.F16.E4M3.UNPACK_B R38, R41 ;  /* 0x00000029ff26723e */ /* 0x000fe400020006ff */
[----:B------:R-:W-:Y:S02]  /*64c0*/  F2FP.F16.E4M3.UNPACK_B R32, R25 ;  /* 0x00000019ff20723e */ /* 0x000fe400020006ff */
[----:B------:R-:W-:Y:S01]  /*64d0*/  LOP3.LUT R24, R15, 0xff000000, R20, 0xf8, !PT ;  /* 0xff0000000f187812 */ /* 0x000fe200078ef814 */
[--C-:B------:R-:W-:Y:S01]  /*64e0*/  HADD2.F32 R20, -RZ, R14.reuse.H0_H0 ;  /* 0x2000000eff147230 */ /* 0x100fe20000004100 */
[----:B------:R-:W-:Y:S01]  /*64f0*/  F2FP.F16.E4M3.UNPACK_B R17, R6 ;  /* 0x00000006ff11723e */ /* 0x000fe200020006ff */
[----:B------:R-:W-:Y:S01]  /*6500*/  HADD2.F32 R14, -RZ, R14.H1_H1 ;  /* 0x3000000eff0e7230 */ /* 0x000fe20000004100 */
[----:B------:R-:W-:Y:S01]  /*6510*/  F2FP.F16.E4M3.UNPACK_B R15, R5.H1 ;  /* 0x00000005ff0f723e */ /* 0x000fe200030006ff */
[----:B------:R-:W-:Y:S01]  /*6520*/  HADD2.F32 R43, -RZ, R38.H1_H1 ;  /* 0x30000026ff2b7230 */ /* 0x000fe20000004100 */
[----:B------:R-:W-:Y:S01]  /*6530*/  F2FP.F16.E4M3.UNPACK_B R21, R7 ;  /* 0x00000007ff15723e */ /* 0x000fe200020006ff */
[----:B------:R-:W-:Y:S01]  /*6540*/  HADD2.F32 R33, -RZ, R32.H1_H1 ;  /* 0x30000020ff217230 */ /* 0x000fe20000004100 */
[----:B------:R-:W-:Y:S01]  /*6550*/  F2FP.F16.E4M3.UNPACK_B R41, R41.H1 ;  /* 0x00000029ff29723e */ /* 0x000fe200030006ff */
[----:B------:R-:W-:-:S02]  /*6560*/  HADD2.F32 R38, -RZ, R38.H0_H0 ;  /* 0x20000026ff267230 */ /* 0x000fc40000004100 */
[C---:B------:R-:W-:Y:S01]  /*6570*/  FMUL.FTZ R45, R14.reuse, R43 ;  /* 0x0000002b0e2d7220 */ /* 0x040fe20000410000 */
[----:B------:R-:W-:Y:S02]  /*6580*/  HADD2.F32 R32, -RZ, R32.H0_H0 ;  /* 0x20000020ff207230 */ /* 0x000fe40000004100 */
[----:B------:R-:W-:Y:S01]  /*6590*/  FMUL.FTZ R40, R14, R33 ;  /* 0x000000210e287220 */ /* 0x000fe20000410000 */
[----:B------:R-:W-:Y:S01]  /*65a0*/  F2FP.F16.E4M3.UNPACK_B R14, R5 ;  /* 0x00000005ff0e723e */ /* 0x000fe200020006ff */
[--C-:B------:R-:W-:Y:S02]  /*65b0*/  HADD2.F32 R5, -RZ, R17.reuse.H1_H1 ;  /* 0x30000011ff057230 */ /* 0x100fe40000004100 */
[C---:B------:R-:W-:Y:S01]  /*65c0*/  FFMA.FTZ R45, R20.reuse, R33, -R45 ;  /* 0x00000021142d7223 */ /* 0x040fe2000001082d */
[----:B------:R-:W-:Y:S01]  /*65d0*/  FFMA.FTZ R44, R20, R43, R40 ;  /* 0x0000002b142c7223 */ /* 0x000fe20000010028 */
[----:B------:R-:W-:Y:S01]  /*65e0*/  HADD2.F32 R17, -RZ, R17.H0_H0 ;  /* 0x20000011ff117230 */ /* 0x000fe20000004100 */
[----:B------:R-:W-:Y:S01]  /*65f0*/  F2FP.F16.E4M3.UNPACK_B R25, R25.H1 ;  /* 0x00000019ff19723e */ /* 0x000fe200030006ff */
[C---:B------:R-:W-:Y:S01]  /*6600*/  FMUL.FTZ R20, R5.reuse, R38 ;  /* 0x0000002605147220 */ /* 0x040fe20000410000 */
[----:B------:R-:W-:Y:S01]  /*6610*/  FMUL.FTZ R43, R5, R32 ;  /* 0x00000020052b7220 */ /* 0x000fe20000410000 */
[----:B------:R-:W-:Y:S01]  /*6620*/  HADD2.F32 R5, -RZ, R21.H1_H1 ;  /* 0x30000015ff057230 */ /* 0x000fe20000004100 */
[----:B------:R-:W-:Y:S01]  /*6630*/  F2FP.F16.E4M3.UNPACK_B R7, R7.H1 ;  /* 0x00000007ff07723e */ /* 0x000fe200030006ff */
[----:B------:R-:W-:-:S02]  /*6640*/  HADD2.F32 R40, -RZ, R41.H0_H0 ;  /* 0x20000029ff287230 */ /* 0x000fc40000004100 */
[C---:B------:R-:W-:Y:S01]  /*6650*/  FFMA.FTZ R33, R17.reuse, R32, -R20 ;  /* 0x0000002011217223 */ /* 0x040fe20000010814 */
[----:B------:R-:W-:Y:S02]  /*6660*/  HADD2.F32 R20, -RZ, R25.H0_H0 ;  /* 0x20000019ff147230 */ /* 0x000fe40000004100 */
[----:B------:R-:W-:Y:S01]  /*6670*/  FFMA.FTZ R42, R17, R38, R43 ;  /* 0x00000026112a7223 */ /* 0x000fe2000001002b */
        /* <DEDUP_REMOVED lines=8> */
[----:B------:R-:W-:Y:S01]  /*6700*/  F2FP.F16.E4M3.UNPACK_B R6, R4 ;  /* 0x00000004ff06723e */ /* 0x000fe200020006ff */
[----:B------:R-:W-:Y:S02]  /*6710*/  HADD2.F32 R5, -RZ, R7.H0_H0 ;  /* 0x20000007ff057230 */ /* 0x000fe40000004100 */
[C---:B------:R-:W-:Y:S01]  /*6720*/  FMUL.FTZ R32, R17.reuse, R38 ;  /* 0x0000002611207220 */ /* 0x040fe20000410000 */
[----:B------:R-:W-:Y:S01]  /*6730*/  FMUL.FTZ R40, R17, R20 ;  /* 0x0000001411287220 */ /* 0x000fe20000410000 */
[----:B------:R-:W-:Y:S02]  /*6740*/  F2FP.F16.E4M3.UNPACK_B R4, R4.H1 ;  /* 0x00000004ff04723e */ /* 0x000fe400030006ff */
[-C--:B------:R-:W-:Y:S01]  /*6750*/  F2FP.F16.E4M3.UNPACK_B R21, R39.reuse ;  /* 0x00000027ff15723e */ /* 0x080fe200020006ff */
[C---:B------:R-:W-:Y:S01]  /*6760*/  FFMA.FTZ R43, R5.reuse, R20, -R32 ;  /* 0x00000014052b7223 */ /* 0x040fe20000010820 */
[----:B------:R-:W-:Y:S01]  /*6770*/  F2FP.F16.E4M3.UNPACK_B R17, R24 ;  /* 0x00000018ff11723e */ /* 0x000fe200020006ff */
[----:B------:R-:W-:Y:S01]  /*6780*/  FFMA.FTZ R48, R5, R38, R40 ;  /* 0x0000002605307223 */ /* 0x000fe20000010028 */
[--C-:B------:R-:W-:Y:S01]  /*6790*/  HADD2.F32 R7, -RZ, R4.reuse.H1_H1 ;  /* 0x30000004ff077230 */ /* 0x100fe20000004100 */
[----:B------:R-:W-:Y:S01]  /*67a0*/  F2FP.F16.E4M3.UNPACK_B R24, R24.H1 ;  /* 0x00000018ff18723e */ /* 0x000fe200030006ff */
[----:B------:R-:W-:Y:S01]  /*67b0*/  HADD2.F32 R32, -RZ, R21.H1_H1 ;  /* 0x30000015ff207230 */ /* 0x000fe20000004100 */
[----:B------:R-:W-:Y:S01]  /*67c0*/  F2FP.F16.E4M3.UNPACK_B R39, R39.H1 ;  /* 0x00000027ff27723e */ /* 0x000fe200030006ff */
[----:B------:R-:W-:Y:S01]  /*67d0*/  HADD2.F32 R20, -RZ, R17.H1_H1 ;  /* 0x30000011ff147230 */ /* 0x000fe20000004100 */
[----:B------:R-:W-:Y:S01]  /*67e0*/  F2FP.SATFINITE.E4M3.F32.PACK_AB_MERGE_C R43, R48, R43, RZ ;  /* 0x0000002b302b723e */ /* 0x000fe200048070ff */
[----:B------:R-:W-:-:S02]  /*67f0*/  HADD2.F32 R5, -RZ, R4.H0_H0 ;  /* 0x20000004ff057230 */ /* 0x000fc40000004100 */
[C---:B------:R-:W-:Y:S01]  /*6800*/  FMUL.FTZ R38, R7.reuse, R32 ;  /* 0x0000002007267220 */ /* 0x040fe20000410000 */
[----:B------:R-:W-:Y:S02]  /*6810*/  HADD2.F32 R21, -RZ, R21.H0_H0 ;  /* 0x20000015ff157230 */ /* 0x000fe40000004100 */
[-C--:B------:R-:W-:Y:S01]  /*6820*/  FMUL.FTZ R40, R7, R20.reuse ;  /* 0x0000001407287220 */ /* 0x080fe20000410000 */
[--C-:B------:R-:W-:Y:S02]  /*6830*/  HADD2.F32 R4, -RZ, R6.reuse.H1_H1 ;  /* 0x30000006ff047230 */ /* 0x100fe40000004100 */
[C---:B------:R-:W-:Y:S01]  /*6840*/  FFMA.FTZ R38, R5.reuse, R20, -R38 ;  /* 0x0000001405267223 */ /* 0x040fe20000010826 */
[----:B------:R-:W-:Y:S02]  /*6850*/  HADD2.F32 R17, -RZ, R17.H0_H0 ;  /* 0x20000011ff117230 */ /* 0x000fe40000004100 */
[----:B------:R-:W-:Y:S01]  /*6860*/  FFMA.FTZ R25, R5, R32, R40 ;  /* 0x0000002005197223 */ /* 0x000fe20000010028 */
[----:B------:R-:W-:-:S02]  /*6870*/  HADD2.F32 R6, -RZ, R6.H0_H0 ;  /* 0x20000006ff067230 */ /* 0x000fc40000004100 */
[C---:B------:R-:W-:Y:S01]  /*6880*/  FMUL.FTZ R7, R4.reuse, R21 ;  /* 0x0000001504077220 */ /* 0x040fe20000410000 */
[----:B------:R-:W-:Y:S02]  /*6890*/  HADD2.F32 R5, -RZ, R15.H1_H1 ;  /* 0x3000000fff057230 */ /* 0x000fe40000004100 */
[-C--:B------:R-:W-:Y:S01]  /*68a0*/  FMUL.FTZ R4, R4, R17.reuse ;  /* 0x0000001104047220 */ /* 0x080fe20000410000 */
[--C-:B------:R-:W-:Y:S02]  /*68b0*/  HADD2.F32 R20, -RZ, R39.reuse.H1_H1 ;  /* 0x30000027ff147230 */ /* 0x100fe40000004100 */
[C---:B------:R-:W-:Y:S01]  /*68c0*/  FFMA.FTZ R17, R6.reuse, R17, -R7 ;  /* 0x0000001106117223 */ /* 0x040fe20000010807 */
[----:B------:R-:W-:Y:S02]  /*68d0*/  HADD2.F32 R39, -RZ, R39.H0_H0 ;  /* 0x20000027ff277230 */ /* 0x000fe40000004100 */
[----:B------:R-:W-:Y:S01]  /*68e0*/  FFMA.FTZ R32, R6, R21, R4 ;  /* 0x0000001506207223 */ /* 0x000fe20000010004 */
[----:B------:R-:W-:Y:S01]  /*68f0*/  HADD2.F32 R6, -RZ, R24.H1_H1 ;  /* 0x30000018ff067230 */ /* 0x000fe20000004100 */
[----:B------:R-:W-:Y:S01]  /*6900*/  F2FP.SATFINITE.E4M3.F32.PACK_AB_MERGE_C R44, R44, R45, RZ ;  /* 0x0000002d2c2c723e */ /* 0x000fe200048070ff */
[----:B------:R-:W-:Y:S01]  /*6910*/  HADD2.F32 R4, -RZ, R14.H1_H1 ;  /* 0x3000000eff047230 */ /* 0x000fe20000004100 */
[----:B------:R-:W-:Y:S01]  /*6920*/  F2FP.SATFINITE.E4M3.F32.PACK_AB_MERGE_C R25, R25, R38, RZ ;  /* 0x000000261919723e */ /* 0x000fe200048070ff */
[----:B------:R-:W-:-:S02]  /*6930*/  HADD2.F32 R7, -RZ, R24.H0_H0 ;  /* 0x20000018ff077230 */ /* 0x000fc40000004100 */
[C---:B------:R-:W-:Y:S01]  /*6940*/  FMUL.FTZ R24, R5.reuse, R20 ;  /* 0x0000001405187220 */ /* 0x040fe20000410000 */
[----:B------:R-:W-:Y:S02]  /*6950*/  HADD2.F32 R15, -RZ, R15.H0_H0 ;  /* 0x2000000fff0f7230 */ /* 0x000fe40000004100 */
[-C--:B------:R-:W-:Y:S01]  /*6960*/  FMUL.FTZ R21, R5, R6.reuse ;  /* 0x0000000605157220 */ /* 0x080fe20000410000 */
[----:B------:R-:W-:Y:S02]  /*6970*/  HADD2.F32 R14, -RZ, R14.H0_H0 ;  /* 0x2000000eff0e7230 */ /* 0x000fe40000004100 */
[C---:B------:R-:W-:Y:S01]  /*6980*/  FMUL.FTZ R5, R4.reuse, R39 ;  /* 0x0000002704057220 */ /* 0x040fe20000410000 */
[-C--:B------:R-:W-:Y:S01]  /*6990*/  FMUL.FTZ R4, R4, R7.reuse ;  /* 0x0000000704047220 */ /* 0x080fe20000410000 */
[C---:B------:R-:W-:Y:S01]  /*69a0*/  FFMA.FTZ R24, R15.reuse, R6, -R24 ;  /* 0x000000060f187223 */ /* 0x040fe20000010818 */
[----:B------:R-:W-:Y:S01]  /*69b0*/  FFMA.FTZ R21, R15, R20, R21 ;  /* 0x000000140f157223 */ /* 0x000fe20000010015 */
[C---:B------:R-:W-:Y:S01]  /*69c0*/  FFMA.FTZ R5, R14.reuse, R7, -R5 ;  /* 0x000000070e057223 */ /* 0x040fe20000010805 */
[----:B------:R-:W-:Y:S01]  /*69d0*/  FFMA.FTZ R4, R14, R39, R4 ;  /* 0x000000270e047223 */ /* 0x000fe20000010004 */
[----:B------:R-:W-:-:S02]  /*69e0*/  F2FP.SATFINITE.E4M3.F32.PACK_AB_MERGE_C R43, R46, R41, R43 ;  /* 0x000000292e2b723e */ /* 0x000fc4000480702b */
[----:B------:R-:W-:Y:S02]  /*69f0*/  F2FP.SATFINITE.E4M3.F32.PACK_AB_MERGE_C R21, R21, R24, RZ ;  /* 0x000000181515723e */ /* 0x000fe400048070ff */
[----:B------:R-:W-:Y:S02]  /*6a00*/  F2FP.SATFINITE.E4M3.F32.PACK_AB_MERGE_C R42, R42, R33, R44 ;  /* 0x000000212a2a723e */ /* 0x000fe4000480702c */
[----:B------:R-:W-:Y:S02]  /*6a10*/  F2FP.SATFINITE.E4M3.F32.PACK_AB_MERGE_C R40, R32, R17, R25 ;  /* 0x000000112028723e */ /* 0x000fe40004807019 */
[----:B------:R-:W-:-:S05]  /*6a20*/  F2FP.SATFINITE.E4M3.F32.PACK_AB_MERGE_C R41, R4, R5, R21 ;  /* 0x000000050429723e */ /* 0x000fca0004807015 */
[----:B------:R2:W-:Y:S02]  /*6a30*/  STS.128 [R0+0x1e200], R40 ;  /* 0x01e2002800007388 */ /* 0x0005e40000000c00 */
.L_x_1504:
[----:B------:R-:W-:Y:S05]  /*6a40*/  BSYNC B1 ;  /* 0x0000000000017941 */ /* 0x000fea0003800000 */
.L_x_1503:
[----:B------:R-:W-:Y:S04]  /*6a50*/  BSSY B1, `(.L_x_1505) ;  /* 0x0000078000017945 */ /* 0x000fe80003800000 */
[----:B------:R-:W-:Y:S05]  /*6a60*/  @P1 BRA `(.L_x_1506) ;  /* 0x0000000400d81947 */ /* 0x000fea0003800000 */
[----:B0-----:R-:W0:Y:S01]  /*6a70*/  LDS.128 R4, [R3+0x20200] ;  /* 0x0202000003047984 */ /* 0x001e220000000c00 */
[----:B-----5:R-:W-:Y:S02]  /*6a80*/  SHF.R.U32.HI R15, RZ, 0x8, R12 ;  /* 0x00000008ff0f7819 */ /* 0x020fe4000001160c */
[----:B----4-:R-:W-:Y:S02]  /*6a90*/  LOP3.LUT R14, R12, 0xff, RZ, 0xc0, !PT ;  /* 0x000000ff0c0e7812 */ /* 0x010fe400078ec0ff */
[----:B------:R-:W-:Y:S02]  /*6aa0*/  LOP3.LUT R15, R15, 0xff, RZ, 0xc0, !PT ;  /* 0x000000ff0f0f7812 */ /* 0x000fe400078ec0ff */
[----:B------:R-:W-:Y:S02]  /*6ab0*/  SHF.R.U32.HI R20, RZ, 0x8, R13 ;  /* 0x00000008ff147819 */ /* 0x000fe4000001160d */
[----:B------:R-:W-:Y:S02]  /*6ac0*/  SHF.R.U32.HI R25, RZ, 0x8, R31 ;  /* 0x00000008ff197819 */ /* 0x000fe4000001161f */
[----:B------:R-:W-:-:S02]  /*6ad0*/  PRMT R15, R15, 0x7604, R14 ;  /* 0x000076040f0f7816 */ /* 0x000fc4000000000e */
[----:B------:R-:W-:Y:S02]  /*6ae0*/  LOP3.LUT R17, R13, 0xff, RZ, 0xc0, !PT ;  /* 0x000000ff0d117812 */ /* 0x000fe400078ec0ff */
[----:B------:R-:W-:Y:S02]  /*6af0*/  LOP3.LUT R20, R20, 0xff, RZ, 0xc0, !PT ;  /* 0x000000ff14147812 */ /* 0x000fe400078ec0ff */
[----:B------:R-:W-:Y:S02]  /*6b00*/  SHF.R.U32.HI R33, RZ, 0x10, R13 ;  /* 0x00000010ff217819 */ /* 0x000fe4000001160d */
[----:B------:R-:W-:Y:S02]  /*6b10*/  SHF.R.U32.HI R14, RZ, 0x8, R30 ;  /* 0x00000008ff0e7819 */ /* 0x000fe4000001161e */
[----:B------:R-:W-:Y:S02]  /*6b20*/  LOP3.LUT R24, R31, 0xff, RZ, 0xc0, !PT ;  /* 0x000000ff1f187812 */ /* 0x000fe400078ec0ff */
[----:B------:R-:W-:-:S02]  /*6b30*/  LOP3.LUT R25, R25, 0xff, RZ, 0xc0, !PT ;  /* 0x000000ff19197812 */ /* 0x000fc400078ec0ff */
[----:B------:R-:W-:Y:S02]  /*6b40*/  SHF.R.U32.HI R32, RZ, 0x10, R31 ;  /* 0x00000010ff207819 */ /* 0x000fe4000001161f */
[----:B------:R-:W-:Y:S02]  /*6b50*/  PRMT R17, R20, 0x7604, R17 ;  /* 0x0000760414117816 */ /* 0x000fe40000000011 */
[----:B------:R-:W-:Y:S01]  /*6b60*/  LOP3.LUT R21, R14, 0xff, RZ, 0xc0, !PT ;  /* 0x000000ff0e157812 */ /* 0x000fe200078ec0ff */
[----:B------:R-:W-:Y:S01]  /*6b70*/  IMAD.U32 R14, R33, 0x10000, RZ ;  /* 0x00010000210e7824 */ /* 0x000fe200078e00ff */
[----:B------:R-:W-:Y:S01]  /*6b80*/  PRMT R24, R25, 0x7604, R24 ;  /* 0x0000760419187816 */ /* 0x000fe20000000018 */
[----:B------:R-:W-:Y:S01]  /*6b90*/  IMAD.U32 R25, R32, 0x10000, RZ ;  /* 0x0001000020197824 */ /* 0x000fe200078e00ff */
[----:B------:R-:W-:Y:S02]  /*6ba0*/  LOP3.LUT R20, R30, 0xff, RZ, 0xc0, !PT ;  /* 0x000000ff1e147812 */ /* 0x000fe400078ec0ff */
[----:B------:R-:W-:-:S02]  /*6bb0*/  LOP3.LUT R17, R17, 0xff0000, R14, 0xf8, !PT ;  /* 0x00ff000011117812 */ /* 0x000fc400078ef80e */
[----:B------:R-:W-:Y:S02]  /*6bc0*/  PRMT R21, R21, 0x7604, R20 ;  /* 0x0000760415157816 */ /* 0x000fe40000000014 */
[----:B------:R-:W-:Y:S02]  /*6bd0*/  LOP3.LUT R33, R24, 0xff0000, R25, 0xf8, !PT ;  /* 0x00ff000018217812 */ /* 0x000fe400078ef819 */
[----:B------:R-:W-:Y:S02]  /*6be0*/  LOP3.LUT R25, R21, 0xff0000, R30, 0xf8, !PT ;  /* 0x00ff000015197812 */ /* 0x000fe400078ef81e */
[----:B------:R-:W-:Y:S02]  /*6bf0*/  LOP3.LUT R33, R33, 0xff000000, R31, 0xf8, !PT ;  /* 0xff00000021217812 */ /* 0x000fe400078ef81f */
[----:B------:R-:W-:Y:S02]  /*6c00*/  LOP3.LUT R21, R17, 0xff000000, R13, 0xf8, !PT ;  /* 0xff00000011157812 */ /* 0x000fe400078ef80d */
[----:B------:R-:W-:-:S02]  /*6c10*/  LOP3.LUT R15, R15, 0xff0000, R12, 0xf8, !PT ;  /* 0x00ff00000f0f7812 */ /* 0x000fc400078ef80c */
[-C--:B0-----:R-:W-:Y:S02]  /*6c20*/  F2FP.F16.E4M3.UNPACK_B R14, R6.reuse.H1 ;  /* 0x00000006ff0e723e */ /* 0x081fe400030006ff */
[----:B------:R-:W-:Y:S02]  /*6c30*/  F2FP.F16.E4M3.UNPACK_B R31, R33 ;  /* 0x00000021ff1f723e */ /* 0x000fe400020006ff */
[----:B------:R-:W-:Y:S02]  /*6c40*/  F2FP.F16.E4M3.UNPACK_B R24, R21 ;  /* 0x00000015ff18723e */ /* 0x000fe400020006ff */
[----:B------:R-:W-:Y:S01]  /*6c50*/  LOP3.LUT R20, R15, 0xff000000, R12, 0xf8, !PT ;  /* 0xff0000000f147812 */ /* 0x000fe200078ef80c */
[----:B------:R-:W-:Y:S01]  /*6c60*/  HADD2.F32 R12, -RZ, R14.H1_H1 ;  /* 0x3000000eff0c7230 */ /* 0x000fe20000004100 */
[----:B------:R-:W-:Y:S01]  /*6c70*/  LOP3.LUT R30, R25, 0xff000000, R30, 0xf8, !PT ;  /* 0xff000000191e7812 */ /* 0x000fe200078ef81e */
[--C-:B------:R-:W-:Y:S01]  /*6c80*/  HADD2.F32 R32, -RZ, R31.reuse.H1_H1 ;  /* 0x3000001fff207230 */ /* 0x100fe20000004100 */
[----:B------:R-:W-:Y:S01]  /*6c90*/  F2FP.F16.E4M3.UNPACK_B R13, R5.H1 ;  /* 0x00000005ff0d723e */ /* 0x000fe200030006ff */
[----:B------:R-:W-:Y:S01]  /*6ca0*/  HADD2.F32 R25, -RZ, R24.H1_H1 ;  /* 0x30000018ff197230 */ /* 0x000fe20000004100 */
[----:B------:R-:W-:Y:S01]  /*6cb0*/  F2FP.F16.E4M3.UNPACK_B R17, R7 ;  /* 0x00000007ff11723e */ /* 0x000fe200020006ff */
[----:B------:R-:W-:Y:S01]  /*6cc0*/  HADD2.F32 R15, -RZ, R14.H0_H0 ;  /* 0x2000000eff0f7230 */ /* 0x000fe20000004100 */
[----:B------:R-:W-:Y:S01]  /*6cd0*/  F2FP.F16.E4M3.UNPACK_B R14, R6 ;  /* 0x00000006ff0e723e */ /* 0x000fe200020006ff */
[C---:B------:R-:W-:Y:S01]  /*6ce0*/  FMUL.FTZ R38, R12.reuse, R32 ;  /* 0x000000200c267220 */ /* 0x040fe20000410000 */
[----:B------:R-:W-:Y:S01]  /*6cf0*/  FMUL.FTZ R39, R12, R25 ;  /* 0x000000190c277220 */ /* 0x000fe20000410000 */
[----:B------:R-:W-:Y:S01]  /*6d00*/  F2FP.F16.E4M3.UNPACK_B R12, R5 ;  /* 0x00000005ff0c723e */ /* 0x000fe200020006ff */
[----:B------:R-:W-:Y:S01]  /*6d10*/  HADD2.F32 R31, -RZ, R31.H0_H0 ;  /* 0x2000001fff1f7230 */ /* 0x000fe20000004100 */
[----:B------:R-:W-:Y:S01]  /*6d20*/  F2FP.F16.E4M3.UNPACK_B R33, R33.H1 ;  /* 0x00000021ff21723e */ /* 0x000fe200030006ff */
[----:B------:R-:W-:-:S02]  /*6d30*/  HADD2.F32 R5, -RZ, R14.H1_H1 ;  /* 0x3000000eff057230 */ /* 0x000fc40000004100 */
[C---:B-12---:R-:W-:Y:S01]  /*6d40*/  FFMA.FTZ R41, R15.reuse, R25, -R38 ;  /* 0x000000190f297223 */ /* 0x046fe20000010826 */
[----:B------:R-:W-:Y:S02]  /*6d50*/  HADD2.F32 R24, -RZ, R24.H0_H0 ;  /* 0x20000018ff187230 */ /* 0x000fe40000004100 */
[----:B------:R-:W-:Y:S01]  /*6d60*/  FFMA.FTZ R42, R15, R32, R39 ;  /* 0x000000200f2a7223 */ /* 0x000fe20000010027 */
[----:B------:R-:W-:Y:S01]  /*6d70*/  HADD2.F32 R14, -RZ, R14.H0_H0 ;  /* 0x2000000eff0e7230 */ /* 0x000fe20000004100 */
[----:B------:R-:W-:Y:S01]  /*6d80*/  F2FP.F16.E4M3.UNPACK_B R21, R21.H1 ;  /* 0x00000015ff15723e */ /* 0x000fe200030006ff */
[C---:B------:R-:W-:Y:S01]  /*6d90*/  FMUL.FTZ R15, R5.reuse, R31 ;  /* 0x0000001f050f7220 */ /* 0x040fe20000410000 */
[-C--:B------:R-:W-:Y:S01]  /*6da0*/  FMUL.FTZ R38, R5, R24.reuse ;  /* 0x0000001805267220 */ /* 0x080fe20000410000 */
        /* <DEDUP_REMOVED lines=13> */
[----:B------:R-:W-:Y:S01]  /*6e80*/  HADD2.F32 R21, -RZ, R21.H1_H1 ;  /* 0x30000015ff157230 */ /* 0x000fe20000004100 */
[----:B------:R-:W-:Y:S01]  /*6e90*/  F2FP.F16.E4M3.UNPACK_B R4, R4.H1 ;  /* 0x00000004ff04723e */ /* 0x000fe200030006ff */
[----:B------:R-:W-:-:S02]  /*6ea0*/  HADD2.F32 R5, -RZ, R7.H0_H0 ;  /* 0x20000007ff057230 */ /* 0x000fc40000004100 */
[C---:B------:R-:W-:Y:S01]  /*6eb0*/  FMUL.FTZ R24, R14.reuse, R33 ;  /* 0x000000210e187220 */ /* 0x040fe20000410000 */
[----:B------:R-:W-:Y:S01]  /*6ec0*/  F2FP.F16.E4M3.UNPACK_B R15, R30 ;  /* 0x0000001eff0f723e */ /* 0x000fe200020006ff */
[-C--:B------:R-:W-:Y:S01]  /*6ed0*/  FMUL.FTZ R38, R14, R21.reuse ;  /* 0x000000150e267220 */ /* 0x080fe20000410000 */
[----:B------:R-:W-:Y:S01]  /*6ee0*/  F2FP.F16.E4M3.UNPACK_B R14, R20 ;  /* 0x00000014ff0e723e */ /* 0x000fe200020006ff */
[----:B------:R-:W-:Y:S01]  /*6ef0*/  FFMA.FTZ R44, R17, R32, R44 ;  /* 0x00000020112c7223 */ /* 0x000fe2000001002c */
[C---:B------:R-:W-:Y:S01]  /*6f00*/  FFMA.FTZ R43, R5.reuse, R21, -R24 ;  /* 0x00000015052b7223 */ /* 0x040fe20000010818 */
        /* <DEDUP_REMOVED lines=20> */
[----:B------:R-:W-:Y:S01]  /*7050*/  HADD2.F32 R6, -RZ, R20.H1_H1 ;  /* 0x30000014ff067230 */ /* 0x000fe20000004100 */
[----:B------:R-:W-:Y:S01]  /*7060*/  F2FP.SATFINITE.E4M3.F32.PACK_AB_MERGE_C R25, R25, R38, RZ ;  /* 0x000000261919723e */ /* 0x000fe200048070ff */
        /* <DEDUP_REMOVED lines=17> */
[----:B------:R-:W-:-:S02]  /*7180*/  F2FP.SATFINITE.E4M3.F32.PACK_AB_MERGE_C R14, R40, R39, R14 ;  /* 0x00000027280e723e */ /* 0x000fc4000480700e */
[----:B------:R-:W-:Y:S02]  /*7190*/  F2FP.SATFINITE.E4M3.F32.PACK_AB_MERGE_C R15, R44, R31, R15 ;  /* 0x0000001f2c0f723e */ /* 0x000fe4000480700f */
[----:B------:R-:W-:Y:S02]  /*71a0*/  F2FP.SATFINITE.E4M3.F32.PACK_AB_MERGE_C R12, R24, R21, R25 ;  /* 0x00000015180c723e */ /* 0x000fe40004807019 */
[----:B------:R-:W-:-:S05]  /*71b0*/  F2FP.SATFINITE.E4M3.F32.PACK_AB_MERGE_C R13, R4, R5, R13 ;  /* 0x00000005040d723e */ /* 0x000fca000480700d */
[----:B------:R3:W-:Y:S02]  /*71c0*/  STS.128 [R3+0x20200], R12 ;  /* 0x0202000c03007388 */ /* 0x0007e40000000c00 */
.L_x_1506:
[----:B------:R-:W-:Y:S05]  /*71d0*/  BSYNC B1 ;  /* 0x0000000000017941 */ /* 0x000fea0003800000 */
.L_x_1505:
[----:B------:R-:W-:Y:S04]  /*71e0*/  BSSY B1, `(.L_x_1507) ;  /* 0x000007c000017945 */ /* 0x000fe80003800000 */
[----:B------:R-:W-:Y:S05]  /*71f0*/  @P2 BRA `(.L_x_1508) ;  /* 0x0000000400e82947 */ /* 0x000fea0003800000 */
[----:B0-----:R-:W0:Y:S01]  /*7200*/  LDS.128 R4, [R0+0x20200] ;  /* 0x0202000000047984 */ /* 0x001e220000000c00 */
[----:B---345:R-:W-:Y:S02]  /*7210*/  SHF.R.U32.HI R14, RZ, 0x8, R11 ;  /* 0x00000008ff0e7819 */ /* 0x038fe4000001160b */
[----:B------:R-:W-:Y:S02]  /*7220*/  SHF.R.U32.HI R24, RZ, 0x8, R29 ;  /* 0x00000008ff187819 */ /* 0x000fe4000001161d */
[----:B------:R-:W-:Y:S02]  /*7230*/  SHF.R.U32.HI R17, RZ, 0x8, R28 ;  /* 0x00000008ff117819 */ /* 0x000fe4000001161c */
[----:B------:R-:W-:Y:S02]  /*7240*/  LOP3.LUT R15, R11, 0xff, RZ, 0xc0, !PT ;  /* 0x000000ff0b0f7812 */ /* 0x000fe400078ec0ff */
[----:B------:R-:W-:Y:S02]  /*7250*/  LOP3.LUT R25, R29, 0xff, RZ, 0xc0, !PT ;  /* 0x000000ff1d197812 */ /* 0x000fe400078ec0ff */
[----:B------:R-:W-:-:S02]  /*7260*/  LOP3.LUT R14, R14, 0xff, RZ, 0xc0, !PT ;  /* 0x000000ff0e0e7812 */ /* 0x000fc400078ec0ff */
[----:B------:R-:W-:Y:S02]  /*7270*/  LOP3.LUT R24, R24, 0xff, RZ, 0xc0, !PT ;  /* 0x000000ff18187812 */ /* 0x000fe400078ec0ff */
[----:B------:R-:W-:Y:S02]  /*7280*/  SHF.R.U32.HI R12, RZ, 0x8, R10 ;  /* 0x00000008ff0c7819 */ /* 0x000fe4000001160a */
        /* <DEDUP_REMOVED lines=18> */
[----:B------:R-:W-:Y:S02]  /*73b0*/  LOP3.LUT R25, R25, 0xff000000, R29, 0xf8, !PT ;  /* 0xff00000019197812 */ /* 0x000fe400078ef81d */
[----:B------:R-:W-:Y:S02]  /*73c0*/  LOP3.LUT R17, R17, 0xff000000, R11, 0xf8, !PT ;  /* 0xff00000011117812 */ /* 0x000fe400078ef80b */
[----:B------:R-:W-:Y:S02]  /*73d0*/  PRMT R13, R12, 0x7054, R13 ;  /* 0x000070540c0d7816 */ /* 0x000fe4000000000d */
[----:B------:R-:W-:-:S02]  /*73e0*/  PRMT R21, R20, 0x7054, R21 ;  /* 0x0000705414157816 */ /* 0x000fc40000000015 */
[-C--:B0-----:R-:W-:Y:S02]  /*73f0*/  F2FP.F16.E4M3.UNPACK_B R12, R6.reuse.H1 ;  /* 0x00000006ff0c723e */ /* 0x081fe400030006ff */
[----:B------:R-:W-:Y:S02]  /*7400*/  F2FP.F16.E4M3.UNPACK_B R24, R25 ;  /* 0x00000019ff18723e */ /* 0x000fe400020006ff */
[----:B------:R-:W-:Y:S02]  /*7410*/  F2FP.F16.E4M3.UNPACK_B R20, R17 ;  /* 0x00000011ff14723e */ /* 0x000fe400020006ff */
[----:B------:R-:W-:Y:S01]  /*7420*/  LOP3.LUT R15, R13, 0xff000000, R10, 0xf8, !PT ;  /* 0xff0000000d0f7812 */ /* 0x000fe200078ef80a */
[----:B------:R-:W-:Y:S01]  /*7430*/  HADD2.F32 R10, -RZ, R12.H1_H1 ;  /* 0x3000000cff0a7230 */ /* 0x000fe20000004100 */
[----:B------:R-:W-:Y:S01]  /*7440*/  LOP3.LUT R28, R21, 0xff000000, R28, 0xf8, !PT ;  /* 0xff000000151c7812 */ /* 0x000fe200078ef81c */
[----:B------:R-:W-:Y:S01]  /*7450*/  HADD2.F32 R29, -RZ, R24.H1_H1 ;  /* 0x30000018ff1d7230 */ /* 0x000fe20000004100 */
        /* <DEDUP_REMOVED lines=8> */
[----:B------:R-:W-:-:S02]  /*74e0*/  HADD2.F32 R24, -RZ, R24.H0_H0 ;  /* 0x20000018ff187230 */ /* 0x000fc40000004100 */
[C---:B------:R-:W-:Y:S01]  /*74f0*/  FFMA.FTZ R32, R13.reuse, R21, -R30 ;  /* 0x000000150d207223 */ /* 0x040fe2000001081e */
[----:B------:R-:W-:Y:S02]  /*7500*/  HADD2.F32 R5, -RZ, R12.H1_H1 ;  /* 0x3000000cff057230 */ /* 0x000fe40000004100 */
[----:B------:R-:W-:Y:S01]  /*7510*/  FFMA.FTZ R33, R13, R29, R38 ;  /* 0x0000001d0d217223 */ /* 0x000fe20000010026 */
[----:B------:R-:W-:Y:S01]  /*7520*/  HADD2.F32 R20, -RZ, R20.H0_H0 ;  /* 0x20000014ff147230 */ /* 0x000fe20000004100 */
[----:B------:R-:W-:Y:S01]  /*7530*/  F2FP.F16.E4M3.UNPACK_B R25, R25.H1 ;  /* 0x00000019ff19723e */ /* 0x000fe200030006ff */
[----:B------:R-:W-:Y:S01]  /*7540*/  HADD2.F32 R12, -RZ, R12.H0_H0 ;  /* 0x2000000cff0c7230 */ /* 0x000fe20000004100 */
[----:B------:R-:W-:Y:S01]  /*7550*/  F2FP.F16.E4M3.UNPACK_B R17, R17.H1 ;  /* 0x00000011ff11723e */ /* 0x000fe200030006ff */
[C---:B------:R-:W-:Y:S01]  /*7560*/  FMUL.FTZ R13, R5.reuse, R24 ;  /* 0x00000018050d7220 */ /* 0x040fe20000410000 */
[----:B------:R-:W-:Y:S01]  /*7570*/  FMUL.FTZ R31, R5, R20 ;  /* 0x00000014051f7220 */ /* 0x000fe20000410000 */
[----:B------:R-:W-:Y:S01]  /*7580*/  F2FP.F16.E4M3.UNPACK_B R7, R7.H1 ;  /* 0x00000007ff07723e */ /* 0x000fe200030006ff */
[----:B------:R-:W-:-:S02]  /*7590*/  HADD2.F32 R5, -RZ, R14.H1_H1 ;  /* 0x3000000eff057230 */ /* 0x000fc40000004100 */
[C---:B------:R-:W-:Y:S01]  /*75a0*/  FFMA.FTZ R29, R12.reuse, R20, -R13 ;  /* 0x000000140c1d7223 */ /* 0x040fe2000001080d */
[----:B------:R-:W-:Y:S02]  /*75b0*/  HADD2.F32 R21, -RZ, R25.H0_H0 ;  /* 0x20000019ff157230 */ /* 0x000fe40000004100 */
[----:B------:R-:W-:Y:S01]  /*75c0*/  FFMA.FTZ R30, R12, R24, R31 ;  /* 0x000000180c1e7223 */ /* 0x000fe2000001001f */
[----:B------:R-:W-:Y:S01]  /*75d0*/  HADD2.F32 R13, -RZ, R17.H0_H0 ;  /* 0x20000011ff0d7230 */ /* 0x000fe20000004100 */
[----:B------:R-:W-:Y:S01]  /*75e0*/  F2FP.F16.E4M3.UNPACK_B R6, R4 ;  /* 0x00000004ff06723e */ /* 0x000fe200020006ff */
        /* <DEDUP_REMOVED lines=10> */
[----:B------:R-:W-:Y:S01]  /*7690*/  F2FP.F16.E4M3.UNPACK_B R4, R4.H1 ;  /* 0x00000004ff04723e */ /* 0x000fe200030006ff */
[-C--:B------:R-:W-:Y:S01]  /*76a0*/  FMUL.FTZ R14, R12, R17.reuse ;  /* 0x000000110c0e7220 */ /* 0x080fe20000410000 */
[-C--:B------:R-:W-:Y:S01]  /*76b0*/  F2FP.F16.E4M3.UNPACK_B R13, R28.reuse ;  /* 0x0000001cff0d723e */ /* 0x080fe200020006ff */
[C---:B------:R-:W-:Y:S01]  /*76c0*/  FFMA.FTZ R39, R5.reuse, R17, -R20 ;  /* 0x0000001105277223 */ /* 0x040fe20000010814 */
[----:B------:R-:W-:Y:S01]  /*76d0*/  F2FP.F16.E4M3.UNPACK_B R12, R15 ;  /* 0x0000000fff0c723e */ /* 0x000fe200020006ff */
[----:B-12---:R-:W-:Y:S01]  /*76e0*/  FFMA.FTZ R40, R5, R25, R14 ;  /* 0x0000001905287223 */ /* 0x006fe2000001000e */
[----:B------:R-:W-:Y:S01]  /*76f0*/  HADD2.F32 R7, -RZ, R4.H1_H1 ;  /* 0x30000004ff077230 */ /* 0x000fe20000004100 */
[----:B------:R-:W-:Y:S01]  /*7700*/  F2FP.F16.E4M3.UNPACK_B R15, R15.H1 ;  /* 0x0000000fff0f723e */ /* 0x000fe200030006ff */
[----:B------:R-:W-:Y:S01]  /*7710*/  HADD2.F32 R20, -RZ, R13.H1_H1 ;  /* 0x3000000dff147230 */ /* 0x000fe20000004100 */
[----:B------:R-:W-:Y:S01]  /*7720*/  F2FP.F16.E4M3.UNPACK_B R28, R28.H1 ;  /* 0x0000001cff1c723e */ /* 0x000fe200030006ff */
[----:B------:R-:W-:Y:S01]  /*7730*/  HADD2.F32 R14, -RZ, R12.H1_H1 ;  /* 0x3000000cff0e7230 */ /* 0x000fe20000004100 */
[----:B------:R-:W-:Y:S01]  /*7740*/  F2FP.SATFINITE.E4M3.F32.PACK_AB_MERGE_C R32, R33, R32, RZ ;  /* 0x000000202120723e */ /* 0x000fe200048070ff */
[----:B------:R-:W-:-:S02]  /*7750*/  HADD2.F32 R5, -RZ, R4.H0_H0 ;  /* 0x20000004ff057230 */ /* 0x000fc40000004100 */
[----:B------:R-:W-:Y:S01]  /*7760*/  FMUL.FTZ R24, R7, R20 ;  /* 0x0000001407187220 */ /* 0x000fe20000410000 */
[----:B------:R-:W-:Y:S01]  /*7770*/  HADD2.F32 R17, -RZ, R13.H0_H0 ;  /* 0x2000000dff117230 */ /* 0x000fe20000004100 */
[----:B------:R-:W-:Y:S01]  /*7780*/  F2FP.SATFINITE.E4M3.F32.PACK_AB_MERGE_C R39, R40, R39, RZ ;  /* 0x000000272827723e */ /* 0x000fe200048070ff */
[----:B------:R-:W-:Y:S02]  /*7790*/  HADD2.F32 R4, -RZ, R6.H1_H1 ;  /* 0x30000006ff047230 */ /* 0x000fe40000004100 */
[-C--:B------:R-:W-:Y:S01]  /*77a0*/  FFMA.FTZ R24, R5, R14.reuse, -R24 ;  /* 0x0000000e05187223 */ /* 0x080fe20000010818 */
[----:B------:R-:W-:Y:S02]  /*77b0*/  HADD2.F32 R13, -RZ, R12.H0_H0 ;  /* 0x2000000cff0d7230 */ /* 0x000fe40000004100 */
[----:B------:R-:W-:Y:S01]  /*77c0*/  FMUL.FTZ R12, R7, R14 ;  /* 0x0000000e070c7220 */ /* 0x000fe20000410000 */
[----:B------:R-:W-:Y:S02]  /*77d0*/  HADD2.F32 R6, -RZ, R6.H0_H0 ;  /* 0x20000006ff067230 */ /* 0x000fe40000004100 */
[----:B------:R-:W-:Y:S01]  /*77e0*/  FMUL.FTZ R7, R4, R17 ;  /* 0x0000001104077220 */ /* 0x000fe20000410000 */
[----:B------:R-:W-:Y:S01]  /*77f0*/  F2FP.SATFINITE.E4M3.F32.PACK_AB_MERGE_C R30, R30, R29, R32 ;  /* 0x0000001d1e1e723e */ /* 0x000fe20004807020 */
[-C--:B------:R-:W-:Y:S01]  /*7800*/  FMUL.FTZ R4, R4, R13.reuse ;  /* 0x0000000d04047220 */ /* 0x080fe20000410000 */
[----:B------:R-:W-:Y:S01]  /*7810*/  FFMA.FTZ R21, R5, R20, R12 ;  /* 0x0000001405157223 */ /* 0x000fe2000001000c */
[----:B------:R-:W-:Y:S01]  /*7820*/  FFMA.FTZ R13, R6, R13, -R7 ;  /* 0x0000000d060d7223 */ /* 0x000fe20000010807 */
[----:B------:R-:W-:-:S02]  /*7830*/  HADD2.F32 R5, -RZ, R11.H1_H1 ;  /* 0x3000000bff057230 */ /* 0x000fc40000004100 */
[----:B------:R-:W-:Y:S01]  /*7840*/  FFMA.FTZ R14, R6, R17, R4 ;  /* 0x00000011060e7223 */ /* 0x000fe20000010004 */
[--C-:B------:R-:W-:Y:S01]  /*7850*/  HADD2.F32 R6, -RZ, R15.reuse.H1_H1 ;  /* 0x3000000fff067230 */ /* 0x100fe20000004100 */
[----:B------:R-:W-:Y:S01]  /*7860*/  F2FP.SATFINITE.E4M3.F32.PACK_AB_MERGE_C R21, R21, R24, RZ ;  /* 0x000000181515723e */ /* 0x000fe200048070ff */
[--C-:B------:R-:W-:Y:S01]  /*7870*/  HADD2.F32 R12, -RZ, R28.reuse.H1_H1 ;  /* 0x3000001cff0c7230 */ /* 0x100fe20000004100 */
[----:B------:R-:W-:Y:S01]  /*7880*/  F2FP.SATFINITE.E4M3.F32.PACK_AB_MERGE_C R31, R38, R31, R39 ;  /* 0x0000001f261f723e */ /* 0x000fe20004807027 */
[----:B------:R-:W-:Y:S02]  /*7890*/  HADD2.F32 R7, -RZ, R28.H0_H0 ;  /* 0x2000001cff077230 */ /* 0x000fe40000004100 */
[C---:B------:R-:W-:Y:S01]  /*78a0*/  FMUL.FTZ R17, R5.reuse, R6 ;  /* 0x0000000605117220 */ /* 0x040fe20000410000 */
[----:B------:R-:W-:Y:S02]  /*78b0*/  HADD2.F32 R4, -RZ, R10.H1_H1 ;  /* 0x3000000aff047230 */ /* 0x000fe40000004100 */
[----:B------:R-:W-:Y:S01]  /*78c0*/  FMUL.FTZ R20, R5, R12 ;  /* 0x0000000c05147220 */ /* 0x000fe20000410000 */
[----:B------:R-:W-:Y:S01]  /*78d0*/  HADD2.F32 R15, -RZ, R15.H0_H0 ;  /* 0x2000000fff0f7230 */ /* 0x000fe20000004100 */
[----:B------:R-:W-:Y:S01]  /*78e0*/  F2FP.SATFINITE.E4M3.F32.PACK_AB_MERGE_C R28, R14, R13, R21 ;  /* 0x0000000d0e1c723e */ /* 0x000fe20004807015 */
[----:B------:R-:W-:-:S02]  /*78f0*/  HADD2.F32 R11, -RZ, R11.H0_H0 ;  /* 0x2000000bff0b7230 */ /* 0x000fc40000004100 */
[C---:B------:R-:W-:Y:S01]  /*7900*/  FMUL.FTZ R5, R4.reuse, R7 ;  /* 0x0000000704057220 */ /* 0x040fe20000410000 */
[----:B------:R-:W-:Y:S02]  /*7910*/  HADD2.F32 R10, -RZ, R10.H0_H0 ;  /* 0x2000000aff0a7230 */ /* 0x000fe40000004100 */
[-C--:B------:R-:W-:Y:S01]  /*7920*/  FMUL.FTZ R4, R4, R15.reuse ;  /* 0x0000000f04047220 */ /* 0x080fe20000410000 */
[C---:B------:R-:W-:Y:S01]  /*7930*/  FFMA.FTZ R20, R11.reuse, R6, -R20 ;  /* 0x000000060b147223 */ /* 0x040fe20000010814 */
[----:B------:R-:W-:Y:S01]  /*7940*/  FFMA.FTZ R17, R11, R12, R17 ;  /* 0x0000000c0b117223 */ /* 0x000fe20000010011 */
[C---:B------:R-:W-:Y:S01]  /*7950*/  FFMA.FTZ R5, R10.reuse, R15, -R5 ;  /* 0x0000000f0a057223 */ /* 0x040fe20000010805 */
[----:B------:R-:W-:-:S03]  /*7960*/  FFMA.FTZ R4, R10, R7, R4 ;  /* 0x000000070a047223 */ /* 0x000fc60000010004 */
[----:B------:R-:W-:-:S04]  /*7970*/  F2FP.SATFINITE.E4M3.F32.PACK_AB_MERGE_C R17, R17, R20, RZ ;  /* 0x000000141111723e */ /* 0x000fc800048070ff */
[----:B------:R-:W-:-:S05]  /*7980*/  F2FP.SATFINITE.E4M3.F32.PACK_AB_MERGE_C R29, R4, R5, R17 ;  /* 0x00000005041d723e */ /* 0x000fca0004807011 */
[----:B------:R0:W-:Y:S02]  /*7990*/  STS.128 [R0+0x20200], R28 ;  /* 0x0202001c00007388 */ /* 0x0001e40000000c00 */
.L_x_1508:
[----:B------:R-:W-:Y:S05]  /*79a0*/  BSYNC B1 ;  /* 0x0000000000017941 */ /* 0x000fea0003800000 */
.L_x_1507:
[----:B------:R-:W-:Y:S04]  /*79b0*/  BSSY B1, `(.L_x_1509) ;  /* 0x0000078000017945 */ /* 0x000fe80003800000 */
[----:B------:R-:W-:Y:S05]  /*79c0*/  @P3 BRA `(.L_x_1510) ;  /* 0x0000000400d83947 */ /* 0x000fea0003800000 */
[----:B0-----:R-:W0:Y:S01]  /*79d0*/  LDS.128 R4, [R3+0x22200] ;  /* 0x0222000003047984 */ /* 0x001e220000000c00 */
[----:B---3-5:R-:W-:Y:S02]  /*79e0*/  SHF.R.U32.HI R13, RZ, 0x8, R9 ;  /* 0x00000008ff0d7819 */ /* 0x028fe40000011609 */
[----:B------:R-:W-:Y:S02]  /*79f0*/  LOP3.LUT R12, R9, 0xff, RZ, 0xc0, !PT ;  /* 0x000000ff090c7812 */ /* 0x000fe400078ec0ff */
        /* <DEDUP_REMOVED lines=8> */
[----:B------:R-:W-:Y:S02]  /*7a80*/  SHF.R.U32.HI R21, RZ, 0x10, R27 ;  /* 0x00000010ff157819 */ /* 0x000fe4000001161b */
[----:B----4-:R-:W-:-:S02]  /*7a90*/  LOP3.LUT R14, R27, 0xff, RZ, 0xc0, !PT ;  /* 0x000000ff1b0e7812 */ /* 0x010fc400078ec0ff */
[----:B------:R-:W-:Y:S01]  /*7aa0*/  LOP3.LUT R17, R17, 0xff, RZ, 0xc0, !PT ;  /* 0x000000ff11117812 */ /* 0x000fe200078ec0ff */
[----:B------:R-:W-:Y:S01]  /*7ab0*/  IMAD.U32 R21, R21, 0x10000, RZ ;  /* 0x0001000015157824 */ /* 0x000fe200078e00ff */
[----:B------:R-:W-:Y:S02]  /*7ac0*/  PRMT R11, R11, 0x7604, R10 ;  /* 0x000076040b0b7816 */ /* 0x000fe4000000000a */
[----:B------:R-:W-:Y:S01]  /*7ad0*/  LOP3.LUT R15, R13, 0xff, RZ, 0xc0, !PT ;  /* 0x000000ff0d0f7812 */ /* 0x000fe200078ec0ff */
[----:B------:R-:W-:Y:S01]  /*7ae0*/  IMAD.U32 R13, R20, 0x10000, RZ ;  /* 0x00010000140d7824 */ /* 0x000fe200078e00ff */
[----:B------:R-:W-:Y:S02]  /*7af0*/  LOP3.LUT R10, R26, 0xff, RZ, 0xc0, !PT ;  /* 0x000000ff1a0a7812 */ /* 0x000fe400078ec0ff */
[----:B------:R-:W-:Y:S02]  /*7b00*/  PRMT R14, R17, 0x7604, R14 ;  /* 0x00007604110e7816 */ /* 0x000fe4000000000e */
[----:B------:R-:W-:-:S02]  /*7b10*/  PRMT R17, R15, 0x7604, R10 ;  /* 0x000076040f117816 */ /* 0x000fc4000000000a */
[----:B------:R-:W-:Y:S02]  /*7b20*/  LOP3.LUT R15, R12, 0xff0000, R13, 0xf8, !PT ;  /* 0x00ff00000c0f7812 */ /* 0x000fe400078ef80d */
[----:B------:R-:W-:Y:S02]  /*7b30*/  LOP3.LUT R21, R14, 0xff0000, R21, 0xf8, !PT ;  /* 0x00ff00000e157812 */ /* 0x000fe400078ef815 */
[----:B------:R-:W-:Y:S02]  /*7b40*/  LOP3.LUT R15, R15, 0xff000000, R9, 0xf8, !PT ;  /* 0xff0000000f0f7812 */ /* 0x000fe400078ef809 */
[----:B------:R-:W-:Y:S02]  /*7b50*/  LOP3.LUT R21, R21, 0xff000000, R27, 0xf8, !PT ;  /* 0xff00000015157812 */ /* 0x000fe400078ef81b */
[----:B------:R-:W-:Y:S02]  /*7b60*/  LOP3.LUT R11, R11, 0xff0000, R8, 0xf8, !PT ;  /* 0x00ff00000b0b7812 */ /* 0x000fe400078ef808 */
[----:B0-----:R-:W-:-:S02]  /*7b70*/  F2FP.F16.E4M3.UNPACK_B R10, R6.H1 ;  /* 0x00000006ff0a723e */ /* 0x001fc400030006ff */
[----:B------:R-:W-:Y:S02]  /*7b80*/  LOP3.LUT R17, R17, 0xff0000, R26, 0xf8, !PT ;  /* 0x00ff000011117812 */ /* 0x000fe400078ef81a */
        /* <DEDUP_REMOVED lines=46> */
[----:B------:R-:W-:Y:S01]  /*7e70*/  FFMA.FTZ R32, R5, R21, R12 ;  /* 0x0000001505207223 */ /* 0x000fe2000001000c */
        /* <DEDUP_REMOVED lines=15> */
[C---:B------:R-:W-:Y:S01]  /*7f70*/  FMUL.FTZ R7, R4.reuse, R15 ;  /* 0x0000000f04077220 */ /* 0x040fe20000410000 */
[----:B------:R-:W-:Y:S01]  /*7f80*/  FMUL.FTZ R4, R4, R11 ;  /* 0x0000000b04047220 */ /* 0x000fe20000410000 */
[----:B------:R-:W-:-:S02]  /*7f90*/  FFMA.FTZ R17, R5, R14, R10 ;  /* 0x0000000e05117223 */ /* 0x000fc4000001000a */
[C---:B------:R-:W-:Y:S01]  /*7fa0*/  FFMA.FTZ R11, R6.reuse, R11, -R7 ;  /* 0x0000000b060b7223 */ /* 0x040fe20000010807 */
[----:B------:R-:W-:Y:S02]  /*7fb0*/  HADD2.F32 R5, -RZ, R9.H1_H1 ;  /* 0x30000009ff057230 */ /* 0x000fe40000004100 */
[----:B------:R-:W-:Y:S01]  /*7fc0*/  FFMA.FTZ R12, R6, R15, R4 ;  /* 0x0000000f060c7223 */ /* 0x000fe20000010004 */
[----:B------:R-:W-:Y:S01]  /*7fd0*/  HADD2.F32 R6, -RZ, R13.H1_H1 ;  /* 0x3000000dff067230 */ /* 0x000fe20000004100 */
[----:B------:R-:W-:Y:S01]  /*7fe0*/  F2FP.SATFINITE.E4M3.F32.PACK_AB_MERGE_C R17, R17, R20, RZ ;  /* 0x000000141111723e */ /* 0x000fe200048070ff */
[--C-:B------:R-:W-:Y:S02]  /*7ff0*/  HADD2.F32 R10, -RZ, R26.reuse.H1_H1 ;  /* 0x3000001aff0a7230 */ /* 0x100fe40000004100 */
[----:B------:R-:W-:Y:S02]  /*8000*/  HADD2.F32 R7, -RZ, R26.H0_H0 ;  /* 0x2000001aff077230 */ /* 0x000fe40000004100 */
[----:B------:R-:W-:Y:S01]  /*8010*/  FMUL.FTZ R15, R5, R6 ;  /* 0x00000006050f7220 */ /* 0x000fe20000410000 */
[----:B------:R-:W-:-:S02]  /*8020*/  HADD2.F32 R4, -RZ, R8.H1_H1 ;  /* 0x30000008ff047230 */ /* 0x000fc40000004100 */
[----:B------:R-:W-:Y:S01]  /*8030*/  FMUL.FTZ R14, R5, R10 ;  /* 0x0000000a050e7220 */ /* 0x000fe20000410000 */
[----:B------:R-:W-:Y:S01]  /*8040*/  HADD2.F32 R13, -RZ, R13.H0_H0 ;  /* 0x2000000dff0d7230 */ /* 0x000fe20000004100 */
[----:B------:R-:W-:Y:S01]  /*8050*/  F2FP.SATFINITE.E4M3.F32.PACK_AB_MERGE_C R12, R12, R11, R17 ;  /* 0x0000000b0c0c723e */ /* 0x000fe20004807011 */
[----:B------:R-:W-:Y:S02]  /*8060*/  HADD2.F32 R9, -RZ, R9.H0_H0 ;  /* 0x20000009ff097230 */ /* 0x000fe40000004100 */
[C---:B------:R-:W-:Y:S01]  /*8070*/  FMUL.FTZ R5, R4.reuse, R7 ;  /* 0x0000000704057220 */ /* 0x040fe20000410000 */
[----:B------:R-:W-:Y:S02]  /*8080*/  HADD2.F32 R8, -RZ, R8.H0_H0 ;  /* 0x20000008ff087230 */ /* 0x000fe40000004100 */
[-C--:B------:R-:W-:Y:S01]  /*8090*/  FMUL.FTZ R4, R4, R13.reuse ;  /* 0x0000000d04047220 */ /* 0x080fe20000410000 */
[C---:B------:R-:W-:Y:S01]  /*80a0*/  FFMA.FTZ R14, R9.reuse, R6, -R14 ;  /* 0x00000006090e7223 */ /* 0x040fe2000001080e */
[----:B------:R-:W-:Y:S01]  /*80b0*/  FFMA.FTZ R15, R9, R10, R15 ;  /* 0x0000000a090f7223 */ /* 0x000fe2000001000f */
[C---:B------:R-:W-:Y:S01]  /*80c0*/  FFMA.FTZ R5, R8.reuse, R13, -R5 ;  /* 0x0000000d08057223 */ /* 0x040fe20000010805 */
[----:B------:R-:W-:-:S03]  /*80d0*/  FFMA.FTZ R4, R8, R7, R4 ;  /* 0x0000000708047223 */ /* 0x000fc60000010004 */
[----:B------:R-:W-:Y:S02]  /*80e0*/  F2FP.SATFINITE.E4M3.F32.PACK_AB_MERGE_C R13, R15, R14, RZ ;  /* 0x0000000e0f0d723e */ /* 0x000fe400048070ff */
[----:B------:R-:W-:Y:S02]  /*80f0*/  F2FP.SATFINITE.E4M3.F32.PACK_AB_MERGE_C R14, R25, R24, R27 ;  /* 0x00000018190e723e */ /* 0x000fe4000480701b */
[----:B------:R-:W-:Y:S02]  /*8100*/  F2FP.SATFINITE.E4M3.F32.PACK_AB_MERGE_C R15, R30, R29, R31 ;  /* 0x0000001d1e0f723e */ /* 0x000fe4000480701f */
[----:B------:R-:W-:-:S05]  /*8110*/  F2FP.SATFINITE.E4M3.F32.PACK_AB_MERGE_C R13, R4, R5, R13 ;  /* 0x00000005040d723e */ /* 0x000fca000480700d */
[----:B------:R0:W-:Y:S02]  /*8120*/  STS.128 [R3+0x22200], R12 ;  /* 0x0222000c03007388 */ /* 0x0001e40000000c00 */
.L_x_1510:
[----:B------:R-:W-:Y:S05]  /*8130*/  BSYNC B1 ;  /* 0x0000000000017941 */ /* 0x000fea0003800000 */
.L_x_1509:
[----:B------:R-:W-:Y:S05]  /*8140*/  @P4 BRA `(.L_x_1500) ;  /* 0x0000003c00684947 */ /* 0x000fea0003800000 */
[----:B0-----:R-:W0:Y:S01]  /*8150*/  LDS.128 R4, [R0+0x22200] ;  /* 0x0222000000047984 */ /* 0x001e220000000c00 */
[----:B-1-3-5:R-:W-:Y:S02]  /*8160*/  SHF.R.U32.HI R3, RZ, 0x8, R34 ;  /* 0x00000008ff037819 */ /* 0x02afe40000011622 */
[----:B------:R-:W-:Y:S02]  /*8170*/  SHF.R.U32.HI R9, RZ, 0x8, R35 ;  /* 0x00000008ff097819 */ /* 0x000fe40000011623 */
[----:B----4-:R-:W-:Y:S02]  /*8180*/  SHF.R.U32.HI R14, RZ, 0x8, R37 ;  /* 0x00000008ff0e7819 */ /* 0x010fe40000011625 */
[----:B------:R-:W-:Y:S02]  /*8190*/  LOP3.LUT R8, R34, 0xff, RZ, 0xc0, !PT ;  /* 0x000000ff22087812 */ /* 0x000fe400078ec0ff */
[----:B------:R-:W-:Y:S02]  /*81a0*/  SHF.R.U32.HI R11, RZ, 0x8, R36 ;  /* 0x00000008ff0b7819 */ /* 0x000fe40000011624 */
[----:B------:R-:W-:-:S02]  /*81b0*/  LOP3.LUT R3, R3, 0xff, RZ, 0xc0, !PT ;  /* 0x000000ff03037812 */ /* 0x000fc400078ec0ff */
[----:B------:R-:W-:Y:S02]  /*81c0*/  LOP3.LUT R10, R35, 0xff, RZ, 0xc0, !PT ;  /* 0x000000ff230a7812 */ /* 0x000fe400078ec0ff */
[----:B------:R-:W-:Y:S02]  /*81d0*/  LOP3.LUT R15, R37, 0xff, RZ, 0xc0, !PT ;  /* 0x000000ff250f7812 */ /* 0x000fe400078ec0ff */
[----:B------:R-:W-:Y:S02]  /*81e0*/  LOP3.LUT R9, R9, 0xff, RZ, 0xc0, !PT ;  /* 0x000000ff09097812 */ /* 0x000fe400078ec0ff */
[----:B------:R-:W-:Y:S02]  /*81f0*/  LOP3.LUT R14, R14, 0xff, RZ, 0xc0, !PT ;  /* 0x000000ff0e0e7812 */ /* 0x000fe400078ec0ff */
[----:B------:R-:W-:Y:S02]  /*8200*/  LOP3.LUT R12, R11, 0xff, RZ, 0xc0, !PT ;  /* 0x000000ff0b0c7812 */ /* 0x000fe400078ec0ff */
[----:B------:R-:W-:-:S02]  /*8210*/  PRMT R8, R3, 0x7604, R8 ;  /* 0x0000760403087816 */ /* 0x000fc40000000008 */
[----:B------:R-:W-:Y:S02]  /*8220*/  PRMT R11, R9, 0x7604, R10 ;  /* 0x00007604090b7816 */ /* 0x000fe4000000000a */
[----:B------:R-:W-:Y:S02]  /*8230*/  PRMT R15, R14, 0x7604, R15 ;  /* 0x000076040e0f7816 */ /* 0x000fe4000000000f */
[----:B------:R-:W-:Y:S02]  /*8240*/  SHF.R.U32.HI R3, RZ, 0x10, R34 ;  /* 0x00000010ff037819 */ /* 0x000fe40000011622 */
[----:B------:R-:W-:Y:S02]  /*8250*/  SHF.R.U32.HI R10, RZ, 0x10, R35 ;  /* 0x00000010ff0a7819 */ /* 0x000fe40000011623 */
[----:B------:R-:W-:Y:S02]  /*8260*/  SHF.R.U32.HI R14, RZ, 0x10, R37 ;  /* 0x00000010ff0e7819 */ /* 0x000fe40000011625 */
[----:B------:R-:W-:-:S02]  /*8270*/  LOP3.LUT R13, R36, 0xff, RZ, 0xc0, !PT ;  /* 0x000000ff240d7812 */ /* 0x000fc400078ec0ff */
[----:B------:R-:W-:Y:S02]  /*8280*/  SHF.R.U32.HI R9, RZ, 0x10, R36 ;  /* 0x00000010ff097819 */ /* 0x000fe40000011624 */
[----:B------:R-:W-:Y:S02]  /*8290*/  LOP3.LUT R3, R3, 0xff, RZ, 0xc0, !PT ;  /* 0x000000ff03037812 */ /* 0x000fe400078ec0ff */
[----:B------:R-:W-:Y:S02]  /*82a0*/  LOP3.LUT R10, R10, 0xff, RZ, 0xc0, !PT ;  /* 0x000000ff0a0a7812 */ /* 0x000fe400078ec0ff */
[----:B------:R-:W-:Y:S02]  /*82b0*/  LOP3.LUT R14, R14, 0xff, RZ, 0xc0, !PT ;  /* 0x000000ff0e0e7812 */ /* 0x000fe400078ec0ff */
[----:B------:R-:W-:Y:S02]  /*82c0*/  PRMT R13, R12, 0x7604, R13 ;  /* 0x000076040c0d7816 */ /* 0x000fe4000000000d */
[----:B------:R-:W-:-:S02]  /*82d0*/  LOP3.LUT R12, R9, 0xff, RZ, 0xc0, !PT ;  /* 0x000000ff090c7812 */ /* 0x000fc400078ec0ff */
[----:B------:R-:W-:Y:S02]  /*82e0*/  PRMT R9, R3, 0x7054, R8 ;  /* 0x0000705403097816 */ /* 0x000fe40000000008 */
[----:B------:R-:W-:Y:S02]  /*82f0*/  PRMT R11, R10, 0x7054, R11 ;  /* 0x000070540a0b7816 */ /* 0x000fe4000000000b */
[----:B------:R-:W-:Y:S02]  /*8300*/  PRMT R15, R14, 0x7054, R15 ;  /* 0x000070540e0f7816 */ /* 0x000fe4000000000f */
[----:B------:R-:W-:Y:S02]  /*8310*/  PRMT R13, R12, 0x7054, R13 ;  /* 0x000070540c0d7816 */ /* 0x000fe4000000000d */
[----:B------:R-:W-:Y:S02]  /*8320*/  LOP3.LUT R12, R9, 0xff000000, R34, 0xf8, !PT ;  /* 0xff000000090c7812 */ /* 0x000fe400078ef822 */
[----:B------:R-:W-:-:S02]  /*8330*/  LOP3.LUT R15, R15, 0xff000000, R37, 0xf8, !PT ;  /* 0xff0000000f0f7812 */ /* 0x000fc400078ef825 */
[----:B------:R-:W-:Y:S02]  /*8340*/  LOP3.LUT R34, R11, 0xff000000, R35, 0xf8, !PT ;  /* 0xff0000000b227812 */ /* 0x000fe400078ef823 */
[----:B------:R-:W-:Y:S02]  /*8350*/  LOP3.LUT R36, R13, 0xff000000, R36, 0xf8, !PT ;  /* 0xff0000000d247812 */ /* 0x000fe400078ef824 */
[----:B0-----:R-:W-:Y:S02]  /*8360*/  F2FP.F16.E4M3.UNPACK_B R3, R6.H1 ;  /* 0x00000006ff03723e */ /* 0x001fe400030006ff */
[----:B------:R-:W-:Y:S02]  /*8370*/  F2FP.F16.E4M3.UNPACK_B R17, R15 ;  /* 0x0000000fff11723e */ /* 0x000fe400020006ff */
[----:B------:R-:W-:Y:S01]  /*8380*/  F2FP.F16.E4M3.UNPACK_B R13, R34 ;  /* 0x00000022ff0d723e */ /* 0x000fe200020006ff */
[----:B------:R-:W-:Y:S01]  /*8390*/  HADD2.F32 R8, -RZ, R3.H1_H1 ;  /* 0x30000003ff087230 */ /* 0x000fe20000004100 */
[----:B------:R-:W-:Y:S01]  /*83a0*/  F2FP.F16.E4M3.UNPACK_B R6, R6 ;  /* 0x00000006ff06723e */ /* 0x000fe200020006ff */
[----:B------:R-:W-:Y:S01]  /*83b0*/  HADD2.F32 R20, -RZ, R17.H1_H1 ;  /* 0x30000011ff147230 */ /* 0x000fe20000004100 */
[-C--:B------:R-:W-:Y:S01]  /*83c0*/  F2FP.F16.E4M3.UNPACK_B R10, R7.reuse ;  /* 0x00000007ff0a723e */ /* 0x080fe200020006ff */
[----:B------:R-:W-:Y:S01]  /*83d0*/  HADD2.F32 R14, -RZ, R13.H1_H1 ;  /* 0x3000000dff0e7230 */ /* 0x000fe20000004100 */
[----:B------:R-:W-:Y:S01]  /*83e0*/  F2FP.F16.E4M3.UNPACK_B R11, R7.H1 ;  /* 0x00000007ff0b723e */ /* 0x000fe200030006ff */
[----:B------:R-:W-:-:S02]  /*83f0*/  HADD2.F32 R9, -RZ, R3.H0_H0 ;  /* 0x20000003ff097230 */ /* 0x000fc40000004100 */
[C---:B------:R-:W-:Y:S01]  /*8400*/  FMUL.FTZ R24, R8.reuse, R20 ;  /* 0x0000001408187220 */ /* 0x040fe20000410000 */
[-C--:B------:R-:W-:Y:S01]  /*8410*/  F2FP.F16.E4M3.UNPACK_B R7, R5.reuse ;  /* 0x00000005ff07723e */ /* 0x080fe200020006ff */
[-C--:B------:R-:W-:Y:S01]  /*8420*/  FMUL.FTZ R21, R8, R14.reuse ;  /* 0x0000000e08157220 */ /* 0x080fe20000410000 */
[----:B------:R-:W-:Y:S01]  /*8430*/  F2FP.F16.E4M3.UNPACK_B R8, R5.H1 ;  /* 0x00000005ff08723e */ /* 0x000fe200030006ff */
[----:B------:R-:W-:Y:S02]  /*8440*/  HADD2.F32 R17, -RZ, R17.H0_H0 ;  /* 0x20000011ff117230 */ /* 0x000fe40000004100 */
[C---:B------:R-:W-:Y:S01]  /*8450*/  FFMA.FTZ R25, R9.reuse, R14, -R24 ;  /* 0x0000000e09197223 */ /* 0x040fe20000010818 */
[--C-:B------:R-:W-:Y:S02]  /*8460*/  HADD2.F32 R5, -RZ, R6.reuse.H1_H1 ;  /* 0x30000006ff057230 */ /* 0x100fe40000004100 */
[----:B------:R-:W-:Y:S01]  /*8470*/  FFMA.FTZ R26, R9, R20, R21 ;  /* 0x00000014091a7223 */ /* 0x000fe20000010015 */
[----:B------:R-:W-:Y:S01]  /*8480*/  HADD2.F32 R13, -RZ, R13.H0_H0 ;  /* 0x2000000dff0d7230 */ /* 0x000fe20000004100 */
[----:B------:R-:W-:Y:S01]  /*8490*/  F2FP.F16.E4M3.UNPACK_B R15, R15.H1 ;  /* 0x0000000fff0f723e */ /* 0x000fe200030006ff */
[----:B------:R-:W-:Y:S01]  /*84a0*/  HADD2.F32 R6, -RZ, R6.H0_H0 ;  /* 0x20000006ff067230 */ /* 0x000fe20000004100 */
[----:B------:R-:W-:Y:S01]  /*84b0*/  F2FP.F16.E4M3.UNPACK_B R34, R34.H1 ;  /* 0x00000022ff22723e */ /* 0x000fe200030006ff */
[C---:B------:R-:W-:Y:S01]  /*84c0*/  FMUL.FTZ R9, R5.reuse, R17 ;  /* 0x0000001105097220 */ /* 0x040fe20000410000 */
[----:B------:R-:W-:Y:S01]  /*84d0*/  FMUL.FTZ R20, R5, R13 ;  /* 0x0000000d05147220 */ /* 0x000fe20000410000 */
[----:B------:R-:W-:Y:S01]  /*84e0*/  HADD2.F32 R5, -RZ, R10.H1_H1 ;  /* 0x3000000aff057230 */ /* 0x000fe20000004100 */
[----:B------:R-:W-:Y:S01]  /*84f0*/  F2FP.F16.E4M3.UNPACK_B R3, R4 ;  /* 0x00000004ff03723e */ /* 0x000fe200020006ff */
        /* <DEDUP_REMOVED lines=13> */
[CC--:B------:R-:W-:Y:S01]  /*85d0*/  FMUL.FTZ R20, R6.reuse, R15.reuse ;  /* 0x0000000f06147220 */ /* 0x0c0fe20000410000 */
[----:B------:R-:W-:Y:S01]  /*85e0*/  F2FP.F16.E4M3.UNPACK_B R5, R36 ;  /* 0x00000024ff05723e */ /* 0x000fe200020006ff */
[----:B------:R-:W-:Y:S01]  /*85f0*/  FMUL.FTZ R10, R6, R34 ;  /* 0x00000022060a7220 */ /* 0x000fe20000410000 */
[----:B------:R-:W-:Y:S01]  /*8600*/  F2FP.F16.E4M3.UNPACK_B R4, R4.H1 ;  /* 0x00000004ff04723e */ /* 0x000fe200030006ff */
[C---:B------:R-:W-:Y:S01]  /*8610*/  FFMA.FTZ R34, R11.reuse, R34, -R20 ;  /* 0x000000220b227223 */ /* 0x040fe20000010814 */
[-C--:B------:R-:W-:Y:S01]  /*8620*/  F2FP.F16.E4M3.UNPACK_B R9, R12.reuse ;  /* 0x0000000cff09723e */ /* 0x080fe200020006ff */
[----:B------:R-:W-:Y:S01]  /*8630*/  FFMA.FTZ R27, R11, R15, R10 ;  /* 0x0000000f0b1b7223 */ /* 0x000fe2000001000a */
[--C-:B------:R-:W-:Y:S01]  /*8640*/  HADD2.F32 R13, -RZ, R5.reuse.H1_H1 ;  /* 0x30000005ff0d7230 */ /* 0x100fe20000004100 */
[----:B------:R-:W-:Y:S01]  /*8650*/  F2FP.F16.E4M3.UNPACK_B R12, R12.H1 ;  /* 0x0000000cff0c723e */ /* 0x000fe200030006ff */
[----:B------:R-:W-:Y:S01]  /*8660*/  HADD2.F32 R11, -RZ, R5.H0_H0 ;  /* 0x20000005ff0b7230 */ /* 0x000fe20000004100 */
[----:B------:R-:W-:Y:S01]  /*8670*/  F2FP.F16.E4M3.UNPACK_B R36, R36.H1 ;  /* 0x00000024ff24723e */ /* 0x000fe200030006ff */
[--C-:B------:R-:W-:Y:S01]  /*8680*/  HADD2.F32 R6, -RZ, R4.reuse.H1_H1 ;  /* 0x30000004ff067230 */ /* 0x100fe20000004100 */
[----:B------:R-:W-:Y:S01]  /*8690*/  F2FP.SATFINITE.E4M3.F32.PACK_AB_MERGE_C R25, R26, R25, RZ ;  /* 0x000000191a19723e */ /* 0x000fe200048070ff */
[----:B------:R-:W-:Y:S01]  /*86a0*/  HADD2.F32 R10, -RZ, R9.H1_H1 ;  /* 0x30000009ff0a7230 */ /* 0x000fe20000004100 */
[----:B------:R-:W-:Y:S01]  /*86b0*/  F2FP.SATFINITE.E4M3.F32.PACK_AB_MERGE_C R27, R27, R34, RZ ;  /* 0x000000221b1b723e */ /* 0x000fe200048070ff */
[----:B------:R-:W-:-:S02]  /*86c0*/  HADD2.F32 R5, -RZ, R4.H0_H0 ;  /* 0x20000004ff057230 */ /* 0x000fc40000004100 */
[C---:B------:R-:W-:Y:S01]  /*86d0*/  FMUL.FTZ R14, R6.reuse, R13 ;  /* 0x0000000d060e7220 */ /* 0x040fe20000410000 */
[----:B------:R-:W-:Y:S02]  /*86e0*/  HADD2.F32 R4, -RZ, R3.H1_H1 ;  /* 0x30000003ff047230 */ /* 0x000fe40000004100 */
[-C--:B------:R-:W-:Y:S01]  /*86f0*/  FMUL.FTZ R20, R6, R10.reuse ;  /* 0x0000000a06147220 */ /* 0x080fe20000410000 */
[----:B------:R-:W-:Y:S02]  /*8700*/  HADD2.F32 R9, -RZ, R9.H0_H0 ;  /* 0x20000009ff097230 */ /* 0x000fe40000004100 */
[C---:B------:R-:W-:Y:S01]  /*8710*/  FFMA.FTZ R14, R5.reuse, R10, -R14 ;  /* 0x0000000a050e7223 */ /* 0x040fe2000001080e */
[----:B------:R-:W-:Y:S02]  /*8720*/  HADD2.F32 R3, -RZ, R3.H0_H0 ;  /* 0x20000003ff037230 */ /* 0x000fe40000004100 */
[C---:B------:R-:W-:Y:S01]  /*8730*/  FMUL.FTZ R6, R4.reuse, R11 ;  /* 0x0000000b04067220 */ /* 0x040fe20000410000 */
[----:B------:R-:W-:Y:S01]  /*8740*/  FFMA.FTZ R13, R5, R13, R20 ;  /* 0x0000000d050d7223 */ /* 0x000fe20000010014 */
[----:B------:R-:W-:Y:S01]  /*8750*/  FMUL.FTZ R4, R4, R9 ;  /* 0x0000000904047220 */ /* 0x000fe20000410000 */
[----:B------:R-:W-:-:S02]  /*8760*/  HADD2.F32 R5, -RZ, R12.H1_H1 ;  /* 0x3000000cff057230 */ /* 0x000fc40000004100 */
[C---:B------:R-:W-:Y:S01]  /*8770*/  FFMA.FTZ R6, R3.reuse, R9, -R6 ;  /* 0x0000000903067223 */ /* 0x040fe20000010806 */
[----:B------:R-:W-:Y:S02]  /*8780*/  HADD2.F32 R9, -RZ, R36.H1_H1 ;  /* 0x30000024ff097230 */ /* 0x000fe40000004100 */
[----:B------:R-:W-:Y:S01]  /*8790*/  FFMA.FTZ R11, R3, R11, R4 ;  /* 0x0000000b030b7223 */ /* 0x000fe20000010004 */
[----:B------:R-:W-:Y:S01]  /*87a0*/  HADD2.F32 R4, -RZ, R8.H1_H1 ;  /* 0x30000008ff047230 */ /* 0x000fe20000004100 */
[----:B------:R-:W-:Y:S01]  /*87b0*/  F2FP.SATFINITE.E4M3.F32.PACK_AB_MERGE_C R13, R13, R14, RZ ;  /* 0x0000000e0d0d723e */ /* 0x000fe200048070ff */
[----:B------:R-:W-:Y:S01]  /*87c0*/  HADD2.F32 R36, -RZ, R36.H0_H0 ;  /* 0x20000024ff247230 */ /* 0x000fe20000004100 */
[----:B------:R-:W-:Y:S01]  /*87d0*/  F2FP.SATFINITE.E4M3.F32.PACK_AB_MERGE_C R14, R24, R21, R25 ;  /* 0x00000015180e723e */ /* 0x000fe20004807019 */
[----:B------:R-:W-:Y:S02]  /*87e0*/  HADD2.F32 R3, -RZ, R7.H1_H1 ;  /* 0x30000007ff037230 */ /* 0x000fe40000004100 */
[----:B------:R-:W-:Y:S01]  /*87f0*/  FMUL.FTZ R15, R4, R9 ;  /* 0x00000009040f7220 */ /* 0x000fe20000410000 */
[----:B------:R-:W-:-:S02]  /*8800*/  HADD2.F32 R12, -RZ, R12.H0_H0 ;  /* 0x2000000cff0c7230 */ /* 0x000fc40000004100 */
[-C--:B------:R-:W-:Y:S01]  /*8810*/  FMUL.FTZ R10, R4, R5.reuse ;  /* 0x00000005040a7220 */ /* 0x080fe20000410000 */
        /* <DEDUP_REMOVED lines=11> */
[----:B------:R-:W-:-:S05]  /*88d0*/  F2FP.SATFINITE.E4M3.F32.PACK_AB_MERGE_C R13, R3, R4, R10 ;  /* 0x00000004030d723e */ /* 0x000fca000480700a */
[----:B------:R0:W-:Y:S01]  /*88e0*/  STS.128 [R0+0x22200], R12 ;  /* 0x0222000c00007388 */ /* 0x0001e20000000c00 */
[----:B------:R-:W-:Y:S05]  /*88f0*/  BRA `(.L_x_1500) ;  /* 0x00000034007c7947 */ /* 0x000fea0003800000 */
.L_x_1495:
[----:B------:R-:W0:Y:S01]  /*8900*/  LDC R25, c[0x0][0x448] ;  /* 0x00011200ff197b82 */ /* 0x000e220000000800 */
[----:B------:R-:W-:Y:S01]  /*8910*/  ULDC.64 UR4, c[0x0][0x3f8] ;  /* 0x0000fe0000047ab9 */ /* 0x000fe20000000a00 */
[----:B------:R-:W-:Y:S01]  /*8920*/  IMAD.MOV.U32 R6, RZ, RZ, R26 ;  /* 0x000000ffff067224 */ /* 0x000fe200078e001a */
[----:B------:R-:W-:Y:S01]  /*8930*/  ULDC.64 UR6, c[0x0][0x408] ;  /* 0x0001020000067ab9 */ /* 0x000fe20000000a00 */
[----:B------:R-:W-:Y:S01]  /*8940*/  IMAD.MOV.U32 R7, RZ, RZ, R31 ;  /* 0x000000ffff077224 */ /* 0x000fe200078e001f */
[----:B------:R-:W-:Y:S01]  /*8950*/  SHF.R.S32.HI R11, RZ, 0x1f, R96 ;  /* 0x0000001fff0b7819 */ /* 0x000fe20000011460 */
[----:B------:R-:W-:Y:S01]  /*8960*/  IMAD.MOV.U32 R8, RZ, RZ, R28 ;  /* 0x000000ffff087224 */ /* 0x000fe200078e001c */
[----:B------:R-:W-:Y:S01]  /*8970*/  SHF.R.S32.HI R15, RZ, 0x1f, R78 ;  /* 0x0000001fff0f7819 */ /* 0x000fe2000001144e */
[----:B------:R-:W-:Y:S01]  /*8980*/  IMAD.MOV.U32 R9, RZ, RZ, R33 ;  /* 0x000000ffff097224 */ /* 0x000fe200078e0021 */
[----:B------:R-:W-:Y:S02]  /*8990*/  LEA.HI R11, R11, R96, RZ, 0x4 ;  /* 0x000000600b0b7211 */ /* 0x000fe400078f20ff */
[----:B------:R-:W-:-:S02]  /*89a0*/  LEA.HI R15, R15, R78, RZ, 0x4 ;  /* 0x0000004e0f0f7211 */ /* 0x000fc400078f20ff */
[----:B------:R-:W-:Y:S02]  /*89b0*/  SHF.R.S32.HI R20, RZ, 0x4, R11 ;  /* 0x00000004ff147819 */ /* 0x000fe4000001140b */
[----:B------:R-:W-:Y:S02]  /*89c0*/  SHF.R.S32.HI R21, RZ, 0x4, R15 ;  /* 0x00000004ff157819 */ /* 0x000fe4000001140f */
        /* <DEDUP_REMOVED lines=25> */
.L_x_1780:
[----:B------:R-:W-:Y:S01]  /*8b60*/  IMAD R43, R18, R25, RZ ;  /* 0x00000019122b7224 */ /* 0x000fe200078e02ff */
        /* <DEDUP_REMOVED lines=15> */
[C---:B0-----:R-:W-:Y:S01]  /*8c60*/  VIADD R5, R17.reuse, 0x20 ;  /* 0x0000002011057836 */ /* 0x041fe20000000000 */
[----:B------:R-:W-:Y:S01]  /*8c70*/  ULDC UR4, c[0x0][0x3f4] ;  /* 0x0000fd0000047ab9 */ /* 0x000fe20000000800 */
[C---:B------:R-:W-:Y:S01]  /*8c80*/  VIADD R6, R17.reuse, 0x40 ;  /* 0x0000004011067836 */ /* 0x040fe20000000000 */
[----:B------:R-:W-:Y:S02]  /*8c90*/  ISETP.GE.AND P2, PT, R17, UR4, PT ;  /* 0x0000000411007c0c */ /* 0x000fe4000bf46270 */
[----:B------:R-:W-:Y:S02]  /*8ca0*/  CS2R R44, SRZ ;  /* 0x00000000002c7805 */ /* 0x000fe4000001ff00 */
[----:B------:R-:W-:Y:S02]  /*8cb0*/  ISETP.GE.AND P1, PT, R5, UR4, PT ;  /* 0x0000000405007c0c */ /* 0x000fe4000bf26270 */
[----:B------:R-:W-:Y:S02]  /*8cc0*/  CS2R R46, SRZ ;  /* 0x00000000002e7805 */ /* 0x000fe4000001ff00 */
[----:B------:R-:W-:-:S02]  /*8cd0*/  ISETP.GE.AND P0, PT, R6, UR4, PT ;  /* 0x0000000406007c0c */ /* 0x000fc4000bf06270 */
[----:B------:R-:W-:Y:S02]  /*8ce0*/  CS2R R48, SRZ ;  /* 0x0000000000307805 */ /* 0x000fe4000001ff00 */
[----:B------:R-:W-:Y:S02]  /*8cf0*/  CS2R R50, SRZ ;  /* 0x0000000000327805 */ /* 0x000fe4000001ff00 */
[----:B------:R-:W-:Y:S02]  /*8d00*/  CS2R R24, SRZ ;  /* 0x0000000000187805 */ /* 0x000fe4000001ff00 */
[----:B------:R-:W-:Y:S02]  /*8d10*/  CS2R R26, SRZ ;  /* 0x00000000001a7805 */ /* 0x000fe4000001ff00 */
[----:B------:R-:W-:Y:S02]  /*8d20*/  @!P2 SHF.R.S32.HI R5, RZ, 0x1f, R17 ;  /* 0x0000001fff05a819 */ /* 0x000fe40000011411 */
[----:B--2---:R-:W-:Y:S01]  /*8d30*/  @!P2 IADD3 R6, P3, R17, R4, RZ ;  /* 0x000000041106a210 */ /* 0x004fe20007f7e0ff */
[----:B------:R-:W-:Y:S01]  /*8d40*/  @!P1 IMAD.SHL.U32 R41, R21, 0x10, RZ ;  /* 0x0000001015299824 */ /* 0x000fe200078e00ff */
[----:B----4-:R-:W-:Y:S01]  /*8d50*/  @!P2 IADD3 R12, P4, R17, R14, RZ ;  /* 0x0000000e110ca210 */ /* 0x010fe20007f9e0ff */
[----:B------:R-:W-:-:S02]  /*8d60*/  @!P0 IMAD.SHL.U32 R15, R20, 0x10, RZ ;  /* 0x00000010140f8824 */ /* 0x000fc400078e00ff */
[--C-:B-1----:R-:W-:Y:S01]  /*8d70*/  @!P2 IMAD.X R7, R0, 0x1, R5.reuse, P3 ;  /* 0x000000010007a824 */ /* 0x102fe200018e0605 */
[-C--:B------:R-:W-:Y:S01]  /*8d80*/  @!P1 IADD3 R36, P5, R4, R41.reuse, RZ ;  /* 0x0000002904249210 */ /* 0x080fe20007fbe0ff */
[C---:B---3--:R-:W-:Y:S01]  /*8d90*/  @!P2 IMAD.X R13, R3.reuse, 0x1, R5, P4 ;  /* 0x00000001030da824 */ /* 0x048fe200020e0605 */
[----:B------:R-:W-:Y:S02]  /*8da0*/  @!P1 SHF.R.S32.HI R5, RZ, 0x1f, R41 ;  /* 0x0000001fff059819 */ /* 0x000fe40000011429 */
[----:B------:R-:W-:Y:S02]  /*8db0*/  @!P1 IADD3 R40, P4, R14, R41, RZ ;  /* 0x000000290e289210 */ /* 0x000fe40007f9e0ff */
[----:B------:R-:W-:Y:S02]  /*8dc0*/  CS2R R32, SRZ ;  /* 0x0000000000207805 */ /* 0x000fe4000001ff00 */
[-C--:B------:R-:W-:Y:S01]  /*8dd0*/  @!P0 IADD3 R4, P3, R4, R15.reuse, RZ ;  /* 0x0000000f04048210 */ /* 0x080fe20007f7e0ff */
[----:B------:R-:W-:Y:S01]  /*8de0*/  @!P1 IMAD.X R37, R0, 0x1, R5, P5 ;  /* 0x0000000100259824 */ /* 0x000fe200028e0605 */
[----:B------:R-:W-:Y:S01]  /*8df0*/  @!P0 SHF.R.S32.HI R8, RZ, 0x1f, R15 ;  /* 0x0000001fff088819 */ /* 0x000fe2000001140f */
[----:B------:R-:W-:Y:S01]  /*8e00*/  @!P1 IMAD.X R41, R3, 0x1, R5, P4 ;  /* 0x0000000103299824 */ /* 0x000fe200020e0605 */
[----:B------:R-:W-:-:S02]  /*8e10*/  @!P0 IADD3 R14, P5, R14, R15, RZ ;  /* 0x0000000f0e0e8210 */ /* 0x000fc40007fbe0ff */
[----:B------:R-:W-:Y:S02]  /*8e20*/  CS2R R34, SRZ ;  /* 0x0000000000227805 */ /* 0x000fe4000001ff00 */
[----:B------:R-:W-:Y:S01]  /*8e30*/  CS2R R28, SRZ ;  /* 0x00000000001c7805 */ /* 0x000fe2000001ff00 */
[--C-:B------:R-:W-:Y:S01]  /*8e40*/  @!P0 IMAD.X R5, R0, 0x1, R8.reuse, P3 ;  /* 0x0000000100058824 */ /* 0x100fe200018e0608 */
[----:B------:R-:W-:Y:S01]  /*8e50*/  CS2R R30, SRZ ;  /* 0x00000000001e7805 */ /* 0x000fe2000001ff00 */
[----:B------:R-:W-:Y:S01]  /*8e60*/  @!P0 IMAD.X R15, R3, 0x1, R8, P5 ;  /* 0x00000001030f8824 */ /* 0x000fe200028e0608 */
[----:B------:R-:W-:Y:S02]  /*8e70*/  CS2R R8, SRZ ;  /* 0x0000000000087805 */ /* 0x000fe4000001ff00 */
[----:B------:R-:W-:Y:S01]  /*8e80*/  CS2R R10, SRZ ;  /* 0x00000000000a7805 */ /* 0x000fe2000001ff00 */
[----:B------:R0:W5:Y:S04]  /*8e90*/  @!P2 LD.E.128 R44, desc[UR46][R6.64] ;  /* 0x0000002e062ca980 */ /* 0x000168000c101d00 */
[----:B------:R0:W5:Y:S04]  /*8ea0*/  @!P2 LD.E.128 R48, desc[UR46][R12.64] ;  /* 0x0000002e0c30a980 */ /* 0x000168000c101d00 */
[----:B------:R0:W5:Y:S04]  /*8eb0*/  @!P1 LD.E.128 R24, desc[UR46][R36.64] ;  /* 0x0000002e24189980 */ /* 0x000168000c101d00 */
[----:B------:R0:W5:Y:S04]  /*8ec0*/  @!P1 LD.E.128 R32, desc[UR46][R40.64] ;  /* 0x0000002e28209980 */ /* 0x000168000c101d00 */
[----:B------:R0:W5:Y:S04]  /*8ed0*/  @!P0 LD.E.128 R28, desc[UR46][R4.64] ;  /* 0x0000002e041c8980 */ /* 0x000168000c101d00 */
[----:B------:R0:W5:Y:S02]  /*8ee0*/  @!P0 LD.E.128 R8, desc[UR46][R14.64] ;  /* 0x0000002e0e088980 */ /* 0x000164000c101d00 */
.L_x_1513:
[----:B------:R-:W-:Y:S05]  /*8ef0*/  BSYNC B1 ;  /* 0x0000000000017941 */ /* 0x000fea0003800000 */
.L_x_1512:
[----:B------:R-:W-:Y:S01]  /*8f00*/  ULEA.HI UR4, UR58, UR58, URZ, 0x1 ;  /* 0x0000003a3a047291 */ /* 0x000fe2000f8f083f */
[----:B0-2---:R-:W-:-:S03]  /*8f10*/  IMAD.U32 R4, RZ, RZ, UR45 ;  /* 0x0000002dff047e24 */ /* 0x005fc6000f8e00ff */
[----:B------:R-:W-:Y:S02]  /*8f20*/  ULOP3.LUT UR4, UR4, 0xfffffffe, URZ, 0xc0, !UPT ;  /* 0xfffffffe04047892 */ /* 0x000fe4000f8ec03f */
[----:B---3--:R-:W-:Y:S02]  /*8f30*/  VIADDMNMX R3, R43, -R4, 0x80, PT ;  /* 0x000000802b037446 */ /* 0x008fe40003800904 */
[----:B------:R-:W-:Y:S02]  /*8f40*/  UIADD3 UR4, UR58, -UR4, URZ ;  /* 0x800000043a047290 */ /* 0x000fe4000fffe03f */
[----:B------:R-:W-:-:S04]  /*8f50*/  ISETP.GE.AND P1, PT, R16, R3, PT ;  /* 0x000000031000720c */ /* 0x000fc80003f26270 */
[----:B-1----:R-:W-:-:S05]  /*8f60*/  IMAD.U32 R0, RZ, RZ, UR4 ;  /* 0x00000004ff007e24 */ /* 0x002fca000f8e00ff */
[----:B------:R-:W-:-:S04]  /*8f70*/  SHF.L.U32 R0, R0, 0x1f, RZ ;  /* 0x0000001f00007819 */ /* 0x000fc800000006ff */
[----:B------:R-:W0:Y:S02]  /*8f80*/  SYNCS.PHASECHK.TRANS64.TRYWAIT P0, [UR39+0x33400], R0 ;  /* 0x03340000ff0075a7 */ /* 0x000e240008000167 */
[----:B0-----:R-:W-:Y:S05]  /*8f90*/  @!P0 BRA `(.L_x_1514) ;  /* 0x000001fc002c8947 */ /* 0x001fea0003800000 */
.L_x_1781:
[----:B------:R-:W-:Y:S05]  /*8fa0*/  @P1 BRA `(.L_x_1500) ;  /* 0x0000002c00d01947 */ /* 0x000fea0003800000 */
[----:B0-----:R-:W0:Y:S01]  /*8fb0*/  LDC R0, c[0x0][0x3f4] ;  /* 0x0000fd00ff007b82 */ /* 0x001e220000000800 */
[C---:B------:R-:W-:Y:S01]  /*8fc0*/  VIADD R3, R17.reuse, 0x20 ;  /* 0x0000002011037836 */ /* 0x040fe20000000000 */
[----:B------:R-:W-:Y:S01]  /*8fd0*/  BSSY B1, `(.L_x_1515) ;  /* 0x00000fb000017945 */ /* 0x000fe20003800000 */
[C---:B------:R-:W-:Y:S01]  /*8fe0*/  VIADD R5, R17.reuse, 0x40 ;  /* 0x0000004011057836 */ /* 0x040fe20000000000 */
[-C--:B0-----:R-:W-:Y:S02]  /*8ff0*/  ISETP.GE.AND P0, PT, R17, R0.reuse, PT ;  /* 0x000000001100720c */ /* 0x081fe40003f06270 */
[-C--:B------:R-:W-:Y:S02]  /*9000*/  ISETP.GE.AND P1, PT, R3, R0.reuse, PT ;  /* 0x000000000300720c */ /* 0x080fe40003f26270 */
[----:B------:R-:W-:-:S09]  /*9010*/  ISETP.GE.AND P2, PT, R5, R0, PT ;  /* 0x000000000500720c */ /* 0x000fd20003f46270 */
[----:B------:R-:W-:Y:S05]  /*9020*/  @P0 BRA `(.L_x_1516) ;  /* 0x0000000c00d40947 */ /* 0x000fea0003800000 */
[----:B-----5:R-:W-:Y:S02]  /*9030*/  SHF.R.U32.HI R3, RZ, 0x8, R44 ;  /* 0x00000008ff037819 */ /* 0x020fe4000001162c */
[----:B------:R-:W-:Y:S02]  /*9040*/  LOP3.LUT R4, R44, 0xff, RZ, 0xc0, !PT ;  /* 0x000000ff2c047812 */ /* 0x000fe400078ec0ff */
[----:B------:R-:W-:Y:S02]  /*9050*/  LOP3.LUT R5, R3, 0xff, RZ, 0xc0, !PT ;  /* 0x000000ff03057812 */ /* 0x000fe400078ec0ff */
[----:B------:R-:W-:Y:S02]  /*9060*/  LEA.HI R3, R0, R227, RZ, 0x1c ;  /* 0x000000e300037211 */ /* 0x000fe400078fe0ff */
[----:B------:R-:W-:Y:S02]  /*9070*/  PRMT R17, R5, 0x7604, R4 ;  /* 0x0000760405117816 */ /* 0x000fe40000000004 */
[----:B------:R-:W-:-:S02]  /*9080*/  SHF.R.S32.HI R4, RZ, 0x1f, R3 ;  /* 0x0000001fff047819 */ /* 0x000fc40000011403 */
[----:B------:R-:W-:Y:S02]  /*9090*/  SHF.R.U32.HI R7, RZ, 0x8, R45 ;  /* 0x00000008ff077819 */ /* 0x000fe4000001162d */
[----:B------:R-:W-:Y:S01]  /*90a0*/  LEA.HI R5, R4, R3, RZ, 0x2 ;  /* 0x0000000304057211 */ /* 0x000fe200078f10ff */
[----:B------:R-:W-:Y:S01]  /*90b0*/  IMAD.SHL.U32 R3, R3, 0x10, RZ ;  /* 0x0000001003037824 */ /* 0x000fe200078e00ff */
[----:B------:R-:W-:Y:S02]  /*90c0*/  LOP3.LUT R6, R45, 0xff, RZ, 0xc0, !PT ;  /* 0x000000ff2d067812 */ /* 0x000fe400078ec0ff */
[----:B------:R-:W-:Y:S01]  /*90d0*/  LOP3.LUT R7, R7, 0xff, RZ, 0xc0, !PT ;  /* 0x000000ff07077812 */ /* 0x000fe200078ec0ff */
[----:B------:R-:W-:Y:S01]  /*90e0*/  IMAD.SHL.U32 R5, R5, 0x800, RZ ;  /* 0x0000080005057824 */ /* 0x000fe200078e00ff */
[----:B------:R-:W-:Y:S02]  /*90f0*/  LOP3.LUT R4, R42, 0x30, R3, 0xf8, !PT ;  /* 0x000000302a047812 */ /* 0x000fe400078ef803 */
[----:B------:R-:W-:-:S02]  /*9100*/  SHF.R.U32.HI R13, RZ, 0x8, R46 ;  /* 0x00000008ff0d7819 */ /* 0x000fc4000001162e */
[----:B------:R-:W-:Y:S02]  /*9110*/  PRMT R36, R7, 0x7604, R6 ;  /* 0x0000760407247816 */ /* 0x000fe40000000006 */
        /* <DEDUP_REMOVED lines=9> */
[----:B------:R-:W-:Y:S02]  /*91b0*/  SHF.R.U32.HI R12, RZ, 0x8, R48 ;  /* 0x00000008ff0c7819 */ /* 0x000fe40000011630 */
[----:B------:R-:W-:-:S02]  /*91c0*/  PRMT R38, R7, 0x7604, R6 ;  /* 0x0000760407267816 */ /* 0x000fc40000000006 */
[----:B------:R-:W0:Y:S01]  /*91d0*/  LDS.128 R4, [R3+UR39+0x1e200] ;  /* 0x01e2002703047984 */ /* 0x000e220008000c00 */
[----:B------:R-:W-:Y:S02]  /*91e0*/  LOP3.LUT R40, R12, 0xff, RZ, 0xc0, !PT ;  /* 0x000000ff0c287812 */ /* 0x000fe400078ec0ff */
[----:B------:R-:W-:Y:S01]  /*91f0*/  LOP3.LUT R37, R48, 0xff, RZ, 0xc0, !PT ;  /* 0x000000ff30257812 */ /* 0x000fe200078ec0ff */
[----:B----4-:R-:W1:Y:S01]  /*9200*/  LDS.128 R12, [R231+0x1e200] ;  /* 0x01e20000e70c7984 */ /* 0x010e620000000c00 */
[----:B------:R-:W-:Y:S02]  /*9210*/  SHF.R.U32.HI R54, RZ, 0x8, R51 ;  /* 0x00000008ff367819 */ /* 0x000fe40000011633 */
[----:B------:R-:W-:Y:S02]  /*9220*/  PRMT R55, R40, 0x7604, R37 ;  /* 0x0000760428377816 */ /* 0x000fe40000000025 */
[----:B------:R-:W-:Y:S02]  /*9230*/  SHF.R.U32.HI R40, RZ, 0x8, R49 ;  /* 0x00000008ff287819 */ /* 0x000fe40000011631 */
[----:B------:R-:W-:-:S02]  /*9240*/  LOP3.LUT R37, R49, 0xff, RZ, 0xc0, !PT ;  /* 0x000000ff31257812 */ /* 0x000fc400078ec0ff */
[----:B------:R-:W-:Y:S02]  /*9250*/  LOP3.LUT R53, R51, 0xff, RZ, 0xc0, !PT ;  /* 0x000000ff33357812 */ /* 0x000fe400078ec0ff */
[----:B------:R-:W-:Y:S02]  /*9260*/  LOP3.LUT R40, R40, 0xff, RZ, 0xc0, !PT ;  /* 0x000000ff28287812 */ /* 0x000fe400078ec0ff */
[----:B------:R-:W-:Y:S02]  /*9270*/  LOP3.LUT R54, R54, 0xff, RZ, 0xc0, !PT ;  /* 0x000000ff36367812 */ /* 0x000fe400078ec0ff */
[----:B------:R-:W-:Y:S02]  /*9280*/  PRMT R40, R40, 0x7604, R37 ;  /* 0x0000760428287816 */ /* 0x000fe40000000025 */
[----:B------:R-:W-:Y:S02]  /*9290*/  PRMT R54, R54, 0x7604, R53 ;  /* 0x0000760436367816 */ /* 0x000fe40000000035 */
[----:B------:R-:W-:-:S02]  /*92a0*/  SHF.R.U32.HI R37, RZ, 0x10, R45 ;  /* 0x00000010ff257819 */ /* 0x000fc4000001162d */
[----:B------:R-:W-:Y:S02]  /*92b0*/  SHF.R.U32.HI R53, RZ, 0x10, R49 ;  /* 0x00000010ff357819 */ /* 0x000fe40000011631 */
[----:B------:R-:W-:Y:S01]  /*92c0*/  SHF.R.U32.HI R52, RZ, 0x8, R50 ;  /* 0x00000008ff347819 */ /* 0x000fe20000011632 */
[----:B------:R-:W-:Y:S01]  /*92d0*/  IMAD.U32 R37, R37, 0x10000, RZ ;  /* 0x0001000025257824 */ /* 0x000fe200078e00ff */
[----:B------:R-:W-:Y:S01]  /*92e0*/  LOP3.LUT R43, R50, 0xff, RZ, 0xc0, !PT ;  /* 0x000000ff322b7812 */ /* 0x000fe200078ec0ff */
[----:B------:R-:W-:Y:S01]  /*92f0*/  IMAD.U32 R53, R53, 0x10000, RZ ;  /* 0x0001000035357824 */ /* 0x000fe200078e00ff */
[----:B------:R-:W-:Y:S02]  /*9300*/  LOP3.LUT R52, R52, 0xff, RZ, 0xc0, !PT ;  /* 0x000000ff34347812 */ /* 0x000fe400078ec0ff */
[----:B------:R-:W-:Y:S02]  /*9310*/  SHF.R.U32.HI R61, RZ, 0x10, R51 ;  /* 0x00000010ff3d7819 */ /* 0x000fe40000011633 */
[----:B------:R-:W-:-:S02]  /*9320*/  LOP3.LUT R17, R17, 0xff0000, R44, 0xf8, !PT ;  /* 0x00ff000011117812 */ /* 0x000fc400078ef82c */
[----:B------:R-:W-:Y:S01]  /*9330*/  PRMT R59, R52, 0x7604, R43 ;  /* 0x00007604343b7816 */ /* 0x000fe2000000002b */
[----:B------:R-:W-:Y:S01]  /*9340*/  IMAD.U32 R61, R61, 0x10000, RZ ;  /* 0x000100003d3d7824 */ /* 0x000fe200078e00ff */
[----:B------:R-:W-:Y:S02]  /*9350*/  LOP3.LUT R37, R36, 0xff0000, R37, 0xf8, !PT ;  /* 0x00ff000024257812 */ /* 0x000fe400078ef825 */
[----:B------:R-:W-:Y:S02]  /*9360*/  LOP3.LUT R57, R40, 0xff0000, R53, 0xf8, !PT ;  /* 0x00ff000028397812 */ /* 0x000fe400078ef835 */
[----:B------:R-:W-:Y:S02]  /*9370*/  SHF.R.U32.HI R43, RZ, 0x10, R47 ;  /* 0x00000010ff2b7819 */ /* 0x000fe4000001162f */
[----:B------:R-:W-:Y:S02]  /*9380*/  LOP3.LUT R52, R17, 0xff000000, R44, 0xf8, !PT ;  /* 0xff00000011347812 */ /* 0x000fe400078ef82c */
[----:B------:R-:W-:Y:S01]  /*9390*/  LOP3.LUT R41, R41, 0xff0000, R46, 0xf8, !PT ;  /* 0x00ff000029297812 */ /* 0x000fe200078ef82e */
[----:B------:R-:W-:Y:S01]  /*93a0*/  IMAD.U32 R43, R43, 0x10000, RZ ;  /* 0x000100002b2b7824 */ /* 0x000fe200078e00ff */
[----:B------:R-:W-:-:S02]  /*93b0*/  LOP3.LUT R17, R55, 0xff0000, R48, 0xf8, !PT ;  /* 0x00ff000037117812 */ /* 0x000fc400078ef830 */
[----:B------:R-:W-:Y:S02]  /*93c0*/  LOP3.LUT R59, R59, 0xff0000, R50, 0xf8, !PT ;  /* 0x00ff00003b3b7812 */ /* 0x000fe400078ef832 */
[----:B------:R-:W-:Y:S02]  /*93d0*/  LOP3.LUT R53, R37, 0xff000000, R45, 0xf8, !PT ;  /* 0xff00000025357812 */ /* 0x000fe400078ef82d */
[----:B------:R-:W-:Y:S02]  /*93e0*/  LOP3.LUT R57, R57, 0xff000000, R49, 0xf8, !PT ;  /* 0xff00000039397812 */ /* 0x000fe400078ef831 */
[----:B------:R-:W-:Y:S02]  /*93f0*/  LOP3.LUT R61, R54, 0xff0000, R61, 0xf8, !PT ;  /* 0x00ff0000363d7812 */ /* 0x000fe400078ef83d */
[----:B------:R-:W-:Y:S02]  /*9400*/  LOP3.LUT R54, R41, 0xff000000, R46, 0xf8, !PT ;  /* 0xff00000029367812 */ /* 0x000fe400078ef82e */
[----:B------:R-:W-:-:S02]  /*9410*/  LOP3.LUT R56, R17, 0xff000000, R48, 0xf8, !PT ;  /* 0xff00000011387812 */ /* 0x000fc400078ef830 */
[----:B------:R-:W-:Y:S02]  /*9420*/  LOP3.LUT R59, R59, 0xff000000, R50, 0xf8, !PT ;  /* 0xff0000003b3b7812 */ /* 0x000fe400078ef832 */
[----:B------:R-:W-:Y:S02]  /*9430*/  F2FP.F16.E4M3.UNPACK_B R48, R53 ;  /* 0x00000035ff30723e */ /* 0x000fe400020006ff */
[----:B------:R-:W-:Y:S02]  /*9440*/  F2FP.F16.E4M3.UNPACK_B R50, R57 ;  /* 0x00000039ff32723e */ /* 0x000fe400020006ff */
[----:B0-----:R-:W-:Y:S01]  /*9450*/  F2FP.F16.E4M3.UNPACK_B R41, R5 ;  /* 0x00000005ff29723e */ /* 0x001fe200020006ff */
[--C-:B------:R-:W-:Y:S01]  /*9460*/  HADD2.F32 R49, -RZ, R48.reuse.H0_H0 ;  /* 0x20000030ff317230 */ /* 0x100fe20000004100 */
[----:B------:R-:W-:Y:S01]  /*9470*/  LOP3.LUT R43, R38, 0xff0000, R43, 0xf8, !PT ;  /* 0x00ff0000262b7812 */ /* 0x000fe200078ef82b */
[----:B------:R-:W-:Y:S01]  /*9480*/  HADD2.F32 R48, -RZ, R48.H1_H1 ;  /* 0x30000030ff307230 */ /* 0x000fe20000004100 */
[----:B------:R-:W-:Y:S01]  /*9490*/  LOP3.LUT R61, R61, 0xff000000, R51, 0xf8, !PT ;  /* 0xff0000003d3d7812 */ /* 0x000fe200078ef833 */
[--C-:B------:R-:W-:Y:S01]  /*94a0*/  HADD2.F32 R51, -RZ, R50.reuse.H0_H0 ;  /* 0x20000032ff337230 */ /* 0x100fe20000004100 */
[----:B-1----:R-:W-:Y:S01]  /*94b0*/  F2FP.F16.E4M3.UNPACK_B R17, R13 ;  /* 0x0000000dff11723e */ /* 0x002fe200020006ff */
[--C-:B------:R-:W-:Y:S01]  /*94c0*/  HADD2.F32 R44, -RZ, R41.reuse.H0_H0 ;  /* 0x20000029ff2c7230 */ /* 0x100fe20000004100 */
[----:B------:R-:W-:Y:S01]  /*94d0*/  LOP3.LUT R55, R43, 0xff000000, R47, 0xf8, !PT ;  /* 0xff0000002b377812 */ /* 0x000fe200078ef82f */
[----:B------:R-:W-:Y:S01]  /*94e0*/  HADD2.F32 R50, -RZ, R50.H1_H1 ;  /* 0x30000032ff327230 */ /* 0x000fe20000004100 */
[-C--:B------:R-:W-:Y:S01]  /*94f0*/  F2FP.F16.E4M3.UNPACK_B R38, R15.reuse ;  /* 0x0000000fff26723e */ /* 0x080fe200020006ff */
[----:B------:R-:W-:Y:S01]  /*9500*/  HADD2.F32 R41, -RZ, R41.H1_H1 ;  /* 0x30000029ff297230 */ /* 0x000fe20000004100 */
[----:B------:R-:W-:Y:S01]  /*9510*/  F2FP.F16.E4M3.UNPACK_B R40, R15.H1 ;  /* 0x0000000fff28723e */ /* 0x000fe200030006ff */
[----:B------:R-:W-:Y:S01]  /*9520*/  FMUL.FTZ R63, R44, R51 ;  /* 0x000000332c3f7220 */ /* 0x000fe20000410000 */
[----:B------:R-:W-:-:S02]  /*9530*/  F2FP.F16.E4M3.UNPACK_B R15, R14 ;  /* 0x0000000eff0f723e */ /* 0x000fc400020006ff */
[----:B------:R-:W-:Y:S01]  /*9540*/  F2FP.F16.E4M3.UNPACK_B R37, R14.H1 ;  /* 0x0000000eff25723e */ /* 0x000fe200030006ff */
[--C-:B------:R-:W-:Y:S01]  /*9550*/  HADD2.F32 R14, -RZ, R17.reuse.H0_H0 ;  /* 0x20000011ff0e7230 */ /* 0x100fe20000004100 */
[----:B------:R-:W-:Y:S01]  /*9560*/  F2FP.F16.E4M3.UNPACK_B R43, R5.H1 ;  /* 0x00000005ff2b723e */ /* 0x000fe200030006ff */
[----:B------:R-:W-:Y:S01]  /*9570*/  HADD2.F32 R17, -RZ, R17.H1_H1 ;  /* 0x30000011ff117230 */ /* 0x000fe20000004100 */
[-C--:B------:R-:W-:Y:S02]  /*9580*/  F2FP.F16.E4M3.UNPACK_B R46, R7.reuse ;  /* 0x00000007ff2e723e */ /* 0x080fe400020006ff */
[----:B------:R-:W-:Y:S01]  /*9590*/  F2FP.F16.E4M3.UNPACK_B R47, R7.H1 ;  /* 0x00000007ff2f723e */ /* 0x000fe200030006ff */
[-C--:B------:R-:W-:Y:S01]  /*95a0*/  FFMA.FTZ R63, R14, R49.reuse, -R63 ;  /* 0x000000310e3f7223 */ /* 0x080fe2000001083f */
[-C--:B------:R-:W-:Y:S02]  /*95b0*/  F2FP.F16.E4M3.UNPACK_B R5, R4.reuse ;  /* 0x00000004ff05723e */ /* 0x080fe400020006ff */
[----:B------:R-:W-:Y:S01]  /*95c0*/  F2FP.F16.E4M3.UNPACK_B R7, R4.H1 ;  /* 0x00000004ff07723e */ /* 0x000fe200030006ff */
[----:B------:R-:W-:Y:S01]  /*95d0*/  FMUL.FTZ R4, R44, R49 ;  /* 0x000000312c047220 */ /* 0x000fe20000410000 */
[----:B------:R-:W-:-:S02]  /*95e0*/  F2FP.F16.E4M3.UNPACK_B R57, R57.H1 ;  /* 0x00000039ff39723e */ /* 0x000fc400030006ff */
[----:B------:R-:W-:Y:S01]  /*95f0*/  F2FP.F16.E4M3.UNPACK_B R53, R53.H1 ;  /* 0x00000035ff35723e */ /* 0x000fe200030006ff */
[----:B------:R-:W-:Y:S01]  /*9600*/  FFMA.FTZ R58, R14, R51, R4 ;  /* 0x000000330e3a7223 */ /* 0x000fe20000010004 */
[-C--:B------:R-:W-:Y:S01]  /*9610*/  F2FP.F16.E4M3.UNPACK_B R44, R6.reuse ;  /* 0x00000006ff2c723e */ /* 0x080fe200020006ff */
[----:B------:R-:W-:Y:S01]  /*9620*/  HADD2.F32 R51, -RZ, R57.H0_H0 ;  /* 0x20000039ff337230 */ /* 0x000fe20000004100 */
[----:B------:R-:W-:Y:S01]  /*9630*/  F2FP.F16.E4M3.UNPACK_B R45, R6.H1 ;  /* 0x00000006ff2d723e */ /* 0x000fe200030006ff */
[----:B------:R-:W-:Y:S01]  /*9640*/  HADD2.F32 R6, -RZ, R43.H0_H0 ;  /* 0x2000002bff067230 */ /* 0x000fe20000004100 */
[----:B------:R-:W-:Y:S01]  /*9650*/  F2FP.F16.E4M3.UNPACK_B R36, R13.H1 ;  /* 0x0000000dff24723e */ /* 0x000fe200030006ff */
[C---:B------:R-:W-:Y:S01]  /*9660*/  FMUL.FTZ R14, R41.reuse, R50 ;  /* 0x00000032290e7220 */ /* 0x040fe20000410000 */
[----:B------:R-:W-:Y:S02]  /*9670*/  HADD2.F32 R49, -RZ, R53.H0_H0 ;  /* 0x20000035ff317230 */ /* 0x000fe40000004100 */
[----:B------:R-:W-:Y:S01]  /*9680*/  FMUL.FTZ R41, R41, R48 ;  /* 0x0000003029297220 */ /* 0x000fe20000410000 */
[----:B------:R-:W-:Y:S01]  /*9690*/  FMUL.FTZ R67, R6, R51 ;  /* 0x0000003306437220 */ /* 0x000fe20000410000 */
[----:B------:R-:W-:-:S02]  /*96a0*/  HADD2.F32 R4, -RZ, R36.H0_H0 ;  /* 0x20000024ff047230 */ /* 0x000fc40000004100 */
[C---:B------:R-:W-:Y:S01]  /*96b0*/  FFMA.FTZ R48, R17.reuse, R48, -R14 ;  /* 0x0000003011307223 */ /* 0x040fe2000001080e */
[----:B------:R-:W-:Y:S01]  /*96c0*/  FFMA.FTZ R65, R17, R50, R41 ;  /* 0x0000003211417223 */ /* 0x000fe20000010029 */
[----:B------:R-:W-:Y:S01]  /*96d0*/  FMUL.FTZ R6, R6, R49 ;  /* 0x0000003106067220 */ /* 0x000fe20000410000 */
[----:B------:R-:W-:Y:S01]  /*96e0*/  F2FP.F16.E4M3.UNPACK_B R41, R61 ;  /* 0x0000003dff29723e */ /* 0x000fe200020006ff */
        /* <DEDUP_REMOVED lines=8> */
[-C--:B------:R-:W-:Y:S01]  /*9770*/  F2FP.F16.E4M3.UNPACK_B R13, R12.reuse ;  /* 0x0000000cff0d723e */ /* 0x080fe200020006ff */
[----:B------:R-:W-:Y:S01]  /*9780*/  HADD2.F32 R49, -RZ, R41.H0_H0 ;  /* 0x20000029ff317230 */ /* 0x000fe20000004100 */
[----:B------:R-:W-:Y:S01]  /*9790*/  F2FP.F16.E4M3.UNPACK_B R12, R12.H1 ;  /* 0x0000000cff0c723e */ /* 0x000fe200030006ff */
[----:B------:R-:W-:-:S02]  /*97a0*/  HADD2.F32 R6, -RZ, R46.H0_H0 ;  /* 0x2000002eff067230 */ /* 0x000fc40000004100 */
[C---:B------:R-:W-:Y:S01]  /*97b0*/  FMUL.FTZ R69, R43.reuse, R57 ;  /* 0x000000392b457220 */ /* 0x040fe20000410000 */
[----:B------:R-:W-:Y:S02]  /*97c0*/  HADD2.F32 R17, -RZ, R14.H0_H0 ;  /* 0x2000000eff117230 */ /* 0x000fe40000004100 */
[----:B------:R-:W-:Y:S01]  /*97d0*/  FMUL.FTZ R60, R43, R53 ;  /* 0x000000352b3c7220 */ /* 0x000fe20000410000 */
[----:B------:R-:W-:Y:S02]  /*97e0*/  HADD2.F32 R36, -RZ, R36.H1_H1 ;  /* 0x30000024ff247230 */ /* 0x000fe40000004100 */
[C---:B------:R-:W-:Y:S01]  /*97f0*/  FMUL.FTZ R43, R6.reuse, R49 ;  /* 0x00000031062b7220 */ /* 0x040fe20000410000 */
[----:B------:R-:W-:Y:S02]  /*9800*/  HADD2.F32 R4, -RZ, R38.H0_H0 ;  /* 0x20000026ff047230 */ /* 0x000fe40000004100 */
[----:B------:R-:W-:Y:S01]  /*9810*/  FMUL.FTZ R6, R6, R17 ;  /* 0x0000001106067220 */ /* 0x000fe20000410000 */
[----:B------:R-:W-:-:S02]  /*9820*/  HADD2.F32 R46, -RZ, R46.H1_H1 ;  /* 0x3000002eff2e7230 */ /* 0x000fc40000004100 */
[C---:B------:R-:W-:Y:S01]  /*9830*/  FFMA.FTZ R50, R36.reuse, R53, -R69 ;  /* 0x0000003524327223 */ /* 0x040fe20000010845 */
[----:B------:R-:W-:Y:S01]  /*9840*/  FFMA.FTZ R60, R36, R57, R60 ;  /* 0x00000039243c7223 */ /* 0x000fe2000001003c */
[C---:B------:R-:W-:Y:S01]  /*9850*/  FFMA.FTZ R53, R4.reuse, R17, -R43 ;  /* 0x0000001104357223 */ /* 0x040fe2000001082b */
[----:B------:R-:W-:Y:S01]  /*9860*/  FFMA.FTZ R57, R4, R49, R6 ;  /* 0x0000003104397223 */ /* 0x000fe20000010006 */
[----:B------:R-:W-:Y:S01]  /*9870*/  HADD2.F32 R43, -RZ, R41.H1_H1 ;  /* 0x30000029ff2b7230 */ /* 0x000fe20000004100 */
[-C--:B------:R-:W-:Y:S01]  /*9880*/  F2FP.F16.E4M3.UNPACK_B R36, R56.reuse.H1 ;  /* 0x00000038ff24723e */ /* 0x080fe200030006ff */
[----:B------:R-:W-:Y:S01]  /*9890*/  HADD2.F32 R49, -RZ, R61.H0_H0 ;  /* 0x2000003dff317230 */ /* 0x000fe20000004100 */
[----:B------:R-:W-:Y:S01]  /*98a0*/  F2FP.F16.E4M3.UNPACK_B R56, R56 ;  /* 0x00000038ff38723e */ /* 0x000fe200020006ff */
[----:B------:R-:W-:Y:S02]  /*98b0*/  HADD2.F32 R6, -RZ, R47.H0_H0 ;  /* 0x2000002fff067230 */ /* 0x000fe40000004100 */
[----:B------:R-:W-:Y:S01]  /*98c0*/  FMUL.FTZ R69, R46, R43 ;  /* 0x0000002b2e457220 */ /* 0x000fe20000410000 */
[----:B------:R-:W-:Y:S01]  /*98d0*/  HADD2.F32 R41, -RZ, R55.H0_H0 ;  /* 0x20000037ff297230 */ /* 0x000fe20000004100 */
[----:B------:R-:W-:Y:S01]  /*98e0*/  F2FP.SATFINITE.E4M3.F32.PACK_AB_MERGE_C R51, R60, R51, RZ ;  /* 0x000000333c33723e */ /* 0x000fe200048070ff */
[----:B------:R-:W-:-:S02]  /*98f0*/  HADD2.F32 R4, -RZ, R40.H0_H0 ;  /* 0x20000028ff047230 */ /* 0x000fc40000004100 */
[C---:B------:R-:W-:Y:S01]  /*9900*/  FMUL.FTZ R71, R6.reuse, R49 ;  /* 0x0000003106477220 */ /* 0x040fe20000410000 */
[----:B------:R-:W-:Y:S02]  /*9910*/  HADD2.F32 R17, -RZ, R14.H1_H1 ;  /* 0x3000000eff117230 */ /* 0x000fe40000004100 */
[-C--:B------:R-:W-:Y:S01]  /*9920*/  FMUL.FTZ R6, R6, R41.reuse ;  /* 0x0000002906067220 */ /* 0x080fe20000410000 */
[----:B------:R-:W-:Y:S01]  /*9930*/  HADD2.F32 R38, -RZ, R38.H1_H1 ;  /* 0x30000026ff267230 */ /* 0x000fe20000004100 */
[-C--:B------:R-:W-:Y:S01]  /*9940*/  F2FP.F16.E4M3.UNPACK_B R14, R52.reuse.H1 ;  /* 0x00000034ff0e723e */ /* 0x080fe200030006ff */
[C---:B------:R-:W-:Y:S01]  /*9950*/  FFMA.FTZ R71, R4.reuse, R41, -R71 ;  /* 0x0000002904477223 */ /* 0x040fe20000010847 */
[----:B------:R-:W-:Y:S01]  /*9960*/  FFMA.FTZ R66, R4, R49, R6 ;  /* 0x0000003104427223 */ /* 0x000fe20000010006 */
[-C--:B------:R-:W-:Y:S01]  /*9970*/  FMUL.FTZ R46, R46, R17.reuse ;  /* 0x000000112e2e7220 */ /* 0x080fe20000410000 */
[----:B------:R-:W-:Y:S01]  /*9980*/  FFMA.FTZ R62, R38, R17, -R69 ;  /* 0x00000011263e7223 */ /* 0x000fe20000010845 */
[----:B------:R-:W-:Y:S01]  /*9990*/  HADD2.F32 R55, -RZ, R55.H1_H1 ;  /* 0x30000037ff377230 */ /* 0x000fe20000004100 */
[----:B------:R-:W-:Y:S01]  /*99a0*/  F2FP.F16.E4M3.UNPACK_B R52, R52 ;  /* 0x00000034ff34723e */ /* 0x000fe200020006ff */
[----:B------:R-:W-:-:S02]  /*99b0*/  HADD2.F32 R61, -RZ, R61.H1_H1 ;  /* 0x3000003dff3d7230 */ /* 0x000fc40000004100 */
[----:B------:R-:W-:Y:S01]  /*99c0*/  FFMA.FTZ R64, R38, R43, R46 ;  /* 0x0000002b26407223 */ /* 0x000fe2000001002e */
[----:B------:R-:W-:Y:S01]  /*99d0*/  HADD2.F32 R47, -RZ, R47.H1_H1 ;  /* 0x3000002fff2f7230 */ /* 0x000fe20000004100 */
[----:B------:R-:W-:Y:S01]  /*99e0*/  F2FP.SATFINITE.E4M3.F32.PACK_AB_MERGE_C R65, R65, R58, R51 ;  /* 0x0000003a4141723e */ /* 0x000fe20004807033 */
[----:B------:R-:W-:Y:S02]  /*99f0*/  HADD2.F32 R41, -RZ, R36.H0_H0 ;  /* 0x20000024ff297230 */ /* 0x000fe40000004100 */
[----:B------:R-:W-:Y:S02]  /*9a00*/  HADD2.F32 R6, -RZ, R7.H0_H0 ;  /* 0x20000007ff067230 */ /* 0x000fe40000004100 */
[C---:B------:R-:W-:Y:S01]  /*9a10*/  FMUL.FTZ R49, R47.reuse, R61 ;  /* 0x0000003d2f317220 */ /* 0x040fe20000410000 */
[----:B------:R-:W-:Y:S02]  /*9a20*/  HADD2.F32 R17, -RZ, R14.H0_H0 ;  /* 0x2000000eff117230 */ /* 0x000fe40000004100 */
[----:B------:R-:W-:Y:S01]  /*9a30*/  FMUL.FTZ R38, R47, R55 ;  /* 0x000000372f267220 */ /* 0x000fe20000410000 */
[----:B------:R-:W-:-:S02]  /*9a40*/  HADD2.F32 R40, -RZ, R40.H1_H1 ;  /* 0x30000028ff287230 */ /* 0x000fc40000004100 */
[C---:B------:R-:W-:Y:S01]  /*9a50*/  FMUL.FTZ R43, R6.reuse, R41 ;  /* 0x00000029062b7220 */ /* 0x040fe20000410000 */
[----:B------:R-:W-:Y:S02]  /*9a60*/  HADD2.F32 R4, -RZ, R12.H0_H0 ;  /* 0x2000000cff047230 */ /* 0x000fe40000004100 */
[----:B------:R-:W-:Y:S01]  /*9a70*/  FMUL.FTZ R6, R6, R17 ;  /* 0x0000001106067220 */ /* 0x000fe20000410000 */
[----:B------:R-:W-:Y:S02]  /*9a80*/  HADD2.F32 R36, -RZ, R36.H1_H1 ;  /* 0x30000024ff247230 */ /* 0x000fe40000004100 */
[C---:B------:R-:W-:Y:S01]  /*9a90*/  FFMA.FTZ R68, R40.reuse, R55, -R49 ;  /* 0x0000003728447223 */ /* 0x040fe20000010831 */
[----:B------:R-:W-:Y:S02]  /*9aa0*/  HADD2.F32 R7, -RZ, R7.H1_H1 ;  /* 0x30000007ff077230 */ /* 0x000fe40000004100 */
[----:B------:R-:W-:Y:S01]  /*9ab0*/  FFMA.FTZ R61, R40, R61, R38 ;  /* 0x0000003d283d7223 */ /* 0x000fe20000010026 */
[----:B------:R-:W-:-:S02]  /*9ac0*/  HADD2.F32 R14, -RZ, R14.H1_H1 ;  /* 0x3000000eff0e7230 */ /* 0x000fc40000004100 */
[C---:B------:R-:W-:Y:S01]  /*9ad0*/  FFMA.FTZ R40, R4.reuse, R41, R6 ;  /* 0x0000002904287223 */ /* 0x040fe20000010006 */
[----:B------:R-:W-:Y:S02]  /*9ae0*/  HADD2.F32 R12, -RZ, R12.H1_H1 ;  /* 0x3000000cff0c7230 */ /* 0x000fe40000004100 */
[C---:B------:R-:W-:Y:S01]  /*9af0*/  FMUL.FTZ R41, R7.reuse, R36 ;  /* 0x0000002407297220 */ /* 0x040fe20000410000 */
[----:B------:R-:W-:Y:S01]  /*9b00*/  FFMA.FTZ R38, R4, R17, -R43 ;  /* 0x0000001104267223 */ /* 0x000fe2000001082b */
[-C--:B------:R-:W-:Y:S01]  /*9b10*/  FMUL.FTZ R7, R7, R14.reuse ;  /* 0x0000000e07077220 */ /* 0x080fe20000410000 */
[----:B------:R-:W-:Y:S02]  /*9b20*/  HADD2.F32 R17, -RZ, R56.H0_H0 ;  /* 0x20000038ff117230 */ /* 0x000fe40000004100 */
[C---:B------:R-:W-:Y:S01]  /*9b30*/  FFMA.FTZ R47, R12.reuse, R14, -R41 ;  /* 0x0000000e0c2f7223 */ /* 0x040fe20000010829 */
[----:B------:R-:W-:Y:S02]  /*9b40*/  HADD2.F32 R6, -RZ, R5.H0_H0 ;  /* 0x20000005ff067230 */ /* 0x000fe40000004100 */
[----:B------:R-:W-:Y:S01]  /*9b50*/  FFMA.FTZ R49, R12, R36, R7 ;  /* 0x000000240c317223 */ /* 0x000fe20000010007 */
[----:B------:R-:W-:Y:S01]  /*9b60*/  HADD2.F32 R7, -RZ, R52.H0_H0 ;  /* 0x20000034ff077230 */ /* 0x000fe20000004100 */
[----:B------:R-:W-:Y:S01]  /*9b70*/  F2FP.SATFINITE.E4M3.F32.PACK_AB_MERGE_C R61, R61, R66, RZ ;  /* 0x000000423d3d723e */ /* 0x000fe200048070ff */
[----:B------:R-:W-:-:S02]  /*9b80*/  HADD2.F32 R4, -RZ, R13.H0_H0 ;  /* 0x2000000dff047230 */ /* 0x000fc40000004100 */
[C---:B------:R-:W-:Y:S01]  /*9b90*/  FMUL.FTZ R41, R6.reuse, R17 ;  /* 0x0000001106297220 */ /* 0x040fe20000410000 */
[----:B------:R-:W-:Y:S02]  /*9ba0*/  HADD2.F32 R56, -RZ, R56.H1_H1 ;  /* 0x30000038ff387230 */ /* 0x000fe40000004100 */
[-C--:B------:R-:W-:Y:S01]  /*9bb0*/  FMUL.FTZ R43, R6, R7.reuse ;  /* 0x00000007062b7220 */ /* 0x080fe20000410000 */
[----:B------:R-:W-:Y:S02]  /*9bc0*/  HADD2.F32 R5, -RZ, R5.H1_H1 ;  /* 0x30000005ff057230 */ /* 0x000fe40000004100 */
[C---:B------:R-:W-:Y:S01]  /*9bd0*/  FFMA.FTZ R41, R4.reuse, R7, -R41 ;  /* 0x0000000704297223 */ /* 0x040fe20000010829 */
[----:B------:R-:W-:Y:S01]  /*9be0*/  HADD2.F32 R52, -RZ, R52.H1_H1 ;  /* 0x30000034ff347230 */ /* 0x000fe20000004100 */
[----:B------:R-:W-:Y:S01]  /*9bf0*/  F2FP.F16.E4M3.UNPACK_B R7, R59.H1 ;  /* 0x0000003bff07723e */ /* 0x000fe200030006ff */
[----:B------:R-:W-:Y:S02]  /*9c00*/  HADD2.F32 R13, -RZ, R13.H1_H1 ;  /* 0x3000000dff0d7230 */ /* 0x000fe40000004100 */
[----:B------:R-:W-:Y:S01]  /*9c10*/  FFMA.FTZ R43, R4, R17, R43 ;  /* 0x00000011042b7223 */ /* 0x000fe2000001002b */
[C---:B------:R-:W-:Y:S01]  /*9c20*/  FMUL.FTZ R6, R5.reuse, R56 ;  /* 0x0000003805067220 */ /* 0x040fe20000410000 */
        /* <DEDUP_REMOVED lines=17> */
[----:B------:R-:W-:Y:S01]  /*9d40*/  FMUL.FTZ R7, R45, R12 ;  /* 0x0000000c2d077220 */ /* 0x000fe20000410000 */
[----:B------:R-:W-:Y:S01]  /*9d50*/  F2FP.SATFINITE.E4M3.F32.PACK_AB_MERGE_C R40, R49, R40, RZ ;  /* 0x000000283128723e */ /* 0x000fe200048070ff */
[----:B------:R-:W-:Y:S01]  /*9d60*/  FMUL.FTZ R6, R45, R36 ;  /* 0x000000242d067220 */ /* 0x000fe20000410000 */
[----:B------:R-:W-:Y:S01]  /*9d70*/  FFMA.FTZ R45, R4, R14, R5 ;  /* 0x0000000e042d7223 */ /* 0x000fe20000010005 */
[C---:B------:R-:W-:Y:S01]  /*9d80*/  FFMA.FTZ R36, R37.reuse, R36, R7 ;  /* 0x0000002425247223 */ /* 0x040fe20000010007 */
[----:B------:R-:W-:Y:S02]  /*9d90*/  HADD2.F32 R7, -RZ, R59.H0_H0 ;  /* 0x2000003bff077230 */ /* 0x000fe40000004100 */
[----:B------:R-:W-:Y:S01]  /*9da0*/  FFMA.FTZ R46, R37, R12, -R6 ;  /* 0x0000000c252e7223 */ /* 0x000fe20000010806 */
[----:B------:R-:W-:-:S02]  /*9db0*/  HADD2.F32 R5, -RZ, R44.H0_H0 ;  /* 0x2000002cff057230 */ /* 0x000fc40000004100 */
[----:B------:R-:W-:Y:S01]  /*9dc0*/  HADD2.F32 R6, -RZ, R54.H0_H0 ;  /* 0x20000036ff067230 */ /* 0x000fe20000004100 */
[----:B------:R-:W-:Y:S01]  /*9dd0*/  F2FP.SATFINITE.E4M3.F32.PACK_AB_MERGE_C R36, R36, R45, RZ ;  /* 0x0000002d2424723e */ /* 0x000fe200048070ff */
[----:B------:R-:W-:Y:S02]  /*9de0*/  HADD2.F32 R59, -RZ, R59.H1_H1 ;  /* 0x3000003bff3b7230 */ /* 0x000fe40000004100 */
[C---:B------:R-:W-:Y:S01]  /*9df0*/  FMUL.FTZ R13, R5.reuse, R7 ;  /* 0x00000007050d7220 */ /* 0x040fe20000410000 */
[----:B------:R-:W-:Y:S02]  /*9e00*/  HADD2.F32 R44, -RZ, R44.H1_H1 ;  /* 0x3000002cff2c7230 */ /* 0x000fe40000004100 */
[----:B------:R-:W-:Y:S01]  /*9e10*/  FMUL.FTZ R12, R5, R6 ;  /* 0x00000006050c7220 */ /* 0x000fe20000410000 */
[----:B------:R-:W-:Y:S01]  /*9e20*/  HADD2.F32 R54, -RZ, R54.H1_H1 ;  /* 0x30000036ff367230 */ /* 0x000fe20000004100 */
[----:B------:R-:W-:Y:S01]  /*9e30*/  F2FP.SATFINITE.E4M3.F32.PACK_AB_MERGE_C R5, R50, R67, RZ ;  /* 0x000000433205723e */ /* 0x000fe200048070ff */
[----:B------:R-:W-:-:S02]  /*9e40*/  HADD2.F32 R4, -RZ, R15.H0_H0 ;  /* 0x2000000fff047230 */ /* 0x000fc40000004100 */
[C---:B------:R-:W-:Y:S01]  /*9e50*/  FMUL.FTZ R14, R44.reuse, R59 ;  /* 0x0000003b2c0e7220 */ /* 0x040fe20000410000 */
[----:B------:R-:W-:Y:S02]  /*9e60*/  HADD2.F32 R15, -RZ, R15.H1_H1 ;  /* 0x3000000fff0f7230 */ /* 0x000fe40000004100 */
[----:B------:R-:W-:Y:S01]  /*9e70*/  FMUL.FTZ R44, R44, R54 ;  /* 0x000000362c2c7220 */ /* 0x000fe20000410000 */
[----:B------:R-:W-:Y:S01]  /*9e80*/  F2FP.SATFINITE.E4M3.F32.PACK_AB_MERGE_C R17, R46, R17, RZ ;  /* 0x000000112e11723e */ /* 0x000fe200048070ff */
[C---:B------:R-:W-:Y:S01]  /*9e90*/  FFMA.FTZ R6, R4.reuse, R6, -R13 ;  /* 0x0000000604067223 */ /* 0x040fe2000001080d */
[----:B------:R-:W-:Y:S01]  /*9ea0*/  FFMA.FTZ R12, R4, R7, R12 ;  /* 0x00000007040c7223 */ /* 0x000fe2000001000c */
[C---:B------:R-:W-:Y:S01]  /*9eb0*/  FFMA.FTZ R13, R15.reuse, R54, -R14 ;  /* 0x000000360f0d7223 */ /* 0x040fe2000001080e */
[----:B------:R-:W-:Y:S01]  /*9ec0*/  FFMA.FTZ R15, R15, R59, R44 ;  /* 0x0000003b0f0f7223 */ /* 0x000fe2000001002c */
        /* <DEDUP_REMOVED lines=8> */
[----:B------:R-:W-:Y:S01]  /*9f50*/  F2FP.SATFINITE.E4M3.F32.PACK_AB_MERGE_C R66, R15, R12, R36 ;  /* 0x0000000c0f42723e */ /* 0x000fe20004807024 */
[----:B------:R0:W-:Y:S04]  /*9f60*/  STS.128 [R231+0x1e200], R4 ;  /* 0x01e20004e7007388 */ /* 0x0001e80000000c00 */
[----:B------:R0:W-:Y:S02]  /*9f70*/  STS.128 [R3+UR39+0x1e200], R64 ;  /* 0x01e2004003007988 */ /* 0x0001e40008000c27 */
.L_x_1516:
[----:B------:R-:W-:Y:S05]  /*9f80*/  BSYNC B1 ;  /* 0x0000000000017941 */ /* 0x000fea0003800000 */
.L_x_1515:
[----:B------:R-:W-:Y:S04]  /*9f90*/  BSSY B1, `(.L_x_1517) ;  /* 0x00000ff000017945 */ /* 0x000fe80003800000 */
[----:B------:R-:W-:Y:S05]  /*9fa0*/  @P1 BRA `(.L_x_1518) ;  /* 0x0000000c00f41947 */ /* 0x000fea0003800000 */
[----:B0----5:R-:W-:Y:S02]  /*9fb0*/  SHF.R.U32.HI R3, RZ, 0x8, R24 ;  /* 0x00000008ff037819 */ /* 0x021fe40000011618 */
[----:B------:R-:W-:Y:S02]  /*9fc0*/  LOP3.LUT R4, R24, 0xff, RZ, 0xc0, !PT ;  /* 0x000000ff18047812 */ /* 0x000fe400078ec0ff */
[----:B------:R-:W-:Y:S02]  /*9fd0*/  LOP3.LUT R3, R3, 0xff, RZ, 0xc0, !PT ;  /* 0x000000ff03037812 */ /* 0x000fe400078ec0ff */
[----:B------:R-:W-:Y:S02]  /*9fe0*/  SHF.R.U32.HI R5, RZ, 0x8, R25 ;  /* 0x00000008ff057819 */ /* 0x000fe40000011619 */
[----:B------:R-:W-:Y:S02]  /*9ff0*/  PRMT R36, R3, 0x7604, R4 ;  /* 0x0000760403247816 */ /* 0x000fe40000000004 */
[----:B------:R-:W-:-:S02]  /*a000*/  SHF.R.U32.HI R3, RZ, 0x8, R26 ;  /* 0x00000008ff037819 */ /* 0x000fc4000001161a */
[----:B------:R-:W-:Y:S02]  /*a010*/  LOP3.LUT R6, R25, 0xff, RZ, 0xc0, !PT ;  /* 0x000000ff19067812 */ /* 0x000fe400078ec0ff */
[----:B------:R-:W-:Y:S02]  /*a020*/  LOP3.LUT R5, R5, 0xff, RZ, 0xc0, !PT ;  /* 0x000000ff05057812 */ /* 0x000fe400078ec0ff */
[----:B------:R-:W-:Y:S02]  /*a030*/  LOP3.LUT R4, R26, 0xff, RZ, 0xc0, !PT ;  /* 0x000000ff1a047812 */ /* 0x000fe400078ec0ff */
[----:B------:R-:W-:Y:S02]  /*a040*/  LOP3.LUT R3, R3, 0xff, RZ, 0xc0, !PT ;  /* 0x000000ff03037812 */ /* 0x000fe400078ec0ff */
[----:B------:R-:W-:Y:S02]  /*a050*/  LEA.HI R21, R0, R21, RZ, 0x1c ;  /* 0x0000001500157211 */ /* 0x000fe400078fe0ff */
[----:B------:R-:W-:-:S02]  /*a060*/  PRMT R38, R5, 0x7604, R6 ;  /* 0x0000760405267816 */ /* 0x000fc40000000006 */
[----:B------:R-:W-:Y:S02]  /*a070*/  PRMT R40, R3, 0x7604, R4 ;  /* 0x0000760403287816 */ /* 0x000fe40000000004 */
[----:B------:R-:W-:Y:S02]  /*a080*/  SHF.R.U32.HI R5, RZ, 0x8, R27 ;  /* 0x00000008ff057819 */ /* 0x000fe4000001161b */
[----:B------:R-:W-:Y:S02]  /*a090*/  SHF.R.S32.HI R4, RZ, 0x1f, R21 ;  /* 0x0000001fff047819 */ /* 0x000fe40000011415 */
[----:B------:R-:W-:Y:S02]  /*a0a0*/  LOP3.LUT R6, R27, 0xff, RZ, 0xc0, !PT ;  /* 0x000000ff1b067812 */ /* 0x000fe400078ec0ff */
[----:B------:R-:W-:Y:S02]  /*a0b0*/  LOP3.LUT R5, R5, 0xff, RZ, 0xc0, !PT ;  /* 0x000000ff05057812 */ /* 0x000fe400078ec0ff */
[----:B------:R-:W-:Y:S01]  /*a0c0*/  LEA.HI R3, R4, R21, RZ, 0x2 ;  /* 0x0000001504037211 */ /* 0x000fe200078f10ff */
[----:B------:R-:W-:Y:S01]  /*a0d0*/  IMAD.SHL.U32 R21, R21, 0x10, RZ ;  /* 0x0000001015157824 */ /* 0x000fe200078e00ff */
[----:B------:R-:W-:-:S02]  /*a0e0*/  PRMT R44, R5, 0x7604, R6 ;  /* 0x00007604052c7816 */ /* 0x000fc40000000006 */
[----:B------:R-:W-:Y:S01]  /*a0f0*/  SHF.R.U32.HI R7, RZ, 0x8, R32 ;  /* 0x00000008ff077819 */ /* 0x000fe20000011620 */
[----:B------:R-:W-:Y:S01]  /*a100*/  IMAD.SHL.U32 R3, R3, 0x800, RZ ;  /* 0x0000080003037824 */ /* 0x000fe200078e00ff */
[----:B------:R-:W-:Y:S02]  /*a110*/  SHF.R.U32.HI R5, RZ, 0x8, R34 ;  /* 0x00000008ff057819 */ /* 0x000fe40000011622 */
[----:B------:R-:W-:Y:S02]  /*a120*/  LOP3.LUT R4, R42, 0x30, R21, 0xf8, !PT ;  /* 0x000000302a047812 */ /* 0x000fe400078ef815 */
[----:B------:R-:W-:Y:S02]  /*a130*/  LOP3.LUT R12, R32, 0xff, RZ, 0xc0, !PT ;  /* 0x000000ff200c7812 */ /* 0x000fe400078ec0ff */
[----:B------:R-:W-:Y:S02]  /*a140*/  LOP3.LUT R7, R7, 0xff, RZ, 0xc0, !PT ;  /* 0x000000ff07077812 */ /* 0x000fe400078ec0ff */
[----:B------:R-:W-:-:S02]  /*a150*/  LOP3.LUT R17, R5, 0xff, RZ, 0xc0, !PT ;  /* 0x000000ff05117812 */ /* 0x000fc400078ec0ff */
[----:B------:R-:W-:Y:S02]  /*a160*/  SHF.R.U32.HI R6, RZ, 0x8, R33 ;  /* 0x00000008ff067819 */ /* 0x000fe40000011621 */
[----:B------:R-:W-:Y:S02]  /*a170*/  LOP3.LUT R5, R4, R39, RZ, 0x3c, !PT ;  /* 0x0000002704057212 */ /* 0x000fe400078e3cff */
[----:B------:R-:W-:Y:S02]  /*a180*/  LOP3.LUT R4, R3, 0xffffe000, RZ, 0xc0, !PT ;  /* 0xffffe00003047812 */ /* 0x000fe400078ec0ff */
[----:B------:R-:W-:Y:S02]  /*a190*/  PRMT R47, R7, 0x7604, R12 ;  /* 0x00007604072f7816 */ /* 0x000fe4000000000c */
[----:B------:R-:W-:Y:S01]  /*a1a0*/  LOP3.LUT R7, R33, 0xff, RZ, 0xc0, !PT ;  /* 0x000000ff21077812 */ /* 0x000fe200078ec0ff */
[----:B----4-:R-:W-:Y:S01]  /*a1b0*/  LDS.128 R12, [R230+0x1e200] ;  /* 0x01e20000e60c7984 */ /* 0x010fe20000000c00 */
[----:B------:R-:W-:-:S02]  /*a1c0*/  LOP3.LUT R6, R6, 0xff, RZ, 0xc0, !PT ;  /* 0x000000ff06067812 */ /* 0x000fc400078ec0ff */
[----:B------:R-:W-:Y:S02]  /*a1d0*/  IADD3 R3, R5, R225, R4 ;  /* 0x000000e105037210 */ /* 0x000fe40007ffe004 */
[----:B------:R-:W-:Y:S02]  /*a1e0*/  PRMT R46, R6, 0x7604, R7 ;  /* 0x00007604062e7816 */ /* 0x000fe40000000007 */
[----:B------:R-:W-:Y:S01]  /*a1f0*/  SHF.R.U32.HI R37, RZ, 0x8, R35 ;  /* 0x00000008ff257819 */ /* 0x000fe20000011623 */
[----:B------:R-:W0:Y:S01]  /*a200*/  LDS.128 R4, [R3+UR39+0x1e200] ;  /* 0x01e2002703047984 */ /* 0x000e220008000c00 */
[----:B------:R-:W-:Y:S02]  /*a210*/  LOP3.LUT R50, R35, 0xff, RZ, 0xc0, !PT ;  /* 0x000000ff23327812 */ /* 0x000fe400078ec0ff */
[----:B------:R-:W-:Y:S02]  /*a220*/  LOP3.LUT R21, R37, 0xff, RZ, 0xc0, !PT ;  /* 0x000000ff25157812 */ /* 0x000fe400078ec0ff */
[----:B------:R-:W-:-:S02]  /*a230*/  SHF.R.U32.HI R37, RZ, 0x10, R26 ;  /* 0x00000010ff257819 */ /* 0x000fc4000001161a */
[----:B------:R-:W-:Y:S02]  /*a240*/  PRMT R53, R21, 0x7604, R50 ;  /* 0x0000760415357816 */ /* 0x000fe40000000032 */
[----:B------:R-:W-:Y:S02]  /*a250*/  SHF.R.U32.HI R21, RZ, 0x10, R25 ;  /* 0x00000010ff157819 */ /* 0x000fe40000011619 */
[----:B------:R-:W-:Y:S02]  /*a260*/  LOP3.LUT R37, R37, 0xff, RZ, 0xc0, !PT ;  /* 0x000000ff25257812 */ /* 0x000fe400078ec0ff */
[----:B------:R-:W-:Y:S02]  /*a270*/  LOP3.LUT R21, R21, 0xff, RZ, 0xc0, !PT ;  /* 0x000000ff15157812 */ /* 0x000fe400078ec0ff */
[----:B------:R-:W-:Y:S02]  /*a280*/  LOP3.LUT R48, R34, 0xff, RZ, 0xc0, !PT ;  /* 0x000000ff22307812 */ /* 0x000fe400078ec0ff */
[----:B------:R-:W-:-:S02]  /*a290*/  PRMT R41, R37, 0x7054, R40 ;  /* 0x0000705425297816 */ /* 0x000fc40000000028 */
[----:B------:R-:W-:Y:S02]  /*a2a0*/  SHF.R.U32.HI R37, RZ, 0x10, R33 ;  /* 0x00000010ff257819 */ /* 0x000fe40000011621 */
[----:B------:R-:W-:Y:S02]  /*a2b0*/  PRMT R21, R21, 0x7054, R38 ;  /* 0x0000705415157816 */ /* 0x000fe40000000026 */
[----:B------:R-:W-:Y:S02]  /*a2c0*/  PRMT R51, R17, 0x7604, R48 ;  /* 0x0000760411337816 */ /* 0x000fe40000000030 */
[----:B------:R-:W-:Y:S02]  /*a2d0*/  SHF.R.U32.HI R43, RZ, 0x10, R27 ;  /* 0x00000010ff2b7819 */ /* 0x000fe4000001161b */
[----:B------:R-:W-:Y:S02]  /*a2e0*/  SHF.R.U32.HI R38, RZ, 0x10, R34 ;  /* 0x00000010ff267819 */ /* 0x000fe40000011622 */
[----:B------:R-:W-:-:S02]  /*a2f0*/  SHF.R.U32.HI R17, RZ, 0x10, R24 ;  /* 0x00000010ff117819 */ /* 0x000fc40000011618 */
[----:B------:R-:W-:Y:S02]  /*a300*/  LOP3.LUT R37, R37, 0xff, RZ, 0xc0, !PT ;  /* 0x000000ff25257812 */ /* 0x000fe400078ec0ff */
[----:B------:R-:W-:Y:S02]  /*a310*/  LOP3.LUT R43, R43, 0xff, RZ, 0xc0, !PT ;  /* 0x000000ff2b2b7812 */ /* 0x000fe400078ec0ff */
[----:B------:R-:W-:Y:S02]  /*a320*/  SHF.R.U32.HI R40, RZ, 0x10, R35 ;  /* 0x00000010ff287819 */ /* 0x000fe40000011623 */
[----:B------:R-:W-:Y:S02]  /*a330*/  LOP3.LUT R38, R38, 0xff, RZ, 0xc0, !PT ;  /* 0x000000ff26267812 */ /* 0x000fe400078ec0ff */
[----:B------:R-:W-:Y:S02]  /*a340*/  LOP3.LUT R17, R17, 0xff, RZ, 0xc0, !PT ;  /* 0x000000ff11117812 */ /* 0x000fe400078ec0ff */
[----:B------:R-:W-:-:S02]  /*a350*/  PRMT R49, R37, 0x7054, R46 ;  /* 0x0000705425317816 */ /* 0x000fc4000000002e */
[----:B------:R-:W-:Y:S02]  /*a360*/  PRMT R45, R43, 0x7054, R44 ;  /* 0x000070542b2d7816 */ /* 0x000fe4000000002c */
[----:B------:R-:W-:Y:S02]  /*a370*/  LOP3.LUT R40, R40, 0xff, RZ, 0xc0, !PT ;  /* 0x000000ff28287812 */ /* 0x000fe400078ec0ff */
[----:B------:R-:W-:Y:S02]  /*a380*/  PRMT R51, R38, 0x7054, R51 ;  /* 0x0000705426337816 */ /* 0x000fe40000000033 */
[----:B------:R-:W-:Y:S02]  /*a390*/  PRMT R17, R17, 0x7054, R36 ;  /* 0x0000705411117816 */ /* 0x000fe40000000024 */
[----:B------:R-:W-:Y:S02]  /*a3a0*/  LOP3.LUT R38, R21, 0xff000000, R25, 0xf8, !PT ;  /* 0xff00000015267812 */ /* 0x000fe400078ef819 */
[----:B------:R-:W-:-:S02]  /*a3b0*/  LOP3.LUT R49, R49, 0xff000000, R33, 0xf8, !PT ;  /* 0xff00000031317812 */ /* 0x000fc400078ef821 */
[----:B------:R-:W-:Y:S02]  /*a3c0*/  SHF.R.U32.HI R36, RZ, 0x10, R32 ;  /* 0x00000010ff247819 */ /* 0x000fe40000011620 */
[----:B------:R-:W-:Y:S02]  /*a3d0*/  PRMT R53, R40, 0x7054, R53 ;  /* 0x0000705428357816 */ /* 0x000fe40000000035 */
[----:B------:R-:W-:Y:S02]  /*a3e0*/  LOP3.LUT R45, R45, 0xff000000, R27, 0xf8, !PT ;  /* 0xff0000002d2d7812 */ /* 0x000fe400078ef81b */
[----:B------:R-:W-:Y:S02]  /*a3f0*/  F2FP.F16.E4M3.UNPACK_B R40, R38 ;  /* 0x00000026ff28723e */ /* 0x000fe400020006ff */
[----:B------:R-:W-:Y:S02]  /*a400*/  F2FP.F16.E4M3.UNPACK_B R44, R49 ;  /* 0x00000031ff2c723e */ /* 0x000fe400020006ff */
[----:B0-----:R-:W-:-:S02]  /*a410*/  F2FP.F16.E4M3.UNPACK_B R27, R5 ;  /* 0x00000005ff1b723e */ /* 0x001fc400020006ff */
[----:B------:R-:W-:Y:S01]  /*a420*/  LOP3.LUT R36, R36, 0xff, RZ, 0xc0, !PT ;  /* 0x000000ff24247812 */ /* 0x000fe200078ec0ff */
[----:B------:R-:W-:Y:S01]  /*a430*/  HADD2.F32 R46, -RZ, R44.H0_H0 ;  /* 0x2000002cff2e7230 */ /* 0x000fe20000004100 */
[----:B------:R-:W-:Y:S01]  /*a440*/  LOP3.LUT R37, R17, 0xff000000, R24, 0xf8, !PT ;  /* 0xff00000011257812 */ /* 0x000fe200078ef818 */
[--C-:B------:R-:W-:Y:S01]  /*a450*/  HADD2.F32 R33, -RZ, R27.reuse.H0_H0 ;  /* 0x2000001bff217230 */ /* 0x100fe20000004100 */
[----:B------:R-:W-:Y:S01]  /*a460*/  LOP3.LUT R43, R41, 0xff000000, R26, 0xf8, !PT ;  /* 0xff000000292b7812 */ /* 0x000fe200078ef81a */
[----:B------:R-:W-:Y:S01]  /*a470*/  HADD2.F32 R41, -RZ, R40.H0_H0 ;  /* 0x20000028ff297230 */ /* 0x000fe20000004100 */
[----:B------:R-:W-:Y:S01]  /*a480*/  F2FP.F16.E4M3.UNPACK_B R17, R13 ;  /* 0x0000000dff11723e */ /* 0x000fe200020006ff */
[----:B------:R-:W-:Y:S01]  /*a490*/  HADD2.F32 R44, -RZ, R44.H1_H1 ;  /* 0x3000002cff2c7230 */ /* 0x000fe20000004100 */
[----:B------:R-:W-:Y:S01]  /*a4a0*/  PRMT R47, R36, 0x7054, R47 ;  /* 0x00007054242f7816 */ /* 0x000fe2000000002f */
[----:B------:R-:W-:Y:S01]  /*a4b0*/  HADD2.F32 R27, -RZ, R27.H1_H1 ;  /* 0x3000001bff1b7230 */ /* 0x000fe20000004100 */
[----:B------:R-:W-:Y:S01]  /*a4c0*/  F2FP.F16.E4M3.UNPACK_B R25, R15 ;  /* 0x0000000fff19723e */ /* 0x000fe200020006ff */
[----:B------:R-:W-:Y:S01]  /*a4d0*/  FMUL.FTZ R55, R33, R41 ;  /* 0x0000002921377220 */ /* 0x000fe20000410000 */
[----:B------:R-:W-:Y:S01]  /*a4e0*/  F2FP.F16.E4M3.UNPACK_B R26, R15.H1 ;  /* 0x0000000fff1a723e */ /* 0x000fe200030006ff */
[----:B------:R-:W-:Y:S01]  /*a4f0*/  HADD2.F32 R40, -RZ, R40.H1_H1 ;  /* 0x30000028ff287230 */ /* 0x000fe20000004100 */
[----:B------:R-:W-:-:S02]  /*a500*/  F2FP.F16.E4M3.UNPACK_B R15, R14 ;  /* 0x0000000eff0f723e */ /* 0x000fc400020006ff */
[----:B------:R-:W-:Y:S01]  /*a510*/  F2FP.F16.E4M3.UNPACK_B R24, R14.H1 ;  /* 0x0000000eff18723e */ /* 0x000fe200030006ff */
[--C-:B------:R-:W-:Y:S01]  /*a520*/  HADD2.F32 R14, -RZ, R17.reuse.H0_H0 ;  /* 0x20000011ff0e7230 */ /* 0x100fe20000004100 */
[----:B------:R-:W-:Y:S01]  /*a530*/  LOP3.LUT R47, R47, 0xff000000, R32, 0xf8, !PT ;  /* 0xff0000002f2f7812 */ /* 0x000fe200078ef820 */
[----:B------:R-:W-:Y:S01]  /*a540*/  HADD2.F32 R17, -RZ, R17.H1_H1 ;  /* 0x30000011ff117230 */ /* 0x000fe20000004100 */
[----:B------:R-:W-:Y:S01]  /*a550*/  LOP3.LUT R48, R51, 0xff000000, R34, 0xf8, !PT ;  /* 0xff00000033307812 */ /* 0x000fe200078ef822 */
[-C--:B------:R-:W-:Y:S01]  /*a560*/  FMUL.FTZ R51, R33, R46.reuse ;  /* 0x0000002e21337220 */ /* 0x080fe20000410000 */
[----:B------:R-:W-:Y:S01]  /*a570*/  F2FP.F16.E4M3.UNPACK_B R32, R5.H1 ;  /* 0x00000005ff20723e */ /* 0x000fe200030006ff */
[C---:B------:R-:W-:Y:S01]  /*a580*/  FFMA.FTZ R55, R14.reuse, R46, R55 ;  /* 0x0000002e0e377223 */ /* 0x040fe20000010037 */
[----:B------:R-:W-:Y:S01]  /*a590*/  F2FP.F16.E4M3.UNPACK_B R49, R49.H1 ;  /* 0x00000031ff31723e */ /* 0x000fe200030006ff */
[----:B------:R-:W-:Y:S01]  /*a5a0*/  FFMA.FTZ R50, R14, R41, -R51 ;  /* 0x000000290e327223 */ /* 0x000fe20000010833 */
[----:B------:R-:W-:Y:S01]  /*a5b0*/  F2FP.F16.E4M3.UNPACK_B R38, R38.H1 ;  /* 0x00000026ff26723e */ /* 0x000fe200030006ff */
[----:B------:R-:W-:Y:S01]  /*a5c0*/  FMUL.FTZ R14, R27, R44 ;  /* 0x0000002c1b0e7220 */ /* 0x000fe20000410000 */
[-C--:B------:R-:W-:Y:S01]  /*a5d0*/  F2FP.F16.E4M3.UNPACK_B R33, R6.reuse ;  /* 0x00000006ff21723e */ /* 0x080fe200020006ff */
[----:B------:R-:W-:Y:S01]  /*a5e0*/  HADD2.F32 R51, -RZ, R49.H0_H0 ;  /* 0x20000031ff337230 */ /* 0x000fe20000004100 */
[----:B------:R-:W-:Y:S01]  /*a5f0*/  F2FP.F16.E4M3.UNPACK_B R34, R6.H1 ;  /* 0x00000006ff22723e */ /* 0x000fe200030006ff */
[----:B------:R-:W-:Y:S01]  /*a600*/  HADD2.F32 R6, -RZ, R32.H0_H0 ;  /* 0x20000020ff067230 */ /* 0x000fe20000004100 */
[----:B------:R-:W-:Y:S01]  /*a610*/  F2FP.F16.E4M3.UNPACK_B R21, R13.H1 ;  /* 0x0000000dff15723e */ /* 0x000fe200030006ff */
[----:B------:R-:W-:-:S02]  /*a620*/  HADD2.F32 R41, -RZ, R38.H0_H0 ;  /* 0x20000026ff297230 */ /* 0x000fc40000004100 */
[----:B------:R-:W-:Y:S01]  /*a630*/  FMUL.FTZ R27, R27, R40 ;  /* 0x000000281b1b7220 */ /* 0x000fe20000410000 */
[----:B------:R-:W-:Y:S01]  /*a640*/  LOP3.LUT R53, R53, 0xff000000, R35, 0xf8, !PT ;  /* 0xff00000035357812 */ /* 0x000fe200078ef823 */
[C---:B------:R-:W-:Y:S01]  /*a650*/  FMUL.FTZ R59, R6.reuse, R51 ;  /* 0x00000033063b7220 */ /* 0x040fe20000410000 */
[-C--:B------:R-:W-:Y:S01]  /*a660*/  F2FP.F16.E4M3.UNPACK_B R35, R7.reuse ;  /* 0x00000007ff23723e */ /* 0x080fe200020006ff */
[C---:B------:R-:W-:Y:S01]  /*a670*/  FFMA.FTZ R44, R17.reuse, R44, R27 ;  /* 0x0000002c112c7223 */ /* 0x040fe2000001001b */
[----:B------:R-:W-:Y:S01]  /*a680*/  F2FP.F16.E4M3.UNPACK_B R36, R7.H1 ;  /* 0x00000007ff24723e */ /* 0x000fe200030006ff */
[----:B------:R-:W-:Y:S01]  /*a690*/  FMUL.FTZ R6, R6, R41 ;  /* 0x0000002906067220 */ /* 0x000fe20000410000 */
[----:B------:R-:W-:Y:S01]  /*a6a0*/  F2FP.F16.E4M3.UNPACK_B R5, R4 ;  /* 0x00000004ff05723e */ /* 0x000fe200020006ff */
[----:B------:R-:W-:Y:S01]  /*a6b0*/  FFMA.FTZ R57, R17, R40, -R14 ;  /* 0x0000002811397223 */ /* 0x000fe2000001080e */
[----:B------:R-:W-:Y:S01]  /*a6c0*/  F2FP.F16.E4M3.UNPACK_B R7, R4.H1 ;  /* 0x00000004ff07723e */ /* 0x000fe200030006ff */
[----:B------:R-:W-:Y:S01]  /*a6d0*/  HADD2.F32 R4, -RZ, R21.H0_H0 ;  /* 0x20000015ff047230 */ /* 0x000fe20000004100 */
[----:B------:R-:W-:Y:S01]  /*a6e0*/  F2FP.F16.E4M3.UNPACK_B R27, R53 ;  /* 0x00000035ff1b723e */ /* 0x000fe200020006ff */
[----:B------:R-:W-:Y:S01]  /*a6f0*/  HADD2.F32 R49, -RZ, R49.H1_H1 ;  /* 0x30000031ff317230 */ /* 0x000fe20000004100 */
[----:B------:R-:W-:Y:S01]  /*a700*/  F2FP.F16.E4M3.UNPACK_B R14, R45 ;  /* 0x0000002dff0e723e */ /* 0x000fe200020006ff */
[----:B------:R-:W-:-:S02]  /*a710*/  HADD2.F32 R32, -RZ, R32.H1_H1 ;  /* 0x30000020ff207230 */ /* 0x000fc40000004100 */
[C---:B------:R-:W-:Y:S01]  /*a720*/  FFMA.FTZ R59, R4.reuse, R41, -R59 ;  /* 0x00000029043b7223 */ /* 0x040fe2000001083b */
[----:B------:R-:W-:Y:S01]  /*a730*/  FFMA.FTZ R51, R4, R51, R6 ;  /* 0x0000003304337223 */ /* 0x000fe20000010006 */
[----:B------:R-:W-:Y:S01]  /*a740*/  HADD2.F32 R38, -RZ, R38.H1_H1 ;  /* 0x30000026ff267230 */ /* 0x000fe20000004100 */
[----:B------:R-:W-:Y:S01]  /*a750*/  F2FP.F16.E4M3.UNPACK_B R53, R53.H1 ;  /* 0x00000035ff35723e */ /* 0x000fe200030006ff */
[----:B------:R-:W-:Y:S02]  /*a760*/  HADD2.F32 R41, -RZ, R27.H0_H0 ;  /* 0x2000001bff297230 */ /* 0x000fe40000004100 */
[C---:B------:R-:W-:Y:S01]  /*a770*/  FMUL.FTZ R40, R32.reuse, R49 ;  /* 0x0000003120287220 */ /* 0x040fe20000410000 */
[----:B------:R-:W-:Y:S02]  /*a780*/  HADD2.F32 R6, -RZ, R35.H0_H0 ;  /* 0x20000023ff067230 */ /* 0x000fe40000004100 */
[----:B------:R-:W-:Y:S01]  /*a790*/  FMUL.FTZ R32, R32, R38 ;  /* 0x0000002620207220 */ /* 0x000fe20000410000 */
[----:B------:R-:W-:Y:S01]  /*a7a0*/  HADD2.F32 R17, -RZ, R14.H0_H0 ;  /* 0x2000000eff117230 */ /* 0x000fe20000004100 */
[----:B------:R-:W-:Y:S01]  /*a7b0*/  F2FP.F16.E4M3.UNPACK_B R45, R45.H1 ;  /* 0x0000002dff2d723e */ /* 0x000fe200030006ff */
[----:B------:R-:W-:-:S02]  /*a7c0*/  HADD2.F32 R21, -RZ, R21.H1_H1 ;  /* 0x30000015ff157230 */ /* 0x000fc40000004100 */
[C---:B------:R-:W-:Y:S01]  /*a7d0*/  FMUL.FTZ R61, R6.reuse, R41 ;  /* 0x00000029063d7220 */ /* 0x040fe20000410000 */
[----:B------:R-:W-:Y:S02]  /*a7e0*/  HADD2.F32 R4, -RZ, R25.H0_H0 ;  /* 0x20000019ff047230 */ /* 0x000fe40000004100 */
[----:B------:R-:W-:Y:S01]  /*a7f0*/  FMUL.FTZ R6, R6, R17 ;  /* 0x0000001106067220 */ /* 0x000fe20000410000 */
[----:B------:R-:W-:Y:S02]  /*a800*/  HADD2.F32 R35, -RZ, R35.H1_H1 ;  /* 0x30000023ff237230 */ /* 0x000fe40000004100 */
[C---:B------:R-:W-:Y:S01]  /*a810*/  FFMA.FTZ R46, R21.reuse, R49, R32 ;  /* 0x00000031152e7223 */ /* 0x040fe20000010020 */
[----:B------:R-:W-:Y:S01]  /*a820*/  FFMA.FTZ R40, R21, R38, -R40 ;  /* 0x0000002615287223 */ /* 0x000fe20000010828 */
[C---:B------:R-:W-:Y:S01]  /*a830*/  FFMA.FTZ R49, R4.reuse, R41, R6 ;  /* 0x0000002904317223 */ /* 0x040fe20000010006 */
[----:B------:R-:W-:Y:S01]  /*a840*/  FFMA.FTZ R61, R4, R17, -R61 ;  /* 0x00000011043d7223 */ /* 0x000fe2000001083d */
[----:B------:R-:W-:Y:S01]  /*a850*/  HADD2.F32 R21, -RZ, R53.H0_H0 ;  /* 0x20000035ff157230 */ /* 0x000fe20000004100 */
[-C--:B------:R-:W-:Y:S01]  /*a860*/  F2FP.F16.E4M3.UNPACK_B R13, R12.reuse ;  /* 0x0000000cff0d723e */ /* 0x080fe200020006ff */
[----:B------:R-:W-:Y:S01]  /*a870*/  HADD2.F32 R6, -RZ, R36.H0_H0 ;  /* 0x20000024ff067230 */ /* 0x000fe20000004100 */
[----:B------:R-:W-:Y:S01]  /*a880*/  F2FP.F16.E4M3.UNPACK_B R12, R12.H1 ;  /* 0x0000000cff0c723e */ /* 0x000fe200030006ff */
[----:B------:R-:W-:Y:S01]  /*a890*/  HADD2.F32 R17, -RZ, R45.H0_H0 ;  /* 0x2000002dff117230 */ /* 0x000fe20000004100 */
[----:B------:R-:W-:Y:S01]  /*a8a0*/  F2FP.SATFINITE.E4M3.F32.PACK_AB_MERGE_C R40, R40, R59, RZ ;  /* 0x0000003b2828723e */ /* 0x000fe200048070ff */
[----:B------:R-:W-:-:S02]  /*a8b0*/  HADD2.F32 R32, -RZ, R27.H1_H1 ;  /* 0x3000001bff207230 */ /* 0x000fc40000004100 */
[C---:B------:R-:W-:Y:S01]  /*a8c0*/  FMUL.FTZ R27, R6.reuse, R21 ;  /* 0x00000015061b7220 */ /* 0x040fe20000410000 */
[----:B------:R-:W-:Y:S02]  /*a8d0*/  HADD2.F32 R4, -RZ, R26.H0_H0 ;  /* 0x2000001aff047230 */ /* 0x000fe40000004100 */
[----:B------:R-:W-:Y:S01]  /*a8e0*/  FMUL.FTZ R6, R6, R17 ;  /* 0x0000001106067220 */ /* 0x000fe20000410000 */
[----:B------:R-:W-:Y:S02]  /*a8f0*/  HADD2.F32 R14, -RZ, R14.H1_H1 ;  /* 0x3000000eff0e7230 */ /* 0x000fe40000004100 */
[C---:B------:R-:W-:Y:S01]  /*a900*/  FMUL.FTZ R38, R35.reuse, R32 ;  /* 0x0000002023267220 */ /* 0x040fe20000410000 */
[----:B------:R-:W-:Y:S02]  /*a910*/  HADD2.F32 R25, -RZ, R25.H1_H1 ;  /* 0x30000019ff197230 */ /* 0x000fe40000004100 */
[C---:B------:R-:W-:Y:S01]  /*a920*/  FFMA.FTZ R60, R4.reuse, R21, R6 ;  /* 0x00000015043c7223 */ /* 0x040fe20000010006 */
[----:B------:R-:W-:Y:S01]  /*a930*/  F2FP.F16.E4M3.UNPACK_B R21, R47.H1 ;  /* 0x0000002fff15723e */ /* 0x000fe200030006ff */
[-C--:B------:R-:W-:Y:S01]  /*a940*/  FMUL.FTZ R35, R35, R14.reuse ;  /* 0x0000000e23237220 */ /* 0x080fe20000410000 */
[----:B------:R-:W-:Y:S01]  /*a950*/  FFMA.FTZ R58, R4, R17, -R27 ;  /* 0x00000011043a7223 */ /* 0x000fe2000001081b */
[C---:B------:R-:W-:Y:S01]  /*a960*/  FFMA.FTZ R54, R25.reuse, R14, -R38 ;  /* 0x0000000e19367223 */ /* 0x040fe20000010826 */
[----:B------:R-:W-:Y:S01]  /*a970*/  F2FP.F16.E4M3.UNPACK_B R14, R37.H1 ;  /* 0x00000025ff0e723e */ /* 0x000fe200030006ff */
[----:B------:R-:W-:Y:S01]  /*a980*/  FFMA.FTZ R56, R25, R32, R35 ;  /* 0x0000002019387223 */ /* 0x000fe20000010023 */
[----:B------:R-:W-:Y:S01]  /*a990*/  HADD2.F32 R53, -RZ, R53.H1_H1 ;  /* 0x30000035ff357230 */ /* 0x000fe20000004100 */
[----:B------:R-:W-:Y:S01]  /*a9a0*/  F2FP.F16.E4M3.UNPACK_B R47, R47 ;  /* 0x0000002fff2f723e */ /* 0x000fe200020006ff */
[----:B------:R-:W-:Y:S01]  /*a9b0*/  HADD2.F32 R36, -RZ, R36.H1_H1 ;  /* 0x30000024ff247230 */ /* 0x000fe20000004100 */
[----:B------:R-:W-:Y:S01]  /*a9c0*/  F2FP.F16.E4M3.UNPACK_B R37, R37 ;  /* 0x00000025ff25723e */ /* 0x000fe200020006ff */
[----:B------:R-:W-:Y:S01]  /*a9d0*/  HADD2.F32 R25, -RZ, R21.H0_H0 ;  /* 0x20000015ff197230 */ /* 0x000fe20000004100 */
[----:B------:R-:W-:Y:S01]  /*a9e0*/  F2FP.SATFINITE.E4M3.F32.PACK_AB_MERGE_C R57, R57, R50, R40 ;  /* 0x000000323939723e */ /* 0x000fe20004807028 */
[----:B------:R-:W-:-:S02]  /*a9f0*/  HADD2.F32 R6, -RZ, R7.H0_H0 ;  /* 0x20000007ff067230 */ /* 0x000fc40000004100 */
[----:B------:R-:W-:Y:S01]  /*aa00*/  FMUL.FTZ R35, R36, R53 ;  /* 0x0000003524237220 */ /* 0x000fe20000410000 */
[----:B------:R-:W-:Y:S02]  /*aa10*/  HADD2.F32 R17, -RZ, R14.H0_H0 ;  /* 0x2000000eff117230 */ /* 0x000fe40000004100 */
[----:B------:R-:W-:Y:S02]  /*aa20*/  HADD2.F32 R45, -RZ, R45.H1_H1 ;  /* 0x3000002dff2d7230 */ /* 0x000fe40000004100 */
[C---:B------:R-:W-:Y:S01]  /*aa30*/  FMUL.FTZ R27, R6.reuse, R25 ;  /* 0x00000019061b7220 */ /* 0x040fe20000410000 */
[----:B------:R-:W-:Y:S02]  /*aa40*/  HADD2.F32 R26, -RZ, R26.H1_H1 ;  /* 0x3000001aff1a7230 */ /* 0x000fe40000004100 */
[----:B------:R-:W-:Y:S01]  /*aa50*/  FMUL.FTZ R6, R6, R17 ;  /* 0x0000001106067220 */ /* 0x000fe20000410000 */
[----:B------:R-:W-:Y:S02]  /*aa60*/  HADD2.F32 R4, -RZ, R12.H0_H0 ;  /* 0x2000000cff047230 */ /* 0x000fe40000004100 */
[----:B------:R-:W-:Y:S01]  /*aa70*/  FMUL.FTZ R36, R36, R45 ;  /* 0x0000002d24247220 */ /* 0x000fe20000410000 */
[----:B------:R-:W-:-:S02]  /*aa80*/  HADD2.F32 R21, -RZ, R21.H1_H1 ;  /* 0x30000015ff157230 */ /* 0x000fc40000004100 */
[----:B------:R-:W-:Y:S01]  /*aa90*/  FFMA.FTZ R45, R26, R45, -R35 ;  /* 0x0000002d1a2d7223 */ /* 0x000fe20000010823 */
[----:B------:R-:W-:Y:S02]  /*aaa0*/  HADD2.F32 R7, -RZ, R7.H1_H1 ;  /* 0x30000007ff077230 */ /* 0x000fe40000004100 */
[C---:B------:R-:W-:Y:S01]  /*aab0*/  FFMA.FTZ R27, R4.reuse, R17, -R27 ;  /* 0x00000011041b7223 */ /* 0x040fe2000001081b */
[----:B------:R-:W-:Y:S02]  /*aac0*/  HADD2.F32 R14, -RZ, R14.H1_H1 ;  /* 0x3000000eff0e7230 */ /* 0x000fe40000004100 */
[----:B------:R-:W-:Y:S01]  /*aad0*/  FFMA.FTZ R35, R4, R25, R6 ;  /* 0x0000001904237223 */ /* 0x000fe20000010006 */
[----:B------:R-:W-:Y:S02]  /*aae0*/  HADD2.F32 R12, -RZ, R12.H1_H1 ;  /* 0x3000000cff0c7230 */ /* 0x000fe40000004100 */
[----:B------:R-:W-:Y:S01]  /*aaf0*/  FMUL.FTZ R25, R7, R21 ;  /* 0x0000001507197220 */ /* 0x000fe20000410000 */
[----:B------:R-:W-:-:S02]  /*ab00*/  HADD2.F32 R17, -RZ, R47.H0_H0 ;  /* 0x2000002fff117230 */ /* 0x000fc40000004100 */
[-C--:B------:R-:W-:Y:S01]  /*ab10*/  FMUL.FTZ R4, R7, R14.reuse ;  /* 0x0000000e07047220 */ /* 0x080fe20000410000 */
[----:B------:R-:W-:Y:S02]  /*ab20*/  HADD2.F32 R6, -RZ, R5.H0_H0 ;  /* 0x20000005ff067230 */ /* 0x000fe40000004100 */
[----:B------:R-:W-:Y:S01]  /*ab30*/  FFMA.FTZ R53, R26, R53, R36 ;  /* 0x000000351a357223 */ /* 0x000fe20000010024 */
[----:B------:R-:W-:Y:S02]  /*ab40*/  HADD2.F32 R7, -RZ, R37.H0_H0 ;  /* 0x20000025ff077230 */ /* 0x000fe40000004100 */
[C---:B------:R-:W-:Y:S01]  /*ab50*/  FFMA.FTZ R36, R12.reuse, R14, -R25 ;  /* 0x0000000e0c247223 */ /* 0x040fe20000010819 */
[----:B------:R-:W-:Y:S01]  /*ab60*/  FFMA.FTZ R38, R12, R21, R4 ;  /* 0x000000150c267223 */ /* 0x000fe20000010004 */
[----:B------:R-:W-:Y:S02]  /*ab70*/  HADD2.F32 R4, -RZ, R13.H0_H0 ;  /* 0x2000000dff047230 */ /* 0x000fe40000004100 */
[C---:B------:R-:W-:Y:S01]  /*ab80*/  FMUL.FTZ R21, R6.reuse, R17 ;  /* 0x0000001106157220 */ /* 0x040fe20000410000 */
[----:B------:R-:W-:Y:S01]  /*ab90*/  FMUL.FTZ R25, R6, R7 ;  /* 0x0000000706197220 */ /* 0x000fe20000410000 */
[----:B------:R-:W-:Y:S01]  /*aba0*/  HADD2.F32 R12, -RZ, R47.H1_H1 ;  /* 0x3000002fff0c7230 */ /* 0x000fe20000004100 */
[----:B------:R-:W-:Y:S01]  /*abb0*/  F2FP.F16.E4M3.UNPACK_B R14, R48.H1 ;  /* 0x00000030ff0e723e */ /* 0x000fe200030006ff */
[----:B------:R-:W-:-:S02]  /*abc0*/  HADD2.F32 R5, -RZ, R5.H1_H1 ;  /* 0x30000005ff057230 */ /* 0x000fc40000004100 */
[C---:B------:R-:W-:Y:S01]  /*abd0*/  FFMA.FTZ R21, R4.reuse, R7, -R21 ;  /* 0x0000000704157223 */ /* 0x040fe20000010815 */
[----:B------:R-:W-:Y:S02]  /*abe0*/  HADD2.F32 R6, -RZ, R37.H1_H1 ;  /* 0x30000025ff067230 */ /* 0x000fe40000004100 */
[----:B------:R-:W-:Y:S01]  /*abf0*/  FFMA.FTZ R25, R4, R17, R25 ;  /* 0x0000001104197223 */ /* 0x000fe20000010019 */
[----:B------:R-:W-:Y:S02]  /*ac00*/  HADD2.F32 R13, -RZ, R13.H1_H1 ;  /* 0x3000000dff0d7230 */ /* 0x000fe40000004100 */
[C---:B------:R-:W-:Y:S01]  /*ac10*/  FMUL.FTZ R26, R5.reuse, R12 ;  /* 0x0000000c051a7220 */ /* 0x040fe20000410000 */
[----:B------:R-:W-:Y:S01]  /*ac20*/  F2FP.F16.E4M3.UNPACK_B R4, R43.H1 ;  /* 0x0000002bff04723e */ /* 0x000fe200030006ff */
[-C--:B------:R-:W-:Y:S01]  /*ac30*/  FMUL.FTZ R7, R5, R6.reuse ;  /* 0x0000000605077220 */ /* 0x080fe20000410000 */
[----:B------:R-:W-:Y:S02]  /*ac40*/  HADD2.F32 R17, -RZ, R14.H0_H0 ;  /* 0x2000000eff117230 */ /* 0x000fe40000004100 */
[----:B------:R-:W-:Y:S01]  /*ac50*/  FFMA.FTZ R26, R13, R6, -R26 ;  /* 0x000000060d1a7223 */ /* 0x000fe2000001081a */
[----:B------:R-:W-:-:S02]  /*ac60*/  HADD2.F32 R5, -RZ, R34.H0_H0 ;  /* 0x20000022ff057230 */ /* 0x000fc40000004100 */
        /* <DEDUP_REMOVED lines=13> */
[--C-:B------:R-:W-:Y:S02]  /*ad40*/  HADD2.F32 R5, -RZ, R33.reuse.H0_H0 ;  /* 0x20000021ff057230 */ /* 0x100fe40000004100 */
[C---:B------:R-:W-:Y:S01]  /*ad50*/  FMUL.FTZ R41, R34.reuse, R13 ;  /* 0x0000000d22297220 */ /* 0x040fe20000410000 */
[-C--:B------:R-:W-:Y:S01]  /*ad60*/  FMUL.FTZ R6, R34, R7.reuse ;  /* 0x0000000722067220 */ /* 0x080fe20000410000 */
[----:B------:R-:W-:Y:S01]  /*ad70*/  HADD2.F32 R33, -RZ, R33.H1_H1 ;  /* 0x30000021ff217230 */ /* 0x000fe20000004100 */
[----:B------:R-:W-:Y:S01]  /*ad80*/  F2FP.SATFINITE.E4M3.F32.PACK_AB_MERGE_C R45, R45, R58, RZ ;  /* 0x0000003a2d2d723e */ /* 0x000fe200048070ff */
[C---:B------:R-:W-:Y:S01]  /*ad90*/  FFMA.FTZ R34, R24.reuse, R7, -R41 ;  /* 0x0000000718227223 */ /* 0x040fe20000010829 */
[----:B------:R-:W-:Y:S01]  /*ada0*/  FFMA.FTZ R52, R24, R13, R6 ;  /* 0x0000000d18347223 */ /* 0x000fe20000010006 */
[----:B------:R-:W-:Y:S01]  /*adb0*/  HADD2.F32 R6, -RZ, R43.H0_H0 ;  /* 0x2000002bff067230 */ /* 0x000fe20000004100 */
[----:B------:R-:W-:Y:S01]  /*adc0*/  F2FP.SATFINITE.E4M3.F32.PACK_AB_MERGE_C R27, R36, R27, RZ ;  /* 0x0000001b241b723e */ /* 0x000fe200048070ff */
[--C-:B------:R-:W-:Y:S01]  /*add0*/  HADD2.F32 R7, -RZ, R48.reuse.H0_H0 ;  /* 0x20000030ff077230 */ /* 0x100fe20000004100 */
[----:B------:R-:W-:Y:S01]  /*ade0*/  F2FP.SATFINITE.E4M3.F32.PACK_AB_MERGE_C R34, R34, R37, RZ ;  /* 0x000000252222723e */ /* 0x000fe200048070ff */
[----:B------:R-:W-:-:S02]  /*adf0*/  HADD2.F32 R48, -RZ, R48.H1_H1 ;  /* 0x30000030ff307230 */ /* 0x000fc40000004100 */
[C---:B------:R-:W-:Y:S01]  /*ae00*/  FMUL.FTZ R14, R5.reuse, R6 ;  /* 0x00000006050e7220 */ /* 0x040fe20000410000 */
[----:B------:R-:W-:Y:S02]  /*ae10*/  HADD2.F32 R12, -RZ, R43.H1_H1 ;  /* 0x3000002bff0c7230 */ /* 0x000fe40000004100 */
[----:B------:R-:W-:Y:S01]  /*ae20*/  FMUL.FTZ R13, R5, R7 ;  /* 0x00000007050d7220 */ /* 0x000fe20000410000 */
[--C-:B------:R-:W-:Y:S02]  /*ae30*/  HADD2.F32 R4, -RZ, R15.reuse.H0_H0 ;  /* 0x2000000fff047230 */ /* 0x100fe40000004100 */
[C---:B------:R-:W-:Y:S01]  /*ae40*/  FMUL.FTZ R24, R33.reuse, R48 ;  /* 0x0000003021187220 */ /* 0x040fe20000410000 */
[----:B------:R-:W-:Y:S02]  /*ae50*/  HADD2.F32 R15, -RZ, R15.H1_H1 ;  /* 0x3000000fff0f7230 */ /* 0x000fe40000004100 */
[----:B------:R-:W-:Y:S01]  /*ae60*/  FMUL.FTZ R33, R33, R12 ;  /* 0x0000000c21217220 */ /* 0x000fe20000410000 */
[----:B------:R-:W-:Y:S01]  /*ae70*/  F2FP.SATFINITE.E4M3.F32.PACK_AB_MERGE_C R5, R46, R51, RZ ;  /* 0x000000332e05723e */ /* 0x000fe200048070ff */
[C---:B------:R-:W-:Y:S01]  /*ae80*/  FFMA.FTZ R14, R4.reuse, R7, R14 ;  /* 0x00000007040e7223 */ /* 0x040fe2000001000e */
[----:B------:R-:W-:Y:S01]  /*ae90*/  FFMA.FTZ R13, R4, R6, -R13 ;  /* 0x00000006040d7223 */ /* 0x000fe2000001080d */
[----:B------:R-:W-:Y:S01]  /*aea0*/  FFMA.FTZ R24, R15, R12, -R24 ;  /* 0x0000000c0f187223 */ /* 0x000fe20000010818 */
[----:B------:R-:W-:Y:S01]  /*aeb0*/  F2FP.SATFINITE.E4M3.F32.PACK_AB_MERGE_C R7, R53, R60, RZ ;  /* 0x0000003c3507723e */ /* 0x000fe200048070ff */
[----:B------:R-:W-:Y:S01]  /*aec0*/  FFMA.FTZ R33, R15, R48, R33 ;  /* 0x000000300f217223 */ /* 0x000fe20000010021 */
        /* <DEDUP_REMOVED lines=9> */
[----:B------:R-:W-:-:S05]  /*af60*/  F2FP.SATFINITE.E4M3.F32.PACK_AB_MERGE_C R6, R33, R14, R6 ;  /* 0x0000000e2106723e */ /* 0x000fca0004807006 */
[----:B------:R1:W-:Y:S02]  /*af70*/  STS.128 [R3+UR39+0x1e200], R4 ;  /* 0x01e2000403007988 */ /* 0x0003e40008000c27 */
.L_x_1518:
[----:B------:R-:W-:Y:S05]  /*af80*/  BSYNC B1 ;  /* 0x0000000000017941 */ /* 0x000fea0003800000 */
.L_x_1517:
[----:B------:R-:W-:Y:S05]  /*af90*/  @P2 BRA `(.L_x_1500) ;  /* 0x0000000c00d42947 */ /* 0x000fea0003800000 */
[----:B------:R-:W-:Y:S02]  /*afa0*/  LEA.HI R0, R0, R20, RZ, 0x1c ;  /* 0x0000001400007211 */ /* 0x000fe400078fe0ff */
[----:B01---5:R-:W-:Y:S02]  /*afb0*/  SHF.R.U32.HI R5, RZ, 0x8, R28 ;  /* 0x00000008ff057819 */ /* 0x023fe4000001161c */
[----:B------:R-:W-:Y:S01]  /*afc0*/  SHF.R.U32.HI R7, RZ, 0x8, R29 ;  /* 0x00000008ff077819 */ /* 0x000fe2000001161d */
[----:B------:R-:W-:Y:S01]  /*afd0*/  IMAD.SHL.U32 R3, R0, 0x10, RZ ;  /* 0x0000001000037824 */ /* 0x000fe200078e00ff */
[----:B------:R-:W-:Y:S02]  /*afe0*/  LOP3.LUT R4, R28, 0xff, RZ, 0xc0, !PT ;  /* 0x000000ff1c047812 */ /* 0x000fe400078ec0ff */
[----:B------:R-:W-:Y:S02]  /*aff0*/  LOP3.LUT R6, R29, 0xff, RZ, 0xc0, !PT ;  /* 0x000000ff1d067812 */ /* 0x000fe400078ec0ff */
[----:B------:R-:W-:-:S02]  /*b000*/  LOP3.LUT R42, R42, 0x30, R3, 0xf8, !PT ;  /* 0x000000302a2a7812 */ /* 0x000fc400078ef803 */
[----:B------:R-:W-:Y:S02]  /*b010*/  SHF.R.S32.HI R3, RZ, 0x1f, R0 ;  /* 0x0000001fff037819 */ /* 0x000fe40000011400 */
[----:B------:R-:W-:Y:S02]  /*b020*/  LOP3.LUT R5, R5, 0xff, RZ, 0xc0, !PT ;  /* 0x000000ff05057812 */ /* 0x000fe400078ec0ff */
[----:B------:R-:W-:Y:S02]  /*b030*/  LEA.HI R3, R3, R0, RZ, 0x2 ;  /* 0x0000000003037211 */ /* 0x000fe400078f10ff */
[----:B------:R-:W-:Y:S02]  /*b040*/  LOP3.LUT R7, R7, 0xff, RZ, 0xc0, !PT ;  /* 0x000000ff07077812 */ /* 0x000fe400078ec0ff */
[----:B------:R-:W-:Y:S01]  /*b050*/  SHF.R.U32.HI R0, RZ, 0x8, R8 ;  /* 0x00000008ff007819 */ /* 0x000fe20000011608 */
[----:B------:R-:W-:Y:S01]  /*b060*/  IMAD.SHL.U32 R3, R3, 0x800, RZ ;  /* 0x0000080003037824 */ /* 0x000fe200078e00ff */
[----:B------:R-:W-:-:S02]  /*b070*/  PRMT R17, R5, 0x7604, R4 ;  /* 0x0000760405117816 */ /* 0x000fc40000000004 */
[----:B------:R-:W-:Y:S02]  /*b080*/  PRMT R20, R7, 0x7604, R6 ;  /* 0x0000760407147816 */ /* 0x000fe40000000006 */
[----:B------:R-:W-:Y:S02]  /*b090*/  SHF.R.U32.HI R5, RZ, 0x8, R31 ;  /* 0x00000008ff057819 */ /* 0x000fe4000001161f */
[----:B------:R-:W-:Y:S02]  /*b0a0*/  LOP3.LUT R7, R0, 0xff, RZ, 0xc0, !PT ;  /* 0x000000ff00077812 */ /* 0x000fe400078ec0ff */
[----:B------:R-:W-:Y:S02]  /*b0b0*/  LOP3.LUT R42, R42, R39, RZ, 0x3c, !PT ;  /* 0x000000272a2a7212 */ /* 0x000fe400078e3cff */
[----:B------:R-:W-:Y:S02]  /*b0c0*/  LOP3.LUT R0, R3, 0xffffe000, RZ, 0xc0, !PT ;  /* 0xffffe00003007812 */ /* 0x000fe400078ec0ff */
[----:B------:R-:W-:-:S02]  /*b0d0*/  SHF.R.U32.HI R13, RZ, 0x8, R30 ;  /* 0x00000008ff0d7819 */ /* 0x000fc4000001161e */
[----:B------:R-:W-:Y:S02]  /*b0e0*/  LOP3.LUT R4, R31, 0xff, RZ, 0xc0, !PT ;  /* 0x000000ff1f047812 */ /* 0x000fe400078ec0ff */
[----:B------:R-:W-:Y:S02]  /*b0f0*/  LOP3.LUT R5, R5, 0xff, RZ, 0xc0, !PT ;  /* 0x000000ff05057812 */ /* 0x000fe400078ec0ff */
[----:B------:R-:W-:Y:S02]  /*b100*/  LOP3.LUT R6, R8, 0xff, RZ, 0xc0, !PT ;  /* 0x000000ff08067812 */ /* 0x000fe400078ec0ff */
[----:B------:R-:W-:Y:S02]  /*b110*/  IADD3 R0, R42, R225, R0 ;  /* 0x000000e12a007210 */ /* 0x000fe40007ffe000 */
[----:B------:R-:W-:Y:S02]  /*b120*/  LOP3.LUT R12, R30, 0xff, RZ, 0xc0, !PT ;  /* 0x000000ff1e0c7812 */ /* 0x000fe400078ec0ff */
[----:B------:R-:W-:-:S02]  /*b130*/  LOP3.LUT R13, R13, 0xff, RZ, 0xc0, !PT ;  /* 0x000000ff0d0d7812 */ /* 0x000fc400078ec0ff */
[----:B------:R-:W-:Y:S02]  /*b140*/  PRMT R24, R5, 0x7604, R4 ;  /* 0x0000760405187816 */ /* 0x000fe40000000004 */
[----:B------:R-:W-:Y:S02]  /*b150*/  PRMT R33, R7, 0x7604, R6 ;  /* 0x0000760407217816 */ /* 0x000fe40000000006 */
[----:B------:R-:W0:Y:S01]  /*b160*/  LDS.128 R4, [R0+UR39+0x1e200] ;  /* 0x01e2002700047984 */ /* 0x000e220008000c00 */
[----:B------:R-:W-:Y:S02]  /*b170*/  PRMT R21, R13, 0x7604, R12 ;  /* 0x000076040d157816 */ /* 0x000fe4000000000c */
[----:B------:R-:W-:Y:S01]  /*b180*/  SHF.R.U32.HI R26, RZ, 0x8, R9 ;  /* 0x00000008ff1a7819 */ /* 0x000fe20000011609 */
[----:B----4-:R-:W1:Y:S01]  /*b190*/  LDS.128 R12, [R229+0x1e200] ;  /* 0x01e20000e50c7984 */ /* 0x010e620000000c00 */
[----:B------:R-:W-:Y:S02]  /*b1a0*/  SHF.R.U32.HI R27, RZ, 0x8, R10 ;  /* 0x00000008ff1b7819 */ /* 0x000fe4000001160a */
[----:B------:R-:W-:-:S02]  /*b1b0*/  SHF.R.U32.HI R35, RZ, 0x8, R11 ;  /* 0x00000008ff237819 */ /* 0x000fc4000001160b */
[----:B------:R-:W-:Y:S02]  /*b1c0*/  LOP3.LUT R3, R9, 0xff, RZ, 0xc0, !PT ;  /* 0x000000ff09037812 */ /* 0x000fe400078ec0ff */
[----:B------:R-:W-:Y:S02]  /*b1d0*/  LOP3.LUT R26, R26, 0xff, RZ, 0xc0, !PT ;  /* 0x000000ff1a1a7812 */ /* 0x000fe400078ec0ff */
[----:B------:R-:W-:Y:S02]  /*b1e0*/  LOP3.LUT R32, R27, 0xff, RZ, 0xc0, !PT ;  /* 0x000000ff1b207812 */ /* 0x000fe400078ec0ff */
[----:B------:R-:W-:Y:S02]  /*b1f0*/  LOP3.LUT R34, R11, 0xff, RZ, 0xc0, !PT ;  /* 0x000000ff0b227812 */ /* 0x000fe400078ec0ff */
[----:B------:R-:W-:Y:S02]  /*b200*/  LOP3.LUT R27, R35, 0xff, RZ, 0xc0, !PT ;  /* 0x000000ff231b7812 */ /* 0x000fe400078ec0ff */
[----:B------:R-:W-:-:S02]  /*b210*/  PRMT R26, R26, 0x7604, R3 ;  /* 0x000076041a1a7816 */ /* 0x000fc40000000003 */
[----:B------:R-:W-:Y:S02]  /*b220*/  SHF.R.U32.HI R3, RZ, 0x10, R29 ;  /* 0x00000010ff037819 */ /* 0x000fe4000001161d */
[----:B------:R-:W-:Y:S02]  /*b230*/  PRMT R34, R27, 0x7604, R34 ;  /* 0x000076041b227816 */ /* 0x000fe40000000022 */
[----:B------:R-:W-:Y:S01]  /*b240*/  SHF.R.U32.HI R27, RZ, 0x10, R9 ;  /* 0x00000010ff1b7819 */ /* 0x000fe20000011609 */
[----:B------:R-:W-:Y:S01]  /*b250*/  IMAD.U32 R3, R3, 0x10000, RZ ;  /* 0x0001000003037824 */ /* 0x000fe200078e00ff */
[----:B------:R-:W-:Y:S02]  /*b260*/  LOP3.LUT R25, R10, 0xff, RZ, 0xc0, !PT ;  /* 0x000000ff0a197812 */ /* 0x000fe400078ec0ff */
[----:B------:R-:W-:Y:S01]  /*b270*/  SHF.R.U32.HI R39, RZ, 0x10, R11 ;  /* 0x00000010ff277819 */ /* 0x000fe2000001160b */
[----:B------:R-:W-:Y:S01]  /*b280*/  IMAD.U32 R27, R27, 0x10000, RZ ;  /* 0x000100001b1b7824 */ /* 0x000fe200078e00ff */
[----:B------:R-:W-:-:S02]  /*b290*/  LOP3.LUT R17, R17, 0xff0000, R28, 0xf8, !PT ;  /* 0x00ff000011117812 */ /* 0x000fc400078ef81c */
[----:B------:R-:W-:Y:S01]  /*b2a0*/  LOP3.LUT R3, R20, 0xff0000, R3, 0xf8, !PT ;  /* 0x00ff000014037812 */ /* 0x000fe200078ef803 */
[----:B------:R-:W-:Y:S01]  /*b2b0*/  IMAD.U32 R39, R39, 0x10000, RZ ;  /* 0x0001000027277824 */ /* 0x000fe200078e00ff */
[----:B------:R-:W-:Y:S02]  /*b2c0*/  PRMT R37, R32, 0x7604, R25 ;  /* 0x0000760420257816 */ /* 0x000fe40000000019 */
        /* <DEDUP_REMOVED lines=9> */
[----:B------:R-:W-:Y:S02]  /*b360*/  F2FP.F16.E4M3.UNPACK_B R29, R28 ;  /* 0x0000001cff1d723e */ /* 0x000fe400020006ff */
[----:B0-----:R-:W-:Y:S02]  /*b370*/  F2FP.F16.E4M3.UNPACK_B R17, R5 ;  /* 0x00000005ff11723e */ /* 0x001fe400020006ff */
[----:B------:R-:W-:-:S02]  /*b380*/  F2FP.F16.E4M3.UNPACK_B R34, R35 ;  /* 0x00000023ff22723e */ /* 0x000fc400020006ff */
[----:B------:R-:W-:Y:S02]  /*b390*/  LOP3.LUT R33, R33, 0xff000000, R8, 0xf8, !PT ;  /* 0xff00000021217812 */ /* 0x000fe400078ef808 */
[----:B------:R-:W-:Y:S01]  /*b3a0*/  LOP3.LUT R25, R24, 0xff0000, R25, 0xf8, !PT ;  /* 0x00ff000018197812 */ /* 0x000fe200078ef819 */
[--C-:B------:R-:W-:Y:S01]  /*b3b0*/  HADD2.F32 R36, -RZ, R34.reuse.H0_H0 ;  /* 0x20000022ff247230 */ /* 0x100fe20000004100 */
[----:B------:R-:W-:Y:S01]  /*b3c0*/  LOP3.LUT R32, R21, 0xff000000, R30, 0xf8, !PT ;  /* 0xff00000015207812 */ /* 0x000fe200078ef81e */
[----:B------:R-:W-:Y:S01]  /*b3d0*/  HADD2.F32 R30, -RZ, R29.H0_H0 ;  /* 0x2000001dff1e7230 */ /* 0x000fe20000004100 */
[----:B-1----:R-:W-:Y:S01]  /*b3e0*/  F2FP.F16.E4M3.UNPACK_B R8, R13 ;  /* 0x0000000dff08723e */ /* 0x002fe200020006ff */
[--C-:B------:R-:W-:Y:S01]  /*b3f0*/  HADD2.F32 R21, -RZ, R17.reuse.H0_H0 ;  /* 0x20000011ff157230 */ /* 0x100fe20000004100 */
[--C-:B------:R-:W-:Y:S01]  /*b400*/  LOP3.LUT R37, R37, 0xff0000, R10.reuse, 0xf8, !PT ;  /* 0x00ff000025257812 */ /* 0x100fe200078ef80a */
[----:B------:R-:W-:Y:S01]  /*b410*/  HADD2.F32 R34, -RZ, R34.H1_H1 ;  /* 0x30000022ff227230 */ /* 0x000fe20000004100 */
[----:B------:R-:W-:Y:S01]  /*b420*/  LOP3.LUT R31, R25, 0xff000000, R31, 0xf8, !PT ;  /* 0xff000000191f7812 */ /* 0x000fe200078ef81f */
[--C-:B------:R-:W-:Y:S01]  /*b430*/  HADD2.F32 R9, -RZ, R8.reuse.H0_H0 ;  /* 0x20000008ff097230 */ /* 0x100fe20000004100 */
[----:B------:R-:W-:Y:S01]  /*b440*/  LOP3.LUT R38, R37, 0xff000000, R10, 0xf8, !PT ;  /* 0xff00000025267812 */ /* 0x000fe200078ef80a */
[----:B------:R-:W-:Y:S01]  /*b450*/  FMUL.FTZ R37, R21, R30 ;  /* 0x0000001e15257220 */ /* 0x000fe20000410000 */
[----:B------:R-:W-:Y:S01]  /*b460*/  F2FP.F16.E4M3.UNPACK_B R20, R5.H1 ;  /* 0x00000005ff14723e */ /* 0x000fe200030006ff */
[----:B------:R-:W-:Y:S01]  /*b470*/  HADD2.F32 R17, -RZ, R17.H1_H1 ;  /* 0x30000011ff117230 */ /* 0x000fe20000004100 */
[-C--:B------:R-:W-:Y:S01]  /*b480*/  F2FP.F16.E4M3.UNPACK_B R25, R7.reuse ;  /* 0x00000007ff19723e */ /* 0x080fe200020006ff */
[----:B------:R-:W-:Y:S01]  /*b490*/  HADD2.F32 R29, -RZ, R29.H1_H1 ;  /* 0x3000001dff1d7230 */ /* 0x000fe20000004100 */
[----:B------:R-:W-:Y:S01]  /*b4a0*/  F2FP.F16.E4M3.UNPACK_B R26, R7.H1 ;  /* 0x00000007ff1a723e */ /* 0x000fe200030006ff */
[----:B------:R-:W-:Y:S01]  /*b4b0*/  HADD2.F32 R8, -RZ, R8.H1_H1 ;  /* 0x30000008ff087230 */ /* 0x000fe20000004100 */
[----:B------:R-:W-:Y:S01]  /*b4c0*/  F2FP.F16.E4M3.UNPACK_B R5, R4 ;  /* 0x00000004ff05723e */ /* 0x000fe200020006ff */
[----:B------:R-:W-:Y:S01]  /*b4d0*/  FMUL.FTZ R41, R17, R34 ;  /* 0x0000002211297220 */ /* 0x000fe20000410000 */
[----:B------:R-:W-:Y:S01]  /*b4e0*/  F2FP.F16.E4M3.UNPACK_B R7, R4.H1 ;  /* 0x00000004ff07723e */ /* 0x000fe200030006ff */
[-C--:B------:R-:W-:Y:S01]  /*b4f0*/  FMUL.FTZ R4, R21, R36.reuse ;  /* 0x0000002415047220 */ /* 0x080fe20000410000 */
[----:B------:R-:W-:Y:S01]  /*b500*/  F2FP.F16.E4M3.UNPACK_B R35, R35.H1 ;  /* 0x00000023ff23723e */ /* 0x000fe200030006ff */
[C---:B------:R-:W-:Y:S01]  /*b510*/  FFMA.FTZ R36, R9.reuse, R36, R37 ;  /* 0x0000002409247223 */ /* 0x040fe20000010025 */
[----:B------:R-:W-:Y:S01]  /*b520*/  F2FP.F16.E4M3.UNPACK_B R28, R28.H1 ;  /* 0x0000001cff1c723e */ /* 0x000fe200030006ff */
[----:B------:R-:W-:Y:S01]  /*b530*/  FFMA.FTZ R30, R9, R30, -R4 ;  /* 0x0000001e091e7223 */ /* 0x000fe20000010804 */
        /* <DEDUP_REMOVED lines=8> */
[----:B------:R-:W-:Y:S01]  /*b5c0*/  FMUL.FTZ R45, R6, R37 ;  /* 0x00000025062d7220 */ /* 0x000fe20000410000 */
[----:B------:R-:W-:Y:S02]  /*b5d0*/  HADD2.F32 R4, -RZ, R13.H0_H0 ;  /* 0x2000000dff047230 */ /* 0x000fe40000004100 */
[----:B------:R-:W-:Y:S01]  /*b5e0*/  FFMA.FTZ R43, R8, R34, R17 ;  /* 0x00000022082b7223 */ /* 0x000fe20000010011 */
[----:B------:R-:W-:Y:S01]  /*b5f0*/  FMUL.FTZ R6, R6, R9 ;  /* 0x0000000906067220 */ /* 0x000fe20000410000 */
[----:B------:R-:W-:Y:S01]  /*b600*/  FFMA.FTZ R41, R8, R29, -R41 ;  /* 0x0000001d08297223 */ /* 0x000fe20000010829 */
[----:B------:R-:W-:Y:S01]  /*b610*/  F2FP.F16.E4M3.UNPACK_B R17, R39 ;  /* 0x00000027ff11723e */ /* 0x000fe200020006ff */
[----:B------:R-:W-:Y:S01]  /*b620*/  HADD2.F32 R35, -RZ, R35.H1_H1 ;  /* 0x30000023ff237230 */ /* 0x000fe20000004100 */
[----:B------:R-:W-:Y:S01]  /*b630*/  F2FP.F16.E4M3.UNPACK_B R8, R31 ;  /* 0x0000001fff08723e */ /* 0x000fe200020006ff */
[----:B------:R-:W-:-:S02]  /*b640*/  HADD2.F32 R20, -RZ, R20.H1_H1 ;  /* 0x30000014ff147230 */ /* 0x000fc40000004100 */
[C---:B------:R-:W-:Y:S01]  /*b650*/  FFMA.FTZ R37, R4.reuse, R37, R6 ;  /* 0x0000002504257223 */ /* 0x040fe20000010006 */
[----:B------:R-:W-:Y:S01]  /*b660*/  HADD2.F32 R28, -RZ, R28.H1_H1 ;  /* 0x3000001cff1c7230 */ /* 0x000fe20000004100 */
[----:B------:R-:W-:Y:S01]  /*b670*/  F2FP.F16.E4M3.UNPACK_B R11, R15 ;  /* 0x0000000fff0b723e */ /* 0x000fe200020006ff */
[----:B------:R-:W-:Y:S01]  /*b680*/  FFMA.FTZ R45, R4, R9, -R45 ;  /* 0x00000009042d7223 */ /* 0x000fe2000001082d */
[----:B------:R-:W-:Y:S02]  /*b690*/  HADD2.F32 R13, -RZ, R13.H1_H1 ;  /* 0x3000000dff0d7230 */ /* 0x000fe40000004100 */
[C---:B------:R-:W-:Y:S01]  /*b6a0*/  FMUL.FTZ R34, R20.reuse, R35 ;  /* 0x0000002314227220 */ /* 0x040fe20000410000 */
[----:B------:R-:W-:Y:S02]  /*b6b0*/  HADD2.F32 R29, -RZ, R17.H0_H0 ;  /* 0x20000011ff1d7230 */ /* 0x000fe40000004100 */
[----:B------:R-:W-:Y:S01]  /*b6c0*/  FMUL.FTZ R20, R20, R28 ;  /* 0x0000001c14147220 */ /* 0x000fe20000410000 */
[----:B------:R-:W-:Y:S01]  /*b6d0*/  HADD2.F32 R6, -RZ, R25.H0_H0 ;  /* 0x20000019ff067230 */ /* 0x000fe20000004100 */
[----:B------:R-:W-:Y:S01]  /*b6e0*/  F2FP.F16.E4M3.UNPACK_B R39, R39.H1 ;  /* 0x00000027ff27723e */ /* 0x000fe200030006ff */
[----:B------:R-:W-:-:S02]  /*b6f0*/  HADD2.F32 R9, -RZ, R8.H0_H0 ;  /* 0x20000008ff097230 */ /* 0x000fc40000004100 */
[C---:B------:R-:W-:Y:S01]  /*b700*/  FFMA.FTZ R40, R13.reuse, R35, R20 ;  /* 0x000000230d287223 */ /* 0x040fe20000010014 */
[----:B------:R-:W-:Y:S02]  /*b710*/  HADD2.F32 R4, -RZ, R11.H0_H0 ;  /* 0x2000000bff047230 */ /* 0x000fe40000004100 */
[C---:B------:R-:W-:Y:S01]  /*b720*/  FMUL.FTZ R47, R6.reuse, R29 ;  /* 0x0000001d062f7220 */ /* 0x040fe20000410000 */
[----:B------:R-:W-:Y:S02]  /*b730*/  HADD2.F32 R20, -RZ, R17.H1_H1 ;  /* 0x30000011ff147230 */ /* 0x000fe40000004100 */
[----:B------:R-:W-:Y:S01]  /*b740*/  FMUL.FTZ R6, R6, R9 ;  /* 0x0000000906067220 */ /* 0x000fe20000410000 */
[----:B------:R-:W-:Y:S01]  /*b750*/  HADD2.F32 R25, -RZ, R25.H1_H1 ;  /* 0x30000019ff197230 */ /* 0x000fe20000004100 */
[----:B------:R-:W-:Y:S01]  /*b760*/  F2FP.F16.E4M3.UNPACK_B R31, R31.H1 ;  /* 0x0000001fff1f723e */ /* 0x000fe200030006ff */
[----:B------:R-:W-:Y:S02]  /*b770*/  HADD2.F32 R8, -RZ, R8.H1_H1 ;  /* 0x30000008ff087230 */ /* 0x000fe40000004100 */
[----:B------:R-:W-:Y:S01]  /*b780*/  FFMA.FTZ R34, R13, R28, -R34 ;  /* 0x0000001c0d227223 */ /* 0x000fe20000010822 */
[C---:B------:R-:W-:Y:S01]  /*b790*/  FFMA.FTZ R29, R4.reuse, R29, R6 ;  /* 0x0000001d041d7223 */ /* 0x040fe20000010006 */
[----:B------:R-:W-:Y:S01]  /*b7a0*/  F2FP.F16.E4M3.UNPACK_B R15, R15.H1 ;  /* 0x0000000fff0f723e */ /* 0x000fe200030006ff */
        /* <DEDUP_REMOVED lines=11> */
[----:B------:R-:W-:Y:S01]  /*b860*/  F2FP.F16.E4M3.UNPACK_B R11, R33.H1 ;  /* 0x00000021ff0b723e */ /* 0x000fe200030006ff */
[----:B------:R-:W-:Y:S01]  /*b870*/  FMUL.FTZ R6, R6, R9 ;  /* 0x0000000906067220 */ /* 0x000fe20000410000 */
[----:B------:R-:W-:Y:S01]  /*b880*/  F2FP.F16.E4M3.UNPACK_B R8, R27.H1 ;  /* 0x0000001bff08723e */ /* 0x000fe200030006ff */
[----:B------:R-:W-:Y:S01]  /*b890*/  HADD2.F32 R39, -RZ, R39.H1_H1 ;  /* 0x30000027ff277230 */ /* 0x000fe20000004100 */
[-C--:B------:R-:W-:Y:S01]  /*b8a0*/  F2FP.F16.E4M3.UNPACK_B R3, R12.reuse ;  /* 0x0000000cff03723e */ /* 0x080fe200020006ff */
[C---:B------:R-:W-:Y:S01]  /*b8b0*/  FFMA.FTZ R48, R4.reuse, R13, R6 ;  /* 0x0000000d04307223 */ /* 0x040fe20000010006 */
[----:B------:R-:W-:Y:S01]  /*b8c0*/  HADD2.F32 R26, -RZ, R26.H1_H1 ;  /* 0x3000001aff1a7230 */ /* 0x000fe20000004100 */
[----:B------:R-:W-:Y:S01]  /*b8d0*/  F2FP.F16.E4M3.UNPACK_B R12, R12.H1 ;  /* 0x0000000cff0c723e */ /* 0x000fe200030006ff */
[----:B------:R-:W-:Y:S01]  /*b8e0*/  FFMA.FTZ R35, R4, R9, -R17 ;  /* 0x0000000904237223 */ /* 0x000fe20000010811 */
[----:B------:R-:W-:Y:S01]  /*b8f0*/  HADD2.F32 R31, -RZ, R31.H1_H1 ;  /* 0x3000001fff1f7230 */ /* 0x000fe20000004100 */
[----:B------:R-:W-:Y:S01]  /*b900*/  F2FP.F16.E4M3.UNPACK_B R33, R33 ;  /* 0x00000021ff21723e */ /* 0x000fe200020006ff */
[----:B------:R-:W-:-:S02]  /*b910*/  HADD2.F32 R13, -RZ, R11.H0_H0 ;  /* 0x2000000bff0d7230 */ /* 0x000fc40000004100 */
[C---:B------:R-:W-:Y:S01]  /*b920*/  FMUL.FTZ R20, R26.reuse, R39 ;  /* 0x000000271a147220 */ /* 0x040fe20000410000 */
[----:B------:R-:W-:Y:S02]  /*b930*/  HADD2.F32 R6, -RZ, R7.H0_H0 ;  /* 0x20000007ff067230 */ /* 0x000fe40000004100 */
[----:B------:R-:W-:Y:S01]  /*b940*/  FMUL.FTZ R26, R26, R31 ;  /* 0x0000001f1a1a7220 */ /* 0x000fe20000410000 */
[----:B------:R-:W-:Y:S01]  /*b950*/  HADD2.F32 R9, -RZ, R8.H0_H0 ;  /* 0x20000008ff097230 */ /* 0x000fe20000004100 */
[----:B------:R-:W-:Y:S01]  /*b960*/  F2FP.F16.E4M3.UNPACK_B R27, R27 ;  /* 0x0000001bff1b723e */ /* 0x000fe200020006ff */
[----:B------:R-:W-:Y:S02]  /*b970*/  HADD2.F32 R15, -RZ, R15.H1_H1 ;  /* 0x3000000fff0f7230 */ /* 0x000fe40000004100 */
[C---:B------:R-:W-:Y:S01]  /*b980*/  FMUL.FTZ R17, R6.reuse, R13 ;  /* 0x0000000d06117220 */ /* 0x040fe20000410000 */
[----:B------:R-:W-:Y:S02]  /*b990*/  HADD2.F32 R4, -RZ, R12.H0_H0 ;  /* 0x2000000cff047230 */ /* 0x000fe40000004100 */
[----:B------:R-:W-:Y:S01]  /*b9a0*/  FMUL.FTZ R6, R6, R9 ;  /* 0x0000000906067220 */ /* 0x000fe20000410000 */
[----:B------:R-:W-:-:S02]  /*b9b0*/  HADD2.F32 R7, -RZ, R7.H1_H1 ;  /* 0x30000007ff077230 */ /* 0x000fc40000004100 */
[C---:B------:R-:W-:Y:S01]  /*b9c0*/  FFMA.FTZ R50, R15.reuse, R31, -R20 ;  /* 0x0000001f0f327223 */ /* 0x040fe20000010814 */
[----:B------:R-:W-:Y:S02]  /*b9d0*/  HADD2.F32 R8, -RZ, R8.H1_H1 ;  /* 0x30000008ff087230 */ /* 0x000fe40000004100 */
[----:B------:R-:W-:Y:S01]  /*b9e0*/  FFMA.FTZ R39, R15, R39, R26 ;  /* 0x000000270f277223 */ /* 0x000fe2000001001a */
[----:B------:R-:W-:Y:S02]  /*b9f0*/  HADD2.F32 R11, -RZ, R11.H1_H1 ;  /* 0x3000000bff0b7230 */ /* 0x000fe40000004100 */
[C---:B------:R-:W-:Y:S01]  /*ba00*/  FFMA.FTZ R17, R4.reuse, R9, -R17 ;  /* 0x0000000904117223 */ /* 0x040fe20000010811 */
[----:B------:R-:W-:Y:S01]  /*ba10*/  FFMA.FTZ R15, R4, R13, R6 ;  /* 0x0000000d040f7223 */ /* 0x000fe20000010006 */
[----:B------:R-:W-:Y:S02]  /*ba20*/  HADD2.F32 R12, -RZ, R12.H1_H1 ;  /* 0x3000000cff0c7230 */ /* 0x000fe40000004100 */
[C---:B------:R-:W-:Y:S01]  /*ba30*/  FMUL.FTZ R4, R7.reuse, R8 ;  /* 0x0000000807047220 */ /* 0x040fe20000410000 */
[----:B------:R-:W-:Y:S01]  /*ba40*/  FMUL.FTZ R13, R7, R11 ;  /* 0x0000000b070d7220 */ /* 0x000fe20000410000 */
[----:B------:R-:W-:Y:S01]  /*ba50*/  HADD2.F32 R9, -RZ, R33.H0_H0 ;  /* 0x20000021ff097230 */ /* 0x000fe20000004100 */
[----:B------:R-:W-:Y:S01]  /*ba60*/  F2FP.F16.E4M3.UNPACK_B R10, R14 ;  /* 0x0000000eff0a723e */ /* 0x000fe200020006ff */
[----:B------:R-:W-:-:S02]  /*ba70*/  HADD2.F32 R6, -RZ, R5.H0_H0 ;  /* 0x20000005ff067230 */ /* 0x000fc40000004100 */
[C---:B------:R-:W-:Y:S01]  /*ba80*/  FFMA.FTZ R28, R12.reuse, R11, R4 ;  /* 0x0000000b0c1c7223 */ /* 0x040fe20000010004 */
[----:B------:R-:W-:Y:S02]  /*ba90*/  HADD2.F32 R7, -RZ, R27.H0_H0 ;  /* 0x2000001bff077230 */ /* 0x000fe40000004100 */
[----:B------:R-:W-:Y:S01]  /*baa0*/  FFMA.FTZ R26, R12, R8, -R13 ;  /* 0x000000080c1a7223 */ /* 0x000fe2000001080d */
[----:B------:R-:W-:Y:S02]  /*bab0*/  HADD2.F32 R4, -RZ, R3.H0_H0 ;  /* 0x20000003ff047230 */ /* 0x000fe40000004100 */
[C---:B------:R-:W-:Y:S01]  /*bac0*/  FMUL.FTZ R11, R6.reuse, R9 ;  /* 0x00000009060b7220 */ /* 0x040fe20000410000 */
[----:B------:R-:W-:Y:S02]  /*bad0*/  HADD2.F32 R8, -RZ, R33.H1_H1 ;  /* 0x30000021ff087230 */ /* 0x000fe40000004100 */
[----:B------:R-:W-:Y:S01]  /*bae0*/  FMUL.FTZ R13, R6, R7 ;  /* 0x00000007060d7220 */ /* 0x000fe20000410000 */
[----:B------:R-:W-:-:S02]  /*baf0*/  HADD2.F32 R5, -RZ, R5.H1_H1 ;  /* 0x30000005ff057230 */ /* 0x000fc40000004100 */
[C---:B------:R-:W-:Y:S01]  /*bb00*/  FFMA.FTZ R12, R4.reuse, R7, -R11 ;  /* 0x00000007040c7223 */ /* 0x040fe2000001080b */
[----:B------:R-:W-:Y:S01]  /*bb10*/  HADD2.F32 R6, -RZ, R27.H1_H1 ;  /* 0x3000001bff067230 */ /* 0x000fe20000004100 */
[----:B------:R-:W-:Y:S01]  /*bb20*/  F2FP.F16.E4M3.UNPACK_B R11, R38.H1 ;  /* 0x00000026ff0b723e */ /* 0x000fe200030006ff */
[----:B------:R-:W-:Y:S02]  /*bb30*/  HADD2.F32 R3, -RZ, R3.H1_H1 ;  /* 0x30000003ff037230 */ /* 0x000fe40000004100 */
[C---:B------:R-:W-:Y:S01]  /*bb40*/  FMUL.FTZ R20, R5.reuse, R8 ;  /* 0x0000000805147220 */ /* 0x040fe20000410000 */
[----:B------:R-:W-:Y:S01]  /*bb50*/  FFMA.FTZ R13, R4, R9, R13 ;  /* 0x00000009040d7223 */ /* 0x000fe2000001000d */
[----:B------:R-:W-:Y:S01]  /*bb60*/  F2FP.F16.E4M3.UNPACK_B R14, R14.H1 ;  /* 0x0000000eff0e723e */ /* 0x000fe200030006ff */
[----:B------:R-:W-:Y:S01]  /*bb70*/  FMUL.FTZ R5, R5, R6 ;  /* 0x0000000605057220 */ /* 0x000fe20000410000 */
[----:B------:R-:W-:Y:S01]  /*bb80*/  F2FP.F16.E4M3.UNPACK_B R7, R32.H1 ;  /* 0x00000020ff07723e */ /* 0x000fe200030006ff */
[----:B------:R-:W-:Y:S01]  /*bb90*/  FFMA.FTZ R9, R3, R6, -R20 ;  /* 0x0000000603097223 */ /* 0x000fe20000010814 */
[----:B------:R-:W-:-:S02]  /*bba0*/  HADD2.F32 R6, -RZ, R11.H0_H0 ;  /* 0x2000000bff067230 */ /* 0x000fc40000004100 */
[----:B------:R-:W-:Y:S01]  /*bbb0*/  FFMA.FTZ R8, R3, R8, R5 ;  /* 0x0000000803087223 */ /* 0x000fe20000010005 */
[----:B------:R-:W-:Y:S01]  /*bbc0*/  HADD2.F32 R4, -RZ, R24.H0_H0 ;  /* 0x20000018ff047230 */ /* 0x000fe20000004100 */
[----:B------:R-:W-:Y:S01]  /*bbd0*/  F2FP.F16.E4M3.UNPACK_B R38, R38 ;  /* 0x00000026ff26723e */ /* 0x000fe200020006ff */
[----:B------:R-:W-:Y:S01]  /*bbe0*/  HADD2.F32 R5, -RZ, R7.H0_H0 ;  /* 0x20000007ff057230 */ /* 0x000fe20000004100 */
[----:B------:R-:W-:Y:S01]  /*bbf0*/  F2FP.F16.E4M3.UNPACK_B R32, R32 ;  /* 0x00000020ff20723e */ /* 0x000fe200020006ff */
[----:B------:R-:W-:Y:S02]  /*bc00*/  HADD2.F32 R3, -RZ, R14.H0_H0 ;  /* 0x2000000eff037230 */ /* 0x000fe40000004100 */
[C---:B------:R-:W-:Y:S01]  /*bc10*/  FMUL.FTZ R20, R4.reuse, R6 ;  /* 0x0000000604147220 */ /* 0x040fe20000410000 */
[----:B------:R-:W-:Y:S02]  /*bc20*/  HADD2.F32 R11, -RZ, R11.H1_H1 ;  /* 0x3000000bff0b7230 */ /* 0x000fe40000004100 */
[----:B------:R-:W-:Y:S01]  /*bc30*/  FMUL.FTZ R4, R4, R5 ;  /* 0x0000000504047220 */ /* 0x000fe20000410000 */
[----:B------:R-:W-:-:S02]  /*bc40*/  HADD2.F32 R24, -RZ, R24.H1_H1 ;  /* 0x30000018ff187230 */ /* 0x000fc40000004100 */
[----:B------:R-:W-:Y:S01]  /*bc50*/  FFMA.FTZ R20, R3, R5, -R20 ;  /* 0x0000000503147223 */ /* 0x000fe20000010814 */
[----:B------:R-:W-:Y:S01]  /*bc60*/  HADD2.F32 R7, -RZ, R7.H1_H1 ;  /* 0x30000007ff077230 */ /* 0x000fe20000004100 */
[----:B------:R-:W-:Y:S01]  /*bc70*/  F2FP.SATFINITE.E4M3.F32.PACK_AB_MERGE_C R35, R50, R35, RZ ;  /* 0x000000233223723e */ /* 0x000fe200048070ff */
[----:B------:R-:W-:Y:S02]  /*bc80*/  HADD2.F32 R14, -RZ, R14.H1_H1 ;  /* 0x3000000eff0e7230 */ /* 0x000fe40000004100 */
[C---:B------:R-:W-:Y:S01]  /*bc90*/  FMUL.FTZ R5, R24.reuse, R11 ;  /* 0x0000000b18057220 */ /* 0x040fe20000410000 */
[----:B------:R-:W-:Y:S01]  /*bca0*/  F2FP.SATFINITE.E4M3.F32.PACK_AB_MERGE_C R39, R39, R48, RZ ;  /* 0x000000302727723e */ /* 0x000fe200048070ff */
[-C--:B------:R-:W-:Y:S01]  /*bcb0*/  FMUL.FTZ R42, R24, R7.reuse ;  /* 0x00000007182a7220 */ /* 0x080fe20000410000 */
[----:B------:R-:W-:Y:S01]  /*bcc0*/  FFMA.FTZ R24, R3, R6, R4 ;  /* 0x0000000603187223 */ /* 0x000fe20000010004 */
[----:B------:R-:W-:Y:S01]  /*bcd0*/  FFMA.FTZ R25, R14, R7, -R5 ;  /* 0x000000070e197223 */ /* 0x000fe20000010805 */
[----:B------:R-:W-:-:S02]  /*bce0*/  HADD2.F32 R6, -RZ, R38.H0_H0 ;  /* 0x20000026ff067230 */ /* 0x000fc40000004100 */
[----:B------:R-:W-:Y:S01]  /*bcf0*/  FFMA.FTZ R27, R14, R11, R42 ;  /* 0x0000000b0e1b7223 */ /* 0x000fe2000001002a */
[--C-:B------:R-:W-:Y:S01]  /*bd00*/  HADD2.F32 R4, -RZ, R21.reuse.H0_H0 ;  /* 0x20000015ff047230 */ /* 0x100fe20000004100 */
[----:B------:R-:W-:Y:S01]  /*bd10*/  F2FP.SATFINITE.E4M3.F32.PACK_AB_MERGE_C R45, R34, R45, RZ ;  /* 0x0000002d222d723e */ /* 0x000fe200048070ff */
        /* <DEDUP_REMOVED lines=29> */
.L_x_1500:
[----:B------:R-:W-:Y:S05]  /*bef0*/  BSYNC B0 ;  /* 0x0000000000007941 */ /* 0x000fea0003800000 */
.L_x_1494:
        /* <DEDUP_REMOVED lines=8> */
.L_x_1491:
[----:B------:R-:W-:-:S06]  /*bf80*/  ULOP3.LUT UR4, UR55, 0x1, URZ, 0xfc, !UPT ;  /* 0x0000000137047892 */ /* 0x000fcc000f8efc3f */
[----:B0-2---:R-:W-:-:S05]  /*bf90*/  IMAD.U32 R0, RZ, RZ, UR4 ;  /* 0x00000004ff007e24 */ /* 0x005fca000f8e00ff */
[----:B------:R-:W-:-:S13]  /*bfa0*/  ISETP.NE.AND P0, PT, R0, 0x3, PT ;  /* 0x000000030000780c */ /* 0x000fda0003f05270 */
[----:B------:R-:W-:Y:S05]  /*bfb0*/  @!P0 BRA `(.L_x_1519) ;  /* 0x0000000000048947 */ /* 0x000fea0003800000 */
[----:B------:R-:W-:Y:S01]  /*bfc0*/  BPT.TRAP 0x1 ;  /* 0x000000040000795c */ /* 0x000fe20000300000 */
.L_x_1519:
[----:B------:R-:W-:Y:S02]  /*bfd0*/  IMAD.U32 R5, RZ, RZ, UR38 ;  /* 0x00000026ff057e24 */ /* 0x000fe4000f8e00ff */
[----:B------:R-:W-:-:S03]  /*bfe0*/  IMAD.U32 R0, RZ, RZ, UR44 ;  /* 0x0000002cff007e24 */ /* 0x000fc6000f8e00ff */
[----:B------:R-:W-:Y:S02]  /*bff0*/  LEA R5, R5, UR39, 0x3 ;  /* 0x0000002705057c11 */ /* 0x000fe4000f8e18ff */
[----:B------:R-:W-:-:S04]  /*c000*/  SHF.L.U32 R0, R0, 0x1f, RZ ;  /* 0x0000001f00007819 */ /* 0x000fc800000006ff */
[----:B------:R0:W1:Y:S01]  /*c010*/  SYNCS.PHASECHK.TRANS64.TRYWAIT P2, [R5+URZ+0x33430], R0 ;  /* 0x03343000050075a7 */ /* 0x000062000804017f */
[----:B------:R-:W-:Y:S05]  /*c020*/  @!P0 BRA `(.L_x_1520) ;  /* 0x0000000000048947 */ /* 0x000fea0003800000 */
[----:B------:R-:W-:Y:S01]  /*c030*/  BPT.TRAP 0x1 ;  /* 0x000000040000795c */ /* 0x000fe20000300000 */
.L_x_1520:
[----:B---3--:R-:W2:Y:S02]  /*c040*/  S2R R3, SR_TID.X ;  /* 0x0000000000037919 */ /* 0x008ea40000002100 */
[----:B--2---:R-:W-:-:S04]  /*c050*/  LOP3.LUT R3, R3, 0x7f, RZ, 0xc0, !PT ;  /* 0x0000007f03037812 */ /* 0x004fc800078ec0ff */
[----:B------:R-:W-:Y:S01]  /*c060*/  ISETP.NE.AND P1, PT, R3, RZ, PT ;  /* 0x000000ff0300720c */ /* 0x000fe20003f25270 */
[----:B-1----:R-:W-:-:S12]  /*c070*/  @P2 BRA `(.L_x_1521) ;  /* 0x0000000000082947 */ /* 0x002fd80003800000 */
[----:B------:R-:W1:Y:S02]  /*c080*/  SYNCS.PHASECHK.TRANS64.TRYWAIT P2, [R5+URZ+0x33430], R0 ;  /* 0x03343000050075a7 */ /* 0x000e64000804017f */
[----:B-1----:R-:W-:Y:S05]  /*c090*/  @!P2 BRA `(.L_x_1522) ;  /* 0x000001cc0004a947 */ /* 0x002fea0003800000 */
.L_x_1521:
[----:B------:R-:W-:Y:S05]  /*c0a0*/  WARPSYNC.ALL ;  /* 0x0000000000007948 */ /* 0x000fea0003800000 */
[----:B------:R-:W-:Y:S01]  /*c0b0*/  UIADD3 UR4, UR39, 0x24200, URZ ;  /* 0x0002420027047890 */ /* 0x000fe2000fffe03f */
[----:B------:R-:W-:Y:S01]  /*c0c0*/  WARPGROUP.ARRIVE ;  /* 0x00000000000079c5 */ /* 0x000fe20000000000 */
[----:B------:R-:W-:Y:S01]  /*c0d0*/  ULOP3.LUT UR6, UR37, 0x10000, URZ, 0xfc, !UPT ;  /* 0x0001000025067892 */ /* 0x000fe2000f8efc3f */
[----:B------:R-:W-:Y:S01]  /*c0e0*/  VIADD R3, R22, UR45 ;  /* 0x0000002d16037c36 */ /* 0x000fe20008000000 */
[----:B------:R-:W-:Y:S01]  /*c0f0*/  USHF.R.U32.HI UR4, URZ, 0x4, UR4 ;  /* 0x000000043f047899 */ /* 0x000fe20008011604 */
[----:B------:R-:W-:Y:S01]  /*c100*/  UMOV UR29, 0x80000020 ;  /* 0x80000020001d7882 */ /* 0x000fe20000000000 */
[----:B------:R-:W-:-:S02]  /*c110*/  UMOV UR31, 0x80000020 ;  /* 0x80000020001f7882 */ /* 0x000fc40000000000 */
[----:B------:R-:W-:Y:S01]  /*c120*/  ULOP3.LUT UR4, UR4, 0x3fff, URZ, 0xc0, !UPT ;  /* 0x00003fff04047892 */ /* 0x000fe2000f8ec03f */
[----:B------:R-:W-:Y:S01]  /*c130*/  UMOV UR28, UR6 ;  /* 0x00000006001c7c82 */ /* 0x000fe20008000000 */
[----:B------:R-:W-:Y:S02]  /*c140*/  UMOV UR9, UR29 ;  /* 0x0000001d00097c82 */ /* 0x000fe40008000000 */
[----:B------:R-:W-:Y:S01]  /*c150*/  ULOP3.LUT UR4, UR4, 0x10000, URZ, 0xfc, !UPT ;  /* 0x0001000004047892 */ /* 0x000fe2000f8efc3f */
[----:B------:R-:W-:Y:S01]  /*c160*/  UMOV UR8, UR28 ;  /* 0x0000001c00087c82 */ /* 0x000fe20008000000 */
[----:B------:R-:W-:Y:S02]  /*c170*/  UMOV UR11, 0x80000020 ;  /* 0x80000020000b7882 */ /* 0x000fe40000000000 */
        /* <DEDUP_REMOVED lines=8> */
[----:B------:R-:W-:Y:S02]  /*c200*/  UIADD3 UR14, UR5, 0x280, URZ ;  /* 0x00000280050e7890 */ /* 0x000fe4000fffe03f */
[----:B------:R-:W-:Y:S02]  /*c210*/  UIADD3 UR16, UR6, 0x202, URZ ;  /* 0x0000020206107890 */ /* 0x000fe4000fffe03f */
[----:B------:R-:W-:Y:S01]  /*c220*/  UIADD3 UR18, UR5, 0x282, URZ ;  /* 0x0000028205127890 */ /* 0x000fe2000fffe03f */
[----:B------:R-:W-:Y:S01]  /*c230*/  UMOV UR17, 0x80000020 ;  /* 0x8000002000117882 */ /* 0x000fe20000000000 */
[----:B------:R-:W-:Y:S01]  /*c240*/  UMOV UR19, 0x80000020 ;  /* 0x8000002000137882 */ /* 0x000fe20000000000 */
[----:B------:R-:W-:-:S02]  /*c250*/  UIADD3 UR20, UR6, 0x400, URZ ;  /* 0x0000040006147890 */ /* 0x000fc4000fffe03f */
[----:B------:R-:W-:Y:S01]  /*c260*/  UIADD3 UR22, UR5, 0x500, URZ ;  /* 0x0000050005167890 */ /* 0x000fe2000fffe03f */
[----:B------:R-:W-:Y:S01]  /*c270*/  UMOV UR21, 0x80000020 ;  /* 0x8000002000157882 */ /* 0x000fe20000000000 */
[----:B------:R-:W-:Y:S01]  /*c280*/  UMOV UR23, 0x80000020 ;  /* 0x8000002000177882 */ /* 0x000fe20000000000 */
[----:B------:R-:W-:Y:S02]  /*c290*/  UIADD3 UR24, UR6, 0x402, URZ ;  /* 0x0000040206187890 */ /* 0x000fe4000fffe03f */
[----:B------:R-:W-:Y:S01]  /*c2a0*/  UIADD3 UR26, UR5, 0x502, URZ ;  /* 0x00000502051a7890 */ /* 0x000fe2000fffe03f */
[----:B------:R-:W-:Y:S01]  /*c2b0*/  UMOV UR25, 0x80000020 ;  /* 0x8000002000197882 */ /* 0x000fe20000000000 */
[----:B------:R-:W-:Y:S01]  /*c2c0*/  UMOV UR27, 0x80000020 ;  /* 0x80000020001b7882 */ /* 0x000fe20000000000 */
[----:B------:R-:W-:Y:S01]  /*c2d0*/  ULDC UR59, c[0x0][0x9dc] ;  /* 0x00027700003b7ab9 */ /* 0x000fe20000000800 */
[----:B------:R-:W-:Y:S02]  /*c2e0*/  WARPGROUP.DEPBAR.LE gsb0, 0x0 ;  /* 0x00008000000079c5 */ /* 0x000fe40000010000 */
[----:B------:R-:W-:-:S06]  /*c2f0*/  WARPGROUP.ARRIVE ;  /* 0x00000000000079c5 */ /* 0x000fcc0000000000 */
[----:B------:R-:W-:Y:S01]  /*c300*/  QGMMA.64x32x32.F32.E4M3.E4M3 R72, gdesc[UR8], RZ, !UPT, gsb0 ;  /* 0x00600000084879f3 */ /* 0x000fe2000c0008ff */
[----:B------:R-:W-:Y:S01]  /*c310*/  UMOV UR8, UR28 ;  /* 0x0000001c00087c82 */ /* 0x000fe20008000000 */
[----:B------:R-:W-:Y:S01]  /*c320*/  UMOV UR9, UR29 ;  /* 0x0000001d00097c82 */ /* 0x000fe20008000000 */
[----:B------:R-:W-:Y:S01]  /*c330*/  UMOV UR10, UR7 ;  /* 0x00000007000a7c82 */ /* 0x000fe20008000000 */
[----:B------:R-:W-:Y:S01]  /*c340*/  UMOV UR11, 0x80000020 ;  /* 0x80000020000b7882 */ /* 0x000fe20000000000 */
[----:B------:R-:W-:Y:S01]  /*c350*/  UIADD3 UR7, UR5, 0x200, URZ ;  /* 0x0000020005077890 */ /* 0x000fe2000fffe03f */
        /* <DEDUP_REMOVED lines=9> */
[----:B-----5:R-:W-:-:S06]  /*c3f0*/  WARPGROUP.ARRIVE ;  /* 0x00000000000079c5 */ /* 0x020fcc0000000000 */
        /* <DEDUP_REMOVED lines=9> */
[----:B------:R-:W-:Y:S02]  /*c490*/  UIADD3 UR8, UR6, 0x2, URZ ;  /* 0x0000000206087890 */ /* 0x000fe4000fffe03f */
[----:B------:R-:W-:Y:S01]  /*c4a0*/  UIADD3 UR10, UR5, 0x2, URZ ;  /* 0x00000002050a7890 */ /* 0x000fe2000fffe03f */
[----:B------:R-:W-:Y:S01]  /*c4b0*/  UMOV UR9, 0x80000020 ;  /* 0x8000002000097882 */ /* 0x000fe20000000000 */
        /* <DEDUP_REMOVED lines=107> */
[----:B------:R-:W-:Y:S02]  /*cb70*/  ULDC UR10, c[0x0][0x448] ;  /* 0x00011200000a7ab9 */ /* 0x000fe40000000800 */
[----:B------:R-:W-:-:S06]  /*cb80*/  UISETP.NE.AND UP0, UPT, UR10, 0x1, UPT ;  /* 0x000000010a00788c */ /* 0x000fcc000bf05270 */
[----:B------:R-:W-:Y:S02]  /*cb90*/  PLOP3.LUT P2, PT, PT, PT, UP0, 0x80, 0x0 ;  /* 0x000000000000781c */ /* 0x000fe40003f4f008 */
[----:B------:R-:W-:Y:S01]  /*cba0*/  PLOP3.LUT P3, PT, PT, PT, UP0, 0x80, 0x0 ;  /* 0x000000000000781c */ /* 0x000fe20003f6f008 */
        /* <DEDUP_REMOVED lines=20> */
[----:B------:R-:W-:Y:S02]  /*ccf0*/  ULDC.64 UR6, c[0x0][0x9e0] ;  /* 0x0002780000067ab9 */ /* 0x000fe40000000a00 */
[----:B------:R-:W-:Y:S01]  /*cd00*/  UISETP.GE.AND UP1, UPT, UR7, 0x1, UPT ;  /* 0x000000010700788c */ /* 0x000fe2000bf26270 */
[----:B------:R-:W-:Y:S02]  /*cd10*/  WARPGROUP.DEPBAR.LE gsb0, 0x0 ;  /* 0x00008000000079c5 */ /* 0x000fe40000010000 */
[----:B------:R-:W-:-:S06]  /*cd20*/  WARPGROUP.ARRIVE ;  /* 0x00000000000079c5 */ /* 0x000fcc0000000000 */
[----:B------:R-:W-:Y:S01]  /*cd30*/  QGMMA.64x32x32.F32.E4M3.E4M3 R40, gdesc[UR24], R40, gsb0 ;  /* 0x00600000182879f3 */ /* 0x000fe20008000828 */
[----:B------:R-:W-:Y:S01]  /*cd40*/  UMOV UR26, UR5 ;  /* 0x00000005001a7c82 */ /* 0x000fe20008000000 */
[----:B------:R-:W-:Y:S01]  /*cd50*/  UMOV UR27, 0x80000020 ;  /* 0x80000020001b7882 */ /* 0x000fe20000000000 */
[----:B------:R-:W-:Y:S02]  /*cd60*/  @UP0 ULDC UR5, c[0x0][0x44c] ;  /* 0x0001130000050ab9 */ /* 0x000fe40000000800 */
[----:B01----:R-:W-:Y:S01]  /*cd70*/  @P2 IMAD.HI.U32 R0, R3, UR5, RZ ;  /* 0x0000000503002c27 */ /* 0x003fe2000f8e00ff */
[----:B------:R-:W-:Y:S01]  /*cd80*/  @UP0 ULDC UR5, c[0x0][0x450] ;  /* 0x0001140000050ab9 */ /* 0x000fe20000000800 */
[----:B------:R-:W-:-:S03]  /*cd90*/  PLOP3.LUT P2, PT, PT, PT, UP1, 0x40, 0x0 ;  /* 0x000000000000781c */ /* 0x000fc60003f4e818 */
[----:B------:R-:W-:Y:S01]  /*cda0*/  @P3 SHF.R.U32.HI R3, RZ, UR5, R0 ;  /* 0x00000005ff033c19 */ /* 0x000fe20008011600 */
[----:B------:R-:W-:Y:S01]  /*cdb0*/  @!P1 VIADD R0, R5, 0x33440 ;  /* 0x0003344005009836 */ /* 0x000fe20000000000 */
[----:B------:R-:W-:Y:S01]  /*cdc0*/  ULOP3.LUT UR5, URZ, UR59, URZ, 0x33, !UPT ;  /* 0x0000003b3f057292 */ /* 0x000fe2000f8e333f */
[----:B------:R-:W-:Y:S02]  /*cdd0*/  IMAD.MOV.U32 R5, RZ, RZ, -0xa0 ;  /* 0xffffff60ff057424 */ /* 0x000fe400078e00ff */
[----:B------:R-:W0:Y:S01]  /*cde0*/  SHFL.IDX PT, R11, R3, RZ, 0x1c1f ;  /* 0x001c1fff030b7589 */ /* 0x000e2200000e0000 */
[----:B------:R-:W-:Y:S01]  /*cdf0*/  @!P1 PRMT R0, RZ, 0x654, R0 ;  /* 0x00000654ff009816 */ /* 0x000fe20000000000 */
[----:B------:R-:W-:-:S04]  /*ce00*/  IMAD R4, R106, R5, 0xa1 ;  /* 0x000000a16a047424 */ /* 0x000fc800078e0205 */
[----:B------:R-:W-:Y:S02]  /*ce10*/  IMAD R5, R23, -0x2, R4 ;  /* 0xfffffffe17057824 */ /* 0x000fe400078e0204 */
        /* <DEDUP_REMOVED lines=28> */
.L_x_1525:
[----:B------:R-:W-:-:S06]  /*cfe0*/  UISETP.NE.AND UP2, UPT, UR7, 0x1, UPT ;  /* 0x000000010700788c */ /* 0x000fcc000bf45270 */
[----:B------:R-:W-:-:S05]  /*cff0*/  PLOP3.LUT P2, PT, PT, PT, UP2, 0x80, 0x0 ;  /* 0x000000000000781c */ /* 0x000fca0003f4f028 */
[----:B------:R-:W-:-:S08]  /*d000*/  @UP2 ULDC.64 UR10, c[0x0][0x9e8] ;  /* 0x00027a00000a2ab9 */ /* 0x000fd00000000a00 */
[----:B------:R-:W-:-:S05]  /*d010*/  @P2 IMAD.HI.U32 R11, R5, UR10, RZ ;  /* 0x0000000a050b2c27 */ /* 0x000fca000f8e00ff */
[----:B------:R-:W-:-:S07]  /*d020*/  @P2 SHF.R.U32.HI R5, RZ, UR11, R11 ;  /* 0x0000000bff052c19 */ /* 0x000fce000801160b */
.L_x_1526:
[----:B------:R-:W-:Y:S05]  /*d030*/  BSYNC B0 ;  /* 0x0000000000007941 */ /* 0x000fea0003800000 */
.L_x_1524:
[----:B------:R-:W-:-:S05]  /*d040*/  IMAD R5, R5, UR7, R10 ;  /* 0x0000000705057c24 */ /* 0x000fca000f8e020a */
[----:B------:R-:W-:Y:S02]  /*d050*/  VIMNMX R4, R4, R5, !PT ;  /* 0x0000000504047248 */ /* 0x000fe40007fe0100 */
[----:B------:R-:W-:-:S07]  /*d060*/  VIADDMNMX R0, R5, UR7, R0, PT ;  /* 0x0000000705007c46 */ /* 0x000fce000b800100 */
.L_x_1523:
[C---:B------:R-:W-:Y:S01]  /*d070*/  ISETP.GE.AND P2, PT, R9.reuse, 0x9, PT ;  /* 0x000000090900780c */ /* 0x040fe20003f46270 */
[----:B------:R-:W0:Y:S01]  /*d080*/  SHFL.IDX PT, R3, R3, 0x1, 0x1c1f ;  /* 0x003c1f0003037f89 */ /* 0x000e2200000e0000 */
[----:B------:R-:W-:Y:S02]  /*d090*/  ISETP.GE.AND P3, PT, R9, 0x2, PT ;  /* 0x000000020900780c */ /* 0x000fe40003f66270 */
[----:B------:R-:W-:Y:S02]  /*d0a0*/  P2R R13, PR, RZ, 0x4 ;  /* 0x00000004ff0d7803 */ /* 0x000fe40000000000 */
[----:B------:R-:W-:Y:S02]  /*d0b0*/  ISETP.GT.AND P2, PT, R4, 0x8, !P2 ;  /* 0x000000080400780c */ /* 0x000fe40005744270 */
[----:B------:R-:W-:Y:S02]  /*d0c0*/  P2R R12, PR, RZ, 0x8 ;  /* 0x00000008ff0c7803 */ /* 0x000fe40000000000 */
[----:B------:R-:W-:-:S02]  /*d0d0*/  ISETP.LT.OR P2, PT, R0, 0x9, P2 ;  /* 0x000000090000780c */ /* 0x000fc40001741670 */
[----:B------:R-:W-:Y:S02]  /*d0e0*/  ISETP.GT.AND P3, PT, R4, 0x1, !P3 ;  /* 0x000000010400780c */ /* 0x000fe40005f64270 */
[----:B------:R-:W-:Y:S02]  /*d0f0*/  ISETP.GE.AND P4, PT, R9, 0xa, PT ;  /* 0x0000000a0900780c */ /* 0x000fe40003f86270 */
[----:B------:R-:W-:Y:S02]  /*d100*/  FSEL R92, R92, -INF , !P2 ;  /* 0xff8000005c5c7808 */ /* 0x000fe40005000000 */
[----:B------:R-:W-:Y:S02]  /*d110*/  ISETP.LT.OR P3, PT, R0, 0x2, P3 ;  /* 0x000000020000780c */ /* 0x000fe40001f61670 */
[----:B------:R-:W-:Y:S02]  /*d120*/  ISETP.GT.AND P2, PT, R4, 0x9, !P4 ;  /* 0x000000090400780c */ /* 0x000fe40006744270 */
[----:B------:R-:W-:-:S02]  /*d130*/  FSEL R89, R89, -INF , !P3 ;  /* 0xff80000059597808 */ /* 0x000fc40005800000 */
[----:B------:R-:W-:Y:S02]  /*d140*/  ISETP.LT.OR P2, PT, R0, 0xa, P2 ;  /* 0x0000000a0000780c */ /* 0x000fe40001741670 */
[----:B------:R-:W-:Y:S02]  /*d150*/  ISETP.GE.AND P3, PT, R9, 0x11, PT ;  /* 0x000000110900780c */ /* 0x000fe40003f66270 */
[----:B------:R-:W-:Y:S02]  /*d160*/  FSEL R93, R93, -INF , !P2 ;  /* 0xff8000005d5d7808 */ /* 0x000fe40005000000 */
[----:B------:R-:W-:Y:S02]  /*d170*/  ISETP.GT.AND P2, PT, R4, 0x10, !P3 ;  /* 0x000000100400780c */ /* 0x000fe40005f44270 */
[----:B------:R-:W-:Y:S02]  /*d180*/  P2R R15, PR, RZ, 0x8 ;  /* 0x00000008ff0f7803 */ /* 0x000fe40000000000 */
        /* <DEDUP_REMOVED lines=16> */
[----:B----4-:R-:W-:Y:S02]  /*d290*/  P2R R14, PR, RZ, 0x10 ;  /* 0x00000010ff0e7803 */ /* 0x010fe40000000000 */
[----:B------:R-:W-:Y:S02]  /*d2a0*/  FSEL R101, R101, -INF , !P2 ;  /* 0xff80000065657808 */ /* 0x000fe40005000000 */
[----:B------:R-:W-:-:S02]  /*d2b0*/  ISETP.GE.AND P2, PT, R9, 0x21, PT ;  /* 0x000000210900780c */ /* 0x000fc40003f46270 */
[----:B------:R-:W-:Y:S02]  /*d2c0*/  ISETP.GE.AND P4, PT, R9, 0x22, PT ;  /* 0x000000220900780c */ /* 0x000fe40003f86270 */
[----:B------:R-:W-:Y:S02]  /*d2d0*/  ISETP.GT.AND P3, PT, R4, 0x20, !P2 ;  /* 0x000000200400780c */ /* 0x000fe40005764270 */
[----:B------:R-:W-:Y:S02]  /*d2e0*/  P2R R105, PR, RZ, 0x10 ;  /* 0x00000010ff697803 */ /* 0x000fe40000000000 */
        /* <DEDUP_REMOVED lines=174> */
.L_x_1529:
[----:B------:R-:W-:-:S06]  /*ddd0*/  UISETP.NE.AND UP2, UPT, UR7, 0x1, UPT ;  /* 0x000000010700788c */ /* 0x000fcc000bf45270 */
[----:B------:R-:W-:-:S05]  /*dde0*/  PLOP3.LUT P6, PT, PT, PT, UP2, 0x80, 0x0 ;  /* 0x000000000000781c */ /* 0x000fca0003fcf028 */
[----:B------:R-:W-:-:S08]  /*ddf0*/  @UP2 ULDC.64 UR10, c[0x0][0x9e8] ;  /* 0x00027a00000a2ab9 */ /* 0x000fd00000000a00 */
[----:B------:R-:W-:Y:S01]  /*de00*/  @P6 IMAD.HI.U32 R6, R3, UR10, RZ ;  /* 0x0000000a03066c27 */ /* 0x000fe2000f8e00ff */
[----:B------:R-:W-:-:S13]  /*de10*/  PLOP3.LUT P6, PT, PT, PT, UP2, 0x80, 0x0 ;  /* 0x000000000000781c */ /* 0x000fda0003fcf028 */
[----:B------:R-:W-:-:S07]  /*de20*/  @P6 SHF.R.U32.HI R3, RZ, UR11, R6 ;  /* 0x0000000bff036c19 */ /* 0x000fce0008011606 */
.L_x_1530:
[----:B------:R-:W-:Y:S05]  /*de30*/  BSYNC B0 ;  /* 0x0000000000007941 */ /* 0x000fea0003800000 */
.L_x_1528:
[----:B------:R-:W-:-:S05]  /*de40*/  IMAD R3, R3, UR7, R10 ;  /* 0x0000000703037c24 */ /* 0x000fca000f8e020a */
[----:B------:R-:W-:Y:S02]  /*de50*/  VIMNMX R4, R4, R3, !PT ;  /* 0x0000000304047248 */ /* 0x000fe40007fe0100 */
[----:B------:R-:W-:-:S07]  /*de60*/  VIADDMNMX R0, R3, UR7, R0, PT ;  /* 0x0000000703007c46 */ /* 0x000fce000b800100 */
.L_x_1527:
[----:B------:R-:W-:Y:S01]  /*de70*/  ISETP.GT.AND P2, PT, R4, 0x20, !P2 ;  /* 0x000000200400780c */ /* 0x000fe20005744270 */
[----:B------:R-:W-:Y:S01]  /*de80*/  IMAD.U32 R88, RZ, RZ, UR36 ;  /* 0x00000024ff587e24 */ /* 0x000fe2000f8e00ff */
[----:B------:R-:W-:Y:S01]  /*de90*/  ISETP.NE.AND P6, PT, R105, RZ, PT ;  /* 0x000000ff6900720c */ /* 0x000fe20003fc5270 */
[----:B------:R-:W-:Y:S01]  /*dea0*/  @UP0 ULDC UR10, c[0x0][0x44c] ;  /* 0x00011300000a0ab9 */ /* 0x000fe20000000800 */
[----:B------:R-:W-:Y:S01]  /*deb0*/  ISETP.LT.OR P2, PT, R0, 0x21, P2 ;  /* 0x000000210000780c */ /* 0x000fe20001741670 */
[----:B------:R-:W-:Y:S01]  /*dec0*/  UIMAD.WIDE.U32 UR10, UR45, UR10, URZ ;  /* 0x0000000a2d0a72a5 */ /* 0x000fe2000f8e003f */
[----:B------:R-:W-:Y:S01]  /*ded0*/  FMNMX.FTZ R3, R5, R89, !PT ;  /* 0x0000005905037209 */ /* 0x000fe20007810000 */
[----:B------:R-:W-:Y:S01]  /*dee0*/  @UP0 ULDC UR15, c[0x0][0x450] ;  /* 0x00011400000f0ab9 */ /* 0x000fe20000000800 */
[----:B------:R-:W-:Y:S01]  /*def0*/  FSEL R74, R74, -INF , !P2 ;  /* 0xff8000004a4a7808 */ /* 0x000fe20005000000 */
[----:B------:R-:W-:Y:S01]  /*df00*/  UMOV UR5, UR45 ;  /* 0x0000002d00057c82 */ /* 0x000fe20008000000 */
[----:B------:R-:W-:Y:S01]  /*df10*/  ISETP.GT.AND P2, PT, R4, 0x21, !P6 ;  /* 0x000000210400780c */ /* 0x000fe20007744270 */
[----:B------:R-:W-:Y:S01]  /*df20*/  @UP0 USHF.R.U32.HI UR5, URZ, UR15, UR11 ;  /* 0x0000000f3f050299 */ /* 0x000fe2000801160b */
[----:B------:R-:W-:-:S02]  /*df30*/  ISETP.NE.AND P6, PT, R117, RZ, PT ;  /* 0x000000ff7500720c */ /* 0x000fc40003fc5270 */
        /* <DEDUP_REMOVED lines=73> */
[----:B------:R-:W-:Y:S02]  /*e3d0*/  ISETP.GT.AND P2, PT, R4, 0x50, !P6 ;  /* 0x000000500400780c */ /* 0x000fe40007744270 */
[----:B------:R-:W-:Y:S02]  /*e3e0*/  ISETP.NE.AND P6, PT, R128, RZ, PT ;  /* 0x000000ff8000720c */ /* 0x000fe40003fc5270 */
        /* <DEDUP_REMOVED lines=17> */
[----:B------:R-:W-:Y:S01]  /*e500*/  ISETP.NE.AND P2, PT, R120, RZ, PT ;  /* 0x000000ff7800720c */ /* 0x000fe20003f45270 */
[----:B------:R-:W0:Y:S01]  /*e510*/  SHFL.BFLY PT, R3, R6, 0x2, 0x1f ;  /* 0x0c401f0006037f89 */ /* 0x000e2200000e0000 */
[C---:B------:R-:W-:Y:S02]  /*e520*/  ISETP.GT.AND P3, PT, R4.reuse, 0x90, !P3 ;  /* 0x000000900400780c */ /* 0x040fe40005f64270 */
[C---:B------:R-:W-:Y:S02]  /*e530*/  ISETP.GT.AND P2, PT, R4.reuse, 0x59, !P2 ;  /* 0x000000590400780c */ /* 0x040fe40005744270 */
[----:B------:R-:W-:-:S02]  /*e540*/  ISETP.GT.AND P4, PT, R4, 0x91, !P4 ;  /* 0x000000910400780c */ /* 0x000fc40006784270 */
[----:B------:R-:W-:Y:S02]  /*e550*/  ISETP.LT.OR P2, PT, R0, 0x5a, P2 ;  /* 0x0000005a0000780c */ /* 0x000fe40001741670 */
[----:B------:R-:W-:Y:S02]  /*e560*/  ISETP.GT.AND P5, PT, R4, 0x98, !P5 ;  /* 0x000000980400780c */ /* 0x000fe40006fa4270 */
[----:B------:R-:W-:Y:S02]  /*e570*/  FSEL R71, R71, -INF , !P2 ;  /* 0xff80000047477808 */ /* 0x000fe40005000000 */
[----:B------:R-:W-:Y:S02]  /*e580*/  ISETP.NE.AND P2, PT, R121, RZ, PT ;  /* 0x000000ff7900720c */ /* 0x000fe40003f45270 */
[----:B------:R-:W-:Y:S02]  /*e590*/  ISETP.LT.OR P3, PT, R0, 0x91, P3 ;  /* 0x000000910000780c */ /* 0x000fe40001f61670 */
[----:B------:R-:W-:-:S02]  /*e5a0*/  ISETP.GT.AND P2, PT, R4, 0x60, !P2 ;  /* 0x000000600400780c */ /* 0x000fc40005744270 */
[C---:B------:R-:W-:Y:S02]  /*e5b0*/  ISETP.LT.OR P4, PT, R0.reuse, 0x92, P4 ;  /* 0x000000920000780c */ /* 0x040fe40002781670 */
[----:B------:R-:W-:Y:S02]  /*e5c0*/  ISETP.LT.OR P2, PT, R0, 0x61, P2 ;  /* 0x000000610000780c */ /* 0x000fe40001741670 */
[----:B------:R-:W-:Y:S02]  /*e5d0*/  FSEL R34, R34, -INF , !P3 ;  /* 0xff80000022227808 */ /* 0x000fe40005800000 */
[----:B------:R-:W-:Y:S02]  /*e5e0*/  FSEL R42, R42, -INF , !P2 ;  /* 0xff8000002a2a7808 */ /* 0x000fe40005000000 */
[----:B------:R-:W-:Y:S02]  /*e5f0*/  ISETP.NE.AND P2, PT, R122, RZ, PT ;  /* 0x000000ff7a00720c */ /* 0x000fe40003f45270 */
[----:B0-----:R-:W-:-:S02]  /*e600*/  FMNMX.FTZ R7, R6, R3, !PT ;  /* 0x0000000306077209 */ /* 0x001fc40007810000 */
[----:B------:R-:W-:Y:S02]  /*e610*/  ISETP.GT.AND P2, PT, R4, 0x61, !P2 ;  /* 0x000000610400780c */ /* 0x000fe40005744270 */
[C---:B------:R-:W-:Y:S01]  /*e620*/  ISETP.LT.OR P5, PT, R0.reuse, 0x99, P5 ;  /* 0x000000990000780c */ /* 0x040fe20002fa1670 */
[----:B------:R-:W0:Y:S01]  /*e630*/  SHFL.BFLY PT, R8, R7, 0x1, 0x1f ;  /* 0x0c201f0007087f89 */ /* 0x000e2200000e0000 */
[----:B------:R-:W-:Y:S02]  /*e640*/  ISETP.LT.OR P2, PT, R0, 0x62, P2 ;  /* 0x000000620000780c */ /* 0x000fe40001741670 */
[----:B------:R-:W-:Y:S02]  /*e650*/  FSEL R35, R35, -INF , !P4 ;  /* 0xff80000023237808 */ /* 0x000fe40006000000 */
[----:B------:R-:W-:Y:S02]  /*e660*/  FSEL R43, R43, -INF , !P2 ;  /* 0xff8000002b2b7808 */ /* 0x000fe40005000000 */
[----:B------:R-:W-:-:S02]  /*e670*/  ISETP.NE.AND P2, PT, R123, RZ, PT ;  /* 0x000000ff7b00720c */ /* 0x000fc40003f45270 */
[----:B------:R-:W-:Y:S02]  /*e680*/  FSEL R38, R38, -INF , !P5 ;  /* 0xff80000026267808 */ /* 0x000fe40006800000 */
[----:B------:R-:W-:Y:S02]  /*e690*/  ISETP.GT.AND P2, PT, R4, 0x68, !P2 ;  /* 0x000000680400780c */ /* 0x000fe40005744270 */
[----:B------:R-:W-:Y:S02]  /*e6a0*/  R2UR UR14, R104 ;  /* 0x00000000680e72ca */ /* 0x000fe400000e0000 */
[----:B------:R-:W-:-:S04]  /*e6b0*/  ISETP.LT.OR P2, PT, R0, 0x69, P2 ;  /* 0x000000690000780c */ /* 0x000fc80001741670 */
[----:B------:R-:W-:Y:S02]  /*e6c0*/  FSEL R46, R46, -INF , !P2 ;  /* 0xff8000002e2e7808 */ /* 0x000fe40005000000 */
[----:B------:R-:W-:Y:S02]  /*e6d0*/  ISETP.NE.AND P2, PT, R124, RZ, PT ;  /* 0x000000ff7c00720c */ /* 0x000fe40003f45270 */
[----:B0-----:R-:W-:Y:S02]  /*e6e0*/  FMNMX.FTZ R3, R7, R8, !PT ;  /* 0x0000000807037209 */ /* 0x001fe40007810000 */
[----:B------:R-:W-:Y:S01]  /*e6f0*/  ISETP.GT.AND P2, PT, R4, 0x69, !P2 ;  /* 0x000000690400780c */ /* 0x000fe20005744270 */
[----:B------:R-:W-:Y:S02]  /*e700*/  UIADD3 UR10, UR14, UR5, URZ ;  /* 0x000000050e0a7290 */ /* 0x000fe4000fffe03f */
[----:B------:R-:W-:-:S01]  /*e710*/  FFMA.FTZ R88, R3, R88, -8 ;  /* 0xc100000003587423 */ /* 0x000fc20000010058 */
[----:B------:R-:W-:Y:S01]  /*e720*/  ISETP.LT.OR P2, PT, R0, 0x6a, P2 ;  /* 0x0000006a0000780c */ /* 0x000fe20001741670 */
[----:B------:R-:W-:-:S03]  /*e730*/  UIADD3 UR6, UR10, UR6, URZ ;  /* 0x000000060a067290 */ /* 0x000fc6000fffe03f */
        /* <DEDUP_REMOVED lines=13> */
[----:B------:R-:W-:Y:S02]  /*e810*/  ISETP.GT.AND P2, PT, R4, 0x79, !P6 ;  /* 0x000000790400780c */ /* 0x000fe40007744270 */
[----:B------:R-:W-:Y:S02]  /*e820*/  ISETP.NE.AND P6, PT, R131, RZ, PT ;  /* 0x000000ff8300720c */ /* 0x000fe40003fc5270 */
        /* <DEDUP_REMOVED lines=48> */
[----:B------:R-:W-:Y:S02]  /*eb30*/  ISETP.GT.AND P2, PT, R4, 0x88, !P6 ;  /* 0x000000880400780c */ /* 0x000fe40007744270 */
[----:B------:R-:W-:Y:S02]  /*eb40*/  FMNMX.FTZ R17, R103, R20, !PT ;  /* 0x0000001467117209 */ /* 0x000fe40007810000 */
[----:B------:R-:W-:-:S02]  /*eb50*/  ISETP.LT.OR P2, PT, R0, 0x89, P2 ;  /* 0x000000890000780c */ /* 0x000fc40001741670 */
[----:B------:R-:W-:Y:S02]  /*eb60*/  ISETP.NE.AND P6, PT, R132, RZ, PT ;  /* 0x000000ff8400720c */ /* 0x000fe40003fc5270 */
[----:B------:R-:W-:Y:S02]  /*eb70*/  FSEL R30, R30, -INF , !P2 ;  /* 0xff8000001e1e7808 */ /* 0x000fe40005000000 */
[----:B------:R-:W-:-:S04]  /*eb80*/  FSETP.NEU.FTZ.AND P2, PT, R3, -INF , PT ;  /* 0xff8000000300780b */ /* 0x000fc80003f5d000 */
[----:B------:R-:W-:Y:S02]  /*eb90*/  FSEL R88, R88, RZ, P2 ;  /* 0x000000ff58587208 */ /* 0x000fe40001000000 */
[----:B------:R-:W-:Y:S02]  /*eba0*/  ISETP.GT.AND P2, PT, R4, 0x89, !P6 ;  /* 0x000000890400780c */ /* 0x000fe40007744270 */
[----:B------:R-:W-:Y:S01]  /*ebb0*/  ISETP.NE.AND P6, PT, R9, RZ, PT ;  /* 0x000000ff0900720c */ /* 0x000fe20003fc5270 */
[----:B------:R-:W-:-:S01]  /*ebc0*/  FFMA.FTZ R72, R72, UR36, -R88 ;  /* 0x0000002448487c23 */ /* 0x000fc20008010858 */
[--C-:B------:R-:W-:Y:S01]  /*ebd0*/  FFMA.FTZ R76, R76, UR36, -R88.reuse ;  /* 0x000000244c4c7c23 */ /* 0x100fe20008010858 */
[----:B------:R-:W-:-:S01]  /*ebe0*/  FFMA.FTZ R14, R73, UR36, -R88 ;  /* 0x00000024490e7c23 */ /* 0x000fc20008010858 */
[--C-:B------:R-:W-:Y:S01]  /*ebf0*/  FFMA.FTZ R80, R80, UR36, -R88.reuse ;  /* 0x0000002450507c23 */ /* 0x100fe20008010858 */
[----:B------:R0:W-:Y:S01]  /*ec00*/  MUFU.EX2 R13, R72 ;  /* 0x00000048000d7308 */ /* 0x0001e20000000800 */
[----:B------:R-:W-:-:S01]  /*ec10*/  FFMA.FTZ R20, R77, UR36, -R88 ;  /* 0x000000244d147c23 */ /* 0x000fc20008010858 */
[--C-:B------:R-:W-:Y:S01]  /*ec20*/  FFMA.FTZ R77, R61, UR36, -R88.reuse ;  /* 0x000000243d4d7c23 */ /* 0x100fe20008010858 */
[----:B------:R-:W-:Y:S01]  /*ec30*/  ISETP.LT.OR P2, PT, R0, 0x8a, P2 ;  /* 0x0000008a0000780c */ /* 0x000fe20001741670 */
[--C-:B------:R-:W-:Y:S01]  /*ec40*/  FFMA.FTZ R5, R5, UR36, -R88.reuse ;  /* 0x0000002405057c23 */ /* 0x100fe20008010858 */
[----:B------:R-:W-:-:S01]  /*ec50*/  FFMA.FTZ R6, R89, UR36, -R88 ;  /* 0x0000002459067c23 */ /* 0x000fc20008010858 */
[--C-:B------:R-:W-:Y:S01]  /*ec60*/  FFMA.FTZ R7, R92, UR36, -R88.reuse ;  /* 0x000000245c077c23 */ /* 0x100fe20008010858 */
[----:B------:R-:W-:Y:S01]  /*ec70*/  FSEL R31, R31, -INF , !P2 ;  /* 0xff8000001f1f7808 */ /* 0x000fe20005000000 */
[----:B------:R1:W-:Y:S01]  /*ec80*/  MUFU.EX2 R15, R76 ;  /* 0x0000004c000f7308 */ /* 0x0003e20000000800 */
[----:B0-----:R-:W-:Y:S01]  /*ec90*/  FMNMX.FTZ R72, R74, R17, !PT ;  /* 0x000000114a487209 */ /* 0x001fe20007810000 */
        /* <DEDUP_REMOVED lines=15> */
[----:B-1----:R-:W-:Y:S01]  /*ed90*/  FMNMX.FTZ R76, R82, R21, !PT ;  /* 0x00000015524c7209 */ /* 0x002fe20007810000 */
[--C-:B------:R-:W-:Y:S01]  /*eda0*/  FFMA.FTZ R84, R84, UR36, -R88.reuse ;  /* 0x0000002454547c23 */ /* 0x100fe20008010858 */
[----:B------:R-:W-:-:S01]  /*edb0*/  FFMA.FTZ R56, R56, UR36, -R88 ;  /* 0x0000002438387c23 */ /* 0x000fc20008010858 */
[--C-:B------:R-:W-:Y:S01]  /*edc0*/  FFMA.FTZ R57, R57, UR36, -R88.reuse ;  /* 0x0000002439397c23 */ /* 0x100fe20008010858 */
[----:B------:R-:W-:Y:S01]  /*edd0*/  FMNMX.FTZ R21, R83, R76, !PT ;  /* 0x0000004c53157209 */ /* 0x000fe20007810000 */
[--C-:B------:R-:W-:Y:S01]  /*ede0*/  FFMA.FTZ R60, R60, UR36, -R88.reuse ;  /* 0x000000243c3c7c23 */ /* 0x100fe20008010858 */
[----:B------:R-:W-:-:S01]  /*edf0*/  FFMA.FTZ R64, R64, UR36, -R88 ;  /* 0x0000002440407c23 */ /* 0x000fc20008010858 */
[----:B------:R-:W1:Y:S01]  /*ee00*/  MUFU.EX2 R6, R6 ;  /* 0x0000000600067308 */ /* 0x000e620000000800 */
[----:B------:R-:W-:Y:S01]  /*ee10*/  FMNMX.FTZ R76, R86, R21, !PT ;  /* 0x00000015564c7209 */ /* 0x000fe20007810000 */
[--C-:B------:R-:W-:Y:S01]  /*ee20*/  FFMA.FTZ R65, R65, UR36, -R88.reuse ;  /* 0x0000002441417c23 */ /* 0x100fe20008010858 */
[----:B------:R-:W-:-:S01]  /*ee30*/  FFMA.FTZ R41, R41, UR36, -R88 ;  /* 0x0000002429297c23 */ /* 0x000fc20008010858 */
[--C-:B------:R-:W-:Y:S01]  /*ee40*/  FFMA.FTZ R24, R24, UR36, -R88.reuse ;  /* 0x0000002418187c23 */ /* 0x100fe20008010858 */
[----:B------:R-:W-:Y:S01]  /*ee50*/  FMNMX.FTZ R73, R87, R76, !PT ;  /* 0x0000004c57497209 */ /* 0x000fe20007810000 */
[--C-:B------:R-:W-:Y:S01]  /*ee60*/  FFMA.FTZ R76, R85, UR36, -R88.reuse ;  /* 0x00000024554c7c23 */ /* 0x100fe20008010858 */
[----:B------:R-:W-:-:S01]  /*ee70*/  FFMA.FTZ R25, R25, UR36, -R88 ;  /* 0x0000002419197c23 */ /* 0x000fc20008010858 */
[----:B------:R-:W2:Y:S01]  /*ee80*/  MUFU.EX2 R7, R7 ;  /* 0x0000000700077308 */ /* 0x000ea20000000800 */
        /* <DEDUP_REMOVED lines=9> */
[----:B------:R-:W-:-:S03]  /*ef20*/  FFMA.FTZ R37, R37, UR36, -R88 ;  /* 0x0000002425257c23 */ /* 0x000fc60008010858 */
[----:B------:R-:W-:-:S03]  /*ef30*/  FMNMX.FTZ R73, R63, R80, !PT ;  /* 0x000000503f497209 */ /* 0x000fc60007810000 */
[----:B------:R-:W3:Y:S01]  /*ef40*/  MUFU.EX2 R9, R9 ;  /* 0x0000000900097308 */ /* 0x000ee20000000800 */
[----:B------:R-:W-:-:S04]  /*ef50*/  FMNMX.FTZ R80, R66, R73, !PT ;  /* 0x0000004942507209 */ /* 0x000fc80007810000 */
[----:B------:R-:W-:-:S03]  /*ef60*/  FMNMX.FTZ R73, R67, R80, !PT ;  /* 0x0000005043497209 */ /* 0x000fc60007810000 */
[----:B------:R-:W4:Y:S01]  /*ef70*/  MUFU.EX2 R10, R10 ;  /* 0x0000000a000a7308 */ /* 0x000f220000000800 */
[----:B------:R-:W-:-:S04]  /*ef80*/  FMNMX.FTZ R80, R70, R73, !PT ;  /* 0x0000004946507209 */ /* 0x000fc80007810000 */
[----:B------:R-:W-:-:S03]  /*ef90*/  FMNMX.FTZ R73, R71, R80, !PT ;  /* 0x0000005047497209 */ /* 0x000fc60007810000 */
[----:B------:R-:W5:Y:S01]  /*efa0*/  MUFU.EX2 R11, R11 ;  /* 0x0000000b000b7308 */ /* 0x000f620000000800 */
[----:B------:R-:W-:-:S04]  /*efb0*/  FMNMX.FTZ R80, R42, R73, !PT ;  /* 0x000000492a507209 */ /* 0x000fc80007810000 */
[----:B------:R-:W-:-:S03]  /*efc0*/  FMNMX.FTZ R61, R43, R80, !PT ;  /* 0x000000502b3d7209 */ /* 0x000fc60007810000 */
[----:B------:R1:W-:Y:S01]  /*efd0*/  MUFU.EX2 R73, R77 ;  /* 0x0000004d00497308 */ /* 0x0003e20000000800 */
[----:B------:R-:W-:-:S04]  /*efe0*/  FMNMX.FTZ R80, R46, R61, !PT ;  /* 0x0000003d2e507209 */ /* 0x000fc80007810000 */
[----:B------:R-:W-:-:S03]  /*eff0*/  FMNMX.FTZ R61, R47, R80, !PT ;  /* 0x000000502f3d7209 */ /* 0x000fc60007810000 */
[----:B------:R-:W-:Y:S01]  /*f000*/  MUFU.EX2 R12, R12 ;  /* 0x0000000c000c7308 */ /* 0x000fe20000000800 */
[----:B------:R-:W-:-:S04]  /*f010*/  FMNMX.FTZ R80, R50, R61, !PT ;  /* 0x0000003d32507209 */ /* 0x000fc80007810000 */
[----:B------:R-:W-:-:S03]  /*f020*/  FMNMX.FTZ R61, R51, R80, !PT ;  /* 0x00000050333d7209 */ /* 0x000fc60007810000 */
[----:B------:R-:W-:Y:S01]  /*f030*/  MUFU.EX2 R21, R84 ;  /* 0x0000005400157308 */ /* 0x000fe20000000800 */
[----:B------:R-:W-:-:S04]  /*f040*/  FMNMX.FTZ R68, R54, R61, !PT ;  /* 0x0000003d36447209 */ /* 0x000fc80007810000 */
[----:B-1----:R-:W-:Y:S01]  /*f050*/  FMNMX.FTZ R77, R55, R68, !PT ;  /* 0x00000044374d7209 */ /* 0x002fe20007810000 */
[----:B------:R-:W-:-:S02]  /*f060*/  FFMA.FTZ R68, R69, UR36, -R88 ;  /* 0x0000002445447c23 */ /* 0x000fc40008010858 */
        /* <DEDUP_REMOVED lines=18> */
[----:B------:R-:W-:Y:S02]  /*f190*/  MUFU.EX2 R72, R72 ;  /* 0x0000004800487308 */ /* 0x000fe40000000800 */
[----:B------:R-:W2:Y:S06]  /*f1a0*/  SHFL.BFLY PT, R0, R69, 0x2, 0x1f ;  /* 0x0c401f0045007f89 */ /* 0x000eac00000e0000 */
[----:B------:R-:W-:Y:S08]  /*f1b0*/  MUFU.EX2 R76, R76 ;  /* 0x0000004c004c7308 */ /* 0x000ff00000000800 */
[----:B------:R-:W-:Y:S08]  /*f1c0*/  MUFU.EX2 R56, R56 ;  /* 0x0000003800387308 */ /* 0x000ff00000000800 */
[----:B------:R-:W-:Y:S01]  /*f1d0*/  MUFU.EX2 R57, R57 ;  /* 0x0000003900397308 */ /* 0x000fe20000000800 */
[----:B--2---:R-:W-:-:S05]  /*f1e0*/  FMNMX.FTZ R53, R69, R0, !PT ;  /* 0x0000000045357209 */ /* 0x004fca0007810000 */
[----:B------:R-:W2:Y:S02]  /*f1f0*/  SHFL.BFLY PT, R0, R53, 0x1, 0x1f ;  /* 0x0c201f0035007f89 */ /* 0x000ea400000e0000 */
[----:B------:R-:W-:Y:S08]  /*f200*/  MUFU.EX2 R60, R60 ;  /* 0x0000003c003c7308 */ /* 0x000ff00000000800 */
[----:B------:R-:W-:Y:S08]  /*f210*/  MUFU.EX2 R64, R64 ;  /* 0x0000004000407308 */ /* 0x000ff00000000800 */
[----:B------:R-:W-:Y:S01]  /*f220*/  MUFU.EX2 R65, R65 ;  /* 0x0000004100417308 */ /* 0x000fe20000000800 */
[----:B--2---:R-:W-:Y:S01]  /*f230*/  FMNMX.FTZ R0, R53, R0, !PT ;  /* 0x0000000035007209 */ /* 0x004fe20007810000 */
[----:B------:R-:W-:-:S06]  /*f240*/  IMAD.U32 R53, RZ, RZ, UR36 ;  /* 0x00000024ff357e24 */ /* 0x000fcc000f8e00ff */
[----:B------:R-:W-:Y:S01]  /*f250*/  MUFU.EX2 R68, R68 ;  /* 0x0000004400447308 */ /* 0x000fe20000000800 */
[C---:B------:R-:W-:Y:S01]  /*f260*/  FSETP.NEU.FTZ.AND P2, PT, R0.reuse, -INF , PT ;  /* 0xff8000000000780b */ /* 0x040fe20003f5d000 */
[----:B------:R-:W-:-:S05]  /*f270*/  FFMA.FTZ R53, R0, R53, -8 ;  /* 0xc100000000357423 */ /* 0x000fca0000010035 */
[----:B-1----:R-:W-:Y:S01]  /*f280*/  FSEL R81, R53, RZ, P2 ;  /* 0x000000ff35517208 */ /* 0x002fe20001000000 */
[----:B------:R-:W-:Y:S01]  /*f290*/  MUFU.EX2 R39, R39 ;  /* 0x0000002700277308 */ /* 0x000fe20000000800 */
[----:B------:R-:W-:-:S03]  /*f2a0*/  PLOP3.LUT P2, PT, PT, PT, UP1, 0x40, 0x0 ;  /* 0x000000000000781c */ /* 0x000fc60003f4e818 */
        /* <DEDUP_REMOVED lines=13> */
[----:B-1----:R-:W-:-:S01]  /*f380*/  FFMA.FTZ R79, R62, UR36, -R81 ;  /* 0x000000243e4f7c23 */ /* 0x002fc20008010851 */
[----:B------:R-:W-:Y:S01]  /*f390*/  FFMA.FTZ R62, R66, UR36, -R81 ;  /* 0x00000024423e7c23 */ /* 0x000fe20008010851 */
[----:B------:R-:W-:-:S01]  /*f3a0*/  FADD.FTZ R66, R5, R6 ;  /* 0x0000000605427221 */ /* 0x000fc20000010000 */
[--C-:B------:R-:W-:Y:S01]  /*f3b0*/  FFMA.FTZ R85, R78, UR36, -R81.reuse ;  /* 0x000000244e557c23 */ /* 0x100fe20008010851 */
[----:B------:R-:W-:-:S01]  /*f3c0*/  FFMA.FTZ R78, R83, UR36, -R81 ;  /* 0x00000024534e7c23 */ /* 0x000fc20008010851 */
[----:B------:R-:W-:Y:S01]  /*f3d0*/  FFMA.FTZ R103, R103, UR36, -R81 ;  /* 0x0000002467677c23 */ /* 0x000fe20008010851 */
[----:B------:R-:W-:-:S01]  /*f3e0*/  FADD.FTZ R67, R7, R66 ;  /* 0x0000004207437221 */ /* 0x000fc20000010000 */
[----:B------:R-:W1:Y:S01]  /*f3f0*/  MUFU.EX2 R80, R80 ;  /* 0x0000005000507308 */ /* 0x000e620000000800 */
[----:B------:R-:W-:-:S01]  /*f400*/  FFMA.FTZ R74, R74, UR36, -R81 ;  /* 0x000000244a4a7c23 */ /* 0x000fc20008010851 */
[----:B------:R-:W-:Y:S01]  /*f410*/  FFMA.FTZ R75, R75, UR36, -R81 ;  /* 0x000000244b4b7c23 */ /* 0x000fe20008010851 */
[----:B0-----:R-:W-:-:S01]  /*f420*/  FADD.FTZ R66, R8, R67 ;  /* 0x0000004308427221 */ /* 0x001fc20000010000 */
[--C-:B------:R-:W-:Y:S01]  /*f430*/  FFMA.FTZ R86, R86, UR36, -R81.reuse ;  /* 0x0000002456567c23 */ /* 0x100fe20008010851 */
[----:B------:R-:W-:-:S01]  /*f440*/  FFMA.FTZ R87, R87, UR36, -R81 ;  /* 0x0000002457577c23 */ /* 0x000fc20008010851 */
[----:B------:R-:W-:Y:S01]  /*f450*/  FFMA.FTZ R58, R58, UR36, -R81 ;  /* 0x000000243a3a7c23 */ /* 0x000fe20008010851 */
[----:B---3--:R-:W-:-:S01]  /*f460*/  FADD.FTZ R67, R9, R66 ;  /* 0x0000004209437221 */ /* 0x008fc20000010000 */
[----:B------:R-:W0:Y:S01]  /*f470*/  MUFU.EX2 R94, R94 ;  /* 0x0000005e005e7308 */ /* 0x000e220000000800 */
[----:B------:R-:W-:-:S01]  /*f480*/  FFMA.FTZ R59, R59, UR36, -R81 ;  /* 0x000000243b3b7c23 */ /* 0x000fc20008010851 */
[----:B------:R-:W-:Y:S01]  /*f490*/  FFMA.FTZ R70, R70, UR36, -R81 ;  /* 0x0000002446467c23 */ /* 0x000fe20008010851 */
[----:B----4-:R-:W-:-:S01]  /*f4a0*/  FADD.FTZ R66, R10, R67 ;  /* 0x000000430a427221 */ /* 0x010fc20000010000 */
[--C-:B------:R-:W-:Y:S01]  /*f4b0*/  FFMA.FTZ R71, R71, UR36, -R81.reuse ;  /* 0x0000002447477c23 */ /* 0x100fe20008010851 */
[----:B------:R-:W-:-:S01]  /*f4c0*/  FFMA.FTZ R42, R42, UR36, -R81 ;  /* 0x000000242a2a7c23 */ /* 0x000fc20008010851 */
[----:B------:R-:W-:Y:S01]  /*f4d0*/  FFMA.FTZ R43, R43, UR36, -R81 ;  /* 0x000000242b2b7c23 */ /* 0x000fe20008010851 */
[----:B-----5:R-:W-:-:S01]  /*f4e0*/  FADD.FTZ R83, R11, R66 ;  /* 0x000000420b537221 */ /* 0x020fc20000010000 */
[----:B------:R-:W2:Y:S01]  /*f4f0*/  MUFU.EX2 R95, R95 ;  /* 0x0000005f005f7308 */ /* 0x000ea20000000800 */
[----:B-1----:R-:W-:-:S01]  /*f500*/  FADD.FTZ R67, R53, R80 ;  /* 0x0000005035437221 */ /* 0x002fc20000010000 */
[C---:B------:R-:W-:Y:S01]  /*f510*/  F2FP.SATFINITE.E4M3.F32.PACK_AB_MERGE_C R11, R12.reuse, R11, RZ ;  /* 0x0000000b0c0b723e */ /* 0x040fe200048070ff */
[----:B------:R-:W-:-:S01]  /*f520*/  FADD.FTZ R90, R12, R83 ;  /* 0x000000530c5a7221 */ /* 0x000fc20000010000 */
[----:B------:R-:W-:Y:S01]  /*f530*/  F2FP.SATFINITE.E4M3.F32.PACK_AB_MERGE_C R83, R8, R7, RZ ;  /* 0x000000070853723e */ /* 0x000fe200048070ff */
[----:B------:R-:W-:-:S01]  /*f540*/  FFMA.FTZ R46, R46, UR36, -R81 ;  /* 0x000000242e2e7c23 */ /* 0x000fc20008010851 */
[--C-:B------:R-:W-:Y:S01]  /*f550*/  FFMA.FTZ R47, R47, UR36, -R81.reuse ;  /* 0x000000242f2f7c23 */ /* 0x100fe20008010851 */
[----:B------:R-:W-:-:S01]  /*f560*/  FFMA.FTZ R50, R50, UR36, -R81 ;  /* 0x0000002432327c23 */ /* 0x000fc20008010851 */
[----:B------:R-:W1:Y:S01]  /*f570*/  MUFU.EX2 R69, R69 ;  /* 0x0000004500457308 */ /* 0x000e620000000800 */
[----:B0-----:R-:W-:-:S01]  /*f580*/  FADD.FTZ R66, R94, R67 ;  /* 0x000000435e427221 */ /* 0x001fc20000010000 */
[----:B------:R-:W-:Y:S01]  /*f590*/  FADD.FTZ R67, R13, R90 ;  /* 0x0000005a0d437221 */ /* 0x000fe20000010000 */
[----:B------:R-:W-:Y:S01]  /*f5a0*/  F2FP.SATFINITE.E4M3.F32.PACK_AB_MERGE_C R216, R6, R5, R83 ;  /* 0x0000000506d8723e */ /* 0x000fe20004807053 */
[--C-:B------:R-:W-:Y:S01]  /*f5b0*/  FFMA.FTZ R51, R51, UR36, -R81.reuse ;  /* 0x0000002433337c23 */ /* 0x100fe20008010851 */
[----:B------:R-:W-:-:S01]  /*f5c0*/  FFMA.FTZ R54, R54, UR36, -R81 ;  /* 0x0000002436367c23 */ /* 0x000fc20008010851 */
[----:B------:R-:W-:Y:S01]  /*f5d0*/  FADD.FTZ R90, R14, R67 ;  /* 0x000000430e5a7221 */ /* 0x000fe20000010000 */
[----:B------:R-:W-:-:S01]  /*f5e0*/  FFMA.FTZ R55, R55, UR36, -R81 ;  /* 0x0000002437377c23 */ /* 0x000fc20008010851 */
[----:B------:R-:W0:Y:S01]  /*f5f0*/  MUFU.EX2 R84, R84 ;  /* 0x0000005400547308 */ /* 0x000e220000000800 */
        /* <DEDUP_REMOVED lines=8> */
[----:B-1----:R-:W-:-:S01]  /*f680*/  FADD.FTZ R7, R69, R66 ;  /* 0x0000004245077221 */ /* 0x002fc20000010000 */
[--C-:B------:R-:W-:Y:S01]  /*f690*/  FFMA.FTZ R34, R34, UR36, -R81.reuse ;  /* 0x0000002422227c23 */ /* 0x100fe20008010851 */
[----:B------:R-:W-:-:S01]  /*f6a0*/  FFMA.FTZ R35, R35, UR36, -R81 ;  /* 0x0000002423237c23 */ /* 0x000fc20008010851 */
[--C-:B------:R-:W-:Y:S01]  /*f6b0*/  FFMA.FTZ R38, R38, UR36, -R81.reuse ;  /* 0x0000002426267c23 */ /* 0x100fe20008010851 */
[----:B------:R-:W-:-:S01]  /*f6c0*/  FFMA.FTZ R40, R40, UR36, -R81 ;  /* 0x0000002428287c23 */ /* 0x000fc20008010851 */
[----:B------:R-:W-:-:S02]  /*f6d0*/  F2FP.SATFINITE.E4M3.F32.PACK_AB_MERGE_C R15, R20, R15, RZ ;  /* 0x0000000f140f723e */ /* 0x000fc400048070ff */
[----:B------:R-:W1:Y:S01]  /*f6e0*/  MUFU.EX2 R103, R103 ;  /* 0x0000006700677308 */ /* 0x000e620000000800 */
[----:B0-----:R-:W-:-:S01]  /*f6f0*/  FADD.FTZ R7, R84, R7 ;  /* 0x0000000754077221 */ /* 0x001fc20000010000 */
[----:B------:R-:W-:Y:S02]  /*f700*/  F2FP.SATFINITE.E4M3.F32.PACK_AB_MERGE_C R94, R95, R94, RZ ;  /* 0x0000005e5f5e723e */ /* 0x000fe400048070ff */
[----:B------:R-:W-:Y:S02]  /*f710*/  F2FP.SATFINITE.E4M3.F32.PACK_AB_MERGE_C R218, R10, R9, R11 ;  /* 0x000000090ada723e */ /* 0x000fe4000480700b */
[----:B------:R-:W-:Y:S02]  /*f720*/  F2FP.SATFINITE.E4M3.F32.PACK_AB_MERGE_C R212, R14, R13, R15 ;  /* 0x0000000d0ed4723e */ /* 0x000fe4000480700f */
[----:B------:R-:W0:Y:S01]  /*f730*/  MUFU.EX2 R74, R74 ;  /* 0x0000004a004a7308 */ /* 0x000e220000000800 */
[----:B--2---:R-:W-:-:S01]  /*f740*/  FADD.FTZ R8, R102, R7 ;  /* 0x0000000766087221 */ /* 0x004fc20000010000 */
[----:B------:R-:W-:Y:S01]  /*f750*/  FADD.FTZ R7, R17, R12 ;  /* 0x0000000c11077221 */ /* 0x000fe20000010000 */
[----:B------:R-:W-:-:S05]  /*f760*/  F2FP.SATFINITE.E4M3.F32.PACK_AB_MERGE_C R217, R80, R53, R94 ;  /* 0x0000003550d9723e */ /* 0x000fca000480705e */
[----:B------:R-:W2:Y:S01]  /*f770*/  MUFU.EX2 R75, R75 ;  /* 0x0000004b004b7308 */ /* 0x000ea20000000800 */
[----:B-1----:R-:W-:-:S01]  /*f780*/  FADD.FTZ R5, R103, R8 ;  /* 0x0000000867057221 */ /* 0x002fc20000010000 */
[----:B------:R-:W-:Y:S01]  /*f790*/  FADD.FTZ R8, R72, R7 ;  /* 0x0000000748087221 */ /* 0x000fe20000010000 */
[----:B------:R-:W-:-:S04]  /*f7a0*/  F2FP.SATFINITE.E4M3.F32.PACK_AB_MERGE_C R102, R103, R102, RZ ;  /* 0x000000666766723e */ /* 0x000fc800048070ff */
[----:B------:R-:W-:Y:S01]  /*f7b0*/  F2FP.SATFINITE.E4M3.F32.PACK_AB_MERGE_C R219, R84, R69, R102 ;  /* 0x0000004554db723e */ /* 0x000fe20004807066 */
[----:B------:R-:W1:Y:S01]  /*f7c0*/  MUFU.EX2 R85, R85 ;  /* 0x0000005500557308 */ /* 0x000e620000000800 */
[----:B0-----:R-:W-:-:S01]  /*f7d0*/  FADD.FTZ R6, R74, R5 ;  /* 0x000000054a067221 */ /* 0x001fc20000010000 */
[----:B------:R-:W-:Y:S01]  /*f7e0*/  FADD.FTZ R5, R21, R8 ;  /* 0x0000000815057221 */ /* 0x000fe20000010000 */
[----:B------:R-:W-:-:S03]  /*f7f0*/  F2FP.SATFINITE.E4M3.F32.PACK_AB_MERGE_C R21, R76, R21, RZ ;  /* 0x000000154c15723e */ /* 0x000fc600048070ff */
[----:B------:R-:W-:Y:S01]  /*f800*/  FADD.FTZ R7, R76, R5 ;  /* 0x000000054c077221 */ /* 0x000fe20000010000 */
[----:B------:R-:W-:Y:S01]  /*f810*/  F2FP.SATFINITE.E4M3.F32.PACK_AB_MERGE_C R214, R72, R17, R21 ;  /* 0x0000001148d6723e */ /* 0x000fe20004807015 */
[----:B------:R-:W0:Y:S01]  /*f820*/  MUFU.EX2 R77, R77 ;  /* 0x0000004d004d7308 */ /* 0x000e220000000800 */
[----:B--2---:R-:W-:-:S01]  /*f830*/  FADD.FTZ R6, R75, R6 ;  /* 0x000000064b067221 */ /* 0x004fc20000010000 */
[----:B------:R-:W-:-:S04]  /*f840*/  FADD.FTZ R8, R56, R7 ;  /* 0x0000000738087221 */ /* 0x000fc80000010000 */
[----:B------:R-:W-:Y:S01]  /*f850*/  FADD.FTZ R7, R57, R8 ;  /* 0x0000000839077221 */ /* 0x000fe20000010000 */
[----:B------:R-:W-:Y:S01]  /*f860*/  F2FP.SATFINITE.E4M3.F32.PACK_AB_MERGE_C R8, R73, R60, RZ ;  /* 0x0000003c4908723e */ /* 0x000fe200048070ff */
[----:B------:R-:W2:Y:S01]  /*f870*/  MUFU.EX2 R78, R78 ;  /* 0x0000004e004e7308 */ /* 0x000ea20000000800 */
[----:B-1----:R-:W-:-:S01]  /*f880*/  FADD.FTZ R5, R85, R6 ;  /* 0x0000000655057221 */ /* 0x002fc20000010000 */
[----:B------:R-:W-:Y:S01]  /*f890*/  FADD.FTZ R60, R60, R7 ;  /* 0x000000073c3c7221 */ /* 0x000fe20000010000 */
[----:B------:R-:W-:Y:S02]  /*f8a0*/  F2FP.SATFINITE.E4M3.F32.PACK_AB_MERGE_C R208, R57, R56, R8 ;  /* 0x0000003839d0723e */ /* 0x000fe40004807008 */
[----:B------:R-:W-:Y:S01]  /*f8b0*/  FADD.FTZ R6, R88, R5 ;  /* 0x0000000558067221 */ /* 0x000fe20000010000 */
[----:B------:R-:W-:-:S01]  /*f8c0*/  FADD.FTZ R73, R73, R60 ;  /* 0x0000003c49497221 */ /* 0x000fc20000010000 */
[----:B------:R-:W-:Y:S01]  /*f8d0*/  F2FP.SATFINITE.E4M3.F32.PACK_AB_MERGE_C R7, R68, R61, RZ ;  /* 0x0000003d4407723e */ /* 0x000fe200048070ff */
[----:B------:R-:W1:Y:S01]  /*f8e0*/  MUFU.EX2 R86, R86 ;  /* 0x0000005600567308 */ /* 0x000e620000000800 */
[----:B0-----:R-:W-:-:S01]  /*f8f0*/  FADD.FTZ R5, R77, R6 ;  /* 0x000000064d057221 */ /* 0x001fc20000010000 */
[----:B------:R-:W-:Y:S01]  /*f900*/  FADD.FTZ R8, R64, R73 ;  /* 0x0000004940087221 */ /* 0x000fe20000010000 */
[----:B------:R-:W-:-:S02]  /*f910*/  F2FP.SATFINITE.E4M3.F32.PACK_AB_MERGE_C R210, R65, R64, R7 ;  /* 0x0000004041d2723e */ /* 0x000fc40004807007 */
[----:B------:R-:W-:Y:S01]  /*f920*/  F2FP.SATFINITE.E4M3.F32.PACK_AB_MERGE_C R85, R88, R85, RZ ;  /* 0x000000555855723e */ /* 0x000fe200048070ff */
[----:B------:R-:W-:-:S02]  /*f930*/  FADD.FTZ R8, R65, R8 ;  /* 0x0000000841087221 */ /* 0x000fc40000010000 */
[----:B------:R-:W0:Y:S01]  /*f940*/  MUFU.EX2 R87, R87 ;  /* 0x0000005700577308 */ /* 0x000e220000000800 */
[----:B--2---:R-:W-:-:S01]  /*f950*/  FADD.FTZ R5, R78, R5 ;  /* 0x000000054e057221 */ /* 0x004fc20000010000 */
[----:B------:R-:W-:Y:S01]  /*f960*/  FADD.FTZ R61, R61, R8 ;  /* 0x000000083d3d7221 */ /* 0x000fe20000010000 */
[----:B------:R-:W-:-:S03]  /*f970*/  F2FP.SATFINITE.E4M3.F32.PACK_AB_MERGE_C R213, R75, R74, R85 ;  /* 0x0000004a4bd5723e */ /* 0x000fc60004807055 */
[----:B------:R-:W-:Y:S02]  /*f980*/  FADD.FTZ R61, R68, R61 ;  /* 0x0000003d443d7221 */ /* 0x000fe40000010000 */
[----:B------:R-:W2:Y:S01]  /*f990*/  MUFU.EX2 R58, R58 ;  /* 0x0000003a003a7308 */ /* 0x000ea20000000800 */
[----:B-1----:R-:W-:-:S07]  /*f9a0*/  FADD.FTZ R6, R86, R5 ;  /* 0x0000000556067221 */ /* 0x002fce0000010000 */
[----:B------:R-:W1:Y:S01]  /*f9b0*/  MUFU.EX2 R59, R59 ;  /* 0x0000003b003b7308 */ /* 0x000e620000000800 */
[----:B0-----:R-:W-:-:S01]  /*f9c0*/  FADD.FTZ R5, R87, R6 ;  /* 0x0000000657057221 */ /* 0x001fc20000010000 */
[----:B------:R-:W-:-:S04]  /*f9d0*/  F2FP.SATFINITE.E4M3.F32.PACK_AB_MERGE_C R86, R87, R86, RZ ;  /* 0x000000565756723e */ /* 0x000fc800048070ff */
[----:B------:R-:W-:Y:S02]  /*f9e0*/  F2FP.SATFINITE.E4M3.F32.PACK_AB_MERGE_C R215, R78, R77, R86 ;  /* 0x0000004d4ed7723e */ /* 0x000fe40004807056 */
        /* <DEDUP_REMOVED lines=10> */
[----:B------:R-:W2:Y:S01]  /*fa90*/  MUFU.EX2 R63, R63 ;  /* 0x0000003f003f7308 */ /* 0x000ea20000000800 */
[----:B-1----:R-:W-:-:S07]  /*faa0*/  FADD.FTZ R6, R62, R5 ;  /* 0x000000053e067221 */ /* 0x002fce0000010000 */
[----:B------:R-:W1:Y:S01]  /*fab0*/  MUFU.EX2 R4, R4 ;  /* 0x0000000400047308 */ /* 0x000e620000000800 */
[----:B0-----:R-:W-:-:S07]  /*fac0*/  F2FP.SATFINITE.E4M3.F32.PACK_AB_MERGE_C R7, R44, R39, RZ ;  /* 0x000000272c07723e */ /* 0x001fce00048070ff */
[----:B------:R-:W0:Y:S01]  /*fad0*/  MUFU.EX2 R41, R41 ;  /* 0x0000002900297308 */ /* 0x000e220000000800 */
[----:B--2---:R-:W-:-:S07]  /*fae0*/  FADD.FTZ R5, R63, R6 ;  /* 0x000000063f057221 */ /* 0x004fce0000010000 */
[----:B------:R-:W2:Y:S01]  /*faf0*/  MUFU.EX2 R70, R70 ;  /* 0x0000004600467308 */ /* 0x000ea20000000800 */
[----:B-1----:R-:W-:-:S07]  /*fb00*/  FADD.FTZ R6, R4, R61 ;  /* 0x0000003d04067221 */ /* 0x002fce0000010000 */
[----:B------:R-:W1:Y:S01]  /*fb10*/  MUFU.EX2 R71, R71 ;  /* 0x0000004700477308 */ /* 0x000e620000000800 */
[C---:B0-----:R-:W-:Y:S01]  /*fb20*/  F2FP.SATFINITE.E4M3.F32.PACK_AB_MERGE_C R204, R41.reuse, R4, R7 ;  /* 0x0000000429cc723e */ /* 0x041fe20004807007 */
[----:B------:R-:W-:-:S04]  /*fb30*/  FADD.FTZ R6, R41, R6 ;  /* 0x0000000629067221 */ /* 0x000fc80000010000 */
[----:B------:R-:W-:Y:S02]  /*fb40*/  FADD.FTZ R39, R39, R6 ;  /* 0x0000000627277221 */ /* 0x000fe40000010000 */
[----:B------:R-:W0:Y:S01]  /*fb50*/  MUFU.EX2 R42, R42 ;  /* 0x0000002a002a7308 */ /* 0x000e220000000800 */
[----:B--2---:R-:W-:-:S01]  /*fb60*/  FADD.FTZ R4, R70, R5 ;  /* 0x0000000546047221 */ /* 0x004fc20000010000 */
[----:B------:R-:W-:-:S06]  /*fb70*/  FADD.FTZ R44, R44, R39 ;  /* 0x000000272c2c7221 */ /* 0x000fcc0000010000 */
[----:B------:R-:W2:Y:S01]  /*fb80*/  MUFU.EX2 R43, R43 ;  /* 0x0000002b002b7308 */ /* 0x000ea20000000800 */
[----:B-1----:R-:W-:-:S01]  /*fb90*/  FADD.FTZ R5, R71, R4 ;  /* 0x0000000447057221 */ /* 0x002fc20000010000 */
[----:B------:R-:W-:-:S04]  /*fba0*/  F2FP.SATFINITE.E4M3.F32.PACK_AB_MERGE_C R70, R71, R70, RZ ;  /* 0x000000464746723e */ /* 0x000fc800048070ff */
[----:B------:R-:W-:Y:S02]  /*fbb0*/  F2FP.SATFINITE.E4M3.F32.PACK_AB_MERGE_C R211, R63, R62, R70 ;  /* 0x0000003e3fd3723e */ /* 0x000fe40004807046 */
[----:B------:R-:W1:Y:S01]  /*fbc0*/  MUFU.EX2 R46, R46 ;  /* 0x0000002e002e7308 */ /* 0x000e620000000800 */
[----:B0-----:R-:W-:-:S07]  /*fbd0*/  FADD.FTZ R4, R42, R5 ;  /* 0x000000052a047221 */ /* 0x001fce0000010000 */
        /* <DEDUP_REMOVED lines=11> */
[----:B------:R-:W-:Y:S08]  /*fc90*/  MUFU.EX2 R28, R28 ;  /* 0x0000001c001c7308 */ /* 0x000ff00000000800 */
[----:B------:R-:W1:Y:S01]  /*fca0*/  MUFU.EX2 R29, R29 ;  /* 0x0000001d001d7308 */ /* 0x000e620000000800 */
[----:B0-----:R-:W-:Y:S01]  /*fcb0*/  F2FP.SATFINITE.E4M3.F32.PACK_AB_MERGE_C R206, R48, R45, R6 ;  /* 0x0000002d30ce723e */ /* 0x001fe20004807006 */
[----:B------:R-:W-:-:S04]  /*fcc0*/  FADD.FTZ R45, R45, R44 ;  /* 0x0000002c2d2d7221 */ /* 0x000fc80000010000 */
[----:B------:R-:W-:Y:S02]  /*fcd0*/  FADD.FTZ R48, R48, R45 ;  /* 0x0000002d30307221 */ /* 0x000fe40000010000 */
[----:B------:R-:W0:Y:S02]  /*fce0*/  MUFU.EX2 R50, R50 ;  /* 0x0000003200327308 */ /* 0x000e240000000800 */
[----:B------:R-:W-:-:S04]  /*fcf0*/  FADD.FTZ R49, R49, R48 ;  /* 0x0000003031317221 */ /* 0x000fc80000010000 */
[----:B------:R-:W-:Y:S02]  /*fd00*/  FADD.FTZ R49, R52, R49 ;  /* 0x0000003134317221 */ /* 0x000fe40000010000 */
[----:B------:R-:W-:Y:S01]  /*fd10*/  MUFU.EX2 R24, R24 ;  /* 0x0000001800187308 */ /* 0x000fe20000000800 */
[----:B-1----:R-:W-:-:S07]  /*fd20*/  F2FP.SATFINITE.E4M3.F32.PACK_AB_MERGE_C R5, R29, R28, RZ ;  /* 0x0000001c1d05723e */ /* 0x002fce00048070ff */
[----:B------:R-:W1:Y:S01]  /*fd30*/  MUFU.EX2 R25, R25 ;  /* 0x0000001900197308 */ /* 0x000e620000000800 */
[----:B0-----:R-:W-:-:S07]  /*fd40*/  FADD.FTZ R4, R50, R47 ;  /* 0x0000002f32047221 */ /* 0x001fce0000010000 */
        /* <DEDUP_REMOVED lines=9> */
[----:B------:R-:W0:Y:S01]  /*fde0*/  MUFU.EX2 R26, R26 ;  /* 0x0000001a001a7308 */ /* 0x000e220000000800 */
[----:B--2---:R-:W-:-:S07]  /*fdf0*/  FADD.FTZ R4, R54, R5 ;  /* 0x0000000536047221 */ /* 0x004fce0000010000 */
[----:B------:R-:W2:Y:S01]  /*fe00*/  MUFU.EX2 R27, R27 ;  /* 0x0000001b001b7308 */ /* 0x000ea20000000800 */
[C---:B-1----:R-:W-:Y:S01]  /*fe10*/  F2FP.SATFINITE.E4M3.F32.PACK_AB_MERGE_C R54, R55.reuse, R54, RZ ;  /* 0x000000363736723e */ /* 0x042fe200048070ff */
[----:B------:R-:W-:-:S03]  /*fe20*/  FADD.FTZ R55, R55, R4 ;  /* 0x0000000437377221 */ /* 0x000fc60000010000 */
[----:B------:R-:W-:-:S03]  /*fe30*/  F2FP.SATFINITE.E4M3.F32.PACK_AB_MERGE_C R207, R51, R50, R54 ;  /* 0x0000003233cf723e */ /* 0x000fc60004807036 */
        /* <DEDUP_REMOVED lines=40> */
.L_x_1532:
[----:B------:R-:W-:-:S11]  /*100c0*/  UISETP.NE.AND UP2, UPT, UR7, 0x1, UPT ;  /* 0x000000010700788c */ /* 0x000fd6000bf45270 */
[----:B------:R-:W-:Y:S02]  /*100d0*/  @UP2 ULDC.64 UR10, c[0x0][0x9e8] ;  /* 0x00027a00000a2ab9 */ /* 0x000fe40000000a00 */
[----:B------:R-:W-:-:S04]  /*100e0*/  UIMAD.WIDE.U32 UR14, UR5, UR10, URZ ;  /* 0x0000000a050e72a5 */ /* 0x000fc8000f8e003f */
[----:B------:R-:W-:-:S12]  /*100f0*/  @UP2 USHF.R.U32.HI UR5, URZ, UR11, UR15 ;  /* 0x0000000b3f052299 */ /* 0x000fd8000801160f */
.L_x_1533:
[----:B------:R-:W-:-:S04]  /*10100*/  UIMAD UR5, UR5, UR7, UR7 ;  /* 0x00000007050572a4 */ /* 0x000fc8000f8e0207 */
[----:B------:R-:W-:-:S04]  /*10110*/  UISETP.LT.AND UP2, UPT, UR6, UR5, UPT ;  /* 0x000000050600728c */ /* 0x000fc8000bf41270 */
[----:B------:R-:W-:-:S12]  /*10120*/  USEL UR6, UR6, UR5, UP2 ;  /* 0x0000000506067287 */ /* 0x000fd80009000000 */
.L_x_1531:
        /* <DEDUP_REMOVED lines=59> */
.L_x_1552:
        /* <DEDUP_REMOVED lines=9> */
.L_x_1536:
[----:B------:R-:W-:Y:S01]  /*10570*/  ULEA UR6, UR5, UR39, 0x3 ;  /* 0x0000002705067291 */ /* 0x000fe2000f8e183f */
[----:B------:R-:W-:-:S05]  /*10580*/  IMAD.U32 R7, RZ, RZ, UR7 ;  /* 0x00000007ff077e24 */ /* 0x000fca000f8e00ff */
[----:B------:R-:W-:-:S04]  /*10590*/  SHF.L.U32 R7, R7, 0x1f, RZ ;  /* 0x0000001f07077819 */ /* 0x000fc800000006ff */
[----:B------:R0:W1:Y:S01]  /*105a0*/  SYNCS.PHASECHK.TRANS64.TRYWAIT P2, [UR6+0x33430], R7 ;  /* 0x03343007ff0075a7 */ /* 0x0000620008040146 */
[----:B------:R-:W-:Y:S05]  /*105b0*/  @!P0 BRA `(.L_x_1537) ;  /* 0x0000000000048947 */ /* 0x000fea0003800000 */
[----:B------:R-:W-:Y:S01]  /*105c0*/  BPT.TRAP 0x1 ;  /* 0x000000040000795c */ /* 0x000fe20000300000 */
.L_x_1537:
[----:B-1----:R-:W-:Y:S05]  /*105d0*/  @P2 BRA `(.L_x_1535) ;  /* 0x0000000000082947 */ /* 0x002fea0003800000 */
[----:B------:R-:W1:Y:S02]  /*105e0*/  SYNCS.PHASECHK.TRANS64.TRYWAIT P2, [UR6+0x33430], R7 ;  /* 0x03343007ff0075a7 */ /* 0x000e640008040146 */
[----:B-1----:R-:W-:Y:S05]  /*105f0*/  @!P2 BRA `(.L_x_1538) ;  /* 0x0000018400c0a947 */ /* 0x002fea0003800000 */
.L_x_1535:
        /* <DEDUP_REMOVED lines=188> */
.L_x_1540:
[----:B------:R-:W-:Y:S01]  /*111c0*/  ULEA UR6, UR38, UR39, 0x3 ;  /* 0x0000002726067291 */ /* 0x000fe2000f8e183f */
[----:B------:R-:W-:-:S05]  /*111d0*/  IMAD.U32 R7, RZ, RZ, UR44 ;  /* 0x0000002cff077e24 */ /* 0x000fca000f8e00ff */
[----:B------:R-:W-:-:S04]  /*111e0*/  SHF.L.U32 R7, R7, 0x1f, RZ ;  /* 0x0000001f07077819 */ /* 0x000fc800000006ff */
[----:B------:R0:W1:Y:S01]  /*111f0*/  SYNCS.PHASECHK.TRANS64.TRYWAIT P2, [UR6+0x33450], R7 ;  /* 0x03345007ff0075a7 */ /* 0x0000620008040146 */
[----:B------:R-:W-:Y:S05]  /*11200*/  @!P0 BRA `(.L_x_1541) ;  /* 0x0000000000048947 */ /* 0x000fea0003800000 */
[----:B------:R-:W-:Y:S01]  /*11210*/  BPT.TRAP 0x1 ;  /* 0x000000040000795c */ /* 0x000fe20000300000 */
.L_x_1541:
[----:B-1----:R-:W-:Y:S05]  /*11220*/  @P2 BRA `(.L_x_1539) ;  /* 0x0000000000082947 */ /* 0x002fea0003800000 */
[----:B------:R-:W1:Y:S02]  /*11230*/  SYNCS.PHASECHK.TRANS64.TRYWAIT P2, [UR6+0x33450], R7 ;  /* 0x03345007ff0075a7 */ /* 0x000e640008040146 */
[----:B-1----:R-:W-:Y:S05]  /*11240*/  @!P2 BRA `(.L_x_1542) ;  /* 0x0000017800c4a947 */ /* 0x002fea0003800000 */
.L_x_1539:
[----:B------:R-:W-:Y:S01]  /*11250*/  UIADD3 UR6, UR39, 0x200, URZ ;  /* 0x0000020027067890 */ /* 0x000fe2000fffe03f */
[----:B------:R-:W-:Y:S01]  /*11260*/  WARPGROUP.ARRIVE ;  /* 0x00000000000079c5 */ /* 0x000fe20000000000 */
[----:B------:R-:W-:Y:S01]  /*11270*/  UMOV UR11, 0xc0000010 ;  /* 0xc0000010000b7882 */ /* 0x000fe20000000000 */
[----:B------:R-:W-:Y:S01]  /*11280*/  PLOP3.LUT P2, PT, PT, PT, UP0, 0x80, 0x0 ;  /* 0x000000000000781c */ /* 0x000fe20003f4f008 */
[----:B------:R-:W-:-:S03]  /*11290*/  USHF.R.U32.HI UR6, URZ, 0x4, UR6 ;  /* 0x000000043f067899 */ /* 0x000fc60008011606 */
[----:B------:R-:W2:Y:S01]  /*112a0*/  S2R R9, SR_TID.X ;  /* 0x0000000000097919 */ /* 0x000ea20000002100 */
[----:B------:R-:W-:Y:S01]  /*112b0*/  PLOP3.LUT P3, PT, PT, PT, UP0, 0x80, 0x0 ;  /* 0x000000000000781c */ /* 0x000fe20003f6f008 */
[----:B------:R-:W-:Y:S01]  /*112c0*/  VIADD R14, R22, UR45 ;  /* 0x0000002d160e7c36 */ /* 0x000fe20008000000 */
[----:B------:R-:W-:Y:S01]  /*112d0*/  ULOP3.LUT UR6, UR6, 0x3fff, URZ, 0xc0, !UPT ;  /* 0x00003fff06067892 */ /* 0x000fe2000f8ec03f */
[----:B------:R-:W-:Y:S02]  /*112e0*/  IMAD R15, R4, -0xa0, RZ ;  /* 0xffffff60040f7824 */ /* 0x000fe400078e02ff */
[----:B01----:R-:W-:Y:S01]  /*112f0*/  IMAD.U32 R7, RZ, RZ, UR5 ;  /* 0x00000005ff077e24 */ /* 0x003fe2000f8e00ff */
[----:B------:R-:W-:Y:S01]  /*11300*/  ULOP3.LUT UR6, UR6, 0x10000, URZ, 0xfc, !UPT ;  /* 0x0001000006067892 */ /* 0x000fe2000f8efc3f */
[----:B------:R-:W-:-:S03]  /*11310*/  VIADD R10, R15, 0x1 ;  /* 0x000000010f0a7836 */ /* 0x000fc60000000000 */
[----:B------:R-:W-:Y:S01]  /*11320*/  UIMAD UR6, UR38, 0x780, UR6 ;  /* 0x00000780260678a4 */ /* 0x000fe2000f8e0206 */
[----:B------:R-:W-:Y:S01]  /*11330*/  @!P1 LEA R7, R7, UR39, 0x3 ;  /* 0x0000002707079c11 */ /* 0x000fe2000f8e18ff */
[----:B------:R-:W-:-:S04]  /*11340*/  IMAD R10, R23, -0x2, R10 ;  /* 0xfffffffe170a7824 */ /* 0x000fc800078e020a */
[----:B------:R-:W-:Y:S01]  /*11350*/  @!P1 VIADD R7, R7, 0x33440 ;  /* 0x0003344007079836 */ /* 0x000fe20000000000 */
[----:B------:R-:W-:Y:S01]  /*11360*/  UMOV UR10, UR6 ;  /* 0x00000006000a7c82 */ /* 0x000fe20008000000 */
[----:B------:R-:W-:Y:S01]  /*11370*/  IADD3 R12, -R18, R10, R19 ;  /* 0x0000000a120c7210 */ /* 0x000fe20007ffe113 */
[----:B------:R-:W-:Y:S01]  /*11380*/  QGMMA.64x192x32.F32.E4M3.E4M3 R24, R216, gdesc[UR8], R24, gsb0 ;  /* 0x02e00008d8187df3 */ /* 0x000fe20008000818 */
[----:B------:R-:W-:Y:S01]  /*11390*/  UIADD3 UR10, UR6, 0x180, URZ ;  /* 0x00000180060a7890 */ /* 0x000fe2000fffe03f */
[----:B------:R-:W-:Y:S01]  /*113a0*/  @!P1 PRMT R7, RZ, 0x654, R7 ;  /* 0x00000654ff079816 */ /* 0x000fe20000000007 */
[----:B------:R-:W-:Y:S01]  /*113b0*/  UMOV UR11, 0xc0000010 ;  /* 0xc0000010000b7882 */ /* 0x000fe20000000000 */
[----:B------:R-:W-:Y:S01]  /*113c0*/  VIADD R13, R12, UR60 ;  /* 0x0000003c0c0d7c36 */ /* 0x000fe20008000000 */
[----:B--2---:R-:W-:Y:S01]  /*113d0*/  SHF.R.U32.HI R9, RZ, 0x7, R9 ;  /* 0x00000007ff097819 */ /* 0x004fe20000011609 */
[----:B------:R-:W-:Y:S02]  /*113e0*/  WARPGROUP.DEPBAR.LE gsb0, 0x0 ;  /* 0x00008000000079c5 */ /* 0x000fe40000010000 */
[----:B------:R-:W-:-:S12]  /*113f0*/  WARPGROUP.ARRIVE ;  /* 0x00000000000079c5 */ /* 0x000fd80000000000 */
        /* <DEDUP_REMOVED lines=12> */
[----:B------:R-:W-:Y:S02]  /*114c0*/  UMOV UR11, 0xc0000010 ;  /* 0xc0000010000b7882 */ /* 0x000fe40000000000 */
        /* <DEDUP_REMOVED lines=11> */
[----:B------:R-:W-:-:S06]  /*11580*/  WARPGROUP.ARRIVE ;  /* 0x00000000000079c5 */ /* 0x000fcc0000000000 */
[----:B------:R-:W-:Y:S03]  /*11590*/  QGMMA.64x192x32.F32.E4M3.E4M3 R24, R200, gdesc[UR8], R24, gsb0 ;  /* 0x02e00008c8187df3 */ /* 0x000fe60008000818 */
        /* <DEDUP_REMOVED lines=18> */
.L_x_1545:
[----:B------:R-:W-:-:S05]  /*116c0*/  IMAD.U32 R20, RZ, RZ, UR50 ;  /* 0x00000032ff147e24 */ /* 0x000fca000f8e00ff */
[----:B------:R-:W-:-:S13]  /*116d0*/  ISETP.NE.AND P2, PT, R20, 0x1, PT ;  /* 0x000000011400780c */ /* 0x000fda0003f45270 */
[----:B------:R-:W0:Y:S02]  /*116e0*/  @P2 LDC.64 R8, c[0x0][0x9e8] ;  /* 0x00027a00ff082b82 */ /* 0x000e240000000a00 */
[----:B0-----:R-:W-:-:S05]  /*116f0*/  @P2 IMAD.HI.U32 R8, R17, R8, RZ ;  /* 0x0000000811082227 */ /* 0x001fca00078e00ff */
[----:B------:R-:W-:-:S07]  /*11700*/  @P2 SHF.R.U32.HI R17, RZ, R9, R8 ;  /* 0x00000009ff112219 */ /* 0x000fce0000011608 */
.L_x_1546:
[----:B------:R-:W-:Y:S05]  /*11710*/  BSYNC B0 ;  /* 0x0000000000007941 */ /* 0x000fea0003800000 */
.L_x_1544:
[----:B------:R-:W-:-:S05]  /*11720*/  IMAD R17, R17, R20, R7 ;  /* 0x0000001411117224 */ /* 0x000fca00078e0207 */
[----:B------:R-:W-:Y:S02]  /*11730*/  VIADDMNMX R11, R17, R20, R11, PT ;  /* 0x00000014110b7246 */ /* 0x000fe4000380010b */
[----:B------:R-:W-:-:S07]  /*11740*/  VIMNMX R10, R10, R17, !PT ;  /* 0x000000110a0a7248 */ /* 0x000fce0007fe0100 */
.L_x_1543:
[----:B------:R-:W2:Y:S01]  /*11750*/  LDL.LU R17, [R1+0x2d0] ;  /* 0x0002d00001117983 */ /* 0x000ea20000300800 */
[C---:B------:R-:W-:Y:S02]  /*11760*/  ISETP.GE.AND P3, PT, R15.reuse, 0x2, PT ;  /* 0x000000020f00780c */ /* 0x040fe40003f66270 */
[C---:B------:R-:W-:Y:S02]  /*11770*/  ISETP.GE.AND P2, PT, R15.reuse, 0x9, PT ;  /* 0x000000090f00780c */ /* 0x040fe40003f46270 */
[----:B------:R-:W-:Y:S02]  /*11780*/  ISETP.GE.AND P4, PT, R15, 0xa, PT ;  /* 0x0000000a0f00780c */ /* 0x000fe40003f86270 */
[----:B------:R-:W-:Y:S02]  /*11790*/  LOP3.LUT R2, R2, 0xfffffffe, RZ, 0xc0, !PT ;  /* 0xfffffffe02027812 */ /* 0x000fe400078ec0ff */
[----:B--2---:R-:W-:-:S05]  /*117a0*/  LOP3.LUT R17, R17, 0xdfffffff, RZ, 0xc0, !PT ;  /* 0xdfffffff11117812 */ /* 0x004fca00078ec0ff */
[----:B------:R-:W-:Y:S02]  /*117b0*/  @P3 LOP3.LUT R17, R17, 0x20000000, RZ, 0xfc, !PT ;  /* 0x2000000011113812 */ /* 0x000fe400078efcff */
[C---:B------:R-:W-:Y:S02]  /*117c0*/  ISETP.GT.AND P3, PT, R10.reuse, 0x1, !P3 ;  /* 0x000000010a00780c */ /* 0x040fe40005f64270 */
[----:B------:R-:W-:Y:S02]  /*117d0*/  LOP3.LUT R17, R17, 0xbfffffff, RZ, 0xc0, !PT ;  /* 0xbfffffff11117812 */ /* 0x000fe400078ec0ff */
[----:B------:R-:W-:Y:S02]  /*117e0*/  ISETP.LT.OR P3, PT, R11, 0x2, P3 ;  /* 0x000000020b00780c */ /* 0x000fe40001f61670 */
[----:B------:R-:W-:Y:S02]  /*117f0*/  @P2 LOP3.LUT R17, R17, 0x40000000, RZ, 0xfc, !PT ;  /* 0x4000000011112812 */ /* 0x000fe400078efcff */
[----:B------:R-:W-:-:S02]  /*11800*/  ISETP.GT.AND P2, PT, R10, 0x8, !P2 ;  /* 0x000000080a00780c */ /* 0x000fc40005744270 */
[----:B------:R-:W-:Y:S02]  /*11810*/  FSEL R185, R185, -INF , !P3 ;  /* 0xff800000b9b97808 */ /* 0x000fe40005800000 */
[----:B------:R-:W-:Y:S02]  /*11820*/  ISETP.LT.OR P2, PT, R11, 0x9, P2 ;  /* 0x000000090b00780c */ /* 0x000fe40001741670 */
[----:B------:R-:W-:Y:S02]  /*11830*/  ISETP.GE.AND P3, PT, R15, 0x11, PT ;  /* 0x000000110f00780c */ /* 0x000fe40003f66270 */
[----:B------:R-:W-:Y:S02]  /*11840*/  FSEL R188, R188, -INF , !P2 ;  /* 0xff800000bcbc7808 */ /* 0x000fe40005000000 */
[----:B------:R-:W-:Y:S02]  /*11850*/  ISETP.GT.AND P2, PT, R10, 0x9, !P4 ;  /* 0x000000090a00780c */ /* 0x000fe40006744270 */
[----:B------:R-:W-:-:S02]  /*11860*/  LOP3.LUT R17, R17, 0x7fffffff, RZ, 0xc0, !PT ;  /* 0x7fffffff11117812 */ /* 0x000fc400078ec0ff */
[----:B------:R-:W-:Y:S02]  /*11870*/  ISETP.LT.OR P2, PT, R11, 0xa, P2 ;  /* 0x0000000a0b00780c */ /* 0x000fe40001741670 */
[----:B------:R-:W-:Y:S02]  /*11880*/  @P4 LOP3.LUT R17, R17, 0x80000000, RZ, 0xfc, !PT ;  /* 0x8000000011114812 */ /* 0x000fe400078efcff */
[----:B------:R-:W-:Y:S02]  /*11890*/  FSEL R189, R189, -INF , !P2 ;  /* 0xff800000bdbd7808 */ /* 0x000fe40005000000 */
[----:B------:R-:W-:Y:S02]  /*118a0*/  @P3 LOP3.LUT R2, R2, 0x1, RZ, 0xfc, !PT ;  /* 0x0000000102023812 */ /* 0x000fe400078efcff */
[----:B------:R-:W-:Y:S02]  /*118b0*/  ISETP.GT.AND P2, PT, R10, 0x10, !P3 ;  /* 0x000000100a00780c */ /* 0x000fe40005f44270 */
[----:B------:R-:W-:-:S02]  /*118c0*/  ISETP.GE.AND P3, PT, R15, 0x12, PT ;  /* 0x000000120f00780c */ /* 0x000fc40003f66270 */
[----:B------:R-:W-:Y:S02]  /*118d0*/  ISETP.LT.OR P2, PT, R11, 0x11, P2 ;  /* 0x000000110b00780c */ /* 0x000fe40001741670 */
[----:B------:R-:W-:Y:S02]  /*118e0*/  LOP3.LUT R2, R2, 0xfffffff7, RZ, 0xc0, !PT ;  /* 0xfffffff702027812 */ /* 0x000fe400078ec0ff */
[----:B------:R-:W-:Y:S02]  /*118f0*/  FSEL R192, R192, -INF , !P2 ;  /* 0xff800000c0c07808 */ /* 0x000fe40005000000 */
[----:B------:R-:W-:Y:S02]  /*11900*/  ISETP.GT.AND P2, PT, R10, 0x11, !P3 ;  /* 0x000000110a00780c */ /* 0x000fe40005f44270 */
[----:B------:R-:W-:Y:S02]  /*11910*/  ISETP.GE.AND P4, PT, R15, 0x22, PT ;  /* 0x000000220f00780c */ /* 0x000fe40003f86270 */
[----:B------:R-:W-:-:S02]  /*11920*/  ISETP.LT.OR P2, PT, R11, 0x12, P2 ;  /* 0x000000120b00780c */ /* 0x000fc40001741670 */
[----:B------:R-:W-:Y:S02]  /*11930*/  @P3 LOP3.LUT R2, R2, 0x8, RZ, 0xfc, !PT ;  /* 0x0000000802023812 */ /* 0x000fe400078efcff */
[----:B------:R-:W-:Y:S02]  /*11940*/  ISETP.GE.AND P3, PT, R15, 0x19, PT ;  /* 0x000000190f00780c */ /* 0x000fe40003f66270 */
[----:B------:R-:W-:Y:S02]  /*11950*/  FSEL R193, R193, -INF , !P2 ;  /* 0xff800000c1c17808 */ /* 0x000fe40005000000 */
[----:B------:R-:W-:Y:S02]  /*11960*/  LOP3.LUT R2, R2, 0xfffffffb, RZ, 0xc0, !PT ;  /* 0xfffffffb02027812 */ /* 0x000fe400078ec0ff */
[----:B------:R-:W-:Y:S02]  /*11970*/  ISETP.GT.AND P2, PT, R10, 0x18, !P3 ;  /* 0x000000180a00780c */ /* 0x000fe40005f44270 */
[----:B------:R-:W-:-:S02]  /*11980*/  LOP3.LUT R17, R17, 0xfffffffd, RZ, 0xc0, !PT ;  /* 0xfffffffd11117812 */ /* 0x000fc400078ec0ff */
[----:B------:R-:W-:Y:S02]  /*11990*/  ISETP.LT.OR P2, PT, R11, 0x19, P2 ;  /* 0x000000190b00780c */ /* 0x000fe40001741670 */
[----:B------:R-:W-:Y:S02]  /*119a0*/  @P4 LOP3.LUT R17, R17, 0x2, RZ, 0xfc, !PT ;  /* 0x0000000211114812 */ /* 0x000fe400078efcff */
[----:B------:R-:W-:Y:S02]  /*119b0*/  @P3 LOP3.LUT R2, R2, 0x4, RZ, 0xfc, !PT ;  /* 0x0000000402023812 */ /* 0x000fe400078efcff */
[----:B------:R-:W-:Y:S02]  /*119c0*/  ISETP.GE.AND P3, PT, R15, 0x1a, PT ;  /* 0x0000001a0f00780c */ /* 0x000fe40003f66270 */
[----:B------:R-:W-:Y:S02]  /*119d0*/  FSEL R196, R196, -INF , !P2 ;  /* 0xff800000c4c47808 */ /* 0x000fe40005000000 */
[----:B------:R-:W-:-:S02]  /*119e0*/  ISETP.GT.AND P2, PT, R10, 0x19, !P3 ;  /* 0x000000190a00780c */ /* 0x000fc40005f44270 */
[----:B------:R-:W-:Y:S02]  /*119f0*/  LOP3.LUT R2, R2, 0xfffffffd, RZ, 0xc0, !PT ;  /* 0xfffffffd02027812 */ /* 0x000fe400078ec0ff */
[----:B------:R-:W-:Y:S02]  /*11a00*/  ISETP.LT.OR P2, PT, R11, 0x1a, P2 ;  /* 0x0000001a0b00780c */ /* 0x000fe40001741670 */
[----:B------:R-:W-:Y:S02]  /*11a10*/  LOP3.LUT R17, R17, 0xfffffffb, RZ, 0xc0, !PT ;  /* 0xfffffffb11117812 */ /* 0x000fe400078ec0ff */
[----:B------:R-:W-:Y:S02]  /*11a20*/  FSEL R197, R197, -INF , !P2 ;  /* 0xff800000c5c57808 */ /* 0x000fe40005000000 */
[----:B------:R-:W-:Y:S02]  /*11a30*/  ISETP.GE.AND P2, PT, R15, 0x21, PT ;  /* 0x000000210f00780c */ /* 0x000fe40003f46270 */
[----:B------:R-:W-:-:S02]  /*11a40*/  @P3 LOP3.LUT R2, R2, 0x2, RZ, 0xfc, !PT ;  /* 0x0000000202023812 */ /* 0x000fc400078efcff */
[----:B------:R-:W-:-:S04]  /*11a50*/  ISETP.GT.AND P3, PT, R10, 0x20, !P2 ;  /* 0x000000200a00780c */ /* 0x000fc80005764270 */
[----:B------:R-:W-:-:S04]  /*11a60*/  ISETP.LT.OR P3, PT, R11, 0x21, P3 ;  /* 0x000000210b00780c */ /* 0x000fc80001f61670 */
        /* <DEDUP_REMOVED lines=182> */
[----:B------:R-:W-:Y:S02]  /*125d0*/  ISETP.LT.OR P6, PT, R11, 0x9a, P6 ;  /* 0x0000009a0b00780c */ /* 0x000fe400037c1670 */
[----:B------:R1:W-:Y:S02]  /*125e0*/  STL [R1+0x2d0], R17 ;  /* 0x0002d01101007387 */ /* 0x0003e40000100800 */
[----:B------:R-:W-:-:S02]  /*125f0*/  FSEL R133, R133, -INF , !P6 ;  /* 0xff80000085857808 */ /* 0x000fc40007000000 */
[----:B------:R-:W-:Y:S01]  /*12600*/  PLOP3.LUT P6, PT, PT, PT, UP1, 0x40, 0x0 ;  /* 0x000000000000781c */ /* 0x000fe20003fce818 */
[--C-:B0-----:R-:W-:Y:S02]  /*12610*/  IMAD.IADD R13, R13, 0x1, R10.reuse ;  /* 0x000000010d0d7824 */ /* 0x101fe400078e020a */
[----:B------:R-:W-:-:S10]  /*12620*/  IMAD.IADD R12, R12, 0x1, R10 ;  /* 0x000000010c0c7824 */ /* 0x000fd400078e020a */
[----:B-1----:R-:W-:Y:S05]  /*12630*/  @P6 BRA `(.L_x_1547) ;  /* 0x0000000000546947 */ /* 0x002fea0003800000 */
        /* <DEDUP_REMOVED lines=12> */
.L_x_1549:
[----:B------:R-:W-:-:S05]  /*12700*/  IMAD.U32 R14, RZ, RZ, UR50 ;  /* 0x00000032ff0e7e24 */ /* 0x000fca000f8e00ff */
[----:B------:R-:W-:-:S13]  /*12710*/  ISETP.NE.AND P6, PT, R14, 0x1, PT ;  /* 0x000000010e00780c */ /* 0x000fda0003fc5270 */
[----:B------:R-:W0:Y:S02]  /*12720*/  @P6 LDC.64 R8, c[0x0][0x9e8] ;  /* 0x00027a00ff086b82 */ /* 0x000e240000000a00 */
[----:B0-----:R-:W-:-:S05]  /*12730*/  @P6 IMAD.HI.U32 R8, R10, R8, RZ ;  /* 0x000000080a086227 */ /* 0x001fca00078e00ff */
[----:B------:R-:W-:-:S07]  /*12740*/  @P6 SHF.R.U32.HI R10, RZ, R9, R8 ;  /* 0x00000009ff0a6219 */ /* 0x000fce0000011608 */
.L_x_1550:
[----:B------:R-:W-:Y:S05]  /*12750*/  BSYNC B0 ;  /* 0x0000000000007941 */ /* 0x000fea0003800000 */
.L_x_1548:
[----:B------:R-:W-:-:S05]  /*12760*/  IMAD R7, R10, R14, R7 ;  /* 0x0000000e0a077224 */ /* 0x000fca00078e0207 */
[----:B------:R-:W-:Y:S02]  /*12770*/  VIADDMNMX R13, R7, R14, R13, PT ;  /* 0x0000000e070d7246 */ /* 0x000fe4000380010d */
[----:B------:R-:W-:-:S07]  /*12780*/  VIMNMX R12, R12, R7, !PT ;  /* 0x000000070c0c7248 */ /* 0x000fce0007fe0100 */
.L_x_1547:
[----:B------:R-:W-:Y:S02]  /*12790*/  ISETP.GT.AND P2, PT, R12, 0x20, !P2 ;  /* 0x000000200c00780c */ /* 0x000fe40005744270 */
[----:B------:R-:W-:Y:S02]  /*127a0*/  LOP3.LUT P6, RZ, R17, 0x2, RZ, 0xc0, !PT ;  /* 0x0000000211ff7812 */ /* 0x000fe400078cc0ff */
[----:B------:R-:W-:Y:S02]  /*127b0*/  ISETP.LT.OR P2, PT, R13, 0x21, P2 ;  /* 0x000000210d00780c */ /* 0x000fe40001741670 */
[----:B------:R-:W-:Y:S02]  /*127c0*/  FMNMX.FTZ R8, R184, R3, !PT ;  /* 0x00000003b8087209 */ /* 0x000fe40007810000 */
[----:B------:R-:W-:Y:S02]  /*127d0*/  FSEL R170, R170, -INF , !P2 ;  /* 0xff800000aaaa7808 */ /* 0x000fe40005000000 */
[----:B------:R-:W-:-:S02]  /*127e0*/  ISETP.GT.AND P2, PT, R12, 0x21, !P6 ;  /* 0x000000210c00780c */ /* 0x000fc40007744270 */
[----:B------:R-:W-:Y:S02]  /*127f0*/  LOP3.LUT P6, RZ, R17, 0x8000, RZ, 0xc0, !PT ;  /* 0x0000800011ff7812 */ /* 0x000fe400078cc0ff */
        /* <DEDUP_REMOVED lines=73> */
[----:B------:R-:W-:Y:S02]  /*12c90*/  ISETP.GT.AND P2, PT, R12, 0x50, !P6 ;  /* 0x000000500c00780c */ /* 0x000fe40007744270 */
[----:B------:R-:W-:Y:S02]  /*12ca0*/  LOP3.LUT P6, RZ, R17, 0x10, RZ, 0xc0, !PT ;  /* 0x0000001011ff7812 */ /* 0x000fe400078cc0ff */
        /* <DEDUP_REMOVED lines=18> */
[----:B------:R-:W-:Y:S01]  /*12dd0*/  FMNMX.FTZ R10, R133, R8, !PT ;  /* 0x00000008850a7209 */ /* 0x000fe20007810000 */
[----:B------:R-:W-:Y:S01]  /*12de0*/  IMAD.U32 R8, RZ, RZ, UR36 ;  /* 0x00000024ff087e24 */ /* 0x000fe2000f8e00ff */
[----:B------:R-:W-:-:S02]  /*12df0*/  ISETP.GT.AND P2, PT, R12, 0x59, !P2 ;  /* 0x000000590c00780c */ /* 0x000fc40005744270 */
[C---:B------:R-:W-:Y:S01]  /*12e00*/  ISETP.GT.AND P3, PT, R12.reuse, 0x90, !P3 ;  /* 0x000000900c00780c */ /* 0x040fe20005f64270 */
[----:B------:R-:W0:Y:S01]  /*12e10*/  SHFL.BFLY PT, R7, R10, 0x2, 0x1f ;  /* 0x0c401f000a077f89 */ /* 0x000e2200000e0000 */
[C---:B------:R-:W-:Y:S02]  /*12e20*/  ISETP.LT.OR P2, PT, R13.reuse, 0x5a, P2 ;  /* 0x0000005a0d00780c */ /* 0x040fe40001741670 */
[----:B------:R-:W-:Y:S02]  /*12e30*/  ISETP.LT.OR P3, PT, R13, 0x91, P3 ;  /* 0x000000910d00780c */ /* 0x000fe40001f61670 */
[----:B------:R-:W-:Y:S02]  /*12e40*/  FSEL R167, R167, -INF , !P2 ;  /* 0xff800000a7a77808 */ /* 0x000fe40005000000 */
[----:B------:R-:W-:Y:S02]  /*12e50*/  LOP3.LUT P2, RZ, R17, 0x800, RZ, 0xc0, !PT ;  /* 0x0000080011ff7812 */ /* 0x000fe4000784c0ff */
[----:B------:R-:W-:-:S02]  /*12e60*/  ISETP.GT.AND P4, PT, R12, 0x91, !P4 ;  /* 0x000000910c00780c */ /* 0x000fc40006784270 */
[----:B------:R-:W-:Y:S02]  /*12e70*/  ISETP.GT.AND P2, PT, R12, 0x60, !P2 ;  /* 0x000000600c00780c */ /* 0x000fe40005744270 */
[----:B------:R-:W-:Y:S02]  /*12e80*/  FSEL R130, R130, -INF , !P3 ;  /* 0xff80000082827808 */ /* 0x000fe40005800000 */
[----:B------:R-:W-:Y:S02]  /*12e90*/  ISETP.LT.OR P2, PT, R13, 0x61, P2 ;  /* 0x000000610d00780c */ /* 0x000fe40001741670 */
[----:B------:R-:W-:Y:S02]  /*12ea0*/  ISETP.GT.AND P5, PT, R12, 0x98, !P5 ;  /* 0x000000980c00780c */ /* 0x000fe40006fa4270 */
[----:B------:R-:W-:Y:S02]  /*12eb0*/  FSEL R138, R138, -INF , !P2 ;  /* 0xff8000008a8a7808 */ /* 0x000fe40005000000 */
[----:B------:R-:W-:-:S02]  /*12ec0*/  LOP3.LUT P2, RZ, R17, 0x400, RZ, 0xc0, !PT ;  /* 0x0000040011ff7812 */ /* 0x000fc4000784c0ff */
[C---:B------:R-:W-:Y:S02]  /*12ed0*/  ISETP.LT.OR P4, PT, R13.reuse, 0x92, P4 ;  /* 0x000000920d00780c */ /* 0x040fe40002781670 */
[----:B------:R-:W-:Y:S02]  /*12ee0*/  ISETP.GT.AND P2, PT, R12, 0x61, !P2 ;  /* 0x000000610c00780c */ /* 0x000fe40005744270 */
[----:B0-----:R-:W-:Y:S02]  /*12ef0*/  FMNMX.FTZ R14, R10, R7, !PT ;  /* 0x000000070a0e7209 */ /* 0x001fe40007810000 */
[C---:B------:R-:W-:Y:S02]  /*12f00*/  ISETP.LT.OR P2, PT, R13.reuse, 0x62, P2 ;  /* 0x000000620d00780c */ /* 0x040fe40001741670 */
[----:B------:R-:W-:Y:S01]  /*12f10*/  ISETP.LT.OR P5, PT, R13, 0x99, P5 ;  /* 0x000000990d00780c */ /* 0x000fe20002fa1670 */
[----:B------:R-:W0:Y:S01]  /*12f20*/  SHFL.BFLY PT, R7, R14, 0x1, 0x1f ;  /* 0x0c201f000e077f89 */ /* 0x000e2200000e0000 */
[----:B------:R-:W-:-:S02]  /*12f30*/  FSEL R139, R139, -INF , !P2 ;  /* 0xff8000008b8b7808 */ /* 0x000fc40005000000 */
[----:B------:R-:W-:Y:S02]  /*12f40*/  LOP3.LUT P2, RZ, R17, 0x200, RZ, 0xc0, !PT ;  /* 0x0000020011ff7812 */ /* 0x000fe4000784c0ff */
[----:B------:R-:W-:Y:S02]  /*12f50*/  FSEL R131, R131, -INF , !P4 ;  /* 0xff80000083837808 */ /* 0x000fe40006000000 */
[----:B------:R-:W-:Y:S02]  /*12f60*/  ISETP.GT.AND P2, PT, R12, 0x68, !P2 ;  /* 0x000000680c00780c */ /* 0x000fe40005744270 */
[----:B------:R-:W-:Y:S02]  /*12f70*/  FSEL R134, R134, -INF , !P5 ;  /* 0xff80000086867808 */ /* 0x000fe40006800000 */
[----:B------:R-:W-:-:S04]  /*12f80*/  ISETP.LT.OR P2, PT, R13, 0x69, P2 ;  /* 0x000000690d00780c */ /* 0x000fc80001741670 */
[----:B------:R-:W-:Y:S02]  /*12f90*/  FSEL R142, R142, -INF , !P2 ;  /* 0xff8000008e8e7808 */ /* 0x000fe40005000000 */
[----:B------:R-:W-:-:S04]  /*12fa0*/  LOP3.LUT P2, RZ, R17, 0x100, RZ, 0xc0, !PT ;  /* 0x0000010011ff7812 */ /* 0x000fc8000784c0ff */
[----:B------:R-:W-:Y:S02]  /*12fb0*/  ISETP.GT.AND P2, PT, R12, 0x69, !P2 ;  /* 0x000000690c00780c */ /* 0x000fe40005744270 */
[----:B0-----:R-:W-:Y:S02]  /*12fc0*/  FMNMX.FTZ R7, R14, R7, !PT ;  /* 0x000000070e077209 */ /* 0x001fe40007810000 */
[----:B------:R-:W-:-:S03]  /*12fd0*/  ISETP.LT.OR P2, PT, R13, 0x6a, P2 ;  /* 0x0000006a0d00780c */ /* 0x000fc60001741670 */
[----:B------:R-:W-:Y:S01]  /*12fe0*/  FFMA.FTZ R8, R7, R8, -8 ;  /* 0xc100000007087423 */ /* 0x000fe20000010008 */
        /* <DEDUP_REMOVED lines=74> */
[----:B------:R-:W-:Y:S01]  /*13490*/  FSEL R135, R135, -INF , !P3 ;  /* 0xff80000087877808 */ /* 0x000fe20005800000 */
        /* <DEDUP_REMOVED lines=47> */
[----:B------:R-:W-:Y:S01]  /*13790*/  FSEL R148, R7, RZ, P2 ;  /* 0x000000ff07947208 */ /* 0x000fe20001000000 */
[----:B------:R-:W-:Y:S01]  /*137a0*/  MUFU.EX2 R11, R11 ;  /* 0x0000000b000b7308 */ /* 0x000fe20000000800 */
[----:B------:R-:W-:-:S03]  /*137b0*/  FMNMX.FTZ R186, R182, R185, !PT ;  /* 0x000000b9b6ba7209 */ /* 0x000fc60007810000 */
[----:B------:R-:W-:Y:S01]  /*137c0*/  FADD.FTZ R148, -R148, R3 ;  /* 0x0000000394947221 */ /* 0x000fe20000010100 */
[----:B------:R-:W-:-:S03]  /*137d0*/  FMNMX.FTZ R185, R183, R186, !PT ;  /* 0x000000bab7b97209 */ /* 0x000fc60007810000 */
[----:B------:R-:W-:Y:S01]  /*137e0*/  MUFU.EX2 R3, R133 ;  /* 0x0000008500037308 */ /* 0x000fe20000000800 */
[----:B------:R-:W-:Y:S01]  /*137f0*/  FMNMX.FTZ R186, R154, R185, !PT ;  /* 0x000000b99aba7209 */ /* 0x000fe20007810000 */
[----:B------:R-:W-:-:S03]  /*13800*/  FMUL.FTZ R148, R148, UR36 ;  /* 0x0000002494947c20 */ /* 0x000fc60008410000 */
[----:B------:R-:W-:-:S03]  /*13810*/  FMNMX.FTZ R185, R155, R186, !PT ;  /* 0x000000ba9bb97209 */ /* 0x000fc60007810000 */
[----:B------:R-:W0:Y:S01]  /*13820*/  MUFU.EX2 R148, R148 ;  /* 0x0000009400947308 */ /* 0x000e220000000800 */
[----:B------:R-:W-:-:S04]  /*13830*/  FMNMX.FTZ R186, R158, R185, !PT ;  /* 0x000000b99eba7209 */ /* 0x000fc80007810000 */
[----:B------:R-:W-:-:S03]  /*13840*/  FMNMX.FTZ R185, R159, R186, !PT ;  /* 0x000000ba9fb97209 */ /* 0x000fc60007810000 */
[----:B------:R-:W1:Y:S01]  /*13850*/  MUFU.EX2 R10, R10 ;  /* 0x0000000a000a7308 */ /* 0x000e620000000800 */
[----:B------:R-:W-:-:S04]  /*13860*/  FMNMX.FTZ R186, R162, R185, !PT ;  /* 0x000000b9a2ba7209 */ /* 0x000fc80007810000 */
[----:B------:R-:W-:-:S03]  /*13870*/  FMNMX.FTZ R185, R163, R186, !PT ;  /* 0x000000baa3b97209 */ /* 0x000fc60007810000 */
[----:B------:R-:W2:Y:S01]  /*13880*/  MUFU.EX2 R14, R14 ;  /* 0x0000000e000e7308 */ /* 0x000ea20000000800 */
[----:B------:R-:W-:-:S04]  /*13890*/  FMNMX.FTZ R186, R166, R185, !PT ;  /* 0x000000b9a6ba7209 */ /* 0x000fc80007810000 */
[----:B------:R-:W-:-:S03]  /*138a0*/  FMNMX.FTZ R185, R167, R186, !PT ;  /* 0x000000baa7b97209 */ /* 0x000fc60007810000 */
[----:B------:R-:W3:Y:S01]  /*138b0*/  MUFU.EX2 R15, R15 ;  /* 0x0000000f000f7308 */ /* 0x000ee20000000800 */
        /* <DEDUP_REMOVED lines=21> */
[----:B------:R-:W-:Y:S01]  /*13a10*/  FMNMX.FTZ R140, R134, R141, !PT ;  /* 0x0000008d868c7209 */ /* 0x000fe20007810000 */
[--C-:B------:R-:W-:Y:S01]  /*13a20*/  FFMA.FTZ R141, R145, UR36, -R8.reuse ;  /* 0x00000024918d7c23 */ /* 0x100fe20008010808 */
[----:B------:R-:W-:-:S02]  /*13a30*/  FFMA.FTZ R145, R149, UR36, -R8 ;  /* 0x0000002495917c23 */ /* 0x000fc40008010808 */
[----:B------:R-:W-:-:S03]  /*13a40*/  FMNMX.FTZ R185, R135, R140, !PT ;  /* 0x0000008c87b97209 */ /* 0x000fc60007810000 */
[----:B------:R4:W-:Y:S02]  /*13a50*/  MUFU.EX2 R140, R188 ;  /* 0x000000bc008c7308 */ /* 0x0009e40000000800 */
[----:B------:R-:W5:Y:S06]  /*13a60*/  SHFL.BFLY PT, R186, R185, 0x2, 0x1f ;  /* 0x0c401f00b9ba7f89 */ /* 0x000f6c00000e0000 */
[----:B------:R-:W-:Y:S08]  /*13a70*/  MUFU.EX2 R173, R173 ;  /* 0x000000ad00ad7308 */ /* 0x000ff00000000800 */
[----:B------:R-:W-:Y:S08]  /*13a80*/  MUFU.EX2 R176, R176 ;  /* 0x000000b000b07308 */ /* 0x000ff00000000800 */
[----:B------:R-:W-:Y:S01]  /*13a90*/  MUFU.EX2 R177, R177 ;  /* 0x000000b100b17308 */ /* 0x000fe20000000800 */
[----:B-----5:R-:W-:-:S05]  /*13aa0*/  FMNMX.FTZ R186, R185, R186, !PT ;  /* 0x000000bab9ba7209 */ /* 0x020fca0007810000 */
[----:B------:R-:W5:Y:S02]  /*13ab0*/  SHFL.BFLY PT, R149, R186, 0x1, 0x1f ;  /* 0x0c201f00ba957f89 */ /* 0x000f6400000e0000 */
[----:B------:R-:W-:Y:S08]  /*13ac0*/  MUFU.EX2 R180, R180 ;  /* 0x000000b400b47308 */ /* 0x000ff00000000800 */
[----:B------:R-:W-:Y:S08]  /*13ad0*/  MUFU.EX2 R181, R181 ;  /* 0x000000b500b57308 */ /* 0x000ff00000000800 */
[----:B------:R-:W-:Y:S01]  /*13ae0*/  MUFU.EX2 R152, R152 ;  /* 0x0000009800987308 */ /* 0x000fe20000000800 */
[----:B-----5:R-:W-:Y:S01]  /*13af0*/  FMNMX.FTZ R8, R186, R149, !PT ;  /* 0x00000095ba087209 */ /* 0x020fe20007810000 */
[----:B------:R-:W-:-:S06]  /*13b00*/  IMAD.U32 R149, RZ, RZ, UR36 ;  /* 0x00000024ff957e24 */ /* 0x000fcc000f8e00ff */
[----:B------:R-:W-:Y:S01]  /*13b10*/  MUFU.EX2 R153, R153 ;  /* 0x0000009900997308 */ /* 0x000fe20000000800 */
[C---:B------:R-:W-:Y:S01]  /*13b20*/  FSETP.NEU.FTZ.AND P2, PT, R8.reuse, -INF , PT ;  /* 0xff8000000800780b */ /* 0x040fe20003f5d000 */
[----:B------:R-:W-:-:S05]  /*13b30*/  FFMA.FTZ R186, R8, R149, -8 ;  /* 0xc100000008ba7423 */ /* 0x000fca0000010095 */
[----:B------:R-:W-:Y:S01]  /*13b40*/  FSEL R186, R186, RZ, P2 ;  /* 0x000000ffbaba7208 */ /* 0x000fe20001000000 */
[----:B------:R-:W-:Y:S04]  /*13b50*/  MUFU.EX2 R156, R156 ;  /* 0x0000009c009c7308 */ /* 0x000fe80000000800 */
[----:B----4-:R-:W-:-:S01]  /*13b60*/  FFMA.FTZ R188, R9, UR36, -R186 ;  /* 0x0000002409bc7c23 */ /* 0x010fc200080108ba */
[--C-:B------:R-:W-:Y:S01]  /*13b70*/  FFMA.FTZ R9, R187, UR36, -R186.reuse ;  /* 0x00000024bb097c23 */ /* 0x100fe200080108ba */
[----:B------:R-:W-:-:S01]  /*13b80*/  FFMA.FTZ R187, R190, UR36, -R186 ;  /* 0x00000024bebb7c23 */ /* 0x000fc200080108ba */
[--C-:B------:R-:W-:Y:S01]  /*13b90*/  FFMA.FTZ R190, R191, UR36, -R186.reuse ;  /* 0x00000024bfbe7c23 */ /* 0x100fe200080108ba */
[----:B------:R-:W-:-:S01]  /*13ba0*/  FFMA.FTZ R149, R194, UR36, -R186 ;  /* 0x00000024c2957c23 */ /* 0x000fc200080108ba */
[----:B------:R-:W-:Y:S01]  /*13bb0*/  FFMA.FTZ R192, R195, UR36, -R186 ;  /* 0x00000024c3c07c23 */ /* 0x000fe200080108ba */
[----:B------:R4:W-:Y:S01]  /*13bc0*/  MUFU.EX2 R133, R187 ;  /* 0x000000bb00857308 */ /* 0x0009e20000000800 */
[----:B0-----:R-:W-:-:S01]  /*13bd0*/  FFMA.FTZ R191, R148, R6, R11 ;  /* 0x0000000694bf7223 */ /* 0x001fc2000001000b */
[--C-:B------:R-:W-:Y:S01]  /*13be0*/  FFMA.FTZ R185, R198, UR36, -R186.reuse ;  /* 0x00000024c6b97c23 */ /* 0x100fe200080108ba */
[----:B------:R-:W-:-:S01]  /*13bf0*/  FFMA.FTZ R194, R199, UR36, -R186 ;  /* 0x00000024c7c27c23 */ /* 0x000fc200080108ba */
[----:B------:R-:W-:Y:S01]  /*13c00*/  FFMA.FTZ R189, R158, UR36, -R186 ;  /* 0x000000249ebd7c23 */ /* 0x000fe200080108ba */
[----:B-1----:R-:W-:-:S01]  /*13c10*/  FADD.FTZ R191, R10, R191 ;  /* 0x000000bf0abf7221 */ /* 0x002fc20000010000 */
[--C-:B------:R-:W-:Y:S01]  /*13c20*/  FFMA.FTZ R158, R162, UR36, -R186.reuse ;  /* 0x00000024a29e7c23 */ /* 0x100fe200080108ba */
[----:B------:R-:W-:-:S01]  /*13c30*/  FFMA.FTZ R162, R166, UR36, -R186 ;  /* 0x00000024a6a27c23 */ /* 0x000fc200080108ba */
[----:B------:R-:W-:Y:S01]  /*13c40*/  MUFU.EX2 R188, R188 ;  /* 0x000000bc00bc7308 */ /* 0x000fe20000000800 */
[----:B----4-:R-:W-:Y:S01]  /*13c50*/  FSEL R187, R8, RZ, P2 ;  /* 0x000000ff08bb7208 */ /* 0x010fe20001000000 */
[----:B--2---:R-:W-:Y:S01]  /*13c60*/  FADD.FTZ R166, R14, R191 ;  /* 0x000000bf0ea67221 */ /* 0x004fe20000010000 */
[----:B------:R-:W-:-:S01]  /*13c70*/  FFMA.FTZ R170, R170, UR36, -R186 ;  /* 0x00000024aaaa7c23 */ /* 0x000fc200080108ba */
[--C-:B------:R-:W-:Y:S01]  /*13c80*/  FFMA.FTZ R171, R171, UR36, -R186.reuse ;  /* 0x00000024abab7c23 */ /* 0x100fe200080108ba */
[----:B------:R-:W-:-:S01]  /*13c90*/  FFMA.FTZ R174, R174, UR36, -R186 ;  /* 0x00000024aeae7c23 */ /* 0x000fc200080108ba */
[----:B------:R-:W-:Y:S01]  /*13ca0*/  FADD.FTZ R187, -R187, R0 ;  /* 0x00000000bbbb7221 */ /* 0x000fe20000010100 */
[----:B---3--:R-:W-:-:S01]  /*13cb0*/  FADD.FTZ R166, R15, R166 ;  /* 0x000000a60fa67221 */ /* 0x008fc20000010000 */
        /* <DEDUP_REMOVED lines=34> */
[----:B------:R-:W-:-:S03]  /*13ee0*/  FFMA.FTZ R135, R135, UR36, -R186 ;  /* 0x0000002487877c23 */ /* 0x000fc600080108ba */
[----:B-1----:R-:W-:Y:S01]  /*13ef0*/  FADD.FTZ R6, R190, R5 ;  /* 0x00000005be067221 */ /* 0x002fe20000010000 */
[----:B------:R-:W-:-:S02]  /*13f00*/  FADD.FTZ R5, R17, R166 ;  /* 0x000000a611057221 */ /* 0x000fc40000010000 */
[----:B------:R-:W1:Y:S08]  /*13f10*/  MUFU.EX2 R185, R185 ;  /* 0x000000b900b97308 */ /* 0x000e700000000800 */
[----:B------:R-:W3:Y:S08]  /*13f20*/  MUFU.EX2 R194, R194 ;  /* 0x000000c200c27308 */ /* 0x000ef00000000800 */
[----:B------:R-:W4:Y:S08]  /*13f30*/  MUFU.EX2 R170, R170 ;  /* 0x000000aa00aa7308 */ /* 0x000f300000000800 */
[----:B------:R2:W-:Y:S08]  /*13f40*/  MUFU.EX2 R0, R189 ;  /* 0x000000bd00007308 */ /* 0x0005f00000000800 */
[----:B------:R-:W5:Y:S01]  /*13f50*/  MUFU.EX2 R171, R171 ;  /* 0x000000ab00ab7308 */ /* 0x000f620000000800 */
[----:B--2---:R-:W-:-:S01]  /*13f60*/  FADD.FTZ R189, R149, R6 ;  /* 0x0000000695bd7221 */ /* 0x004fc20000010000 */
[----:B------:R-:W-:-:S03]  /*13f70*/  FADD.FTZ R6, R20, R5 ;  /* 0x0000000514067221 */ /* 0x000fc60000010000 */
[----:B0-----:R-:W-:Y:S01]  /*13f80*/  FADD.FTZ R166, R192, R189 ;  /* 0x000000bdc0a67221 */ /* 0x001fe20000010000 */
[----:B------:R-:W-:-:S02]  /*13f90*/  FADD.FTZ R5, R21, R6 ;  /* 0x0000000615057221 */ /* 0x000fc40000010000 */
[----:B------:R-:W0:Y:S01]  /*13fa0*/  MUFU.EX2 R174, R174 ;  /* 0x000000ae00ae7308 */ /* 0x000e220000000800 */
[----:B-1----:R-:W-:-:S01]  /*13fb0*/  FADD.FTZ R189, R185, R166 ;  /* 0x000000a6b9bd7221 */ /* 0x002fc20000010000 */
[----:B------:R-:W-:-:S03]  /*13fc0*/  FADD.FTZ R5, R184, R5 ;  /* 0x00000005b8057221 */ /* 0x000fc60000010000 */
[----:B---3--:R-:W-:Y:S01]  /*13fd0*/  FADD.FTZ R189, R194, R189 ;  /* 0x000000bdc2bd7221 */ /* 0x008fe20000010000 */
[----:B------:R-:W-:-:S02]  /*13fe0*/  FADD.FTZ R6, R168, R5 ;  /* 0x00000005a8067221 */ /* 0x000fc40000010000 */
[----:B------:R-:W1:Y:S01]  /*13ff0*/  MUFU.EX2 R175, R175 ;  /* 0x000000af00af7308 */ /* 0x000e620000000800 */
[----:B----4-:R-:W-:-:S01]  /*14000*/  FADD.FTZ R166, R170, R189 ;  /* 0x000000bdaaa67221 */ /* 0x010fc20000010000 */
[----:B------:R-:W-:-:S03]  /*14010*/  FADD.FTZ R5, R169, R6 ;  /* 0x00000006a9057221 */ /* 0x000fc60000010000 */
[----:B-----5:R-:W-:Y:S01]  /*14020*/  FADD.FTZ R189, R171, R166 ;  /* 0x000000a6abbd7221 */ /* 0x020fe20000010000 */
[----:B------:R-:W-:-:S02]  /*14030*/  FADD.FTZ R6, R172, R5 ;  /* 0x00000005ac067221 */ /* 0x000fc40000010000 */
        /* <DEDUP_REMOVED lines=102> */
[----:B------:R-:W-:Y:S01]  /*146a0*/  FADD.FTZ R6, R3, R6 ;  /* 0x0000000603067221 */ /* 0x000fe20000010000 */
[----:B-1----:R-:W-:-:S04]  /*146b0*/  FADD.FTZ R189, R134, R189 ;  /* 0x000000bd86bd7221 */ /* 0x002fc80000010000 */
[----:B--2---:R-:W-:Y:S01]  /*146c0*/  FADD.FTZ R5, R135, R189 ;  /* 0x000000bd87057221 */ /* 0x004fe20000010000 */
[----:B------:R-:W-:Y:S06]  /*146d0*/  @!P0 BRA `(.L_x_1551) ;  /* 0x0000000000048947 */ /* 0x000fec0003800000 */
[----:B------:R-:W-:Y:S01]  /*146e0*/  BPT.TRAP 0x1 ;  /* 0x000000040000795c */ /* 0x000fe20000300000 */
.L_x_1551:
        /* <DEDUP_REMOVED lines=151> */
.L_x_1534:
        /* <DEDUP_REMOVED lines=25> */
.L_x_1554:
[----:B------:R-:W-:-:S11]  /*151f0*/  UISETP.NE.AND UP2, UPT, UR14, 0x1, UPT ;  /* 0x000000010e00788c */ /* 0x000fd6000bf45270 */
[----:B------:R-:W-:Y:S02]  /*15200*/  @UP2 ULDC.64 UR6, c[0x0][0x9e8] ;  /* 0x00027a0000062ab9 */ /* 0x000fe40000000a00 */
[----:B------:R-:W-:-:S04]  /*15210*/  UIMAD.WIDE.U32 UR10, UR5, UR6, URZ ;  /* 0x00000006050a72a5 */ /* 0x000fc8000f8e003f */
[----:B------:R-:W-:-:S12]  /*15220*/  @UP2 USHF.R.U32.HI UR5, URZ, UR7, UR11 ;  /* 0x000000073f052299 */ /* 0x000fd8000801160b */
.L_x_1555:
[----:B------:R-:W-:-:S04]  /*15230*/  UIMAD UR5, UR5, UR14, URZ ;  /* 0x0000000e050572a4 */ /* 0x000fc8000f8e023f */
[----:B------:R-:W-:-:S04]  /*15240*/  UISETP.LT.AND UP2, UPT, UR59, UR5, UPT ;  /* 0x000000053b00728c */ /* 0x000fc8000bf41270 */
[----:B------:R-:W-:-:S12]  /*15250*/  USEL UR59, UR59, UR5, !UP2 ;  /* 0x000000053b3b7287 */ /* 0x000fd8000d000000 */
.L_x_1553:
        /* <DEDUP_REMOVED lines=10> */
[----:B------:R-:W-:-:S07]  /*15300*/  IMAD.MOV.U32 R7, RZ, RZ, R3 ;  /* 0x000000ffff077224 */ /* 0x000fce00078e0003 */
.L_x_1566:
[----:B------:R-:W-:Y:S01]  /*15310*/  ISETP.NE.AND P3, PT, RZ, UR48, PT ;  /* 0x00000030ff007c0c */ /* 0x000fe2000bf65270 */
[----:B------:R-:W-:-:S04]  /*15320*/  UISETP.NE.AND UP2, UPT, UR38, 0x1, UPT ;  /* 0x000000012600788c */ /* 0x000fc8000bf45270 */
[----:B------:R-:W-:-:S04]  /*15330*/  USEL UR44, URZ, 0x1, UP2 ;  /* 0x000000013f2c7887 */ /* 0x000fc80009000000 */
[----:B------:R-:W-:-:S04]  /*15340*/  ULOP3.LUT UR44, UR7, UR44, URZ, 0x3c, !UPT ;  /* 0x0000002c072c7292 */ /* 0x000fc8000f8e3c3f */
[----:B------:R-:W-:Y:S08]  /*15350*/  @P3 BRA `(.L_x_1557) ;  /* 0x0000000000383947 */ /* 0x000ff00003800000 */
[----:B------:R-:W-:Y:S05]  /*15360*/  @!P0 BRA `(.L_x_1558) ;  /* 0x0000000000048947 */ /* 0x000fea0003800000 */
[----:B------:R-:W-:Y:S01]  /*15370*/  BPT.TRAP 0x1 ;  /* 0x000000040000795c */ /* 0x000fe20000300000 */
.L_x_1558:
        /* <DEDUP_REMOVED lines=9> */
.L_x_1559:
[----:B-1----:R-:W-:Y:S05]  /*15410*/  @P2 BRA `(.L_x_1557) ;  /* 0x0000000000082947 */ /* 0x002fea0003800000 */
[----:B------:R-:W1:Y:S02]  /*15420*/  SYNCS.PHASECHK.TRANS64.TRYWAIT P2, [UR5+0x33430], R0 ;  /* 0x03343000ff0075a7 */ /* 0x000e640008040145 */
[----:B-1----:R-:W-:Y:S05]  /*15430*/  @!P2 BRA `(.L_x_1560) ;  /* 0x000001380060a947 */ /* 0x002fea0003800000 */
.L_x_1557:
        /* <DEDUP_REMOVED lines=191> */
.L_x_1562:
[----:B------:R-:W-:Y:S01]  /*16030*/  ULEA UR6, UR38, UR39, 0x3 ;  /* 0x0000002726067291 */ /* 0x000fe2000f8e183f */
[----:B------:R-:W-:-:S05]  /*16040*/  IMAD.U32 R0, RZ, RZ, UR7 ;  /* 0x00000007ff007e24 */ /* 0x000fca000f8e00ff */
[----:B------:R-:W-:-:S04]  /*16050*/  SHF.L.U32 R0, R0, 0x1f, RZ ;  /* 0x0000001f00007819 */ /* 0x000fc800000006ff */
[----:B------:R0:W1:Y:S01]  /*16060*/  SYNCS.PHASECHK.TRANS64.TRYWAIT P2, [UR6+0x33450], R0 ;  /* 0x03345000ff0075a7 */ /* 0x0000620008040146 */
[----:B------:R-:W-:Y:S05]  /*16070*/  @!P0 BRA `(.L_x_1563) ;  /* 0x0000000000048947 */ /* 0x000fea0003800000 */
[----:B------:R-:W-:Y:S01]  /*16080*/  BPT.TRAP 0x1 ;  /* 0x000000040000795c */ /* 0x000fe20000300000 */
.L_x_1563:
[----:B-1----:R-:W-:Y:S05]  /*16090*/  @P2 BRA `(.L_x_1561) ;  /* 0x0000000000082947 */ /* 0x002fea0003800000 */
[----:B------:R-:W1:Y:S02]  /*160a0*/  SYNCS.PHASECHK.TRANS64.TRYWAIT P2, [UR6+0x33450], R0 ;  /* 0x03345000ff0075a7 */ /* 0x000e640008040146 */
[----:B-1----:R-:W-:Y:S05]  /*160b0*/  @!P2 BRA `(.L_x_1564) ;  /* 0x0000012c0058a947 */ /* 0x002fea0003800000 */
.L_x_1561:
        /* <DEDUP_REMOVED lines=119> */
[----:B------:R-:W-:-:S02]  /*16830*/  IMAD.U32 R181, RZ, RZ, UR36 ;  /* 0x00000024ffb57e24 */ /* 0x000fc4000f8e00ff */
        /* <DEDUP_REMOVED lines=34> */
[----:B------:R-:W-:Y:S01]  /*16a60*/  MUFU.EX2 R7, R7 ;  /* 0x0000000700077308 */ /* 0x000fe20000000800 */
[----:B------:R-:W-:Y:S01]  /*16a70*/  IADD3 R193, -R221, 0xb, RZ ;  /* 0x0000000bddc17810 */ /* 0x000fe20007ffe1ff */
        /* <DEDUP_REMOVED lines=185> */
[----:B------:R-:W-:-:S05]  /*17610*/  @!P1 VIADD R5, R194, 0x33440 ;  /* 0x00033440c2059836 */ /* 0x000fca0000000000 */
[----:B------:R-:W-:Y:S01]  /*17620*/  @!P1 PRMT R5, RZ, 0x654, R5 ;  /* 0x00000654ff059816 */ /* 0x000fe20000000005 */
[----:B------:R-:W-:Y:S01]  /*17630*/  MUFU.EX2 R123, R123 ;  /* 0x0000007b007b7308 */ /* 0x000fe20000000800 */
[----:B0-----:R-:W-:-:S07]  /*17640*/  FADD.FTZ R192, R122, R191 ;  /* 0x000000bf7ac07221 */ /* 0x001fce0000010000 */
[----:B------:R-:W0:Y:S01]  /*17650*/  MUFU.EX2 R124, R124 ;  /* 0x0000007c007c7308 */ /* 0x000e220000000800 */
[----:B--2---:R-:W-:-:S07]  /*17660*/  FADD.FTZ R191, R121, R6 ;  /* 0x0000000679bf7221 */ /* 0x004fce0000010000 */
[----:B------:R-:W1:Y:S08]  /*17670*/  MUFU.EX2 R126, R126 ;  /* 0x0000007e007e7308 */ /* 0x000e700000000800 */
[----:B------:R-:W2:Y:S01]  /*17680*/  MUFU.EX2 R125, R125 ;  /* 0x0000007d007d7308 */ /* 0x000ea20000000800 */
[----:B0-----:R-:W-:-:S07]  /*17690*/  FADD.FTZ R6, R124, R191 ;  /* 0x000000bf7c067221 */ /* 0x001fce0000010000 */
[----:B------:R-:W0:Y:S01]  /*176a0*/  MUFU.EX2 R127, R127 ;  /* 0x0000007f007f7308 */ /* 0x000e220000000800 */
[----:B------:R-:W-:Y:S02]  /*176b0*/  WARPGROUP.DEPBAR.LE gsb0, 0x0 ;  /* 0x00008000000079c5 */ /* 0x000fe40000010000 */
[----:B------:R-:W-:-:S05]  /*176c0*/  WARPGROUP.ARRIVE ;  /* 0x00000000000079c5 */ /* 0x000fca0000000000 */
[----:B------:R-:W3:Y:S01]  /*176d0*/  MUFU.EX2 R128, R128 ;  /* 0x0000008000807308 */ /* 0x000ee20000000800 */
[----:B------:R-:W-:Y:S07]  /*176e0*/  QGMMA.64x192x32.F32.E4M3.E4M3 R24, R200, gdesc[UR4], R24, gsb0 ;  /* 0x02e00004c8187df3 */ /* 0x000fee0008000818 */
[----:B------:R-:W4:Y:S08]  /*176f0*/  MUFU.EX2 R130, R130 ;  /* 0x0000008200827308 */ /* 0x000f300000000800 */
[----:B------:R-:W5:Y:S08]  /*17700*/  MUFU.EX2 R129, R129 ;  /* 0x0000008100817308 */ /* 0x000f700000000800 */
[----:B------:R-:W5:Y:S08]  /*17710*/  MUFU.EX2 R131, R131 ;  /* 0x0000008300837308 */ /* 0x000f700000000800 */
[----:B------:R-:W5:Y:S08]  /*17720*/  MUFU.EX2 R132, R132 ;  /* 0x0000008400847308 */ /* 0x000f700000000800 */
[----:B------:R-:W5:Y:S08]  /*17730*/  MUFU.EX2 R134, R134 ;  /* 0x0000008600867308 */ /* 0x000f700000000800 */
[----:B------:R-:W5:Y:S08]  /*17740*/  MUFU.EX2 R9, R9 ;  /* 0x0000000900097308 */ /* 0x000f700000000800 */
[----:B------:R-:W5:Y:S01]  /*17750*/  MUFU.EX2 R133, R133 ;  /* 0x0000008500857308 */ /* 0x000f620000000800 */
[----:B------:R-:W-:-:S02]  /*17760*/  WARPGROUP.DEPBAR.LE gsb0, 0x0 ;  /* 0x00008000000079c5 */ /* 0x000fc40000010000 */
[----:B------:R1:W-:Y:S06]  /*17770*/  BAR.ARV R193, 0x100 ;  /* 0x000400c10000751d */ /* 0x0003ec0000002000 */
[----:B------:R2:W-:Y:S01]  /*17780*/  @!P1 SYNCS.ARRIVE.TRANS64.RED.A1T0 RZ, [R5+URZ], RZ ;  /* 0x000000ff05ff99a7 */ /* 0x0005e2000810043f */
[----:B-1----:R-:W-:-:S04]  /*17790*/  FADD.FTZ R193, R123, R192 ;  /* 0x000000c07bc17221 */ /* 0x002fc80000010000 */
[----:B------:R-:W-:Y:S01]  /*177a0*/  FADD.FTZ R192, R126, R193 ;  /* 0x000000c17ec07221 */ /* 0x000fe20000010000 */
[----:B--2---:R-:W-:-:S03]  /*177b0*/  FADD.FTZ R5, R125, R6 ;  /* 0x000000067d057221 */ /* 0x004fc60000010000 */
[----:B0-----:R-:W-:Y:S01]  /*177c0*/  FADD.FTZ R135, R127, R192 ;  /* 0x000000c07f877221 */ /* 0x001fe20000010000 */
[----:B---3--:R-:W-:-:S03]  /*177d0*/  FADD.FTZ R6, R128, R5 ;  /* 0x0000000580067221 */ /* 0x008fc60000010000 */
[----:B----4-:R-:W-:Y:S01]  /*177e0*/  FADD.FTZ R192, R130, R135 ;  /* 0x0000008782c07221 */ /* 0x010fe20000010000 */
[----:B-----5:R-:W-:-:S03]  /*177f0*/  FADD.FTZ R5, R129, R6 ;  /* 0x0000000681057221 */ /* 0x020fc60000010000 */
[----:B------:R-:W-:Y:S01]  /*17800*/  FADD.FTZ R135, R131, R192 ;  /* 0x000000c083877221 */ /* 0x000fe20000010000 */
[----:B------:R-:W-:-:S03]  /*17810*/  FADD.FTZ R6, R132, R5 ;  /* 0x0000000584067221 */ /* 0x000fc60000010000 */
[----:B------:R-:W-:Y:S01]  /*17820*/  FADD.FTZ R135, R134, R135 ;  /* 0x0000008786877221 */ /* 0x000fe20000010000 */
[----:B------:R-:W-:-:S03]  /*17830*/  FADD.FTZ R6, R9, R6 ;  /* 0x0000000609067221 */ /* 0x000fc60000010000 */
[----:B------:R-:W-:Y:S01]  /*17840*/  FADD.FTZ R5, R133, R135 ;  /* 0x0000008785057221 */ /* 0x000fe20000010000 */
[----:B------:R-:W-:Y:S06]  /*17850*/  @!P0 BRA `(.L_x_1565) ;  /* 0x0000000000048947 */ /* 0x000fec0003800000 */
[----:B------:R-:W-:Y:S01]  /*17860*/  BPT.TRAP 0x1 ;  /* 0x000000040000795c */ /* 0x000fe20000300000 */
.L_x_1565:
        /* <DEDUP_REMOVED lines=148> */
.L_x_1556:
[----:B------:R-:W-:-:S13]  /*181b0*/  ISETP.GE.AND P2, PT, R4, UR52, PT ;  /* 0x0000003404007c0c */ /* 0x000fda000bf46270 */
[----:B------:R-:W-:Y:S05]  /*181c0*/  @!P2 BRA `(.L_x_1567) ;  /* 0x0000004800fca947 */ /* 0x000fea0003800000 */
[----:B------:R-:W-:Y:S01]  /*181d0*/  IMAD.MOV.U32 R10, RZ, RZ, R0 ;  /* 0x000000ffff0a7224 */ /* 0x000fe200078e0000 */
[----:B------:R-:W-:Y:S01]  /*181e0*/  UMOV UR7, UR44 ;  /* 0x0000002c00077c82 */ /* 0x000fe20008000000 */
[----:B------:R-:W-:Y:S01]  /*181f0*/  IMAD.MOV.U32 R7, RZ, RZ, R3 ;  /* 0x000000ffff077224 */ /* 0x000fe200078e0003 */
[----:B------:R-:W-:Y:S01]  /*18200*/  ULDC UR37, c[0x0][0x9e4] ;  /* 0x0002790000257ab9 */ /* 0x000fe20000000800 */
[----:B------:R-:W-:Y:S01]  /*18210*/  ULDC UR50, c[0x0][0x9dc] ;  /* 0x0002770000327ab9 */ /* 0x000fe20000000800 */
[----:B------:R-:W-:-:S05]  /*18220*/  ULDC UR59, c[0x0][0x9e0] ;  /* 0x00027800003b7ab9 */ /* 0x000fca0000000800 */
.L_x_1585:
[----:B------:R-:W-:Y:S01]  /*18230*/  ISETP.NE.AND P3, PT, RZ, UR48, PT ;  /* 0x00000030ff007c0c */ /* 0x000fe2000bf65270 */
[----:B------:R-:W-:-:S04]  /*18240*/  UISETP.NE.AND UP2, UPT, UR38, 0x1, UPT ;  /* 0x000000012600788c */ /* 0x000fc8000bf45270 */
[----:B------:R-:W-:-:S04]  /*18250*/  USEL UR44, URZ, 0x1, UP2 ;  /* 0x000000013f2c7887 */ /* 0x000fc80009000000 */
[----:B------:R-:W-:-:S04]  /*18260*/  ULOP3.LUT UR44, UR7, UR44, URZ, 0x3c, !UPT ;  /* 0x0000002c072c7292 */ /* 0x000fc8000f8e3c3f */
[----:B------:R-:W-:Y:S08]  /*18270*/  @P3 BRA `(.L_x_1568) ;  /* 0x0000000000383947 */ /* 0x000ff00003800000 */
[----:B------:R-:W-:Y:S05]  /*18280*/  @!P0 BRA `(.L_x_1569) ;  /* 0x0000000000048947 */ /* 0x000fea0003800000 */
[----:B------:R-:W-:Y:S01]  /*18290*/  BPT.TRAP 0x1 ;  /* 0x000000040000795c */ /* 0x000fe20000300000 */
.L_x_1569:
        /* <DEDUP_REMOVED lines=9> */
.L_x_1570:
[----:B-1----:R-:W-:Y:S05]  /*18330*/  @P2 BRA `(.L_x_1568) ;  /* 0x0000000000082947 */ /* 0x002fea0003800000 */
[----:B------:R-:W1:Y:S02]  /*18340*/  SYNCS.PHASECHK.TRANS64.TRYWAIT P2, [UR5+0x33430], R0 ;  /* 0x03343000ff0075a7 */ /* 0x000e640008040145 */
[----:B-1----:R-:W-:Y:S05]  /*18350*/  @!P2 BRA `(.L_x_1571) ;  /* 0x0000010800c8a947 */ /* 0x002fea0003800000 */
.L_x_1568:
        /* <DEDUP_REMOVED lines=191> */
.L_x_1573:
[----:B------:R-:W-:Y:S01]  /*18f50*/  ULEA UR6, UR38, UR39, 0x3 ;  /* 0x0000002726067291 */ /* 0x000fe2000f8e183f */
[----:B------:R-:W-:-:S05]  /*18f60*/  IMAD.U32 R0, RZ, RZ, UR7 ;  /* 0x00000007ff007e24 */ /* 0x000fca000f8e00ff */
[----:B------:R-:W-:-:S04]  /*18f70*/  SHF.L.U32 R0, R0, 0x1f, RZ ;  /* 0x0000001f00007819 */ /* 0x000fc800000006ff */
[----:B------:R0:W1:Y:S01]  /*18f80*/  SYNCS.PHASECHK.TRANS64.TRYWAIT P2, [UR6+0x33450], R0 ;  /* 0x03345000ff0075a7 */ /* 0x0000620008040146 */
[----:B------:R-:W-:Y:S05]  /*18f90*/  @!P0 BRA `(.L_x_1574) ;  /* 0x0000000000048947 */ /* 0x000fea0003800000 */
[----:B------:R-:W-:Y:S01]  /*18fa0*/  BPT.TRAP 0x1 ;  /* 0x000000040000795c */ /* 0x000fe20000300000 */
.L_x_1574:
[----:B-1----:R-:W-:Y:S05]  /*18fb0*/  @P2 BRA `(.L_x_1572) ;  /* 0x0000000000082947 */ /* 0x002fea0003800000 */
[----:B------:R-:W1:Y:S02]  /*18fc0*/  SYNCS.PHASECHK.TRANS64.TRYWAIT P2, [UR6+0x33450], R0 ;  /* 0x03345000ff0075a7 */ /* 0x000e640008040146 */
[----:B-1----:R-:W-:Y:S05]  /*18fd0*/  @!P2 BRA `(.L_x_1575) ;  /* 0x000000fc00c0a947 */ /* 0x002fea0003800000 */
.L_x_1572:
        /* <DEDUP_REMOVED lines=12> */
[----:B------:R-:W-:Y:S01]  /*190a0*/  UIMAD UR10, UR38, 0x780, UR6 ;  /* 0x00000780260a78a4 */ /* 0x000fe2000f8e0206 */
[----:B------:R-:W-:-:S05]  /*190b0*/  @!P1 LEA R0, R0, UR39, 0x3 ;  /* 0x0000002700009c11 */ /* 0x000fca000f8e18ff */
[----:B------:R-:W-:Y:S01]  /*190c0*/  @!P1 VIADD R0, R0, 0x33440 ;  /* 0x0003344000009836 */ /* 0x000fe20000000000 */
[----:B------:R-:W-:Y:S02]  /*190d0*/  UMOV UR6, UR10 ;  /* 0x0000000a00067c82 */ /* 0x000fe40008000000 */
[----:B------:R-:W-:Y:S01]  /*190e0*/  QGMMA.64x192x32.F32.E4M3.E4M3 R24, R216, gdesc[UR4], R24, gsb0 ;  /* 0x02e00004d8187df3 */ /* 0x000fe20008000818 */
[----:B------:R-:W-:Y:S01]  /*190f0*/  UIADD3 UR6, UR10, 0x180, URZ ;  /* 0x000001800a067890 */ /* 0x000fe2000fffe03f */
[----:B------:R-:W-:Y:S01]  /*19100*/  @!P1 PRMT R0, RZ, 0x654, R0 ;  /* 0x00000654ff009816 */ /* 0x000fe20000000000 */
[----:B------:R-:W-:Y:S01]  /*19110*/  UMOV UR7, 0xc0000010 ;  /* 0xc000001000077882 */ /* 0x000fe20000000000 */
[----:B--2---:R-:W-:-:S04]  /*19120*/  SHF.R.U32.HI R8, RZ, 0x7, R8 ;  /* 0x00000007ff087819 */ /* 0x004fc80000011608 */
[----:B------:R-:W-:Y:S01]  /*19130*/  IADD3 R9, -R8, 0xb, RZ ;  /* 0x0000000b08097810 */ /* 0x000fe20007ffe1ff */
[----:B------:R-:W-:-:S04]  /*19140*/  VIADD R8, R15, 0x1 ;  /* 0x000000010f087836 */ /* 0x000fc80000000000 */
[----:B------:R-:W-:-:S05]  /*19150*/  IMAD R8, R23, -0x2, R8 ;  /* 0xfffffffe17087824 */ /* 0x000fca00078e0208 */
[----:B------:R-:W-:-:S05]  /*19160*/  IADD3 R12, -R18, R8, R19 ;  /* 0x00000008120c7210 */ /* 0x000fca0007ffe113 */
[----:B------:R-:W-:Y:S01]  /*19170*/  VIADD R13, R12, UR59 ;  /* 0x0000003b0c0d7c36 */ /* 0x000fe20008000000 */
        /* <DEDUP_REMOVED lines=45> */
.L_x_1578:
[----:B------:R-:W-:-:S05]  /*19450*/  IMAD.U32 R20, RZ, RZ, UR37 ;  /* 0x00000025ff147e24 */ /* 0x000fca000f8e00ff */
[----:B------:R-:W-:-:S13]  /*19460*/  ISETP.NE.AND P2, PT, R20, 0x1, PT ;  /* 0x000000011400780c */ /* 0x000fda0003f45270 */
[----:B------:R-:W0:Y:S02]  /*19470*/  @P2 LDC.64 R8, c[0x0][0x9e8] ;  /* 0x00027a00ff082b82 */ /* 0x000e240000000a00 */
[----:B0-----:R-:W-:-:S05]  /*19480*/  @P2 IMAD.HI.U32 R8, R17, R8, RZ ;  /* 0x0000000811082227 */ /* 0x001fca00078e00ff */
[----:B------:R-:W-:-:S07]  /*19490*/  @P2 SHF.R.U32.HI R17, RZ, R9, R8 ;  /* 0x00000009ff112219 */ /* 0x000fce0000011608 */
.L_x_1579:
[----:B------:R-:W-:Y:S05]  /*194a0*/  BSYNC B0 ;  /* 0x0000000000007941 */ /* 0x000fea0003800000 */
.L_x_1577:
[----:B------:R-:W-:-:S05]  /*194b0*/  IMAD R8, R17, R20, R0 ;  /* 0x0000001411087224 */ /* 0x000fca00078e0200 */
[----:B------:R-:W-:Y:S02]  /*194c0*/  VIADDMNMX R11, R8, R20, R11, PT ;  /* 0x00000014080b7246 */ /* 0x000fe4000380010b */
[----:B------:R-:W-:-:S07]  /*194d0*/  VIMNMX R3, R3, R8, !PT ;  /* 0x0000000803037248 */ /* 0x000fce0007fe0100 */
.L_x_1576:
[----:B------:R-:W2:Y:S01]  /*194e0*/  LDL.LU R17, [R1+0x2d0] ;  /* 0x0002d00001117983 */ /* 0x000ea20000300800 */
[C---:B------:R-:W-:Y:S02]  /*194f0*/  ISETP.GE.AND P3, PT, R15.reuse, 0x2, PT ;  /* 0x000000020f00780c */ /* 0x040fe40003f66270 */
[C---:B------:R-:W-:Y:S02]  /*19500*/  ISETP.GE.AND P2, PT, R15.reuse, 0x9, PT ;  /* 0x000000090f00780c */ /* 0x040fe40003f46270 */
[----:B------:R-:W-:Y:S02]  /*19510*/  ISETP.GE.AND P4, PT, R15, 0xa, PT ;  /* 0x0000000a0f00780c */ /* 0x000fe40003f86270 */
[----:B------:R-:W-:Y:S02]  /*19520*/  LOP3.LUT R2, R2, 0xfffffffe, RZ, 0xc0, !PT ;  /* 0xfffffffe02027812 */ /* 0x000fe400078ec0ff */
[----:B--2---:R-:W-:-:S05]  /*19530*/  LOP3.LUT R17, R17, 0xdfffffff, RZ, 0xc0, !PT ;  /* 0xdfffffff11117812 */ /* 0x004fca00078ec0ff */
[----:B------:R-:W-:Y:S02]  /*19540*/  @P3 LOP3.LUT R17, R17, 0x20000000, RZ, 0xfc, !PT ;  /* 0x2000000011113812 */ /* 0x000fe400078efcff */
[----:B------:R-:W-:Y:S02]  /*19550*/  ISETP.GT.AND P3, PT, R3, 0x1, !P3 ;  /* 0x000000010300780c */ /* 0x000fe40005f64270 */
        /* <DEDUP_REMOVED lines=243> */
.L_x_1582:
[----:B------:R-:W-:-:S05]  /*1a490*/  IMAD.U32 R11, RZ, RZ, UR37 ;  /* 0x00000025ff0b7e24 */ /* 0x000fca000f8e00ff */
[----:B------:R-:W-:-:S13]  /*1a4a0*/  ISETP.NE.AND P6, PT, R11, 0x1, PT ;  /* 0x000000010b00780c */ /* 0x000fda0003fc5270 */
[----:B------:R-:W0:Y:S02]  /*1a4b0*/  @P6 LDC.64 R8, c[0x0][0x9e8] ;  /* 0x00027a00ff086b82 */ /* 0x000e240000000a00 */
[----:B0-----:R-:W-:-:S05]  /*1a4c0*/  @P6 IMAD.HI.U32 R8, R3, R8, RZ ;  /* 0x0000000803086227 */ /* 0x001fca00078e00ff */
[----:B------:R-:W-:-:S07]  /*1a4d0*/  @P6 SHF.R.U32.HI R3, RZ, R9, R8 ;  /* 0x00000009ff036219 */ /* 0x000fce0000011608 */
.L_x_1583:
[----:B------:R-:W-:Y:S05]  /*1a4e0*/  BSYNC B0 ;  /* 0x0000000000007941 */ /* 0x000fea0003800000 */
.L_x_1581:
[----:B------:R-:W-:-:S05]  /*1a4f0*/  IMAD R0, R3, R11, R0 ;  /* 0x0000000b03007224 */ /* 0x000fca00078e0200 */
[----:B------:R-:W-:Y:S02]  /*1a500*/  VIADDMNMX R13, R0, R11, R13, PT ;  /* 0x0000000b000d7246 */ /* 0x000fe4000380010d */
[----:B------:R-:W-:-:S07]  /*1a510*/  VIMNMX R12, R12, R0, !PT ;  /* 0x000000000c0c7248 */ /* 0x000fce0007fe0100 */
.L_x_1580:
        /* <DEDUP_REMOVED lines=502> */
.L_x_1584:
        /* <DEDUP_REMOVED lines=148> */
.L_x_1567:
[----:B------:R-:W-:Y:S06]  /*1cdc0*/  BAR.ARV 0x8, 0x180 ;  /* 0x0206000000007b1d */ /* 0x000fec0000002000 */
[----:B------:R-:W-:Y:S05]  /*1cdd0*/  @!P0 BRA `(.L_x_1586) ;  /* 0x0000000000048947 */ /* 0x000fea0003800000 */
[----:B------:R-:W-:Y:S01]  /*1cde0*/  BPT.TRAP 0x1 ;  /* 0x000000040000795c */ /* 0x000fe20000300000 */
.L_x_1586:
[----:B------:R-:W-:Y:S01]  /*1cdf0*/  ULEA UR12, UR38, UR39, 0x3 ;  /* 0x00000027260c7291 */ /* 0x000fe2000f8e183f */
[----:B------:R-:W-:-:S05]  /*1ce00*/  IMAD.U32 R4, RZ, RZ, UR44 ;  /* 0x0000002cff047e24 */ /* 0x000fca000f8e00ff */
[----:B------:R-:W-:-:S04]  /*1ce10*/  SHF.L.U32 R4, R4, 0x1f, RZ ;  /* 0x0000001f04047819 */ /* 0x000fc800000006ff */
[----:B------:R0:W1:Y:S01]  /*1ce20*/  SYNCS.PHASECHK.TRANS64.TRYWAIT P1, [UR12+0x33450], R4 ;  /* 0x03345004ff0075a7 */ /* 0x000062000802014c */
[----:B------:R-:W-:Y:S05]  /*1ce30*/  @!P0 BRA `(.L_x_1587) ;  /* 0x0000000000048947 */ /* 0x000fea0003800000 */
[----:B------:R-:W-:Y:S01]  /*1ce40*/  BPT.TRAP 0x1 ;  /* 0x000000040000795c */ /* 0x000fe20000300000 */
.L_x_1587:
[----:B-1----:R-:W-:Y:S05]  /*1ce50*/  @P1 BRA `(.L_x_1588) ;  /* 0x0000000000081947 */ /* 0x002fea0003800000 */
[----:B------:R-:W1:Y:S02]  /*1ce60*/  SYNCS.PHASECHK.TRANS64.TRYWAIT P1, [UR12+0x33450], R4 ;  /* 0x03345004ff0075a7 */ /* 0x000e64000802014c */
[----:B-1----:R-:W-:Y:S05]  /*1ce70*/  @!P1 BRA `(.L_x_1589) ;  /* 0x000000c000309947 */ /* 0x002fea0003800000 */
.L_x_1588:
        /* <DEDUP_REMOVED lines=12> */
[----:B------:R-:W-:Y:S02]  /*1cf40*/  @UP0 USHF.R.S32.HI UR9, URZ, 0x1f, UR53 ;  /* 0x0000001f3f090899 */ /* 0x000fe40008011435 */
[----:B------:R-:W-:Y:S01]  /*1cf50*/  UMOV UR6, UR8 ;  /* 0x0000000800067c82 */ /* 0x000fe20008000000 */
[----:B------:R-:W-:Y:S01]  /*1cf60*/  @UP0 ULDC.64 UR10, c[0x0][0x9c8] ;  /* 0x00027200000a0ab9 */ /* 0x000fe20000000a00 */
[----:B------:R-:W-:Y:S01]  /*1cf70*/  QGMMA.64x192x32.F32.E4M3.E4M3 R24, R216, gdesc[UR4], R24, gsb0 ;  /* 0x02e00004d8187df3 */ /* 0x000fe20008000818 */
[----:B------:R-:W-:Y:S01]  /*1cf80*/  UIADD3 UR6, UR8, 0x180, URZ ;  /* 0x0000018008067890 */ /* 0x000fe2000fffe03f */
[----:B------:R-:W-:Y:S01]  /*1cf90*/  UMOV UR7, 0xc0000010 ;  /* 0xc000001000077882 */ /* 0x000fe20000000000 */
[----:B------:R-:W-:Y:S02]  /*1cfa0*/  @UP0 UIMAD UR9, UR9, UR10, URZ ;  /* 0x0000000a090902a4 */ /* 0x000fe4000f8e023f */
[----:B------:R-:W-:Y:S02]  /*1cfb0*/  @UP0 USHF.R.S32.HI UR13, URZ, 0x1f, UR54 ;  /* 0x0000001f3f0d0899 */ /* 0x000fe40008011436 */
[----:B------:R-:W-:Y:S01]  /*1cfc0*/  @UP0 UIMAD UR9, UR53, UR11, UR9 ;  /* 0x0000000b350902a4 */ /* 0x000fe2000f8e0209 */
[----:B------:R-:W-:-:S02]  /*1cfd0*/  WARPGROUP.DEPBAR.LE gsb0, 0x0 ;  /* 0x00008000000079c5 */ /* 0x000fc40000010000 */
[----:B------:R-:W-:-:S10]  /*1cfe0*/  WARPGROUP.ARRIVE ;  /* 0x00000000000079c5 */ /* 0x000fd40000000000 */
[----:B------:R-:W-:Y:S01]  /*1cff0*/  QGMMA.64x192x32.F32.E4M3.E4M3 R24, R212, gdesc[UR4], R24, gsb0 ;  /* 0x02e00004d4187df3 */ /* 0x000fe20008000818 */
[----:B------:R-:W-:Y:S01]  /*1d000*/  UIADD3 UR6, UR8, 0x300, URZ ;  /* 0x0000030008067890 */ /* 0x000fe2000fffe03f */
[----:B------:R-:W-:Y:S01]  /*1d010*/  UMOV UR7, 0xc0000010 ;  /* 0xc000001000077882 */ /* 0x000fe20000000000 */
[----:B------:R-:W-:Y:S02]  /*1d020*/  WARPGROUP.DEPBAR.LE gsb0, 0x0 ;  /* 0x00008000000079c5 */ /* 0x000fe40000010000 */
[----:B------:R-:W-:-:S15]  /*1d030*/  WARPGROUP.ARRIVE ;  /* 0x00000000000079c5 */ /* 0x000fde0000000000 */
[----:B------:R-:W-:Y:S01]  /*1d040*/  QGMMA.64x192x32.F32.E4M3.E4M3 R24, R208, gdesc[UR4], R24, gsb0 ;  /* 0x02e00004d0187df3 */ /* 0x000fe20008000818 */
[----:B------:R-:W-:-:S03]  /*1d050*/  @UP0 UIMAD.WIDE.U32 UR6, UR53, UR10, URZ ;  /* 0x0000000a350602a5 */ /* 0x000fc6000f8e003f */
[----:B------:R-:W-:Y:S01]  /*1d060*/  @UP0 ULDC.64 UR10, c[0x0][0x9d0] ;  /* 0x00027400000a0ab9 */ /* 0x000fe20000000a00 */
[----:B------:R-:W-:Y:S02]  /*1d070*/  @UP0 UIADD3 UR7, UR7, UR9, URZ ;  /* 0x0000000907070290 */ /* 0x000fe4000fffe03f */
[----:B------:R-:W-:Y:S02]  /*1d080*/  @UP0 UIMAD UR9, UR13, UR10, URZ ;  /* 0x0000000a0d0902a4 */ /* 0x000fe4000f8e023f */
[----:B------:R-:W-:Y:S02]  /*1d090*/  @UP0 UIMAD.WIDE.U32 UR6, UR54, UR10, UR6 ;  /* 0x0000000a360602a5 */ /* 0x000fe4000f8e0006 */
[----:B------:R-:W-:Y:S02]  /*1d0a0*/  @UP0 UIMAD UR9, UR54, UR11, UR9 ;  /* 0x0000000b360902a4 */ /* 0x000fe4000f8e0209 */
[----:B------:R-:W-:Y:S02]  /*1d0b0*/  @UP0 ULEA UR4, UP1, UR6, UR4, 0x2 ;  /* 0x0000000406040291 */ /* 0x000fe4000f82103f */
[----:B------:R-:W-:-:S04]  /*1d0c0*/  @UP0 UIADD3 UR7, UR7, UR9, URZ ;  /* 0x0000000907070290 */ /* 0x000fc8000fffe03f */
[----:B------:R-:W-:Y:S01]  /*1d0d0*/  @UP0 ULEA.HI.X UR5, UR6, UR5, UR7, 0x2, UP1 ;  /* 0x0000000506050291 */ /* 0x000fe200088f1407 */
[----:B------:R-:W-:-:S05]  /*1d0e0*/  IMAD.U32 R8, RZ, RZ, UR4 ;  /* 0x00000004ff087e24 */ /* 0x000fca000f8e00ff */
[----:B------:R-:W-:-:S05]  /*1d0f0*/  IMAD.U32 R9, RZ, RZ, UR5 ;  /* 0x00000005ff097e24 */ /* 0x000fca000f8e00ff */
[----:B------:R1:W2:Y:S01]  /*1d100*/  @P1 LDG.E R7, desc[UR46][R8.64] ;  /* 0x0000002e08071981 */ /* 0x0002a2000c1e1900 */
[----:B------:R-:W-:Y:S01]  /*1d110*/  UIADD3 UR6, UR8, 0x480, URZ ;  /* 0x0000048008067890 */ /* 0x000fe2000fffe03f */
[----:B------:R-:W-:Y:S01]  /*1d120*/  UMOV UR7, 0xc0000010 ;  /* 0xc000001000077882 */ /* 0x000fe20000000000 */
        /* <DEDUP_REMOVED lines=44> */
.L_x_1590:
        /* <DEDUP_REMOVED lines=106> */
.L_x_1488:
[----:B------:R-:W0:Y:S08]  /*1da90*/  S2UR UR49, SR_CgaCtaId ;  /* 0x00000000003179c3 */ /* 0x000e300000008800 */
[----:B------:R-:W-:Y:S06]  /*1daa0*/  BAR.SYNC.DEFER_BLOCKING 0x5, 0x180 ;  /* 0x0146000000007b1d */ /* 0x000fec0000010000 */
[----:B------:R-:W-:Y:S01]  /*1dab0*/  UMOV UR39, 0x400 ;  /* 0x0000040000277882 */ /* 0x000fe20000000000 */
[----:B------:R-:W-:Y:S01]  /*1dac0*/  BSSY B0, `(.L_x_1591) ;  /* 0x0000318000007945 */ /* 0x000fe20003800000 */
[----:B0-----:R-:W-:-:S09]  /*1dad0*/  ULEA UR39, UR49, UR39, 0x18 ;  /* 0x0000002731277291 */ /* 0x001fd2000f8ec03f */
[----:B------:R-:W0:Y:S02]  /*1dae0*/  LDS.128 R24, [UR39+0x334d0] ;  /* 0x0334d027ff187984 */ /* 0x000e240008000c00 */
        /* <DEDUP_REMOVED lines=10> */
[----:B------:R-:W-:-:S05]  /*1db90*/  IMAD.X R7, RZ, RZ, UR7, P0 ;  /* 0x00000007ff077e24 */ /* 0x000fca00080e06ff */
[----:B------:R0:W2:Y:S01]  /*1dba0*/  LDG.E.CONSTANT R3, desc[UR46][R6.64] ;  /* 0x0000002e06037981 */ /* 0x0000a2000c1e9900 */
[----:B------:R-:W1:Y:S01]  /*1dbb0*/  S2UR UR4, SR_SWINHI ;  /* 0x00000000000479c3 */ /* 0x000e620000002f00 */
[----:B------:R-:W-:Y:S02]  /*1dbc0*/  F2FP.BF16.F32.PACK_AB R29, R29, R0 ;  /* 0x000000001d1d723e */ /* 0x000fe400000010ff */
[----:B------:R-:W-:Y:S02]  /*1dbd0*/  F2FP.BF16.F32.PACK_AB R110, R110, R35 ;  /* 0x000000236e6e723e */ /* 0x000fe400000010ff */
[----:B------:R-:W-:Y:S02]  /*1dbe0*/  F2FP.BF16.F32.PACK_AB R111, R111, R34 ;  /* 0x000000226f6f723e */ /* 0x000fe400000010ff */
[----:B------:R-:W-:Y:S02]  /*1dbf0*/  LOP3.LUT P0, R0, R17, 0x3, RZ, 0xc0, !PT ;  /* 0x0000000311007812 */ /* 0x000fe4000780c0ff */
[----:B------:R-:W-:-:S02]  /*1dc00*/  F2FP.BF16.F32.PACK_AB R10, R11, R10 ;  /* 0x0000000a0b0a723e */ /* 0x000fc400000010ff */
[----:B------:R-:W-:Y:S02]  /*1dc10*/  F2FP.BF16.F32.PACK_AB R36, R36, R65 ;  /* 0x000000412424723e */ /* 0x000fe400000010ff */
[----:B------:R-:W-:Y:S02]  /*1dc20*/  ISETP.EQ.OR P0, PT, R0, 0x3, !P0 ;  /* 0x000000030000780c */ /* 0x000fe40004702670 */
[----:B------:R-:W-:Y:S02]  /*1dc30*/  F2FP.BF16.F32.PACK_AB R58, R58, R59 ;  /* 0x0000003b3a3a723e */ /* 0x000fe400000010ff */
[----:B------:R-:W-:Y:S02]  /*1dc40*/  SEL R0, R10, R29, P0 ;  /* 0x0000001d0a007207 */ /* 0x000fe40000000000 */
[----:B------:R-:W-:Y:S02]  /*1dc50*/  SEL R17, R29, R10, P0 ;  /* 0x0000000a1d117207 */ /* 0x000fe40000000000 */
[----:B------:R-:W-:-:S02]  /*1dc60*/  F2FP.BF16.F32.PACK_AB R13, R13, R32 ;  /* 0x000000200d0d723e */ /* 0x000fc400000010ff */
[----:B------:R-:W-:Y:S01]  /*1dc70*/  F2FP.BF16.F32.PACK_AB R12, R12, R33 ;  /* 0x000000210c0c723e */ /* 0x000fe200000010ff */
[----:B------:R-:W-:Y:S01]  /*1dc80*/  UMOV UR6, UR39 ;  /* 0x0000002700067c82 */ /* 0x000fe20008000000 */
[----:B-1----:R-:W-:Y:S01]  /*1dc90*/  UMOV UR7, UR4 ;  /* 0x0000000400077c82 */ /* 0x002fe20008000000 */
[----:B------:R-:W-:Y:S01]  /*1dca0*/  F2FP.BF16.F32.PACK_AB R31, R118, R31 ;  /* 0x0000001f761f723e */ /* 0x000fe200000010ff */
[----:B0-----:R-:W-:Y:S01]  /*1dcb0*/  IMAD.U32 R6, RZ, RZ, UR6 ;  /* 0x00000006ff067e24 */ /* 0x001fe2000f8e00ff */
[----:B------:R-:W-:Y:S01]  /*1dcc0*/  F2FP.BF16.F32.PACK_AB R30, R119, R30 ;  /* 0x0000001e771e723e */ /* 0x000fe200000010ff */
[----:B------:R-:W-:Y:S01]  /*1dcd0*/  IMAD.U32 R7, RZ, RZ, UR7 ;  /* 0x00000007ff077e24 */ /* 0x000fe2000f8e00ff */
[----:B------:R-:W-:Y:S01]  /*1dce0*/  F2FP.BF16.F32.PACK_AB R44, R44, R73 ;  /* 0x000000492c2c723e */ /* 0x000fe200000010ff */
[----:B------:R-:W-:Y:S01]  /*1dcf0*/  ULDC.64 UR6, c[0x0][0xc00] ;  /* 0x0003000000067ab9 */ /* 0x000fe20000000a00 */
[----:B------:R-:W-:Y:S01]  /*1dd00*/  F2FP.BF16.F32.PACK_AB R15, R15, R40 ;  /* 0x000000280f0f723e */ /* 0x000fe200000010ff */
[----:B------:R-:W-:Y:S01]  /*1dd10*/  IMAD.WIDE R34, R236, 0x2, R6 ;  /* 0x00000002ec227825 */ /* 0x000fe200078e0206 */
[----:B------:R-:W-:Y:S01]  /*1dd20*/  F2FP.BF16.F32.PACK_AB R28, R28, R57 ;  /* 0x000000391c1c723e */ /* 0x000fe200000010ff */
[----:B------:R-:W-:Y:S01]  /*1dd30*/  UISETP.NE.U32.AND UP0, UPT, UR6, URZ, UPT ;  /* 0x0000003f0600728c */ /* 0x000fe2000bf05070 */
[----:B------:R-:W-:-:S02]  /*1dd40*/  F2FP.BF16.F32.PACK_AB R61, R61, R80 ;  /* 0x000000503d3d723e */ /* 0x000fc400000010ff */
[C---:B------:R-:W-:Y:S01]  /*1dd50*/  IADD3 R65, P1, R34.reuse, 0x40, RZ ;  /* 0x0000004022417810 */ /* 0x040fe20007f3e0ff */
[----:B------:R-:W-:Y:S01]  /*1dd60*/  UISETP.NE.AND.EX UP0, UPT, UR7, URZ, UPT, UP0 ;  /* 0x0000003f0700728c */ /* 0x000fe2000bf05300 */
[C---:B------:R-:W-:Y:S02]  /*1dd70*/  IADD3 R59, P2, R34.reuse, 0x20, RZ ;  /* 0x00000020223b7810 */ /* 0x040fe40007f5e0ff */
[----:B------:R-:W-:Y:S01]  /*1dd80*/  LOP3.LUT R10, R65, 0x380, RZ, 0xc0, !PT ;  /* 0x00000380410a7812 */ /* 0x000fe200078ec0ff */
[----:B------:R-:W-:Y:S01]  /*1dd90*/  ULDC.64 UR6, c[0x0][0xc00] ;  /* 0x0003000000067ab9 */ /* 0x000fe20000000a00 */
[----:B------:R-:W-:Y:S01]  /*1dda0*/  IADD3 R67, P3, R34, 0x60, RZ ;  /* 0x0000006022437810 */ /* 0x000fe20007f7e0ff */
[--C-:B------:R-:W-:Y:S01]  /*1ddb0*/  IMAD.X R33, RZ, RZ, R35.reuse, P2 ;  /* 0x000000ffff217224 */ /* 0x100fe200010e0623 */
[----:B------:R-:W-:Y:S01]  /*1ddc0*/  SHF.R.U64 R10, R10, 0x3, RZ ;  /* 0x000000030a0a7819 */ /* 0x000fe200000012ff */
[----:B------:R-:W-:Y:S01]  /*1ddd0*/  UIMAD.WIDE UR6, UR61, 0x4, UR6 ;  /* 0x000000043d0678a5 */ /* 0x000fe2000f8e0206 */
[----:B------:R-:W-:Y:S01]  /*1dde0*/  IADD3 R73, P4, R34, 0x4020, RZ ;  /* 0x0000402022497810 */ /* 0x000fe20007f9e0ff */
[----:B------:R-:W-:Y:S01]  /*1ddf0*/  IMAD.X R29, RZ, RZ, R35, P3 ;  /* 0x000000ffff1d7224 */ /* 0x000fe200018e0623 */
[----:B------:R-:W-:-:S02]  /*1de00*/  F2FP.BF16.F32.PACK_AB R62, R71, R62 ;  /* 0x0000003e473e723e */ /* 0x000fc400000010ff */
[----:B------:R-:W-:Y:S01]  /*1de10*/  SEL R40, R13, R12, P0 ;  /* 0x0000000c0d287207 */ /* 0x000fe20000000000 */
[--C-:B------:R-:W-:Y:S01]  /*1de20*/  IMAD.X R25, RZ, RZ, R35.reuse, P4 ;  /* 0x000000ffff197224 */ /* 0x100fe200020e0623 */
[----:B------:R-:W-:Y:S02]  /*1de30*/  SEL R39, R12, R13, P0 ;  /* 0x0000000d0c277207 */ /* 0x000fe40000000000 */
[----:B------:R-:W-:Y:S02]  /*1de40*/  SEL R80, R31, R30, P0 ;  /* 0x0000001e1f507207 */ /* 0x000fe40000000000 */
[----:B------:R-:W-:Y:S01]  /*1de50*/  SEL R57, R30, R31, P0 ;  /* 0x0000001f1e397207 */ /* 0x000fe20000000000 */
[----:B------:R-:W-:Y:S01]  /*1de60*/  IMAD.X R31, RZ, RZ, R35, P1 ;  /* 0x000000ffff1f7224 */ /* 0x000fe200008e0623 */
[----:B------:R-:W-:Y:S02]  /*1de70*/  IADD3 R71, P5, R34, 0x4000, RZ ;  /* 0x0000400022477810 */ /* 0x000fe40007fbe0ff */
[----:B------:R-:W-:-:S02]  /*1de80*/  LOP3.LUT R12, R67, 0x380, RZ, 0xc0, !PT ;  /* 0x00000380430c7812 */ /* 0x000fc400078ec0ff */
[----:B------:R-:W-:Y:S01]  /*1de90*/  LOP3.LUT R30, R10, R65, RZ, 0x3c, !PT ;  /* 0x000000410a1e7212 */ /* 0x000fe200078e3cff */
[--C-:B------:R-:W-:Y:S01]  /*1dea0*/  IMAD.X R27, RZ, RZ, R35.reuse, P5 ;  /* 0x000000ffff1b7224 */ /* 0x100fe200028e0623 */
[----:B------:R-:W-:Y:S02]  /*1deb0*/  IADD3 R75, P2, R34, 0x4040, RZ ;  /* 0x00004040224b7810 */ /* 0x000fe40007f5e0ff */
[----:B------:R-:W-:Y:S02]  /*1dec0*/  LOP3.LUT R10, R73, 0x380, RZ, 0xc0, !PT ;  /* 0x00000380490a7812 */ /* 0x000fe400078ec0ff */
[----:B------:R-:W-:Y:S01]  /*1ded0*/  F2FP.BF16.F32.PACK_AB R37, R37, R56 ;  /* 0x000000382525723e */ /* 0x000fe200000010ff */
[----:B------:R-:W-:Y:S01]  /*1dee0*/  IMAD.X R19, RZ, RZ, R35, P2 ;  /* 0x000000ffff137224 */ /* 0x000fe200010e0623 */
[----:B------:R-:W-:Y:S02]  /*1def0*/  SHF.R.U64 R12, R12, 0x3, RZ ;  /* 0x000000030c0c7819 */ /* 0x000fe400000012ff */
[----:B------:R-:W-:-:S02]  /*1df00*/  F2FP.BF16.F32.PACK_AB R79, R79, R54 ;  /* 0x000000364f4f723e */ /* 0x000fc400000010ff */
[----:B------:R-:W-:Y:S02]  /*1df10*/  SHF.R.U64 R10, R10, 0x3, RZ ;  /* 0x000000030a0a7819 */ /* 0x000fe400000012ff */
[----:B------:R-:W-:Y:S02]  /*1df20*/  F2FP.BF16.F32.PACK_AB R14, R14, R41 ;  /* 0x000000290e0e723e */ /* 0x000fe400000010ff */
[----:B------:R-:W-:Y:S02]  /*1df30*/  F2FP.BF16.F32.PACK_AB R105, R84, R105 ;  /* 0x000000695469723e */ /* 0x000fe400000010ff */
[----:B------:R-:W-:Y:S02]  /*1df40*/  SEL R54, R37, R28, P0 ;  /* 0x0000001c25367207 */ /* 0x000fe40000000000 */
[----:B------:R-:W-:Y:S02]  /*1df50*/  IADD3 R83, P5, R34, 0x8020, RZ ;  /* 0x0000802022537810 */ /* 0x000fe40007fbe0ff */
[----:B------:R-:W-:-:S02]  /*1df60*/  SEL R37, R28, R37, P0 ;  /* 0x000000251c257207 */ /* 0x000fc40000000000 */
[C---:B------:R-:W-:Y:S01]  /*1df70*/  IADD3 R77, P1, R34.reuse, 0x4060, RZ ;  /* 0x00004060224d7810 */ /* 0x040fe20007f3e0ff */
[----:B------:R-:W-:Y:S01]  /*1df80*/  IMAD.X R13, RZ, RZ, R35, P5 ;  /* 0x000000ffff0d7224 */ /* 0x000fe200028e0623 */
[----:B------:R-:W-:Y:S02]  /*1df90*/  IADD3 R84, P2, R34, 0x8060, RZ ;  /* 0x0000806022547810 */ /* 0x000fe40007f5e0ff */
[----:B------:R-:W-:Y:S02]  /*1dfa0*/  LOP3.LUT R28, R12, R67, RZ, 0x3c, !PT ;  /* 0x000000430c1c7212 */ /* 0x000fe400078e3cff */
[----:B------:R-:W-:Y:S02]  /*1dfb0*/  LOP3.LUT R12, R75, 0x380, RZ, 0xc0, !PT ;  /* 0x000003804b0c7812 */ /* 0x000fe400078ec0ff */
[----:B------:R-:W-:Y:S02]  /*1dfc0*/  LOP3.LUT R24, R10, R73, RZ, 0x3c, !PT ;  /* 0x000000490a187212 */ /* 0x000fe400078e3cff */
[----:B------:R-:W-:-:S02]  /*1dfd0*/  SEL R42, R15, R14, P0 ;  /* 0x0000000e0f2a7207 */ /* 0x000fc40000000000 */
[----:B------:R-:W-:Y:S02]  /*1dfe0*/  SEL R41, R14, R15, P0 ;  /* 0x0000000f0e297207 */ /* 0x000fe40000000000 */
[----:B------:R-:W-:Y:S02]  /*1dff0*/  LOP3.LUT R11, R34, 0x380, RZ, 0xc0, !PT ;  /* 0x00000380220b7812 */ /* 0x000fe400078ec0ff */
[----:B------:R-:W-:Y:S02]  /*1e000*/  LOP3.LUT R10, R83, 0x380, RZ, 0xc0, !PT ;  /* 0x00000380530a7812 */ /* 0x000fe400078ec0ff */
[----:B------:R-:W-:Y:S02]  /*1e010*/  LOP3.LUT R14, R77, 0x380, RZ, 0xc0, !PT ;  /* 0x000003804d0e7812 */ /* 0x000fe400078ec0ff */
[----:B------:R-:W-:Y:S02]  /*1e020*/  LOP3.LUT R65, R84, 0x380, RZ, 0xc0, !PT ;  /* 0x0000038054417812 */ /* 0x000fe400078ec0ff */
[----:B------:R-:W-:-:S02]  /*1e030*/  F2FP.BF16.F32.PACK_AB R45, R45, R64 ;  /* 0x000000402d2d723e */ /* 0x000fc400000010ff */
[----:B------:R-:W-:Y:S02]  /*1e040*/  F2FP.BF16.F32.PACK_AB R21, R21, R48 ;  /* 0x000000301515723e */ /* 0x000fe400000010ff */
[----:B------:R-:W-:Y:S02]  /*1e050*/  F2FP.BF16.F32.PACK_AB R20, R20, R49 ;  /* 0x000000311414723e */ /* 0x000fe400000010ff */
[----:B------:R-:W-:Y:S02]  /*1e060*/  SHF.R.U64 R12, R12, 0x3, RZ ;  /* 0x000000030c0c7819 */ /* 0x000fe400000012ff */
[----:B------:R-:W-:Y:S02]  /*1e070*/  F2FP.BF16.F32.PACK_AB R53, R53, R72 ;  /* 0x000000483535723e */ /* 0x000fe400000010ff */
[----:B------:R-:W-:Y:S02]  /*1e080*/  SHF.R.U64 R11, R11, 0x3, RZ ;  /* 0x000000030b0b7819 */ /* 0x000fe400000012ff */
[----:B------:R-:W-:-:S02]  /*1e090*/  SHF.R.U64 R10, R10, 0x3, RZ ;  /* 0x000000030a0a7819 */ /* 0x000fc400000012ff */
[----:B------:R-:W-:Y:S02]  /*1e0a0*/  SHF.R.U64 R14, R14, 0x3, RZ ;  /* 0x000000030e0e7819 */ /* 0x000fe400000012ff */
[----:B------:R-:W-:Y:S02]  /*1e0b0*/  SHF.R.U64 R65, R65, 0x3, RZ ;  /* 0x0000000341417819 */ /* 0x000fe400000012ff */
[----:B------:R-:W-:Y:S02]  /*1e0c0*/  F2FP.BF16.F32.PACK_AB R52, R52, R81 ;  /* 0x000000513434723e */ /* 0x000fe400000010ff */
[----:B------:R-:W-:Y:S02]  /*1e0d0*/  SEL R56, R45, R36, P0 ;  /* 0x000000242d387207 */ /* 0x000fe40000000000 */
[----:B------:R-:W-:Y:S02]  /*1e0e0*/  F2FP.BF16.F32.PACK_AB R8, R85, R8 ;  /* 0x000000085508723e */ /* 0x000fe400000010ff */
[----:B------:R-:W-:-:S02]  /*1e0f0*/  SEL R48, R21, R20, P0 ;  /* 0x0000001415307207 */ /* 0x000fc40000000000 */
[----:B------:R-:W-:Y:S01]  /*1e100*/  SEL R43, R20, R21, P0 ;  /* 0x00000015142b7207 */ /* 0x000fe20000000000 */
[--C-:B------:R-:W-:Y:S01]  /*1e110*/  IMAD.X R21, RZ, RZ, R35.reuse, P1 ;  /* 0x000000ffff157224 */ /* 0x100fe200008e0623 */
[----:B------:R-:W-:Y:S02]  /*1e120*/  SEL R45, R36, R45, P0 ;  /* 0x0000002d242d7207 */ /* 0x000fe40000000000 */
[C---:B------:R-:W-:Y:S02]  /*1e130*/  IADD3 R81, P3, R34.reuse, 0x8000, RZ ;  /* 0x0000800022517810 */ /* 0x040fe40007f7e0ff */
[----:B------:R-:W-:Y:S02]  /*1e140*/  IADD3 R82, P4, R34, 0x8040, RZ ;  /* 0x0000804022527810 */ /* 0x000fe40007f9e0ff */
[----:B------:R-:W-:Y:S01]  /*1e150*/  LOP3.LUT R18, R12, R75, RZ, 0x3c, !PT ;  /* 0x0000004b0c127212 */ /* 0x000fe200078e3cff */
[----:B------:R-:W-:Y:S01]  /*1e160*/  IMAD.X R15, RZ, RZ, R35, P3 ;  /* 0x000000ffff0f7224 */ /* 0x000fe200018e0623 */
[----:B------:R-:W-:-:S02]  /*1e170*/  F2FP.BF16.F32.PACK_AB R69, R69, R88 ;  /* 0x000000584545723e */ /* 0x000fc400000010ff */
[----:B------:R-:W-:Y:S02]  /*1e180*/  F2FP.BF16.F32.PACK_AB R60, R60, R89 ;  /* 0x000000593c3c723e */ /* 0x000fe400000010ff */
[----:B------:R-:W-:Y:S02]  /*1e190*/  SEL R36, R53, R44, P0 ;  /* 0x0000002c35247207 */ /* 0x000fe40000000000 */
[----:B------:R-:W-:Y:S01]  /*1e1a0*/  LOP3.LUT R34, R11, R34, RZ, 0x3c, !PT ;  /* 0x000000220b227212 */ /* 0x000fe200078e3cff */
[----:B------:R-:W-:Y:S01]  /*1e1b0*/  IMAD.X R11, RZ, RZ, R35, P2 ;  /* 0x000000ffff0b7224 */ /* 0x000fe200010e0623 */
[----:B------:R-:W-:Y:S02]  /*1e1c0*/  LOP3.LUT R12, R10, R83, RZ, 0x3c, !PT ;  /* 0x000000530a0c7212 */ /* 0x000fe400078e3cff */
[----:B------:R-:W-:Y:S02]  /*1e1d0*/  SEL R53, R44, R53, P0 ;  /* 0x000000352c357207 */ /* 0x000fe40000000000 */
[----:B------:R-:W-:-:S02]  /*1e1e0*/  LOP3.LUT R20, R14, R77, RZ, 0x3c, !PT ;  /* 0x0000004d0e147212 */ /* 0x000fc400078e3cff */
[----:B------:R-:W-:Y:S02]  /*1e1f0*/  LOP3.LUT R10, R65, R84, RZ, 0x3c, !PT ;  /* 0x00000054410a7212 */ /* 0x000fe400078e3cff */
[----:B------:R-:W-:Y:S02]  /*1e200*/  F2FP.BF16.F32.PACK_AB R9, R100, R9 ;  /* 0x000000096409723e */ /* 0x000fe400000010ff */
[----:B------:R-:W-:Y:S02]  /*1e210*/  F2FP.BF16.F32.PACK_AB R68, R68, R97 ;  /* 0x000000614444723e */ /* 0x000fe400000010ff */
[----:B------:R-:W-:Y:S02]  /*1e220*/  SEL R44, R61, R52, P0 ;  /* 0x000000343d2c7207 */ /* 0x000fe40000000000 */
[----:B------:R-:W-:Y:S02]  /*1e230*/  F2FP.BF16.F32.PACK_AB R133, R133, R134 ;  /* 0x000000868585723e */ /* 0x000fe400000010ff */
[----:B------:R-:W-:-:S02]  /*1e240*/  F2FP.BF16.F32.PACK_AB R132, R131, R132 ;  /* 0x000000848384723e */ /* 0x000fc400000010ff */
[----:B------:R-:W-:Y:S02]  /*1e250*/  SEL R61, R52, R61, P0 ;  /* 0x0000003d343d7207 */ /* 0x000fe40000000000 */
[----:B------:R-:W-:Y:S02]  /*1e260*/  SEL R64, R8, R105, P0 ;  /* 0x0000006908407207 */ /* 0x000fe40000000000 */
[----:B------:R-:W-:Y:S02]  /*1e270*/  F2FP.BF16.F32.PACK_AB R129, R129, R130 ;  /* 0x000000828181723e */ /* 0x000fe400000010ff */
[----:B------:R-:W-:Y:S02]  /*1e280*/  F2FP.BF16.F32.PACK_AB R128, R127, R128 ;  /* 0x000000807f80723e */ /* 0x000fe400000010ff */
[----:B------:R-:W-:Y:S02]  /*1e290*/  SEL R52, R69, R60, P0 ;  /* 0x0000003c45347207 */ /* 0x000fe40000000000 */
[----:B------:R-:W-:-:S02]  /*1e2a0*/  SEL R105, R105, R8, P0 ;  /* 0x0000000869697207 */ /* 0x000fc40000000000 */
[----:B------:R-:W-:Y:S02]  /*1e2b0*/  F2FP.BF16.F32.PACK_AB R125, R125, R126 ;  /* 0x0000007e7d7d723e */ /* 0x000fe400000010ff */
[----:B------:R-:W-:Y:S02]  /*1e2c0*/  F2FP.BF16.F32.PACK_AB R124, R123, R124 ;  /* 0x0000007c7b7c723e */ /* 0x000fe400000010ff */
[----:B------:R-:W-:Y:S02]  /*1e2d0*/  SEL R69, R60, R69, P0 ;  /* 0x000000453c457207 */ /* 0x000fe40000000000 */
[----:B------:R-:W-:Y:S02]  /*1e2e0*/  LOP3.LUT R8, R59, 0x380, RZ, 0xc0, !PT ;  /* 0x000003803b087812 */ /* 0x000fe400078ec0ff */
[----:B------:R-:W-:Y:S02]  /*1e2f0*/  MOV R75, R20 ;  /* 0x00000014004b7202 */ /* 0x000fe40000000f00 */
[----:B------:R-:W-:-:S02]  /*1e300*/  F2FP.BF16.F32.PACK_AB R121, R121, R122 ;  /* 0x0000007a7979723e */ /* 0x000fc400000010ff */
[----:B------:R-:W-:Y:S02]  /*1e310*/  F2FP.BF16.F32.PACK_AB R120, R117, R120 ;  /* 0x000000787578723e */ /* 0x000fe400000010ff */
[----:B------:R-:W-:Y:S02]  /*1e320*/  F2FP.BF16.F32.PACK_AB R63, R70, R63 ;  /* 0x0000003f463f723e */ /* 0x000fe400000010ff */
[----:B------:R-:W-:Y:S02]  /*1e330*/  SEL R60, R9, R68, P0 ;  /* 0x00000044093c7207 */ /* 0x000fe40000000000 */
[----:B------:R-:W-:Y:S01]  /*1e340*/  SEL R49, R68, R9, P0 ;  /* 0x0000000944317207 */ /* 0x000fe20000000000 */
[----:B------:R-:W-:Y:S01]  /*1e350*/  IMAD.X R9, RZ, RZ, R35, P4 ;  /* 0x000000ffff097224 */ /* 0x000fe200020e0623 */
[----:B------:R-:W-:Y:S02]  /*1e360*/  MOV R21, R10 ;  /* 0x0000000a00157202 */ /* 0x000fe40000000f00 */
[----:B------:R-:W-:-:S02]  /*1e370*/  F2FP.BF16.F32.PACK_AB R109, R109, R116 ;  /* 0x000000746d6d723e */ /* 0x000fc400000010ff */
[----:B------:R-:W-:Y:S02]  /*1e380*/  F2FP.BF16.F32.PACK_AB R108, R101, R108 ;  /* 0x0000006c656c723e */ /* 0x000fe400000010ff */
[----:B------:R-:W-:Y:S02]  /*1e390*/  SEL R68, R133, R132, P0 ;  /* 0x0000008485447207 */ /* 0x000fe40000000000 */
[----:B------:R-:W-:Y:S02]  /*1e3a0*/  SEL R133, R132, R133, P0 ;  /* 0x0000008584857207 */ /* 0x000fe40000000000 */
[----:B------:R-:W-:Y:S02]  /*1e3b0*/  SEL R70, R129, R128, P0 ;  /* 0x0000008081467207 */ /* 0x000fe40000000000 */
[----:B------:R-:W-:Y:S02]  /*1e3c0*/  SEL R129, R128, R129, P0 ;  /* 0x0000008180817207 */ /* 0x000fe40000000000 */
[----:B------:R-:W-:-:S02]  /*1e3d0*/  SEL R72, R125, R124, P0 ;  /* 0x0000007c7d487207 */ /* 0x000fc40000000000 */
[----:B------:R-:W-:Y:S02]  /*1e3e0*/  SHF.R.U64 R8, R8, 0x3, RZ ;  /* 0x0000000308087819 */ /* 0x000fe400000012ff */
[----:B------:R-:W-:Y:S02]  /*1e3f0*/  F2FP.BF16.F32.PACK_AB R55, R86, R55 ;  /* 0x000000375637723e */ /* 0x000fe400000010ff */
[----:B------:R-:W-:Y:S02]  /*1e400*/  F2FP.BF16.F32.PACK_AB R50, R87, R50 ;  /* 0x000000325732723e */ /* 0x000fe400000010ff */
        /* <DEDUP_REMOVED lines=9> */
[----:B------:R-:W-:Y:S02]  /*1e4a0*/  LOP3.LUT R32, R8, R59, RZ, 0x3c, !PT ;  /* 0x0000003b08207212 */ /* 0x000fe400078e3cff */
[----:B------:R-:W-:Y:S02]  /*1e4b0*/  F2FP.BF16.F32.PACK_AB R51, R94, R51 ;  /* 0x000000335e33723e */ /* 0x000fe400000010ff */
[----:B------:R-:W-:Y:S02]  /*1e4c0*/  F2FP.BF16.F32.PACK_AB R46, R95, R46 ;  /* 0x0000002e5f2e723e */ /* 0x000fe400000010ff */
[----:B------:R-:W-:Y:S02]  /*1e4d0*/  SEL R58, R55, R50, P0 ;  /* 0x00000032373a7207 */ /* 0x000fe40000000000 */
[----:B------:R-:W-:Y:S02]  /*1e4e0*/  LOP3.LUT R8, R71, 0x380, RZ, 0xc0, !PT ;  /* 0x0000038047087812 */ /* 0x000fe400078ec0ff */
[----:B------:R-:W-:-:S02]  /*1e4f0*/  SEL R55, R50, R55, P0 ;  /* 0x0000003732377207 */ /* 0x000fc40000000000 */
[----:B------:R-:W-:Y:S02]  /*1e500*/  F2FP.BF16.F32.PACK_AB R47, R102, R47 ;  /* 0x0000002f662f723e */ /* 0x000fe400000010ff */
[----:B------:R-:W-:Y:S02]  /*1e510*/  F2FP.BF16.F32.PACK_AB R38, R103, R38 ;  /* 0x000000266726723e */ /* 0x000fe400000010ff */
[----:B------:R-:W-:Y:S02]  /*1e520*/  F2FP.BF16.F32.PACK_AB R93, R93, R112 ;  /* 0x000000705d5d723e */ /* 0x000fe400000010ff */
[----:B------:R-:W-:Y:S02]  /*1e530*/  F2FP.BF16.F32.PACK_AB R92, R92, R113 ;  /* 0x000000715c5c723e */ /* 0x000fe400000010ff */
[----:B------:R-:W-:Y:S02]  /*1e540*/  SEL R50, R51, R46, P0 ;  /* 0x0000002e33327207 */ /* 0x000fe40000000000 */
[----:B------:R-:W-:-:S02]  /*1e550*/  SHF.R.U64 R8, R8, 0x3, RZ ;  /* 0x0000000308087819 */ /* 0x000fc400000012ff */
[----:B------:R-:W-:Y:S02]  /*1e560*/  SEL R51, R46, R51, P0 ;  /* 0x000000332e337207 */ /* 0x000fe40000000000 */
[----:B------:R-:W-:Y:S02]  /*1e570*/  MOV R77, R18 ;  /* 0x00000012004d7202 */ /* 0x000fe40000000f00 */
[----:B------:R-:W-:Y:S02]  /*1e580*/  SEL R46, R47, R38, P0 ;  /* 0x000000262f2e7207 */ /* 0x000fe40000000000 */
[----:B------:R-:W-:Y:S02]  /*1e590*/  SEL R66, R93, R92, P0 ;  /* 0x0000005c5d427207 */ /* 0x000fe40000000000 */
[----:B------:R-:W-:Y:S02]  /*1e5a0*/  SEL R47, R38, R47, P0 ;  /* 0x0000002f262f7207 */ /* 0x000fe40000000000 */
[----:B------:R-:W-:-:S02]  /*1e5b0*/  SEL R93, R92, R93, P0 ;  /* 0x0000005d5c5d7207 */ /* 0x000fc40000000000 */
[----:B------:R-:W-:Y:S02]  /*1e5c0*/  SEL R38, R110, R111, P0 ;  /* 0x0000006f6e267207 */ /* 0x000fe40000000000 */
[----:B------:R-:W-:Y:S02]  /*1e5d0*/  LOP3.LUT R26, R8, R71, RZ, 0x3c, !PT ;  /* 0x00000047081a7212 */ /* 0x000fe400078e3cff */
[----:B------:R-:W-:Y:S02]  /*1e5e0*/  SEL R111, R111, R110, P0 ;  /* 0x0000006e6f6f7207 */ /* 0x000fe40000000000 */
[----:B------:R-:W-:Y:S02]  /*1e5f0*/  LOP3.LUT R8, R81, 0x380, RZ, 0xc0, !PT ;  /* 0x0000038051087812 */ /* 0x000fe400078ec0ff */
[----:B------:R-:W-:Y:S02]  /*1e600*/  LOP3.LUT R59, R82, 0x380, RZ, 0xc0, !PT ;  /* 0x00000380523b7812 */ /* 0x000fe400078ec0ff */
[----:B------:R-:W-:-:S02]  /*1e610*/  SHF.R.U64 R8, R8, 0x3, RZ ;  /* 0x0000000308087819 */ /* 0x000fc400000012ff */
[----:B------:R-:W-:Y:S02]  /*1e620*/  SHF.R.U64 R59, R59, 0x3, RZ ;  /* 0x000000033b3b7819 */ /* 0x000fe400000012ff */
[----:B------:R-:W-:Y:S02]  /*1e630*/  LOP3.LUT R14, R8, R81, RZ, 0x3c, !PT ;  /* 0x00000051080e7212 */ /* 0x000fe400078e3cff */
[----:B------:R-:W-:Y:S02]  /*1e640*/  LOP3.LUT R8, R59, R82, RZ, 0x3c, !PT ;  /* 0x000000523b087212 */ /* 0x000fe400078e3cff */
[----:B------:R-:W-:Y:S01]  /*1e650*/  MOV R84, R34 ;  /* 0x0000002200547202 */ /* 0x000fe20000000f00 */
[----:B--2---:R0:W-:Y:S01]  /*1e660*/  SHFL.IDX PT, R10, R0, R3, 0x1c1f ;  /* 0x001c1f03000a7589 */ /* 0x0041e200000e0000 */
[----:B------:R-:W-:Y:S02]  /*1e670*/  MOV R59, R8 ;  /* 0x00000008003b7202 */ /* 0x000fe40000000f00 */
[----:B------:R-:W-:Y:S01]  /*1e680*/  MOV R73, R14 ;  /* 0x0000000e00497202 */ /* 0x000fe20000000f00 */
[----:B------:R-:W-:Y:S01]  /*1e690*/  SHFL.IDX PT, R68, R68, R3, 0x1c1f ;  /* 0x001c1f0344447589 */ /* 0x000fe200000e0000 */
[----:B------:R-:W-:-:S02]  /*1e6a0*/  MOV R71, R12 ;  /* 0x0000000c00477202 */ /* 0x000fc40000000f00 */
[----:B------:R-:W-:Y:S01]  /*1e6b0*/  MOV R83, R32 ;  /* 0x0000002000537202 */ /* 0x000fe20000000f00 */
[----:B------:R-:W-:Y:S01]  /*1e6c0*/  SHFL.IDX PT, R40, R40, R3, 0x1c1f ;  /* 0x001c1f0328287589 */ /* 0x000fe200000e0000 */
[----:B------:R-:W-:Y:S02]  /*1e6d0*/  MOV R82, R26 ;  /* 0x0000001a00527202 */ /* 0x000fe40000000f00 */
[----:B0-----:R-:W-:Y:S01]  /*1e6e0*/  LOP3.LUT R0, R3, 0x2, RZ, 0x3c, !PT ;  /* 0x0000000203007812 */ /* 0x001fe200078e3cff */
[----:B------:R-:W-:Y:S01]  /*1e6f0*/  SHFL.IDX PT, R70, R70, R3, 0x1c1f ;  /* 0x001c1f0346467589 */ /* 0x000fe200000e0000 */
[----:B------:R-:W-:Y:S02]  /*1e700*/  MOV R81, R24 ;  /* 0x0000001800517202 */ /* 0x000fe40000000f00 */
[----:B------:R-:W-:Y:S01]  /*1e710*/  MOV R67, R30 ;  /* 0x0000001e00437202 */ /* 0x000fe20000000f00 */
[----:B------:R-:W0:Y:S01]  /*1e720*/  SHFL.IDX PT, R17, R17, R0, 0x1c1f ;  /* 0x001c1f0011117589 */ /* 0x000e2200000e0000 */
[----:B------:R-:W-:-:S02]  /*1e730*/  MOV R65, R28 ;  /* 0x0000001c00417202 */ /* 0x000fc40000000f00 */
[----:B------:R-:W-:Y:S01]  /*1e740*/  PLOP3.LUT P2, PT, PT, PT, UP0, 0x80, 0x0 ;  /* 0x000000000000781c */ /* 0x000fe20003f4f008 */
[----:B------:R-:W1:Y:S04]  /*1e750*/  SHFL.IDX PT, R133, R133, R0, 0x1c1f ;  /* 0x001c1f0085857589 */ /* 0x000e6800000e0000 */
[----:B------:R-:W2:Y:S04]  /*1e760*/  SHFL.IDX PT, R39, R39, R0, 0x1c1f ;  /* 0x001c1f0027277589 */ /* 0x000ea800000e0000 */
[----:B------:R-:W3:Y:S04]  /*1e770*/  SHFL.IDX PT, R129, R129, R0, 0x1c1f ;  /* 0x001c1f0081817589 */ /* 0x000ee800000e0000 */
[----:B------:R-:W-:Y:S04]  /*1e780*/  SHFL.IDX PT, R42, R42, R3, 0x1c1f ;  /* 0x001c1f032a2a7589 */ /* 0x000fe800000e0000 */
[----:B------:R-:W-:Y:S04]  /*1e790*/  SHFL.IDX PT, R72, R72, R3, 0x1c1f ;  /* 0x001c1f0348487589 */ /* 0x000fe800000e0000 */
[----:B------:R-:W4:Y:S01]  /*1e7a0*/  SHFL.IDX PT, R41, R41, R0, 0x1c1f ;  /* 0x001c1f0029297589 */ /* 0x000f2200000e0000 */
[----:B0-----:R-:W-:-:S02]  /*1e7b0*/  SEL R8, R10, R17, P0 ;  /* 0x000000110a087207 */ /* 0x001fc40000000000 */
[----:B------:R-:W-:Y:S01]  /*1e7c0*/  SEL R10, R17, R10, P0 ;  /* 0x0000000a110a7207 */ /* 0x000fe20000000000 */
[----:B------:R-:W0:Y:S01]  /*1e7d0*/  SHFL.IDX PT, R125, R125, R0, 0x1c1f ;  /* 0x001c1f007d7d7589 */ /* 0x000e2200000e0000 */
[----:B-1----:R-:W-:Y:S01]  /*1e7e0*/  SEL R9, R68, R133, P0 ;  /* 0x0000008544097207 */ /* 0x002fe20000000000 */
[----:B------:R-:W-:Y:S01]  /*1e7f0*/  BAR.SYNC.DEFER_BLOCKING 0x1, 0x100 ;  /* 0x0044000000007b1d */ /* 0x000fe20000010000 */
[----:B------:R-:W-:Y:S02]  /*1e800*/  SEL R11, R133, R68, P0 ;  /* 0x00000044850b7207 */ /* 0x000fe40000000000 */
[----:B--2---:R-:W-:Y:S02]  /*1e810*/  SEL R12, R40, R39, P0 ;  /* 0x00000027280c7207 */ /* 0x004fe40000000000 */
[----:B------:R-:W-:Y:S01]  /*1e820*/  SEL R14, R39, R40, P0 ;  /* 0x00000028270e7207 */ /* 0x000fe20000000000 */
[----:B------:R-:W-:Y:S01]  /*1e830*/  UMOV UR4, URZ ;  /* 0x0000003f00047c82 */ /* 0x000fe20008000000 */
[----:B---3--:R-:W-:Y:S01]  /*1e840*/  SEL R13, R70, R129, P0 ;  /* 0x00000081460d7207 */ /* 0x008fe20000000000 */
[----:B------:R-:W-:Y:S01]  /*1e850*/  SHFL.IDX PT, R48, R48, R3, 0x1c1f ;  /* 0x001c1f0330307589 */ /* 0x000fe200000e0000 */
[----:B------:R-:W-:Y:S01]  /*1e860*/  SEL R15, R129, R70, P0 ;  /* 0x00000046810f7207 */ /* 0x000fe20000000000 */
[----:B------:R-:W-:Y:S01]  /*1e870*/  ULDC UR8, c[0x0][0xa88] ;  /* 0x0002a20000087ab9 */ /* 0x000fe20000000800 */
[----:B------:R-:W1:Y:S01]  /*1e880*/  LDC R17, c[0x0][0xbe8] ;  /* 0x0002fa00ff117b82 */ /* 0x000e620000000800 */
[----:B------:R-:W-:Y:S04]  /*1e890*/  SHFL.IDX PT, R74, R74, R3, 0x1c1f ;  /* 0x001c1f034a4a7589 */ /* 0x000fe800000e0000 */
[----:B------:R-:W2:Y:S01]  /*1e8a0*/  SHFL.IDX PT, R43, R43, R0, 0x1c1f ;  /* 0x001c1f002b2b7589 */ /* 0x000ea200000e0000 */
[----:B----4-:R-:W-:-:S02]  /*1e8b0*/  SEL R24, R42, R41, P0 ;  /* 0x000000292a187207 */ /* 0x010fc40000000000 */
[----:B------:R-:W-:Y:S01]  /*1e8c0*/  SEL R26, R41, R42, P0 ;  /* 0x0000002a291a7207 */ /* 0x000fe20000000000 */
[----:B------:R-:W3:Y:S01]  /*1e8d0*/  SHFL.IDX PT, R121, R121, R0, 0x1c1f ;  /* 0x001c1f0079797589 */ /* 0x000ee200000e0000 */
[----:B0-----:R-:W-:Y:S02]  /*1e8e0*/  SEL R25, R72, R125, P0 ;  /* 0x0000007d48197207 */ /* 0x001fe40000000000 */
[----:B------:R-:W-:Y:S01]  /*1e8f0*/  SEL R27, R125, R72, P0 ;  /* 0x000000487d1b7207 */ /* 0x000fe20000000000 */
[----:B------:R-:W-:Y:S04]  /*1e900*/  SHFL.IDX PT, R54, R54, R3, 0x1c1f ;  /* 0x001c1f0336367589 */ /* 0x000fe800000e0000 */
[----:B------:R-:W-:Y:S04]  /*1e910*/  SHFL.IDX PT, R76, R76, R3, 0x1c1f ;  /* 0x001c1f034c4c7589 */ /* 0x000fe800000e0000 */
[----:B------:R-:W0:Y:S04]  /*1e920*/  SHFL.IDX PT, R37, R37, R0, 0x1c1f ;  /* 0x001c1f0025257589 */ /* 0x000e2800000e0000 */
[----:B------:R-:W4:Y:S04]  /*1e930*/  SHFL.IDX PT, R109, R109, R0, 0x1c1f ;  /* 0x001c1f006d6d7589 */ /* 0x000f2800000e0000 */
[----:B------:R-:W-:Y:S01]  /*1e940*/  SHFL.IDX PT, R56, R56, R3, 0x1c1f ;  /* 0x001c1f0338387589 */ /* 0x000fe200000e0000 */
[----:B--2---:R-:W-:-:S02]  /*1e950*/  SEL R28, R48, R43, P0 ;  /* 0x0000002b301c7207 */ /* 0x004fc40000000000 */
[----:B------:R-:W-:Y:S01]  /*1e960*/  SEL R30, R43, R48, P0 ;  /* 0x000000302b1e7207 */ /* 0x000fe20000000000 */
[----:B------:R-:W-:Y:S01]  /*1e970*/  SHFL.IDX PT, R78, R78, R3, 0x1c1f ;  /* 0x001c1f034e4e7589 */ /* 0x000fe200000e0000 */
[----:B---3--:R-:W-:Y:S02]  /*1e980*/  SEL R29, R74, R121, P0 ;  /* 0x000000794a1d7207 */ /* 0x008fe40000000000 */
[----:B------:R-:W-:Y:S01]  /*1e990*/  SEL R31, R121, R74, P0 ;  /* 0x0000004a791f7207 */ /* 0x000fe20000000000 */
[----:B------:R-:W2:Y:S04]  /*1e9a0*/  SHFL.IDX PT, R45, R45, R0, 0x1c1f ;  /* 0x001c1f002d2d7589 */ /* 0x000ea800000e0000 */
[----:B------:R-:W3:Y:S04]  /*1e9b0*/  SHFL.IDX PT, R63, R63, R0, 0x1c1f ;  /* 0x001c1f003f3f7589 */ /* 0x000ee800000e0000 */
[----:B------:R2:W-:Y:S01]  /*1e9c0*/  SHFL.IDX PT, R18, R36, R3, 0x1c1f ;  /* 0x001c1f0324127589 */ /* 0x0005e200000e0000 */
[----:B0-----:R-:W-:-:S02]  /*1e9d0*/  SEL R32, R54, R37, P0 ;  /* 0x0000002536207207 */ /* 0x001fc40000000000 */
[----:B------:R-:W-:Y:S01]  /*1e9e0*/  SEL R34, R37, R54, P0 ;  /* 0x0000003625227207 */ /* 0x000fe20000000000 */
[----:B------:R-:W-:Y:S01]  /*1e9f0*/  SHFL.IDX PT, R62, R62, R3, 0x1c1f ;  /* 0x001c1f033e3e7589 */ /* 0x000fe200000e0000 */
[----:B----4-:R-:W-:Y:S02]  /*1ea00*/  SEL R33, R76, R109, P0 ;  /* 0x0000006d4c217207 */ /* 0x010fe40000000000 */
[----:B------:R-:W-:Y:S01]  /*1ea10*/  SEL R35, R109, R76, P0 ;  /* 0x0000004c6d237207 */ /* 0x000fe20000000000 */
[----:B------:R-:W0:Y:S04]  /*1ea20*/  SHFL.IDX PT, R53, R53, R0, 0x1c1f ;  /* 0x001c1f0035357589 */ /* 0x000e2800000e0000 */
[----:B------:R-:W4:Y:S04]  /*1ea30*/  SHFL.IDX PT, R79, R79, R0, 0x1c1f ;  /* 0x001c1f004f4f7589 */ /* 0x000f2800000e0000 */
[----:B------:R-:W-:Y:S01]  /*1ea40*/  SHFL.IDX PT, R44, R44, R3, 0x1c1f ;  /* 0x001c1f032c2c7589 */ /* 0x000fe200000e0000 */
[----:B--2---:R-:W-:-:S03]  /*1ea50*/  SEL R36, R56, R45, P0 ;  /* 0x0000002d38247207 */ /* 0x004fc60000000000 */
[----:B------:R-:W-:Y:S01]  /*1ea60*/  SHFL.IDX PT, R58, R58, R3, 0x1c1f ;  /* 0x001c1f033a3a7589 */ /* 0x000fe200000e0000 */
[----:B---3--:R-:W-:Y:S02]  /*1ea70*/  SEL R37, R78, R63, P0 ;  /* 0x0000003f4e257207 */ /* 0x008fe40000000000 */
[----:B------:R-:W-:Y:S01]  /*1ea80*/  SEL R39, R63, R78, P0 ;  /* 0x0000004e3f277207 */ /* 0x000fe20000000000 */
[----:B------:R-:W2:Y:S04]  /*1ea90*/  SHFL.IDX PT, R61, R61, R0, 0x1c1f ;  /* 0x001c1f003d3d7589 */ /* 0x000ea800000e0000 */
[----:B------:R-:W3:Y:S04]  /*1eaa0*/  SHFL.IDX PT, R55, R55, R0, 0x1c1f ;  /* 0x001c1f0037377589 */ /* 0x000ee800000e0000 */
[----:B------:R-:W-:Y:S04]  /*1eab0*/  SHFL.IDX PT, R52, R52, R3, 0x1c1f ;  /* 0x001c1f0334347589 */ /* 0x000fe800000e0000 */
[----:B------:R-:W-:Y:S04]  /*1eac0*/  SHFL.IDX PT, R50, R50, R3, 0x1c1f ;  /* 0x001c1f0332327589 */ /* 0x000fe800000e0000 */
[----:B------:R-:W1:Y:S04]  /*1ead0*/  SHFL.IDX PT, R69, R69, R0, 0x1c1f ;  /* 0x001c1f0045457589 */ /* 0x000e6800000e0000 */
[----:B------:R-:W1:Y:S04]  /*1eae0*/  SHFL.IDX PT, R51, R51, R0, 0x1c1f ;  /* 0x001c1f0033337589 */ /* 0x000e6800000e0000 */
[----:B------:R-:W-:Y:S04]  /*1eaf0*/  SHFL.IDX PT, R60, R60, R3, 0x1c1f ;  /* 0x001c1f033c3c7589 */ /* 0x000fe800000e0000 */
[----:B------:R-:W-:Y:S04]  /*1eb00*/  SHFL.IDX PT, R64, R64, R3, 0x1c1f ;  /* 0x001c1f0340407589 */ /* 0x000fe800000e0000 */
[----:B------:R-:W-:Y:S04]  /*1eb10*/  SHFL.IDX PT, R46, R46, R3, 0x1c1f ;  /* 0x001c1f032e2e7589 */ /* 0x000fe800000e0000 */
[----:B------:R-:W1:Y:S04]  /*1eb20*/  SHFL.IDX PT, R49, R49, R0, 0x1c1f ;  /* 0x001c1f0031317589 */ /* 0x000e6800000e0000 */
[----:B------:R-:W-:Y:S04]  /*1eb30*/  SHFL.IDX PT, R105, R105, R0, 0x1c1f ;  /* 0x001c1f0069697589 */ /* 0x000fe800000e0000 */
[----:B------:R-:W1:Y:S04]  /*1eb40*/  SHFL.IDX PT, R47, R47, R0, 0x1c1f ;  /* 0x001c1f002f2f7589 */ /* 0x000e6800000e0000 */
[----:B------:R-:W-:Y:S04]  /*1eb50*/  SHFL.IDX PT, R66, R66, R3, 0x1c1f ;  /* 0x001c1f0342427589 */ /* 0x000fe800000e0000 */
[----:B------:R0:W-:Y:S04]  /*1eb60*/  SHFL.IDX PT, R19, R38, R3, 0x1c1f ;  /* 0x001c1f0326137589 */ /* 0x0001e800000e0000 */
[----:B------:R-:W-:Y:S04]  /*1eb70*/  SHFL.IDX PT, R93, R93, R0, 0x1c1f ;  /* 0x001c1f005d5d7589 */ /* 0x000fe800000e0000 */
[----:B------:R-:W-:Y:S01]  /*1eb80*/  SHFL.IDX PT, R20, R111, R0, 0x1c1f ;  /* 0x001c1f006f147589 */ /* 0x000fe200000e0000 */
[----:B0-----:R-:W-:-:S03]  /*1eb90*/  SEL R38, R45, R56, P0 ;  /* 0x000000382d267207 */ /* 0x001fc60000000000 */
[----:B------:R-:W-:Y:S04]  /*1eba0*/  SHFL.IDX PT, R80, R80, R3, 0x1c1f ;  /* 0x001c1f0350507589 */ /* 0x000fe800000e0000 */
[----:B------:R-:W0:Y:S04]  /*1ebb0*/  SHFL.IDX PT, R57, R57, R0, 0x1c1f ;  /* 0x001c1f0039397589 */ /* 0x000e2800000e0000 */
[----:B------:R4:W-:Y:S04]  /*1ebc0*/  STSM.16.M88.4 [R84], R8 ;  /* 0x0000000854007844 */ /* 0x0009e80000000200 */
[----:B------:R2:W-:Y:S04]  /*1ebd0*/  STSM.16.M88.4 [R83], R12 ;  /* 0x0000000c53007844 */ /* 0x0005e80000000200 */
[----:B------:R1:W-:Y:S04]  /*1ebe0*/  STSM.16.M88.4 [R67], R24 ;  /* 0x0000001843007844 */ /* 0x0003e80000000200 */
[----:B------:R0:W-:Y:S01]  /*1ebf0*/  STSM.16.M88.4 [R65], R28 ;  /* 0x0000001c41007844 */ /* 0x0001e20000000200 */
[----:B----4-:R-:W-:-:S03]  /*1ec00*/  SEL R8, R18, R53, P0 ;  /* 0x0000003512087207 */ /* 0x010fc60000000000 */
[----:B------:R-:W-:Y:S01]  /*1ec10*/  STSM.16.M88.4 [R82], R32 ;  /* 0x0000002052007844 */ /* 0x000fe20000000200 */
[----:B------:R-:W-:Y:S02]  /*1ec20*/  SEL R10, R53, R18, P0 ;  /* 0x00000012350a7207 */ /* 0x000fe40000000000 */
[----:B------:R-:W-:Y:S01]  /*1ec30*/  SEL R9, R62, R79, P0 ;  /* 0x0000004f3e097207 */ /* 0x000fe20000000000 */
[----:B------:R-:W-:Y:S01]  /*1ec40*/  STSM.16.M88.4 [R81], R36 ;  /* 0x0000002451007844 */ /* 0x000fe20000000200 */
[----:B------:R-:W-:Y:S02]  /*1ec50*/  SEL R11, R79, R62, P0 ;  /* 0x0000003e4f0b7207 */ /* 0x000fe40000000000 */
[----:B--2---:R-:W-:Y:S02]  /*1ec60*/  SEL R12, R44, R61, P0 ;  /* 0x0000003d2c0c7207 */ /* 0x004fe40000000000 */
[----:B------:R-:W-:Y:S01]  /*1ec70*/  SEL R14, R61, R44, P0 ;  /* 0x0000002c3d0e7207 */ /* 0x000fe20000000000 */
[----:B------:R2:W-:Y:S01]  /*1ec80*/  STSM.16.M88.4 [R77], R8 ;  /* 0x000000084d007844 */ /* 0x0005e20000000200 */
[----:B---3--:R-:W-:-:S02]  /*1ec90*/  SEL R13, R58, R55, P0 ;  /* 0x000000373a0d7207 */ /* 0x008fc40000000000 */
[----:B------:R-:W-:Y:S02]  /*1eca0*/  SEL R15, R55, R58, P0 ;  /* 0x0000003a370f7207 */ /* 0x000fe40000000000 */
[----:B-1----:R-:W-:Y:S02]  /*1ecb0*/  SEL R24, R52, R69, P0 ;  /* 0x0000004534187207 */ /* 0x002fe40000000000 */
[----:B------:R-:W-:Y:S01]  /*1ecc0*/  SEL R26, R69, R52, P0 ;  /* 0x00000034451a7207 */ /* 0x000fe20000000000 */
[----:B------:R1:W-:Y:S01]  /*1ecd0*/  STSM.16.M88.4 [R75], R12 ;  /* 0x0000000c4b007844 */ /* 0x0003e20000000200 */
[----:B------:R-:W-:Y:S02]  /*1ece0*/  SEL R25, R50, R51, P0 ;  /* 0x0000003332197207 */ /* 0x000fe40000000000 */
[----:B------:R-:W-:Y:S02]  /*1ecf0*/  SEL R27, R51, R50, P0 ;  /* 0x00000032331b7207 */ /* 0x000fe40000000000 */
[----:B0-----:R-:W-:-:S02]  /*1ed00*/  SEL R28, R60, R49, P0 ;  /* 0x000000313c1c7207 */ /* 0x001fc40000000000 */
[----:B------:R-:W-:Y:S01]  /*1ed10*/  SEL R30, R49, R60, P0 ;  /* 0x0000003c311e7207 */ /* 0x000fe20000000000 */
[----:B------:R-:W-:Y:S01]  /*1ed20*/  STSM.16.M88.4 [R73], R24 ;  /* 0x0000001849007844 */ /* 0x000fe20000000200 */
[----:B------:R-:W-:Y:S01]  /*1ed30*/  SEL R29, R46, R47, P0 ;  /* 0x0000002f2e1d7207 */ /* 0x000fe20000000000 */
[----:B--2---:R-:W-:Y:S01]  /*1ed40*/  IMAD.U32 R8, RZ, RZ, UR6 ;  /* 0x00000006ff087e24 */ /* 0x004fe2000f8e00ff */
[----:B------:R-:W-:Y:S01]  /*1ed50*/  SEL R31, R47, R46, P0 ;  /* 0x0000002e2f1f7207 */ /* 0x000fe20000000000 */
[----:B------:R-:W-:Y:S01]  /*1ed60*/  IMAD.U32 R9, RZ, RZ, UR7 ;  /* 0x00000007ff097e24 */ /* 0x000fe2000f8e00ff */
[----:B------:R-:W-:Y:S01]  /*1ed70*/  SEL R65, R80, R57, P0 ;  /* 0x0000003950417207 */ /* 0x000fe20000000000 */
[----:B------:R-:W-:Y:S01]  /*1ed80*/  ULDC.64 UR6, c[0x0][0xc08] ;  /* 0x0003020000067ab9 */ /* 0x000fe20000000a00 */
[----:B------:R-:W-:Y:S01]  /*1ed90*/  SEL R67, R57, R80, P0 ;  /* 0x0000005039437207 */ /* 0x000fe20000000000 */
[----:B------:R-:W-:Y:S01]  /*1eda0*/  STSM.16.M88.4 [R71], R28 ;  /* 0x0000001c47007844 */ /* 0x000fe20000000200 */
[----:B-1----:R-:W-:-:S02]  /*1edb0*/  SEL R12, R64, R105, P0 ;  /* 0x00000069400c7207 */ /* 0x002fc40000000000 */
[----:B------:R-:W-:Y:S02]  /*1edc0*/  SEL R14, R105, R64, P0 ;  /* 0x00000040690e7207 */ /* 0x000fe40000000000 */
[----:B------:R-:W-:Y:S02]  /*1edd0*/  SEL R13, R19, R20, P0 ;  /* 0x00000014130d7207 */ /* 0x000fe40000000000 */
[----:B------:R-:W-:Y:S02]  /*1ede0*/  SEL R15, R20, R19, P0 ;  /* 0x00000013140f7207 */ /* 0x000fe40000000000 */
[----:B------:R-:W-:Y:S02]  /*1edf0*/  SEL R64, R66, R93, P0 ;  /* 0x0000005d42407207 */ /* 0x000fe40000000000 */
[----:B------:R-:W-:Y:S01]  /*1ee00*/  SEL R66, R93, R66, P0 ;  /* 0x000000425d427207 */ /* 0x000fe20000000000 */
[----:B------:R0:W-:Y:S04]  /*1ee10*/  STSM.16.M88.4 [R59], R12 ;  /* 0x0000000c3b007844 */ /* 0x0001e80000000200 */
[----:B------:R1:W-:Y:S01]  /*1ee20*/  STSM.16.M88.4 [R21], R64 ;  /* 0x0000004015007844 */ /* 0x0003e20000000200 */
[----:B------:R-:W-:Y:S06]  /*1ee30*/  BAR.SYNC.DEFER_BLOCKING 0x1, 0x100 ;  /* 0x0044000000007b1d */ /* 0x000fec0000010000 */
[----:B------:R-:W2:Y:S01]  /*1ee40*/  @P2 LDG.E R0, desc[UR46][R8.64] ;  /* 0x0000002e08002981 */ /* 0x000ea2000c1e1900 */
[----:B------:R-:W-:Y:S01]  /*1ee50*/  UISETP.NE.U32.AND UP1, UPT, UR6, URZ, UPT ;  /* 0x0000003f0600728c */ /* 0x000fe2000bf25070 */
[----:B------:R-:W-:-:S03]  /*1ee60*/  ISETP.NE.AND P1, PT, R17, 0x1, PT ;  /* 0x000000011100780c */ /* 0x000fc60003f25270 */
[----:B------:R-:W-:-:S06]  /*1ee70*/  UISETP.NE.AND.EX UP1, UPT, UR7, URZ, UPT, UP1 ;  /* 0x0000003f0700728c */ /* 0x000fcc000bf25310 */
[----:B------:R-:W-:-:S04]  /*1ee80*/  PLOP3.LUT P0, PT, PT, PT, UP1, 0x80, 0x0 ;  /* 0x000000000000781c */ /* 0x000fc80003f0f018 */
[----:B------:R-:W3:Y:S01]  /*1ee90*/  @P1 LDC R3, c[0x0][0xbec] ;  /* 0x0002fb00ff031b82 */ /* 0x000ee20000000800 */
[----:B------:R-:W-:Y:S02]  /*1eea0*/  @UP1 ULDC.64 UR6, c[0x0][0xc08] ;  /* 0x0003020000061ab9 */ /* 0x000fe40000000a00 */
[----:B------:R-:W-:-:S05]  /*1eeb0*/  @UP1 UIMAD.WIDE UR6, UR61, 0x4, UR6 ;  /* 0x000000043d0618a5 */ /* 0x000fca000f8e0206 */
[----:B------:R-:W4:Y:S01]  /*1eec0*/  @P1 LDC R10, c[0x0][0xbf0] ;  /* 0x0002fc00ff0a1b82 */ /* 0x000f220000000800 */
[----:B0-----:R-:W-:Y:S02]  /*1eed0*/  IMAD.U32 R12, RZ, RZ, UR6 ;  /* 0x00000006ff0c7e24 */ /* 0x001fe4000f8e00ff */
[----:B------:R-:W-:Y:S01]  /*1eee0*/  IMAD.U32 R13, RZ, RZ, UR7 ;  /* 0x00000007ff0d7e24 */ /* 0x000fe2000f8e00ff */
[----:B--2---:R-:W-:Y:S01]  /*1eef0*/  @P2 R2UR UR4, R0 ;  /* 0x00000000000422ca */ /* 0x004fe200000e0000 */
[----:B------:R-:W-:-:S06]  /*1ef00*/  IMAD.U32 R0, RZ, RZ, UR8 ;  /* 0x00000008ff007e24 */ /* 0x000fcc000f8e00ff */
[----:B------:R1:W5:Y:S01]  /*1ef10*/  @P0 LDG.E R0, desc[UR46][R12.64] ;  /* 0x0000002e0c000981 */ /* 0x000362000c1e1900 */
[----:B---34-:R-:W-:Y:S07]  /*1ef20*/  @P0 BRA `(.L_x_1593) ;  /* 0x0000000000100947 */ /* 0x018fee0003800000 */
[----:B------:R-:W-:Y:S05]  /*1ef30*/  @!P2 BRA `(.L_x_1593) ;  /* 0x00000000000ca947 */ /* 0x000fea0003800000 */
[----:B------:R-:W2:Y:S04]  /*1ef40*/  LDG.E R11, desc[UR46][R8.64] ;  /* 0x0000002e080b7981 */ /* 0x000ea8000c1e1900 */
[----:B-----5:R-:W2:Y:S02]  /*1ef50*/  LDG.E R0, desc[UR46][R8.64+0x4] ;  /* 0x0000042e08007981 */ /* 0x020ea4000c1e1900 */
[----:B--2---:R-:W-:-:S07]  /*1ef60*/  IMAD.IADD R0, R0, 0x1, -R11 ;  /* 0x0000000100007824 */ /* 0x004fce00078e0a0b */
.L_x_1593:
[----:B-1----:R-:W-:Y:S01]  /*1ef70*/  VIADD R12, R22, UR45 ;  /* 0x0000002d160c7c36 */ /* 0x002fe20008000000 */
[----:B------:R-:W-:Y:S01]  /*1ef80*/  USHF.R.S32.HI UR16, URZ, 0x1f, UR56 ;  /* 0x0000001f3f107899 */ /* 0x000fe20008011438 */
[----:B------:R-:W-:Y:S01]  /*1ef90*/  IMAD.SHL.U32 R65, R226, 0x8, RZ ;  /* 0x00000008e2417824 */ /* 0x000fe200078e00ff */
[----:B------:R-:W-:Y:S01]  /*1efa0*/  ULDC.64 UR12, c[0x0][0xb90] ;  /* 0x0002e400000c7ab9 */ /* 0x000fe20000000a00 */
[----:B------:R-:W-:Y:S01]  /*1efb0*/  @P1 IMAD.HI.U32 R3, R12, R3, RZ ;  /* 0x000000030c031227 */ /* 0x000fe200078e00ff */
[----:B------:R-:W-:Y:S01]  /*1efc0*/  USHF.R.S32.HI UR15, URZ, 0x1f, UR61 ;  /* 0x0000001f3f0f7899 */ /* 0x000fe2000801143d */
[----:B------:R-:W0:Y:S01]  /*1efd0*/  @P1 LDC R61, c[0x0][0xbf0] ;  /* 0x0002fc00ff3d1b82 */ /* 0x000e220000000800 */
[----:B------:R-:W-:Y:S01]  /*1efe0*/  USHF.R.S32.HI UR7, URZ, 0x1f, UR4 ;  /* 0x0000001f3f077899 */ /* 0x000fe20008011404 */
[----:B------:R-:W-:Y:S01]  /*1eff0*/  IMAD.MOV.U32 R8, RZ, RZ, R12 ;  /* 0x000000ffff087224 */ /* 0x000fe200078e000c */
[----:B------:R-:W-:Y:S01]  /*1f000*/  UIMAD UR10, UR16, UR12, URZ ;  /* 0x0000000c100a72a4 */ /* 0x000fe2000f8e023f */
[----:B------:R-:W-:Y:S01]  /*1f010*/  @P1 SHF.R.U32.HI R8, RZ, R10, R3 ;  /* 0x0000000aff081219 */ /* 0x000fe20000011603 */
[----:B------:R-:W-:Y:S01]  /*1f020*/  UMOV UR6, UR4 ;  /* 0x0000000400067c82 */ /* 0x000fe20008000000 */
[----:B------:R-:W-:Y:S01]  /*1f030*/  USEL UR15, UR15, URZ, !UP0 ;  /* 0x0000003f0f0f7287 */ /* 0x000fe2000c000000 */
[----:B------:R-:W-:Y:S01]  /*1f040*/  IMAD R9, R224, 0x40, R65 ;  /* 0x00000040e0097824 */ /* 0x000fe200078e0241 */
[----:B------:R-:W-:Y:S01]  /*1f050*/  UIMAD.WIDE.U32 UR8, UR56, UR12, UR6 ;  /* 0x0000000c380872a5 */ /* 0x000fe2000f8e0006 */
[----:B------:R-:W-:Y:S01]  /*1f060*/  IMAD.MOV R10, RZ, RZ, -R8 ;  /* 0x000000ffff0a7224 */ /* 0x000fe200078e0a08 */
[----:B------:R-:W-:Y:S01]  /*1f070*/  UIMAD UR10, UR56, UR13, UR10 ;  /* 0x0000000d380a72a4 */ /* 0x000fe2000f8e020a */
[----:B------:R-:W-:Y:S01]  /*1f080*/  IMAD.WIDE R6, R9, 0x2, R6 ;  /* 0x0000000209067825 */ /* 0x000fe200078e0206 */
[----:B------:R-:W-:Y:S01]  /*1f090*/  USEL UR14, UR61, URZ, !UP0 ;  /* 0x0000003f3d0e7287 */ /* 0x000fe2000c000000 */
[----:B------:R-:W-:Y:S01]  /*1f0a0*/  ULDC.64 UR12, c[0x0][0xb98] ;  /* 0x0002e600000c7ab9 */ /* 0x000fe20000000a00 */
[----:B------:R-:W-:Y:S01]  /*1f0b0*/  UIADD3 UR9, UR9, UR10, URZ ;  /* 0x0000000a09097290 */ /* 0x000fe2000fffe03f */
[----:B------:R-:W-:Y:S01]  /*1f0c0*/  IMAD R3, R17, R10, R12 ;  /* 0x0000000a11037224 */ /* 0x000fe200078e020c */
[----:B------:R-:W-:Y:S01]  /*1f0d0*/  UIMAD UR6, UR15, UR12, URZ ;  /* 0x0000000c0f0672a4 */ /* 0x000fe2000f8e023f */
[----:B------:R-:W-:Y:S01]  /*1f0e0*/  SHF.R.S32.HI R10, RZ, 0x1f, R8 ;  /* 0x0000001fff0a7819 */ /* 0x000fe20000011408 */
[----:B------:R-:W-:Y:S01]  /*1f0f0*/  UIMAD.WIDE.U32 UR8, UR14, UR12, UR8 ;  /* 0x0000000c0e0872a5 */ /* 0x000fe2000f8e0008 */
[----:B------:R-:W-:Y:S01]  /*1f100*/  IADD3 R13, P2, R6, 0x2000, RZ ;  /* 0x00002000060d7810 */ /* 0x000fe20007f5e0ff */
[----:B------:R-:W-:Y:S01]  /*1f110*/  UIMAD UR6, UR14, UR13, UR6 ;  /* 0x0000000d0e0672a4 */ /* 0x000fe2000f8e0206 */
[----:B------:R-:W-:Y:S01]  /*1f120*/  SHF.R.S32.HI R9, RZ, 0x1f, R3 ;  /* 0x0000001fff097819 */ /* 0x000fe20000011403 */
[----:B------:R-:W-:Y:S01]  /*1f130*/  ULDC.64 UR10, c[0x0][0xb88] ;  /* 0x0002e200000a7ab9 */ /* 0x000fe20000000a00 */
[----:B------:R-:W-:Y:S01]  /*1f140*/  VIADD R18, R234, UR45 ;  /* 0x0000002dea127c36 */ /* 0x000fe20008000000 */
[----:B------:R-:W-:Y:S01]  /*1f150*/  IADD3 R8, P0, R8, UR8, RZ ;  /* 0x0000000808087c10 */ /* 0x000fe2000ff1e0ff */
[----:B-----5:R-:W-:Y:S01]  /*1f160*/  IMAD R63, R0, R17, RZ ;  /* 0x00000011003f7224 */ /* 0x020fe200078e02ff */
[C---:B------:R-:W-:Y:S01]  /*1f170*/  IADD3 R25, P4, R6.reuse, 0x1000, RZ ;  /* 0x0000100006197810 */ /* 0x040fe20007f9e0ff */
[----:B------:R-:W-:Y:S01]  /*1f180*/  IMAD.U32 R11, RZ, RZ, UR6 ;  /* 0x00000006ff0b7e24 */ /* 0x000fe2000f8e00ff */
[----:B------:R-:W-:Y:S01]  /*1f190*/  IADD3 R45, P5, R6, 0x4000, RZ ;  /* 0x00004000062d7810 */ /* 0x000fe20007fbe0ff */
[----:B------:R-:W-:Y:S01]  /*1f1a0*/  IMAD R12, R9, UR10, RZ ;  /* 0x0000000a090c7c24 */ /* 0x000fe2000f8e02ff */
[----:B------:R-:W-:Y:S01]  /*1f1b0*/  LOP3.LUT R24, R25, 0x380, RZ, 0xc0, !PT ;  /* 0x0000038019187812 */ /* 0x000fe200078ec0ff */
[----:B------:R-:W-:Y:S01]  /*1f1c0*/  VIADD R0, R18, 0x8 ;  /* 0x0000000812007836 */ /* 0x000fe20000000000 */
[----:B------:R-:W-:Y:S01]  /*1f1d0*/  IADD3.X R9, R10, UR9, R11, P0, !PT ;  /* 0x000000090a097c10 */ /* 0x000fe200087fe40b */
[----:B------:R-:W-:Y:S01]  /*1f1e0*/  IMAD R11, R3, UR11, R12 ;  /* 0x0000000b030b7c24 */ /* 0x000fe2000f8e020c */
[----:B------:R-:W-:Y:S01]  /*1f1f0*/  ULDC.64 UR8, c[0x0][0xb50] ;  /* 0x0002d40000087ab9 */ /* 0x000fe20000000a00 */
[----:B------:R-:W-:Y:S01]  /*1f200*/  LOP3.LUT R12, R13, 0x380, RZ, 0xc0, !PT ;  /* 0x000003800d0c7812 */ /* 0x000fe200078ec0ff */
[----:B------:R-:W-:Y:S01]  /*1f210*/  IMAD.WIDE.U32 R8, R3, UR10, R8 ;  /* 0x0000000a03087c25 */ /* 0x000fe2000f8e0008 */
[----:B------:R-:W-:Y:S01]  /*1f220*/  SHF.R.U64 R24, R24, 0x3, RZ ;  /* 0x0000000318187819 */ /* 0x000fe200000012ff */
[----:B------:R-:W-:Y:S01]  /*1f230*/  ULDC.64 UR10, c[0x0][0xaa0] ;  /* 0x0002a800000a7ab9 */ /* 0x000fe20000000a00 */
[----:B------:R-:W-:Y:S01]  /*1f240*/  SHF.R.U64 R12, R12, 0x3, RZ ;  /* 0x000000030c0c7819 */ /* 0x000fe200000012ff */
[----:B------:R-:W-:Y:S01]  /*1f250*/  IMAD.IADD R3, R9, 0x1, R11 ;  /* 0x0000000109037824 */ /* 0x000fe200078e020b */
[----:B------:R-:W-:-:S02]  /*1f260*/  LEA R10, P0, R8, UR8, 0x2 ;  /* 0x00000008080a7c11 */ /* 0x000fc4000f8010ff */
[----:B------:R-:W-:Y:S01]  /*1f270*/  LOP3.LUT R12, R12, R13, RZ, 0x3c, !PT ;  /* 0x0000000d0c0c7212 */ /* 0x000fe200078e3cff */
[----:B------:R-:W-:Y:S01]  /*1f280*/  IMAD.X R13, RZ, RZ, R7, P2 ;  /* 0x000000ffff0d7224 */ /* 0x000fe200010e0607 */
[----:B------:R-:W-:Y:S01]  /*1f290*/  LEA.HI.X R14, R8, UR9, R3, 0x2, P0 ;  /* 0x00000009080e7c11 */ /* 0x000fe200080f1403 */
[----:B------:R-:W-:Y:S01]  /*1f2a0*/  SHFL.IDX PT, R20, R10, RZ, 0x1c1f ;  /* 0x001c1fff0a147589 */ /* 0x000fe200000e0000 */
[C---:B------:R-:W-:Y:S02]  /*1f2b0*/  IADD3 R41, P0, R6.reuse, 0x5000, RZ ;  /* 0x0000500006297810 */ /* 0x040fe40007f1e0ff */
[C---:B------:R-:W-:Y:S01]  /*1f2c0*/  IADD3 R29, P2, R6.reuse, 0x7000, RZ ;  /* 0x00007000061d7810 */ /* 0x040fe20007f5e0ff */
[----:B------:R-:W1:Y:S01]  /*1f2d0*/  SHFL.IDX PT, R21, R14, RZ, 0x1c1f ;  /* 0x001c1fff0e157589 */ /* 0x000e6200000e0000 */
[----:B------:R-:W-:Y:S02]  /*1f2e0*/  LOP3.LUT R40, R41, 0x380, RZ, 0xc0, !PT ;  /* 0x0000038029287812 */ /* 0x000fe400078ec0ff */
[----:B------:R-:W-:-:S02]  /*1f2f0*/  IADD3 R9, P3, R6, 0x3000, RZ ;  /* 0x0000300006097810 */ /* 0x000fc40007f7e0ff */
[----:B------:R-:W-:Y:S01]  /*1f300*/  LOP3.LUT R24, R24, R25, RZ, 0x3c, !PT ;  /* 0x0000001918187212 */ /* 0x000fe200078e3cff */
[--C-:B------:R-:W-:Y:S01]  /*1f310*/  IMAD.X R25, RZ, RZ, R7.reuse, P4 ;  /* 0x000000ffff197224 */ /* 0x100fe200020e0607 */
[----:B------:R-:W-:Y:S01]  /*1f320*/  SHF.R.U64 R40, R40, 0x3, RZ ;  /* 0x0000000328287819 */ /* 0x000fe200000012ff */
[----:B------:R-:W-:Y:S01]  /*1f330*/  UIMAD UR8, UR7, UR10, URZ ;  /* 0x0000000a070872a4 */ /* 0x000fe2000f8e023f */
[----:B------:R-:W-:Y:S01]  /*1f340*/  LOP3.LUT R28, R29, 0x380, RZ, 0xc0, !PT ;  /* 0x000003801d1c7812 */ /* 0x000fe200078ec0ff */
[----:B------:R-:W-:Y:S01]  /*1f350*/  SHFL.IDX PT, R50, R10, 0x1, 0x1c1f ;  /* 0x003c1f000a327f89 */ /* 0x000fe200000e0000 */
[----:B------:R-:W-:Y:S02]  /*1f360*/  LOP3.LUT R8, R9, 0x380, RZ, 0xc0, !PT ;  /* 0x0000038009087812 */ /* 0x000fe400078ec0ff */
[----:B------:R-:W-:Y:S01]  /*1f370*/  LOP3.LUT R40, R40, R41, RZ, 0x3c, !PT ;  /* 0x0000002928287212 */ /* 0x000fe200078e3cff */
[----:B------:R-:W-:Y:S01]  /*1f380*/  IMAD.X R41, RZ, RZ, R7, P0 ;  /* 0x000000ffff297224 */ /* 0x000fe200000e0607 */
[----:B------:R-:W-:Y:S01]  /*1f390*/  SHF.R.U64 R28, R28, 0x3, RZ ;  /* 0x000000031c1c7819 */ /* 0x000fe200000012ff */
[----:B------:R-:W2:Y:S01]  /*1f3a0*/  SHFL.IDX PT, R51, R14, 0x1, 0x1c1f ;  /* 0x003c1f000e337f89 */ /* 0x000ea200000e0000 */
[----:B------:R-:W-:-:S02]  /*1f3b0*/  LOP3.LUT P0, RZ, R233, 0x3, RZ, 0xc0, !PT ;  /* 0x00000003e9ff7812 */ /* 0x000fc4000780c0ff */
[----:B------:R-:W-:Y:S02]  /*1f3c0*/  SHF.R.U64 R8, R8, 0x3, RZ ;  /* 0x0000000308087819 */ /* 0x000fe400000012ff */
[----:B------:R-:W-:Y:S01]  /*1f3d0*/  LOP3.LUT R28, R28, R29, RZ, 0x3c, !PT ;  /* 0x0000001d1c1c7212 */ /* 0x000fe200078e3cff */
[--C-:B------:R-:W-:Y:S01]  /*1f3e0*/  IMAD.X R29, RZ, RZ, R7.reuse, P2 ;  /* 0x000000ffff1d7224 */ /* 0x100fe200010e0607 */
[----:B------:R-:W-:Y:S02]  /*1f3f0*/  ISETP.GE.OR P2, PT, R18, R63, P0 ;  /* 0x0000003f1200720c */ /* 0x000fe40000746670 */
[----:B------:R-:W-:Y:S01]  /*1f400*/  LOP3.LUT R8, R8, R9, RZ, 0x3c, !PT ;  /* 0x0000000908087212 */ /* 0x000fe200078e3cff */
[----:B------:R-:W-:Y:S01]  /*1f410*/  IMAD.X R9, RZ, RZ, R7, P3 ;  /* 0x000000ffff097224 */ /* 0x000fe200018e0607 */
[C---:B------:R-:W-:Y:S02]  /*1f420*/  IADD3 R57, P3, R6.reuse, 0x8000, RZ ;  /* 0x0000800006397810 */ /* 0x040fe40007f7e0ff */
[----:B------:R-:W-:-:S02]  /*1f430*/  IADD3 R37, P4, R6, 0x6000, RZ ;  /* 0x0000600006257810 */ /* 0x000fc40007f9e0ff */
[----:B------:R-:W-:Y:S02]  /*1f440*/  LOP3.LUT R56, R57, 0x380, RZ, 0xc0, !PT ;  /* 0x0000038039387812 */ /* 0x000fe400078ec0ff */
[----:B------:R-:W-:Y:S02]  /*1f450*/  ISETP.GE.OR P0, PT, R0, R63, P0 ;  /* 0x0000003f0000720c */ /* 0x000fe40000706670 */
[----:B------:R-:W-:Y:S01]  /*1f460*/  SHF.R.U64 R56, R56, 0x3, RZ ;  /* 0x0000000338387819 */ /* 0x000fe200000012ff */
[----:B-1----:R1:W-:Y:S01]  /*1f470*/  @!P2 ST.E desc[UR46][R20.64], R4 ;  /* 0x000000041400a985 */ /* 0x0023e2000c10192e */
[----:B------:R-:W-:Y:S02]  /*1f480*/  LOP3.LUT R44, R45, 0x380, RZ, 0xc0, !PT ;  /* 0x000003802d2c7812 */ /* 0x000fe400078ec0ff */
[----:B------:R-:W-:Y:S01]  /*1f490*/  LOP3.LUT R56, R56, R57, RZ, 0x3c, !PT ;  /* 0x0000003938387212 */ /* 0x000fe200078e3cff */
[----:B------:R-:W-:Y:S01]  /*1f4a0*/  IMAD.X R57, RZ, RZ, R7, P3 ;  /* 0x000000ffff397224 */ /* 0x000fe200018e0607 */
[----:B------:R-:W-:Y:S01]  /*1f4b0*/  IADD3 R3, P3, R6, 0xb000, RZ ;  /* 0x0000b00006037810 */ /* 0x000fe20007f7e0ff */
[----:B------:R-:W-:Y:S01]  /*1f4c0*/  UIMAD.WIDE.U32 UR6, UR4, UR10, URZ ;  /* 0x0000000a040672a5 */ /* 0x000fe2000f8e003f */
[----:B------:R-:W-:-:S02]  /*1f4d0*/  LOP3.LUT R36, R37, 0x380, RZ, 0xc0, !PT ;  /* 0x0000038025247812 */ /* 0x000fc400078ec0ff */
[----:B------:R-:W-:Y:S01]  /*1f4e0*/  LOP3.LUT R0, R3, 0x380, RZ, 0xc0, !PT ;  /* 0x0000038003007812 */ /* 0x000fe200078ec0ff */
[----:B------:R-:W-:Y:S01]  /*1f4f0*/  UIMAD UR8, UR4, UR11, UR8 ;  /* 0x0000000b040872a4 */ /* 0x000fe2000f8e0208 */
[----:B------:R-:W-:Y:S01]  /*1f500*/  SHF.R.U64 R44, R44, 0x3, RZ ;  /* 0x000000032c2c7819 */ /* 0x000fe200000012ff */
[----:B-1----:R-:W1:Y:S01]  /*1f510*/  @P1 LDC R20, c[0x0][0xbec] ;  /* 0x0002fb00ff141b82 */ /* 0x002e620000000800 */
[----:B------:R-:W-:Y:S01]  /*1f520*/  SHF.R.U64 R0, R0, 0x3, RZ ;  /* 0x0000000300007819 */ /* 0x000fe200000012ff */
[----:B------:R-:W-:Y:S01]  /*1f530*/  ULDC.64 UR10, c[0x0][0xae8] ;  /* 0x0002ba00000a7ab9 */ /* 0x000fe20000000a00 */
[----:B------:R-:W-:Y:S01]  /*1f540*/  SHF.R.U64 R36, R36, 0x3, RZ ;  /* 0x0000000324247819 */ /* 0x000fe200000012ff */
[----:B------:R-:W-:Y:S01]  /*1f550*/  UIADD3 UR7, UR7, UR8, URZ ;  /* 0x0000000807077290 */ /* 0x000fe2000fffe03f */
[----:B------:R-:W-:Y:S01]  /*1f560*/  LOP3.LUT R18, R0, R3, RZ, 0x3c, !PT ;  /* 0x0000000300127212 */ /* 0x000fe200078e3cff */
[----:B------:R-:W-:Y:S01]  /*1f570*/  UIMAD UR4, UR16, UR10, URZ ;  /* 0x0000000a100472a4 */ /* 0x000fe2000f8e023f */
[----:B------:R-:W-:Y:S01]  /*1f580*/  IMAD R0, R226, 0x20, R224 ;  /* 0x00000020e2007824 */ /* 0x000fe200078e02e0 */
[----:B------:R-:W-:Y:S01]  /*1f590*/  LOP3.LUT R44, R44, R45, RZ, 0x3c, !PT ;  /* 0x0000002d2c2c7212 */ /* 0x000fe200078e3cff */
[--C-:B------:R-:W-:Y:S01]  /*1f5a0*/  IMAD.X R45, RZ, RZ, R7.reuse, P5 ;  /* 0x000000ffff2d7224 */ /* 0x100fe200028e0607 */
[----:B------:R-:W-:Y:S01]  /*1f5b0*/  LOP3.LUT R36, R36, R37, RZ, 0x3c, !PT ;  /* 0x0000002524247212 */ /* 0x000fe200078e3cff */
[--C-:B------:R-:W-:Y:S01]  /*1f5c0*/  IMAD.X R37, RZ, RZ, R7.reuse, P4 ;  /* 0x000000ffff257224 */ /* 0x100fe200020e0607 */
[----:B------:R-:W-:Y:S01]  /*1f5d0*/  UIMAD UR4, UR56, UR11, UR4 ;  /* 0x0000000b380472a4 */ /* 0x000fe2000f8e0204 */
[C---:B------:R-:W-:Y:S01]  /*1f5e0*/  IADD3 R53, P5, R6.reuse, 0x9000, RZ ;  /* 0x0000900006357810 */ /* 0x040fe20007fbe0ff */
[----:B------:R-:W-:Y:S01]  /*1f5f0*/  UIMAD.WIDE.U32 UR6, UR56, UR10, UR6 ;  /* 0x0000000a380672a5 */ /* 0x000fe2000f8e0006 */
[----:B------:R-:W-:Y:S01]  /*1f600*/  IADD3 R49, P4, R6, 0xa000, RZ ;  /* 0x0000a00006317810 */ /* 0x000fe20007f9e0ff */
[----:B------:R-:W-:Y:S01]  /*1f610*/  VIADD R21, R0, UR45 ;  /* 0x0000002d00157c36 */ /* 0x000fe20008000000 */
[----:B------:R-:W-:Y:S01]  /*1f620*/  LOP3.LUT R11, R6, 0x380, RZ, 0xc0, !PT ;  /* 0x00000380060b7812 */ /* 0x000fe200078ec0ff */
[----:B------:R-:W-:Y:S01]  /*1f630*/  ULDC.64 UR8, c[0x0][0xaf0] ;  /* 0x0002bc0000087ab9 */ /* 0x000fe20000000a00 */
[----:B------:R-:W-:Y:S01]  /*1f640*/  UIADD3 UR7, UR7, UR4, URZ ;  /* 0x0000000407077290 */ /* 0x000fe2000fffe03f */
[----:B------:R-:W-:Y:S01]  /*1f650*/  LOP3.LUT R52, R53, 0x380, RZ, 0xc0, !PT ;  /* 0x0000038035347812 */ /* 0x000fe200078ec0ff */
[----:B------:R-:W-:Y:S01]  /*1f660*/  UIMAD UR4, UR15, UR8, URZ ;  /* 0x000000080f0472a4 */ /* 0x000fe2000f8e023f */
[----:B------:R-:W-:Y:S01]  /*1f670*/  LOP3.LUT R48, R49, 0x380, RZ, 0xc0, !PT ;  /* 0x0000038031307812 */ /* 0x000fe200078ec0ff */
[----:B------:R-:W-:Y:S01]  /*1f680*/  IMAD.X R19, RZ, RZ, R7, P3 ;  /* 0x000000ffff137224 */ /* 0x000fe200018e0607 */
[----:B------:R-:W-:Y:S01]  /*1f690*/  SHF.R.U64 R11, R11, 0x3, RZ ;  /* 0x000000030b0b7819 */ /* 0x000fe200000012ff */
[----:B-1----:R-:W-:Y:S01]  /*1f6a0*/  @P1 IMAD.HI.U32 R0, R21, R20, RZ ;  /* 0x0000001415001227 */ /* 0x002fe200078e00ff */
[----:B------:R-:W-:Y:S01]  /*1f6b0*/  SHF.R.U64 R52, R52, 0x3, RZ ;  /* 0x0000000334347819 */ /* 0x000fe200000012ff */
[----:B------:R-:W-:Y:S01]  /*1f6c0*/  UIMAD UR4, UR14, UR9, UR4 ;  /* 0x000000090e0472a4 */ /* 0x000fe2000f8e0204 */
[----:B------:R-:W-:Y:S01]  /*1f6d0*/  SHF.R.U64 R48, R48, 0x3, RZ ;  /* 0x0000000330307819 */ /* 0x000fe200000012ff */
[----:B------:R-:W-:Y:S01]  /*1f6e0*/  IMAD.MOV.U32 R3, RZ, RZ, R21 ;  /* 0x000000ffff037224 */ /* 0x000fe200078e0015 */
[----:B------:R-:W-:Y:S01]  /*1f6f0*/  LOP3.LUT R6, R11, R6, RZ, 0x3c, !PT ;  /* 0x000000060b067212 */ /* 0x000fe200078e3cff */
[----:B------:R-:W-:Y:S01]  /*1f700*/  UIMAD.WIDE.U32 UR6, UR14, UR8, UR6 ;  /* 0x000000080e0672a5 */ /* 0x000fe2000f8e0006 */
[----:B0-----:R-:W-:Y:S01]  /*1f710*/  @P1 SHF.R.U32.HI R3, RZ, R61, R0 ;  /* 0x0000003dff031219 */ /* 0x001fe20000011600 */
[----:B--2---:R0:W-:Y:S01]  /*1f720*/  @!P0 ST.E desc[UR46][R50.64], R5 ;  /* 0x0000000532008985 */ /* 0x0041e2000c10192e */
[----:B------:R-:W-:Y:S01]  /*1f730*/  LOP3.LUT R52, R52, R53, RZ, 0x3c, !PT ;  /* 0x0000003534347212 */ /* 0x000fe200078e3cff */
[----:B------:R-:W-:Y:S01]  /*1f740*/  UIADD3 UR4, UR7, UR4, URZ ;  /* 0x0000000407047290 */ /* 0x000fe2000fffe03f */
[----:B------:R-:W-:Y:S01]  /*1f750*/  LOP3.LUT R48, R48, R49, RZ, 0x3c, !PT ;  /* 0x0000003130307212 */ /* 0x000fe200078e3cff */
[--C-:B------:R-:W-:Y:S01]  /*1f760*/  IMAD.X R53, RZ, RZ, R7.reuse, P5 ;  /* 0x000000ffff357224 */ /* 0x100fe200028e0607 */
[----:B------:R-:W5:Y:S01]  /*1f770*/  LD.E.128 R32, desc[UR46][R6.64] ;  /* 0x0000002e06207980 */ /* 0x000f62000c101d00 */
[----:B------:R-:W-:Y:S01]  /*1f780*/  IMAD.X R49, RZ, RZ, R7, P4 ;  /* 0x000000ffff317224 */ /* 0x000fe200020e0607 */
[--C-:B------:R-:W-:Y:S01]  /*1f790*/  SHF.R.S32.HI R0, RZ, 0x1f, R3.reuse ;  /* 0x0000001fff007819 */ /* 0x100fe20000011403 */
[----:B------:R-:W-:Y:S01]  /*1f7a0*/  IMAD.MOV R20, RZ, RZ, -R3 ;  /* 0x000000ffff147224 */ /* 0x000fe200078e0a03 */
[----:B------:R-:W5:Y:S04]  /*1f7b0*/  LD.E.128 R24, desc[UR46][R24.64] ;  /* 0x0000002e18187980 */ /* 0x000f68000c101d00 */
[----:B------:R-:W5:Y:S04]  /*1f7c0*/  LD.E.128 R12, desc[UR46][R12.64] ;  /* 0x0000002e0c0c7980 */ /* 0x000f68000c101d00 */
[----:B0-----:R0:W5:Y:S01]  /*1f7d0*/  LD.E.128 R4, desc[UR46][R18.64] ;  /* 0x0000002e12047980 */ /* 0x001162000c101d00 */
[----:B------:R-:W-:-:S03]  /*1f7e0*/  IMAD R17, R17, R20, R21 ;  /* 0x0000001411117224 */ /* 0x000fc600078e0215 */
[----:B------:R-:W5:Y:S04]  /*1f7f0*/  LD.E.128 R8, desc[UR46][R8.64] ;  /* 0x0000002e08087980 */ /* 0x000f68000c101d00 */
[----:B------:R-:W5:Y:S01]  /*1f800*/  LD.E.128 R44, desc[UR46][R44.64] ;  /* 0x0000002e2c2c7980 */ /* 0x000f62000c101d00 */
[----:B0-----:R-:W-:Y:S02]  /*1f810*/  IMAD.U32 R18, RZ, RZ, UR6 ;  /* 0x00000006ff127e24 */ /* 0x001fe4000f8e00ff */
[----:B------:R-:W-:Y:S01]  /*1f820*/  IMAD.U32 R19, RZ, RZ, UR7 ;  /* 0x00000007ff137e24 */ /* 0x000fe2000f8e00ff */
[----:B------:R-:W-:Y:S01]  /*1f830*/  ULDC.64 UR6, c[0x0][0xae0] ;  /* 0x0002b80000067ab9 */ /* 0x000fe20000000a00 */
[----:B------:R-:W-:Y:S01]  /*1f840*/  IMAD.U32 R19, RZ, RZ, UR4 ;  /* 0x00000004ff137e24 */ /* 0x000fe2000f8e00ff */
[----:B------:R-:W5:Y:S01]  /*1f850*/  LD.E.128 R40, desc[UR46][R40.64] ;  /* 0x0000002e28287980 */ /* 0x000f62000c101d00 */
[----:B------:R-:W-:-:S02]  /*1f860*/  IMAD R0, R0, UR6, RZ ;  /* 0x0000000600007c24 */ /* 0x000fc4000f8e02ff */
[C---:B------:R-:W-:Y:S01]  /*1f870*/  IMAD.WIDE.U32 R18, R3.reuse, UR6, R18 ;  /* 0x0000000603127c25 */ /* 0x040fe2000f8e0012 */
[----:B------:R-:W5:Y:S03]  /*1f880*/  LD.E.128 R36, desc[UR46][R36.64] ;  /* 0x0000002e24247980 */ /* 0x000f66000c101d00 */
[----:B------:R-:W-:Y:S01]  /*1f890*/  IMAD R21, R3, UR7, R0 ;  /* 0x0000000703157c24 */ /* 0x000fe2000f8e0200 */
[----:B------:R-:W5:Y:S01]  /*1f8a0*/  LD.E.128 R28, desc[UR46][R28.64] ;  /* 0x0000002e1c1c7980 */ /* 0x000f62000c101d00 */
[----:B------:R-:W-:Y:S01]  /*1f8b0*/  SHF.R.S32.HI R3, RZ, 0x1f, R17 ;  /* 0x0000001fff037819 */ /* 0x000fe20000011411 */
[----:B------:R-:W-:Y:S02]  /*1f8c0*/  ULDC.64 UR6, c[0x0][0xad8] ;  /* 0x0002b60000067ab9 */ /* 0x000fe40000000a00 */
[----:B------:R-:W5:Y:S04]  /*1f8d0*/  LD.E.128 R56, desc[UR46][R56.64] ;  /* 0x0000002e38387980 */ /* 0x000f68000c101d00 */
[----:B------:R-:W5:Y:S04]  /*1f8e0*/  LD.E.128 R52, desc[UR46][R52.64] ;  /* 0x0000002e34347980 */ /* 0x000f68000c101d00 */
[----:B------:R-:W5:Y:S01]  /*1f8f0*/  LD.E.128 R48, desc[UR46][R48.64] ;  /* 0x0000002e30307980 */ /* 0x000f62000c101d00 */
        /* <DEDUP_REMOVED lines=8> */
[----:B------:R-:W-:Y:S01]  /*1f980*/  VIADD R62, R224, UR45 ;  /* 0x0000002de03e7c36 */ /* 0x000fe20008000000 */
[----:B------:R-:W-:Y:S01]  /*1f990*/  UIADD3 UR4, UR39, 0x33420, URZ ;  /* 0x0003342027047890 */ /* 0x000fe2000fffe03f */
[C---:B------:R-:W-:Y:S02]  /*1f9a0*/  IMAD R3, R17.reuse, UR7, R20 ;  /* 0x0000000711037c24 */ /* 0x040fe4000f8e0214 */
[----:B------:R-:W-:Y:S01]  /*1f9b0*/  IMAD.WIDE.U32 R18, R17, UR6, R18 ;  /* 0x0000000611127c25 */ /* 0x000fe2000f8e0012 */
[C---:B------:R-:W-:Y:S01]  /*1f9c0*/  ISETP.GE.AND P2, PT, R62.reuse, R63, PT ;  /* 0x0000003f3e00720c */ /* 0x040fe20003f46270 */
[----:B------:R-:W-:Y:S02]  /*1f9d0*/  ULDC.64 UR6, c[0x0][0xa80] ;  /* 0x0002a00000067ab9 */ /* 0x000fe40000000a00 */
[----:B------:R-:W-:Y:S01]  /*1f9e0*/  VIADD R0, R62, 0x20 ;  /* 0x000000203e007836 */ /* 0x000fe20000000000 */
[----:B------:R-:W-:Y:S01]  /*1f9f0*/  LEA R17, P3, R18, UR6, 0x1 ;  /* 0x0000000612117c11 */ /* 0x000fe2000f8608ff */
[----:B------:R-:W-:Y:S01]  /*1fa00*/  IMAD.IADD R3, R19, 0x1, R3 ;  /* 0x0000000113037824 */ /* 0x000fe200078e0203 */
[----:B------:R-:W-:-:S02]  /*1fa10*/  UPRMT UR4, URZ, 0x654, UR4 ;  /* 0x000006543f047896 */ /* 0x000fc40008000004 */
[-C--:B------:R-:W-:Y:S01]  /*1fa20*/  ISETP.GE.AND P1, PT, R0, R63.reuse, PT ;  /* 0x0000003f0000720c */ /* 0x080fe20003f26270 */
[----:B------:R-:W-:Y:S01]  /*1fa30*/  VIADD R0, R62, 0x40 ;  /* 0x000000403e007836 */ /* 0x000fe20000000000 */
[----:B------:R-:W-:Y:S01]  /*1fa40*/  LEA.HI.X R3, R18, UR7, R3, 0x1, P3 ;  /* 0x0000000712037c11 */ /* 0x000fe200098f0c03 */
[C---:B------:R-:W-:Y:S02]  /*1fa50*/  VIADD R67, R65.reuse, 0x80 ;  /* 0x0000008041437836 */ /* 0x040fe40000000000 */
[----:B------:R-:W-:Y:S01]  /*1fa60*/  VIADD R69, R65, 0x40 ;  /* 0x0000004041457836 */ /* 0x000fe20000000000 */
[----:B------:R-:W-:Y:S01]  /*1fa70*/  ISETP.GE.AND P0, PT, R0, R63, PT ;  /* 0x0000003f0000720c */ /* 0x000fe20003f06270 */
[----:B0-----:R0:W1:Y:S01]  /*1fa80*/  SHFL.IDX PT, R60, R17, RZ, 0x181f ;  /* 0x00181fff113c7589 */ /* 0x00106200000e0000 */
[----:B------:R-:W-:Y:S01]  /*1fa90*/  SYNCS.ARRIVE.TRANS64.RED.A1T0 RZ, [UR4], RZ ;  /* 0x000000ffffff79a7 */ /* 0x000fe20008100404 */
[----:B------:R-:W-:Y:S02]  /*1faa0*/  BSSY B1, `(.L_x_1594) ;  /* 0x0000013000017945 */ /* 0x000fe40003800000 */
[----:B------:R0:W2:Y:S01]  /*1fab0*/  SHFL.IDX PT, R0, R3, RZ, 0x181f ;  /* 0x00181fff03007589 */ /* 0x0000a200000e0000 */
[----:B------:R-:W-:-:S02]  /*1fac0*/  SHF.R.S32.HI R64, RZ, 0x1f, R65 ;  /* 0x0000001fff407819 */ /* 0x000fc40000011441 */
[----:B------:R-:W-:Y:S02]  /*1fad0*/  SHF.R.S32.HI R66, RZ, 0x1f, R67 ;  /* 0x0000001fff427819 */ /* 0x000fe40000011443 */
[----:B------:R-:W-:Y:S01]  /*1fae0*/  SHF.R.S32.HI R68, RZ, 0x1f, R69 ;  /* 0x0000001fff447819 */ /* 0x000fe20000011445 */
[----:B------:R-:W-:Y:S06]  /*1faf0*/  @P2 BRA `(.L_x_1595) ;  /* 0x0000000000342947 */ /* 0x000fec0003800000 */
[----:B------:R-:W-:Y:S02]  /*1fb00*/  ULDC UR4, c[0x0][0xac8] ;  /* 0x0002b20000047ab9 */ /* 0x000fe40000000800 */
[----:B------:R-:W-:Y:S02]  /*1fb10*/  ISETP.GE.AND P4, PT, R65, UR4, PT ;  /* 0x0000000441007c0c */ /* 0x000fe4000bf86270 */
[----:B------:R-:W-:Y:S02]  /*1fb20*/  ISETP.GE.AND P3, PT, R69, UR4, PT ;  /* 0x0000000445007c0c */ /* 0x000fe4000bf66270 */
[----:B------:R-:W-:-:S09]  /*1fb30*/  ISETP.GE.AND P2, PT, R67, UR4, PT ;  /* 0x0000000443007c0c */ /* 0x000fd2000bf46270 */
[----:B-1----:R-:W-:-:S04]  /*1fb40*/  @!P4 LEA R18, P5, R65, R60, 0x1 ;  /* 0x0000003c4112c211 */ /* 0x002fc800078a08ff */
[----:B--2---:R-:W-:Y:S02]  /*1fb50*/  @!P4 LEA.HI.X R19, R65, R0, R64, 0x1, P5 ;  /* 0x000000004113c211 */ /* 0x004fe400028f0c40 */
[----:B------:R-:W-:-:S03]  /*1fb60*/  @!P3 LEA R20, P5, R69, R60, 0x1 ;  /* 0x0000003c4514b211 */ /* 0x000fc600078a08ff */
[----:B-----5:R3:W-:Y:S01]  /*1fb70*/  @!P4 ST.E.128 desc[UR46][R18.64], R32 ;  /* 0x000000201200c985 */ /* 0x0207e2000c101d2e */
[----:B------:R-:W-:Y:S02]  /*1fb80*/  @!P3 LEA.HI.X R21, R69, R0, R68, 0x1, P5 ;  /* 0x000000004515b211 */ /* 0x000fe400028f0c44 */
[----:B------:R-:W-:-:S03]  /*1fb90*/  @!P2 LEA R60, P5, R67, R60, 0x1 ;  /* 0x0000003c433ca211 */ /* 0x000fc600078a08ff */
[----:B------:R3:W-:Y:S01]  /*1fba0*/  @!P3 ST.E.128 desc[UR46][R20.64], R44 ;  /* 0x0000002c1400b985 */ /* 0x0007e2000c101d2e */
[----:B------:R-:W-:-:S05]  /*1fbb0*/  @!P2 LEA.HI.X R61, R67, R0, R66, 0x1, P5 ;  /* 0x00000000433da211 */ /* 0x000fca00028f0c42 */
[----:B------:R3:W-:Y:S04]  /*1fbc0*/  @!P2 ST.E.128 desc[UR46][R60.64], R56 ;  /* 0x000000383c00a985 */ /* 0x0007e8000c101d2e */
.L_x_1595:
[----:B------:R-:W-:Y:S05]  /*1fbd0*/  BSYNC B1 ;  /* 0x0000000000017941 */ /* 0x000fea0003800000 */
.L_x_1594:
        /* <DEDUP_REMOVED lines=9> */
[----:B------:R-:W-:Y:S02]  /*1fc70*/  @!P2 LEA R20, P4, R69, R32, 0x1 ;  /* 0x000000204514a211 */ /* 0x000fe400078808ff */
[----:B----4-:R-:W-:Y:S02]  /*1fc80*/  @!P3 LEA.HI.X R19, R65, R0, R64, 0x1, P5 ;  /* 0x000000004113b211 */ /* 0x010fe400028f0c40 */
[----:B------:R-:W-:Y:S02]  /*1fc90*/  @!P1 LEA R32, P5, R67, R32, 0x1 ;  /* 0x0000002043209211 */ /* 0x000fe400078a08ff */
[-C--:B------:R-:W-:Y:S01]  /*1fca0*/  @!P2 LEA.HI.X R21, R69, R0.reuse, R68, 0x1, P4 ;  /* 0x000000004515a211 */ /* 0x080fe200020f0c44 */
[----:B------:R3:W-:Y:S01]  /*1fcb0*/  @!P3 ST.E.128 desc[UR46][R18.64], R24 ;  /* 0x000000181200b985 */ /* 0x0007e2000c101d2e */
[----:B------:R-:W-:-:S03]  /*1fcc0*/  @!P1 LEA.HI.X R33, R67, R0, R66, 0x1, P5 ;  /* 0x0000000043219211 */ /* 0x000fc600028f0c42 */
[----:B------:R3:W-:Y:S04]  /*1fcd0*/  @!P2 ST.E.128 desc[UR46][R20.64], R40 ;  /* 0x000000281400a985 */ /* 0x0007e8000c101d2e */
[----:B------:R3:W-:Y:S02]  /*1fce0*/  @!P1 ST.E.128 desc[UR46][R32.64], R52 ;  /* 0x0000003420009985 */ /* 0x0007e4000c101d2e */
.L_x_1597:
[----:B------:R-:W-:Y:S05]  /*1fcf0*/  BSYNC B1 ;  /* 0x0000000000017941 */ /* 0x000fea0003800000 */
.L_x_1596:
        /* <DEDUP_REMOVED lines=9> */
[-C--:B------:R-:W-:Y:S02]  /*1fd90*/  @!P4 LEA R20, P1, R69, R24.reuse, 0x1 ;  /* 0x000000184514c211 */ /* 0x080fe400078208ff */
[----:B------:R-:W-:Y:S02]  /*1fda0*/  @!P5 LEA R24, P2, R67, R24, 0x1 ;  /* 0x000000184318d211 */ /* 0x000fe400078408ff */
[-C--:B0-----:R-:W-:Y:S02]  /*1fdb0*/  @!P3 LEA.HI.X R19, R65, R0.reuse, R64, 0x1, P0 ;  /* 0x000000004113b211 */ /* 0x081fe400000f0c40 */
[-C--:B------:R-:W-:Y:S02]  /*1fdc0*/  @!P4 LEA.HI.X R21, R69, R0.reuse, R68, 0x1, P1 ;  /* 0x000000004515c211 */ /* 0x080fe400008f0c44 */
[----:B------:R-:W-:Y:S01]  /*1fdd0*/  @!P5 LEA.HI.X R25, R67, R0, R66, 0x1, P2 ;  /* 0x000000004319d211 */ /* 0x000fe200010f0c42 */
[----:B------:R0:W-:Y:S04]  /*1fde0*/  @!P3 ST.E.128 desc[UR46][R18.64], R12 ;  /* 0x0000000c1200b985 */ /* 0x0001e8000c101d2e */
[----:B------:R0:W-:Y:S04]  /*1fdf0*/  @!P4 ST.E.128 desc[UR46][R20.64], R36 ;  /* 0x000000241400c985 */ /* 0x0001e8000c101d2e */
[----:B------:R0:W-:Y:S02]  /*1fe00*/  @!P5 ST.E.128 desc[UR46][R24.64], R48 ;  /* 0x000000301800d985 */ /* 0x0001e4000c101d2e */
.L_x_1599:
[----:B------:R-:W-:Y:S05]  /*1fe10*/  BSYNC B1 ;  /* 0x0000000000017941 */ /* 0x000fea0003800000 */
.L_x_1598:
[----:B0-----:R-:W-:Y:S01]  /*1fe20*/  VIADD R0, R62, 0x60 ;  /* 0x000000603e007836 */ /* 0x001fe20000000000 */
[----:B--2-4-:R-:W0:Y:S04]  /*1fe30*/  SHFL.IDX PT, R3, R3, 0x3, 0x181f ;  /* 0x00781f0003037f89 */ /* 0x014e2800000e0000 */
[----:B------:R-:W-:Y:S01]  /*1fe40*/  ISETP.GE.AND P0, PT, R0, R63, PT ;  /* 0x0000003f0000720c */ /* 0x000fe20003f06270 */
[----:B------:R-:W2:-:S12]  /*1fe50*/  SHFL.IDX PT, R17, R17, 0x3, 0x181f ;  /* 0x00781f0011117f89 */ /* 0x000e9800000e0000 */
[----:B------:R-:W-:Y:S05]  /*1fe60*/  @P0 BRA `(.L_x_1600) ;  /* 0x0000000c00740947 */ /* 0x000fea0003800000 */
[----:B------:R-:W-:Y:S02]  /*1fe70*/  ULDC UR4, c[0x0][0xac8] ;  /* 0x0002b20000047ab9 */ /* 0x000fe40000000800 */
[----:B------:R-:W-:Y:S02]  /*1fe80*/  ISETP.GE.AND P2, PT, R65, UR4, PT ;  /* 0x0000000441007c0c */ /* 0x000fe4000bf46270 */
[----:B------:R-:W-:-:S11]  /*1fe90*/  ISETP.GE.AND P3, PT, R69, UR4, PT ;  /* 0x0000000445007c0c */ /* 0x000fd6000bf66270 */
[-C--:B--2---:R-:W-:Y:S02]  /*1fea0*/  @!P2 LEA R12, P0, R65, R17.reuse, 0x1 ;  /* 0x00000011410ca211 */ /* 0x084fe400078008ff */
[----:B------:R-:W-:Y:S02]  /*1feb0*/  @!P3 LEA R14, P1, R69, R17, 0x1 ;  /* 0x00000011450eb211 */ /* 0x000fe400078208ff */
[-C--:B0-----:R-:W-:Y:S02]  /*1fec0*/  @!P2 LEA.HI.X R13, R65, R3.reuse, R64, 0x1, P0 ;  /* 0x00000003410da211 */ /* 0x081fe400000f0c40 */
        /* <DEDUP_REMOVED lines=9> */
.L_x_1592:
        /* <DEDUP_REMOVED lines=32> */
.L_x_1601:
        /* <DEDUP_REMOVED lines=47> */
.L_x_1603:
[----:B------:R-:W-:Y:S05]  /*20450*/  BSYNC B1 ;  /* 0x0000000000017941 */ /* 0x000fea0003800000 */
.L_x_1602:
[----:B------:R-:W1:Y:S01]  /*20460*/  @P0 LDC R5, c[0x0][0xbf0] ;  /* 0x0002fc00ff050b82 */ /* 0x000e620000000800 */
[----:B------:R-:W-:Y:S01]  /*20470*/  ULDC.64 UR14, c[0x0][0xaa0] ;  /* 0x0002a800000e7ab9 */ /* 0x000fe20000000a00 */
[----:B0-----:R-:W-:Y:S01]  /*20480*/  IMAD R3, R226, 0x20, R224 ;  /* 0x00000020e2037824 */ /* 0x001fe200078e02e0 */
[----:B------:R-:W-:Y:S01]  /*20490*/  UIMAD UR10, UR11, UR14, URZ ;  /* 0x0000000e0b0a72a4 */ /* 0x000fe2000f8e023f */
[----:B------:R-:W-:Y:S01]  /*204a0*/  VIADD R13, R224, UR45 ;  /* 0x0000002de00d7c36 */ /* 0x000fe20008000000 */
[----:B------:R-:W-:Y:S01]  /*204b0*/  UIMAD.WIDE.U32 UR8, UR4, UR14, URZ ;  /* 0x0000000e040872a5 */ /* 0x000fe2000f8e003f */
[----:B------:R-:W-:Y:S01]  /*204c0*/  VIADD R8, R3, UR45 ;  /* 0x0000002d03087c36 */ /* 0x000fe20008000000 */
[----:B------:R-:W-:Y:S01]  /*204d0*/  UIMAD UR10, UR4, UR15, UR10 ;  /* 0x0000000f040a72a4 */ /* 0x000fe2000f8e020a */
[----:B------:R-:W-:Y:S02]  /*204e0*/  BSSY B1, `(.L_x_1604) ;  /* 0x000003f000017945 */ /* 0x000fe40003800000 */
[----:B------:R-:W-:Y:S01]  /*204f0*/  ULDC.64 UR14, c[0x0][0xae8] ;  /* 0x0002ba00000e7ab9 */ /* 0x000fe20000000a00 */
[----:B------:R-:W-:Y:S01]  /*20500*/  UIADD3 UR9, UR9, UR10, URZ ;  /* 0x0000000a09097290 */ /* 0x000fe2000fffe03f */
[----:B------:R-:W-:Y:S01]  /*20510*/  @P0 IMAD.HI.U32 R4, R8, R9, RZ ;  /* 0x0000000908040227 */ /* 0x000fe200078e00ff */
[----:B------:R-:W-:-:S02]  /*20520*/  UIMAD UR4, UR12, UR14, URZ ;  /* 0x0000000e0c0472a4 */ /* 0x000fc4000f8e023f */
[----:B------:R-:W-:Y:S01]  /*20530*/  UIMAD.WIDE.U32 UR8, UR56, UR14, UR8 ;  /* 0x0000000e380872a5 */ /* 0x000fe2000f8e0008 */
[----:B------:R-:W-:Y:S01]  /*20540*/  IMAD.MOV.U32 R3, RZ, RZ, R8 ;  /* 0x000000ffff037224 */ /* 0x000fe200078e0008 */
[----:B------:R-:W-:Y:S01]  /*20550*/  UIMAD UR4, UR56, UR15, UR4 ;  /* 0x0000000f380472a4 */ /* 0x000fe2000f8e0204 */
[----:B------:R-:W-:Y:S02]  /*20560*/  ULDC.64 UR10, c[0x0][0xaf0] ;  /* 0x0002bc00000a7ab9 */ /* 0x000fe40000000a00 */
[----:B------:R-:W-:Y:S02]  /*20570*/  UIMAD UR7, UR7, UR10, URZ ;  /* 0x0000000a070772a4 */ /* 0x000fe4000f8e023f */
[----:B------:R-:W-:Y:S01]  /*20580*/  UIADD3 UR9, UR9, UR4, URZ ;  /* 0x0000000409097290 */ /* 0x000fe2000fffe03f */
[----:B-1----:R-:W-:Y:S01]  /*20590*/  @P0 SHF.R.U32.HI R3, RZ, R5, R4 ;  /* 0x00000005ff030219 */ /* 0x002fe20000011604 */
[----:B------:R-:W-:Y:S02]  /*205a0*/  UIMAD UR4, UR6, UR11, UR7 ;  /* 0x0000000b060472a4 */ /* 0x000fe4000f8e0207 */
[----:B------:R-:W-:Y:S01]  /*205b0*/  UIMAD.WIDE.U32 UR6, UR6, UR10, UR8 ;  /* 0x0000000a060672a5 */ /* 0x000fe2000f8e0008 */
[--C-:B------:R-:W-:Y:S01]  /*205c0*/  SHF.R.S32.HI R4, RZ, 0x1f, R3.reuse ;  /* 0x0000001fff047819 */ /* 0x100fe20000011403 */
[----:B------:R-:W-:Y:S01]  /*205d0*/  IMAD.MOV R7, RZ, RZ, -R3 ;  /* 0x000000ffff077224 */ /* 0x000fe200078e0a03 */
[----:B------:R-:W-:Y:S01]  /*205e0*/  ULDC.64 UR8, c[0x0][0xae0] ;  /* 0x0002b80000087ab9 */ /* 0x000fe20000000a00 */
[----:B------:R-:W-:-:S02]  /*205f0*/  UIADD3 UR4, UR7, UR4, URZ ;  /* 0x0000000407047290 */ /* 0x000fc4000fffe03f */
[----:B------:R-:W-:Y:S02]  /*20600*/  IMAD R6, R4, UR8, RZ ;  /* 0x0000000804067c24 */ /* 0x000fe4000f8e02ff */
[----:B------:R-:W-:Y:S02]  /*20610*/  IMAD.U32 R5, RZ, RZ, UR7 ;  /* 0x00000007ff057e24 */ /* 0x000fe4000f8e00ff */
        /* <DEDUP_REMOVED lines=9> */
[----:B-----5:R-:W-:Y:S02]  /*206b0*/  IMAD R8, R0, R11, RZ ;  /* 0x0000000b00087224 */ /* 0x020fe400078e02ff */
[----:B------:R-:W-:Y:S02]  /*206c0*/  VIADD R3, R13, 0x40 ;  /* 0x000000400d037836 */ /* 0x000fe40000000000 */
[----:B------:R-:W-:Y:S01]  /*206d0*/  IMAD R9, R7, UR7, R6 ;  /* 0x0000000707097c24 */ /* 0x000fe2000f8e0206 */
[-C--:B------:R-:W-:Y:S01]  /*206e0*/  ISETP.GE.AND P2, PT, R13, R8.reuse, PT ;  /* 0x000000080d00720c */ /* 0x080fe20003f46270 */
[----:B------:R-:W-:Y:S01]  /*206f0*/  IMAD.WIDE.U32 R4, R7, UR6, R4 ;  /* 0x0000000607047c25 */ /* 0x000fe2000f8e0004 */
[----:B------:R-:W-:Y:S01]  /*20700*/  ISETP.GE.AND P0, PT, R3, R8, PT ;  /* 0x000000080300720c */ /* 0x000fe20003f06270 */
[----:B------:R-:W-:-:S02]  /*20710*/  ULDC.64 UR6, c[0x0][0xa80] ;  /* 0x0002a00000067ab9 */ /* 0x000fc40000000a00 */
[----:B------:R-:W-:Y:S01]  /*20720*/  IMAD.IADD R3, R5, 0x1, R9 ;  /* 0x0000000105037824 */ /* 0x000fe200078e0209 */
[----:B------:R-:W-:Y:S01]  /*20730*/  LEA R6, P3, R4, UR6, 0x1 ;  /* 0x0000000604067c11 */ /* 0x000fe2000f8608ff */
[----:B------:R-:W-:Y:S02]  /*20740*/  VIADD R0, R13, 0x20 ;  /* 0x000000200d007836 */ /* 0x000fe40000000000 */
[----:B------:R-:W-:Y:S01]  /*20750*/  IMAD.SHL.U32 R11, R226, 0x8, RZ ;  /* 0x00000008e20b7824 */ /* 0x000fe200078e00ff */
[----:B------:R-:W-:Y:S02]  /*20760*/  LEA.HI.X R7, R4, UR7, R3, 0x1, P3 ;  /* 0x0000000704077c11 */ /* 0x000fe400098f0c03 */
[----:B------:R-:W-:Y:S01]  /*20770*/  ISETP.GE.AND P1, PT, R0, R8, PT ;  /* 0x000000080000720c */ /* 0x000fe20003f26270 */
[C---:B------:R-:W-:Y:S01]  /*20780*/  VIADD R9, R11.reuse, 0x80 ;  /* 0x000000800b097836 */ /* 0x040fe20000000000 */
[----:B------:R0:W1:Y:S01]  /*20790*/  SHFL.IDX PT, R4, R6, RZ, 0x181f ;  /* 0x00181fff06047589 */ /* 0x00006200000e0000 */
[----:B------:R-:W-:Y:S01]  /*207a0*/  VIADD R15, R11, 0x40 ;  /* 0x000000400b0f7836 */ /* 0x000fe20000000000 */
[----:B------:R-:W-:-:S02]  /*207b0*/  SHF.R.S32.HI R10, RZ, 0x1f, R11 ;  /* 0x0000001fff0a7819 */ /* 0x000fc4000001140b */
[----:B------:R0:W2:Y:S01]  /*207c0*/  SHFL.IDX PT, R0, R7, RZ, 0x181f ;  /* 0x00181fff07007589 */ /* 0x0000a200000e0000 */
        /* <DEDUP_REMOVED lines=10> */
[----:B------:R3:W-:Y:S01]  /*20870*/  @!P4 ST.E.128 desc[UR46][R18.64], RZ ;  /* 0x000000ff1200c985 */ /* 0x0007e2000c101d2e */
[----:B------:R-:W-:Y:S02]  /*20880*/  @!P3 LEA.HI.X R21, R15, R0, R14, 0x1, P5 ;  /* 0x000000000f15b211 */ /* 0x000fe400028f0c0e */
[----:B------:R-:W-:-:S03]  /*20890*/  @!P2 LEA R4, P5, R9, R4, 0x1 ;  /* 0x000000040904a211 */ /* 0x000fc600078a08ff */
[----:B------:R3:W-:Y:S01]  /*208a0*/  @!P3 ST.E.128 desc[UR46][R20.64], RZ ;  /* 0x000000ff1400b985 */ /* 0x0007e2000c101d2e */
[----:B------:R-:W-:-:S05]  /*208b0*/  @!P2 LEA.HI.X R5, R9, R0, R12, 0x1, P5 ;  /* 0x000000000905a211 */ /* 0x000fca00028f0c0c */
[----:B------:R3:W-:Y:S04]  /*208c0*/  @!P2 ST.E.128 desc[UR46][R4.64], RZ ;  /* 0x000000ff0400a985 */ /* 0x0007e8000c101d2e */
.L_x_1605:
[----:B------:R-:W-:Y:S05]  /*208d0*/  BSYNC B1 ;  /* 0x0000000000017941 */ /* 0x000fea0003800000 */
.L_x_1604:
        /* <DEDUP_REMOVED lines=9> */
[----:B------:R-:W-:Y:S02]  /*20970*/  @!P2 LEA R20, P4, R15, R4, 0x1 ;  /* 0x000000040f14a211 */ /* 0x000fe400078808ff */
[----:B----4-:R-:W-:Y:S02]  /*20980*/  @!P3 LEA.HI.X R19, R11, R0, R10, 0x1, P5 ;  /* 0x000000000b13b211 */ /* 0x010fe400028f0c0a */
[----:B------:R-:W-:Y:S02]  /*20990*/  @!P1 LEA R4, P5, R9, R4, 0x1 ;  /* 0x0000000409049211 */ /* 0x000fe400078a08ff */
[-C--:B------:R-:W-:Y:S01]  /*209a0*/  @!P2 LEA.HI.X R21, R15, R0.reuse, R14, 0x1, P4 ;  /* 0x000000000f15a211 */ /* 0x080fe200020f0c0e */
[----:B------:R3:W-:Y:S01]  /*209b0*/  @!P3 ST.E.128 desc[UR46][R18.64], RZ ;  /* 0x000000ff1200b985 */ /* 0x0007e2000c101d2e */
[----:B------:R-:W-:-:S03]  /*209c0*/  @!P1 LEA.HI.X R5, R9, R0, R12, 0x1, P5 ;  /* 0x0000000009059211 */ /* 0x000fc600028f0c0c */
[----:B------:R3:W-:Y:S04]  /*209d0*/  @!P2 ST.E.128 desc[UR46][R20.64], RZ ;  /* 0x000000ff1400a985 */ /* 0x0007e8000c101d2e */
[----:B------:R3:W-:Y:S02]  /*209e0*/  @!P1 ST.E.128 desc[UR46][R4.64], RZ ;  /* 0x000000ff04009985 */ /* 0x0007e4000c101d2e */
.L_x_1607:
[----:B------:R-:W-:Y:S05]  /*209f0*/  BSYNC B1 ;  /* 0x0000000000017941 */ /* 0x000fea0003800000 */
.L_x_1606:
        /* <DEDUP_REMOVED lines=17> */
.L_x_1609:
[----:B------:R-:W-:Y:S05]  /*20b10*/  BSYNC B1 ;  /* 0x0000000000017941 */ /* 0x000fea0003800000 */
.L_x_1608:
[----:B------:R-:W-:Y:S01]  /*20b20*/  VIADD R3, R13, 0x60 ;  /* 0x000000600d037836 */ /* 0x000fe20000000000 */
[----:B0-----:R0:W0:Y:S04]  /*20b30*/  SHFL.IDX PT, R0, R7, 0x3, 0x181f ;  /* 0x00781f0007007f89 */ /* 0x00102800000e0000 */
[----:B------:R-:W-:Y:S01]  /*20b40*/  ISETP.GE.AND P0, PT, R3, R8, PT ;  /* 0x000000080300720c */ /* 0x000fe20003f06270 */
[----:B-1-3--:R1:W3:-:S12]  /*20b50*/  SHFL.IDX PT, R4, R6, 0x3, 0x181f ;  /* 0x00781f0006047f89 */ /* 0x00a2d800000e0000 */
[----:B-1----:R-:W-:Y:S05]  /*20b60*/  @P0 BRA `(.L_x_1600) ;  /* 0x0000000000340947 */ /* 0x002fea0003800000 */
[----:B------:R-:W-:Y:S02]  /*20b70*/  ULDC UR4, c[0x0][0xac8] ;  /* 0x0002b20000047ab9 */ /* 0x000fe40000000800 */
[----:B------:R-:W-:Y:S02]  /*20b80*/  ISETP.GE.AND P3, PT, R11, UR4, PT ;  /* 0x000000040b007c0c */ /* 0x000fe4000bf66270 */
[----:B------:R-:W-:Y:S02]  /*20b90*/  ISETP.GE.AND P4, PT, R15, UR4, PT ;  /* 0x000000040f007c0c */ /* 0x000fe4000bf86270 */
[----:B------:R-:W-:-:S09]  /*20ba0*/  ISETP.GE.AND P5, PT, R9, UR4, PT ;  /* 0x0000000409007c0c */ /* 0x000fd2000bfa6270 */
[-C--:B--234-:R-:W-:Y:S02]  /*20bb0*/  @!P3 LEA R6, P0, R11, R4.reuse, 0x1 ;  /* 0x000000040b06b211 */ /* 0x09cfe400078008ff */
        /* <DEDUP_REMOVED lines=8> */
.L_x_1600:
[----:B------:R-:W-:Y:S05]  /*20c40*/  BSYNC B0 ;  /* 0x0000000000007941 */ /* 0x000fea0003800000 */
.L_x_1591:
[----:B------:R-:W-:Y:S02]  /*20c50*/  ULDC UR4, c[0x0][0xc3c] ;  /* 0x00030f0000047ab9 */ /* 0x000fe40000000800 */
[----:B------:R-:W-:-:S06]  /*20c60*/  UISETP.GE.AND UP0, UPT, UR53, UR4, UPT ;  /* 0x000000043500728c */ /* 0x000fcc000bf06270 */
[----:B------:R-:W-:-:S13]  /*20c70*/  PLOP3.LUT P0, PT, PT, PT, UP0, 0x80, 0x0 ;  /* 0x000000000000781c */ /* 0x000fda0003f0f008 */
[----:B------:R-:W-:Y:S05]  /*20c80*/  @!P0 BRA `(.L_x_1610) ;  /* 0xfffffe0400448947 */ /* 0x000fea000383ffff */
[----:B------:R-:W-:Y:S05]  /*20c90*/  EXIT ;  /* 0x000000000000794d */ /* 0x000fea0003800000 */
.L_x_1458:
[----:B------:R-:W-:-:S08]  /*20ca0*/  NOP ;  /* 0x0000000000007918 */ /* 0x000fd00000000000 */
[----:B------:R-:W0:-:S00]  /*20cb0*/  USETMAXREG.DEALLOC.CTAPOOL 0x18 ;  /* 0x00000018000079c8 */ /* 0x000e0000080e0500 */
[----:B0-----:R-:W2:Y:S01]  /*20cc0*/  LDL.LU R2, [R1+0x2d0] ;  /* 0x0002d00001027983 */ /* 0x001ea20000300800 */
[----:B------:R-:W-:Y:S01]  /*20cd0*/  LOP3.LUT R0, R0, 0x3, RZ, 0xc0, !PT ;  /* 0x0000000300007812 */ /* 0x000fe200078ec0ff */
[----:B------:R-:W-:-:S05]  /*20ce0*/  IMAD.MOV.U32 R4, RZ, RZ, RZ ;  /* 0x000000ffff047224 */ /* 0x000fca00078e00ff */
[----:B------:R-:W0:Y:S02]  /*20cf0*/  SHFL.IDX PT, R0, R0, RZ, 0x1f ;  /* 0x00001fff00007589 */ /* 0x000e2400000e0000 */
[----:B0-----:R-:W-:Y:S02]  /*20d00*/  ISETP.NE.AND P0, PT, R0, RZ, PT ;  /* 0x000000ff0000720c */ /* 0x001fe40003f05270 */
        /* <DEDUP_REMOVED lines=11> */
.L_x_1611:
[----:B------:R-:W1:Y:S01]  /*20dc0*/  S2R R0, SR_TID.X ;  /* 0x0000000000007919 */ /* 0x000e620000002100 */
[----:B------:R-:W-:Y:S01]  /*20dd0*/  ULDC UR4, c[0x0][0xc3c] ;  /* 0x00030f0000047ab9 */ /* 0x000fe20000000800 */
[----:B------:R-:W2:Y:S01]  /*20de0*/  S2UR UR6, SR_CTAID.X ;  /* 0x00000000000679c3 */ /* 0x000ea20000002500 */
[----:B------:R-:W-:Y:S01]  /*20df0*/  ULDC UR5, c[0x0][0xc38] ;  /* 0x00030e0000057ab9 */ /* 0x000fe20000000800 */
[----:B-1----:R-:W-:-:S04]  /*20e00*/  LOP3.LUT R0, R0, 0x1f, RZ, 0xc0, !PT ;  /* 0x0000001f00007812 */ /* 0x002fc800078ec0ff */
[----:B------:R-:W-:-:S04]  /*20e10*/  ISETP.NE.AND P0, PT, R0, 0x1f, PT ;  /* 0x0000001f0000780c */ /* 0x000fc80003f05270 */
[----:B------:R-:W-:-:S13]  /*20e20*/  ISETP.GE.OR P1, PT, R0, UR4, !P0 ;  /* 0x0000000400007c0c */ /* 0x000fda000c726670 */
[----:B0-----:R-:W0:Y:S02]  /*20e30*/  @!P1 LDC.64 R2, c[0x0][0xc80] ;  /* 0x00032000ff029b82 */ /* 0x001e240000000a00 */
[----:B0-----:R-:W-:-:S05]  /*20e40*/  @!P1 IMAD.WIDE.U32 R2, R0, 0x4, R2 ;  /* 0x0000000400029825 */ /* 0x001fca00078e0002 */
[----:B------:R-:W3:Y:S01]  /*20e50*/  @!P1 LDG.E R4, desc[UR46][R2.64] ;  /* 0x0000002e02049981 */ /* 0x000ee2000c1e1900 */
[C---:B------:R-:W-:Y:S01]  /*20e60*/  ISETP.NE.AND P1, PT, R0.reuse, RZ, PT ;  /* 0x000000ff0000720c */ /* 0x040fe20003f25270 */
[----:B------:R-:W-:Y:S01]  /*20e70*/  UMOV UR4, URZ ;  /* 0x0000003f00047c82 */ /* 0x000fe20008000000 */
[C---:B------:R-:W-:Y:S01]  /*20e80*/  ISETP.GE.U32.AND P2, PT, R0.reuse, 0x2, PT ;  /* 0x000000020000780c */ /* 0x040fe20003f46070 */
[----:B------:R-:W-:Y:S01]  /*20e90*/  IMAD.MOV.U32 R16, RZ, RZ, RZ ;  /* 0x000000ffff107224 */ /* 0x000fe200078e00ff */
[C---:B------:R-:W-:Y:S02]  /*20ea0*/  ISETP.GE.U32.AND P3, PT, R0.reuse, 0x4, PT ;  /* 0x000000040000780c */ /* 0x040fe40003f66070 */
[C---:B------:R-:W-:Y:S02]  /*20eb0*/  ISETP.GE.U32.AND P4, PT, R0.reuse, 0x8, PT ;  /* 0x000000080000780c */ /* 0x040fe40003f86070 */
[----:B------:R-:W-:Y:S01]  /*20ec0*/  ISETP.GE.U32.AND P5, PT, R0, 0x10, PT ;  /* 0x000000100000780c */ /* 0x000fe20003fa6070 */
        /* <DEDUP_REMOVED lines=18> */
[----:B--2---:R-:W-:-:S13]  /*20ff0*/  ISETP.GT.AND P6, PT, R6, UR6, PT ;  /* 0x0000000606007c0c */ /* 0x004fda000bfc4270 */
[----:B------:R-:W-:Y:S05]  /*21000*/  @P6 BRA `(.L_x_1613) ;  /* 0x00000000009c6947 */ /* 0x000fea0003800000 */
[----:B------:R-:W0:Y:S01]  /*21010*/  LDC R5, c[0x0][0xc3c] ;  /* 0x00030f00ff057b82 */ /* 0x000e220000000800 */
[----:B------:R-:W-:Y:S01]  /*21020*/  IMAD.MOV.U32 R6, RZ, RZ, R3 ;  /* 0x000000ffff067224 */ /* 0x000fe200078e0003 */
[----:B------:R-:W-:Y:S01]  /*21030*/  UMOV UR4, URZ ;  /* 0x0000003f00047c82 */ /* 0x000fe20008000000 */
[----:B------:R-:W-:Y:S01]  /*21040*/  ULDC UR7, c[0x0][0xc3c] ;  /* 0x00030f0000077ab9 */ /* 0x000fe20000000800 */
[----:B------:R-:W-:-:S05]  /*21050*/  ULDC UR5, c[0x0][0xc38] ;  /* 0x00030e0000057ab9 */ /* 0x000fca0000000800 */
.L_x_1617:
[----:B------:R-:W-:Y:S01]  /*21060*/  UIADD3 UR4, UR4, 0x1f, URZ ;  /* 0x0000001f04047890 */ /* 0x000fe2000fffe03f */
[----:B------:R-:W-:-:S05]  /*21070*/  IMAD.U32 R19, RZ, RZ, UR7 ;  /* 0x00000007ff137e24 */ /* 0x000fca000f8e00ff */
        /* <DEDUP_REMOVED lines=10> */
.L_x_1616:
[----:B------:R-:W-:Y:S05]  /*21120*/  BSYNC B0 ;  /* 0x0000000000007941 */ /* 0x000fea0003800000 */
.L_x_1615:
        /* <DEDUP_REMOVED lines=20> */
[----:B------:R-:W-:-:S07]  /*21270*/  IMAD.MOV.U32 R5, RZ, RZ, R9 ;  /* 0x000000ffff057224 */ /* 0x000fce00078e0009 */
.L_x_1613:
[----:B------:R-:W-:-:S04]  /*21280*/  IMAD.IADD R6, R6, 0x1, -R3 ;  /* 0x0000000106067824 */ /* 0x000fc800078e0a03 */
[----:B------:R-:W-:-:S05]  /*21290*/  IMAD R2, R5, UR5, R6 ;  /* 0x0000000505027c24 */ /* 0x000fca000f8e0206 */
[----:B------:R-:W-:Y:S02]  /*212a0*/  ISETP.GT.AND P0, PT, R2, UR6, PT ;  /* 0x0000000602007c0c */ /* 0x000fe4000bf04270 */
[----:B------:R-:W0:Y:S11]  /*212b0*/  LDC.64 R2, c[0x0][0xc90] ;  /* 0x00032400ff027b82 */ /* 0x000e360000000a00 */
[----:B------:R-:W-:-:S04]  /*212c0*/  VOTE.ANY R11, PT, !P0 ;  /* 0x00000000000b7806 */ /* 0x000fc800040e0100 */
[----:B------:R-:W1:Y:S02]  /*212d0*/  POPC R7, R11 ;  /* 0x0000000b00077309 */ /* 0x000e640000000000 */
[----:B-1----:R-:W-:-:S04]  /*212e0*/  VIADD R19, R7, UR4 ;  /* 0x0000000407137c36 */ /* 0x002fc80008000000 */
[----:B0-----:R-:W-:-:S05]  /*212f0*/  IMAD.WIDE R2, R19, 0x4, R2 ;  /* 0x0000000413027825 */ /* 0x001fca00078e0202 */
[----:B------:R-:W2:Y:S01]  /*21300*/  LDG.E R9, desc[UR46][R2.64] ;  /* 0x0000002e02097981 */ /* 0x000ea2000c1e1900 */
[----:B------:R-:W-:-:S03]  /*21310*/  ISETP.NE.AND P0, PT, R11, RZ, PT ;  /* 0x000000ff0b00720c */ /* 0x000fc60003f05270 */
[----:B------:R-:W2:Y:S02]  /*21320*/  SHFL.IDX PT, R4, R4, R7, 0x1f ;  /* 0x00001f0704047589 */ /* 0x000ea400000e0000 */
[----:B--2---:R-:W-:-:S05]  /*21330*/  IMAD R8, R4, R9, RZ ;  /* 0x0000000904087224 */ /* 0x004fca00078e02ff */
[----:B------:R-:W-:-:S04]  /*21340*/  IABS R10, R8 ;  /* 0x00000008000a7213 */ /* 0x000fc80000000000 */
[----:B------:R-:W0:Y:S08]  /*21350*/  I2F.RP R12, R10 ;  /* 0x0000000a000c7306 */ /* 0x000e300000209400 */
[----:B0-----:R-:W0:Y:S02]  /*21360*/  MUFU.RCP R12, R12 ;  /* 0x0000000c000c7308 */ /* 0x001e240000001000 */
[----:B0-----:R-:W-:-:S06]  /*21370*/  VIADD R13, R12, 0xffffffe ;  /* 0x0ffffffe0c0d7836 */ /* 0x001fcc0000000000 */
[----:B------:R0:W1:Y:S01]  /*21380*/  F2I.FTZ.U32.TRUNC.NTZ R3, R13 ;  /* 0x0000000d00037305 */ /* 0x000062000021f000 */
[----:B------:R-:W-:Y:S05]  /*21390*/  @!P0 BRA `(.L_x_1618) ;  /* 0x0000000000088947 */ /* 0x000fea0003800000 */
[----:B------:R-:W-:-:S06]  /*213a0*/  VIADD R16, R7, 0xffffffff ;  /* 0xffffffff07107836 */ /* 0x000fcc0000000000 */
[----:B------:R2:W3:Y:S02]  /*213b0*/  SHFL.IDX PT, R16, R5, R16, 0x1f ;  /* 0x00001f1005107589 */ /* 0x0004e400000e0000 */
.L_x_1618:
[--C-:B-12---:R-:W-:Y:S02]  /*213c0*/  IMAD.MOV R5, RZ, RZ, -R3.reuse ;  /* 0x000000ffff057224 */ /* 0x106fe400078e0a03 */
[----:B---3--:R-:W-:Y:S01]  /*213d0*/  IMAD R16, R16, UR5, R6 ;  /* 0x0000000510107c24 */ /* 0x008fe2000f8e0206 */
[----:B------:R-:W-:Y:S01]  /*213e0*/  IABS R6, R8 ;  /* 0x0000000800067213 */ /* 0x000fe20000000000 */
[----:B------:R-:W-:Y:S02]  /*213f0*/  IMAD R5, R5, R10, RZ ;  /* 0x0000000a05057224 */ /* 0x000fe400078e02ff */
[----:B------:R-:W-:Y:S02]  /*21400*/  IMAD.MOV.U32 R2, RZ, RZ, RZ ;  /* 0x000000ffff027224 */ /* 0x000fe400078e00ff */
[----:B------:R-:W-:Y:S02]  /*21410*/  IMAD.MOV R6, RZ, RZ, -R6 ;  /* 0x000000ffff067224 */ /* 0x000fe400078e0a06 */
[----:B------:R-:W-:Y:S01]  /*21420*/  IMAD.HI.U32 R2, R3, R5, R2 ;  /* 0x0000000503027227 */ /* 0x000fe200078e0002 */
[----:B------:R-:W-:-:S04]  /*21430*/  IADD3 R5, -R16, UR6, RZ ;  /* 0x0000000610057c10 */ /* 0x000fc8000fffe1ff */
[----:B------:R-:W-:-:S05]  /*21440*/  IABS R3, R5 ;  /* 0x0000000500037213 */ /* 0x000fca0000000000 */
        /* <DEDUP_REMOVED lines=16> */
[----:B------:R-:W-:-:S04]  /*21550*/  VIADDMNMX R9, R10, UR5, R9, PT ;  /* 0x000000050a097c46 */ /* 0x000fc8000b800109 */
[-C--:B------:R-:W-:Y:S02]  /*21560*/  IABS R7, R9.reuse ;  /* 0x0000000900077213 */ /* 0x080fe40000000000 */
[----:B------:R-:W-:Y:S02]  /*21570*/  IABS R8, R9 ;  /* 0x0000000900087213 */ /* 0x000fe40000000000 */
[----:B------:R-:W1:Y:S03]  /*21580*/  I2F.RP R10, R7 ;  /* 0x00000007000a7306 */ /* 0x000e660000209400 */
[----:B------:R-:W-:-:S05]  /*21590*/  IMAD.MOV R8, RZ, RZ, -R8 ;  /* 0x000000ffff087224 */ /* 0x000fca00078e0a08 */
        /* <DEDUP_REMOVED lines=8> */
[C---:B------:R-:W-:Y:S01]  /*21620*/  LOP3.LUT R3, R5.reuse, R9, RZ, 0x3c, !PT ;  /* 0x0000000905037212 */ /* 0x040fe200078e3cff */
[----:B------:R-:W-:Y:S02]  /*21630*/  IMAD.IADD R5, R5, 0x1, R6 ;  /* 0x0000000105057824 */ /* 0x000fe400078e0206 */
[----:B------:R-:W-:Y:S01]  /*21640*/  IMAD.HI.U32 R2, R2, R11, RZ ;  /* 0x0000000b02027227 */ /* 0x000fe200078e00ff */
[----:B------:R-:W-:-:S03]  /*21650*/  ISETP.GE.AND P2, PT, R3, RZ, PT ;  /* 0x000000ff0300720c */ /* 0x000fc60003f46270 */
[----:B------:R-:W-:-:S05]  /*21660*/  IMAD R8, R2, R8, R11 ;  /* 0x0000000802087224 */ /* 0x000fca00078e020b */
[----:B------:R-:W-:-:S13]  /*21670*/  ISETP.GT.U32.AND P1, PT, R7, R8, PT ;  /* 0x000000080700720c */ /* 0x000fda0003f24070 */
[----:B------:R-:W-:Y:S02]  /*21680*/  @!P1 IMAD.IADD R8, R8, 0x1, -R7 ;  /* 0x0000000108089824 */ /* 0x000fe400078e0a07 */
[----:B------:R-:W-:Y:S01]  /*21690*/  @!P1 VIADD R2, R2, 0x1 ;  /* 0x0000000102029836 */ /* 0x000fe20000000000 */
[----:B------:R-:W-:Y:S02]  /*216a0*/  ISETP.NE.AND P1, PT, R9, RZ, PT ;  /* 0x000000ff0900720c */ /* 0x000fe40003f25270 */
[----:B------:R-:W-:-:S13]  /*216b0*/  ISETP.GE.U32.AND P0, PT, R8, R7, PT ;  /* 0x000000070800720c */ /* 0x000fda0003f06070 */
[----:B------:R-:W-:-:S04]  /*216c0*/  @P0 VIADD R2, R2, 0x1 ;  /* 0x0000000102020836 */ /* 0x000fc80000000000 */
[----:B------:R-:W-:Y:S01]  /*216d0*/  @!P2 IMAD.MOV R2, RZ, RZ, -R2 ;  /* 0x000000ffff02a224 */ /* 0x000fe200078e0a02 */
[----:B------:R-:W-:Y:S01]  /*216e0*/  @!P1 LOP3.LUT R2, RZ, R9, RZ, 0x33, !PT ;  /* 0x00000009ff029212 */ /* 0x000fe200078e33ff */
[----:B------:R-:W-:-:S03]  /*216f0*/  IMAD.MOV R9, RZ, RZ, -R9 ;  /* 0x000000ffff097224 */ /* 0x000fc600078e0a09 */
[----:B------:R-:W-:Y:S01]  /*21700*/  LOP3.LUT R17, RZ, R2, RZ, 0x33, !PT ;  /* 0x00000002ff117212 */ /* 0x000fe200078e33ff */
[----:B------:R-:W-:-:S04]  /*21710*/  IMAD R18, R2, R9, R5 ;  /* 0x0000000902127224 */ /* 0x000fc800078e0205 */
[----:B------:R-:W-:Y:S01]  /*21720*/  IMAD.IADD R17, R4, 0x1, R17 ;  /* 0x0000000104117824 */ /* 0x000fe200078e0211 */
[----:B------:R-:W-:Y:S06]  /*21730*/  BRA `(.L_x_1619) ;  /* 0x00000000000c7947 */ /* 0x000fec0003800000 */
.L_x_1614:
[----:B------:R-:W-:Y:S02]  /*21740*/  IMAD.MOV.U32 R17, RZ, RZ, RZ ;  /* 0x000000ffff117224 */ /* 0x000fe400078e00ff */
[----:B------:R-:W-:Y:S02]  /*21750*/  IMAD.U32 R16, RZ, RZ, UR6 ;  /* 0x00000006ff107e24 */ /* 0x000fe4000f8e00ff */
[----:B------:R-:W-:-:S07]  /*21760*/  IMAD.MOV.U32 R18, RZ, RZ, RZ ;  /* 0x000000ffff127224 */ /* 0x000fce00078e00ff */
.L_x_1619:
[----:B------:R-:W-:-:S13]  /*21770*/  ISETP.NE.AND P0, PT, R0, RZ, PT ;  /* 0x000000ff0000720c */ /* 0x000fda0003f05270 */
[----:B------:R-:W1:Y:S01]  /*21780*/  @!P0 S2R R3, SR_CgaCtaId ;  /* 0x0000000000038919 */ /* 0x000e620000008800 */
[----:B------:R-:W-:-:S04]  /*21790*/  @!P0 MOV R0, 0x400 ;  /* 0x0000040000008802 */ /* 0x000fc80000000f00 */
[----:B-1----:R-:W-:-:S05]  /*217a0*/  @!P0 LEA R0, R3, R0, 0x18 ;  /* 0x0000000003008211 */ /* 0x002fca00078ec0ff */
[----:B------:R2:W-:Y:S01]  /*217b0*/  @!P0 STS.128 [R0+0x334d0], R16 ;  /* 0x0334d01000008388 */ /* 0x0005e20000000c00 */
[----:B------:R-:W-:Y:S06]  /*217c0*/  BAR.ARV 0x5, 0x180 ;  /* 0x0146000000007b1d */ /* 0x000fec0000002000 */
.L_x_1612:
        /* <DEDUP_REMOVED lines=11> */
[----:B------:R-:W-:Y:S01]  /*21880*/  STL [R1+0x320], RZ ;  /* 0x000320ff01007387 */ /* 0x000fe20000100800 */
[----:B------:R-:W-:Y:S01]  /*21890*/  ULDC.64 UR36, c[0x0][0x198] ;  /* 0x0000660000247ab9 */ /* 0x000fe20000000a00 */
[----:B------:R-:W-:Y:S02]  /*218a0*/  ULOP3.LUT UR38, UR55, 0x1, URZ, 0xfc, !UPT ;  /* 0x0000000137267892 */ /* 0x000fe4000f8efc3f */
[----:B------:R-:W-:Y:S01]  /*218b0*/  STL [R1+0x2dc], RZ ;  /* 0x0002dcff01007387 */ /* 0x000fe20000100800 */
[----:B------:R-:W-:Y:S01]  /*218c0*/  ULOP3.LUT UR39, UR55, 0x2, URZ, 0xfc, !UPT ;  /* 0x0000000237277892 */ /* 0x000fe2000f8efc3f */
[----:B------:R-:W-:-:S02]  /*218d0*/  ULDC UR40, c[0x0][0xc] ;  /* 0x0000030000287ab9 */ /* 0x000fc40000000800 */
[----:B------:R-:W-:Y:S01]  /*218e0*/  STL [R1+0x2d8], RZ ;  /* 0x0002d8ff01007387 */ /* 0x000fe20000100800 */
[----:B--2---:R-:W-:Y:S01]  /*218f0*/  ULEA UR4, UR5, UR4, 0x18 ;  /* 0x0000000405047291 */ /* 0x004fe2000f8ec03f */
[C---:B-1----:R-:W-:Y:S01]  /*21900*/  IMAD.SHL.U32 R4, R10.reuse, 0x40, RZ ;  /* 0x000000400a047824 */ /* 0x042fe200078e00ff */
[----:B------:R-:W-:Y:S01]  /*21910*/  SHF.R.U32.HI R3, RZ, 0x1, R10 ;  /* 0x00000001ff037819 */ /* 0x000fe2000001160a */
[C---:B------:R-:W-:Y:S01]  /*21920*/  IMAD.SHL.U32 R5, R10.reuse, 0x2, RZ ;  /* 0x000000020a057824 */ /* 0x040fe200078e00ff */
[----:B------:R-:W-:Y:S02]  /*21930*/  LOP3.LUT R9, R10, 0x7f, RZ, 0xc0, !PT ;  /* 0x0000007f0a097812 */ /* 0x000fe400078ec0ff */
        /* <DEDUP_REMOVED lines=25> */
[----:B0-----:R-:W-:-:S04]  /*21ad0*/  IMAD.U32 R4, RZ, RZ, UR4 ;  /* 0x00000004ff047e24 */ /* 0x001fc8000f8e00ff */
[----:B------:R-:W-:Y:S01]  /*21ae0*/  IMAD.IADD R3, R4, 0x1, R2 ;  /* 0x0000000104037824 */ /* 0x000fe200078e0202 */
[----:B------:R-:W-:Y:S01]  /*21af0*/  STL [R1+0x2d4], R4 ;  /* 0x0002d40401007387 */ /* 0x000fe20000100800 */
[----:B------:R-:W-:-:S03]  /*21b00*/  IMAD.MOV.U32 R2, RZ, RZ, 0x1 ;  /* 0x00000001ff027424 */ /* 0x000fc600078e00ff */
[----:B------:R0:W-:Y:S04]  /*21b10*/  STL [R1+0x304], R3 ;  /* 0x0003040301007387 */ /* 0x0001e80000100800 */
[----:B------:R1:W-:Y:S01]  /*21b20*/  STL [R1+0x2e4], R2 ;  /* 0x0002e40201007387 */ /* 0x0003e20000100800 */
[----:B0-----:R-:W-:Y:S01]  /*21b30*/  IMAD.MOV.U32 R3, RZ, RZ, 0x1 ;  /* 0x00000001ff037424 */ /* 0x001fe200078e00ff */
[----:B-1----:R-:W-:-:S04]  /*21b40*/  LOP3.LUT R2, R0, 0x40, RZ, 0xfc, !PT ;  /* 0x0000004000027812 */ /* 0x002fc800078efcff */
[----:B------:R0:W-:Y:S01]  /*21b50*/  STL [R1+0x2e0], R3 ;  /* 0x0002e00301007387 */ /* 0x0001e20000100800 */
[----:B------:R-:W-:-:S07]  /*21b60*/  LOP3.LUT R0, R0, 0x80, RZ, 0xfc, !PT ;  /* 0x0000008000007812 */ /* 0x000fce00078efcff */
.L_x_1752:
[----:B------:R-:W-:Y:S05]  /*21b70*/  YIELD ;  /* 0x0000000000007946 */ /* 0x000fea0003800000 */
[----:B------:R-:W-:Y:S01]  /*21b80*/  ULDC.64 UR4, c[0x0][0xa28] ;  /* 0x00028a0000047ab9 */ /* 0x000fe20000000a00 */
[----:B------:R-:W-:Y:S02]  /*21b90*/  CS2R R6, SRZ ;  /* 0x0000000000067805 */ /* 0x000fe4000001ff00 */
[----:B------:R-:W-:Y:S01]  /*21ba0*/  ISETP.NE.U32.AND P0, PT, RZ, UR4, PT ;  /* 0x00000004ff007c0c */ /* 0x000fe2000bf05070 */
[----:B-1----:R-:W1:Y:S01]  /*21bb0*/  LDC.64 R12, c[0x0][0xa00] ;  /* 0x00028000ff0c7b82 */ /* 0x002e620000000a00 */
[----:B------:R-:W-:Y:S01]  /*21bc0*/  ULDC.64 UR6, c[0x0][0xa08] ;  /* 0x0002820000067ab9 */ /* 0x000fe20000000a00 */
[----:B------:R-:W-:Y:S01]  /*21bd0*/  ULDC.64 UR8, c[0x0][0xa10] ;  /* 0x0002840000087ab9 */ /* 0x000fe20000000a00 */
[----:B------:R-:W-:Y:S01]  /*21be0*/  ISETP.NE.AND.EX P0, PT, RZ, UR5, PT, P0 ;  /* 0x00000005ff007c0c */ /* 0x000fe2000bf05300 */
[----:B------:R-:W-:-:S04]  /*21bf0*/  ULDC.64 UR4, c[0x0][0xa18] ;  /* 0x0002860000047ab9 */ /* 0x000fc80000000a00 */
[----:B--2---:R-:W2:Y:S08]  /*21c00*/  LDC.64 R4, c[0x0][0xa08] ;  /* 0x00028200ff047b82 */ /* 0x004eb00000000a00 */
[----:B0---4-:R-:W0:Y:S02]  /*21c10*/  @P0 LDC.64 R2, c[0x0][0xa28] ;  /* 0x00028a00ff020b82 */ /* 0x011e240000000a00 */
[----:B0-----:R-:W-:-:S05]  /*21c20*/  @P0 IMAD.WIDE R2, R19, 0x4, R2 ;  /* 0x0000000413020825 */ /* 0x001fca00078e0202 */
[----:B------:R0:W5:Y:S01]  /*21c30*/  @P0 LDG.E R6, desc[UR46][R2.64] ;  /* 0x0000002e02060981 */ /* 0x000162000c1e1900 */
[----:B------:R-:W-:Y:S01]  /*21c40*/  ISETP.NE.U32.AND P0, PT, RZ, UR4, PT ;  /* 0x00000004ff007c0c */ /* 0x000fe2000bf05070 */
[----:B-1----:R-:W-:Y:S01]  /*21c50*/  IMAD.WIDE R12, R19, 0x4, R12 ;  /* 0x00000004130c7825 */ /* 0x002fe200078e020c */
[----:B------:R-:W-:Y:S02]  /*21c60*/  ISETP.NE.U32.AND P2, PT, RZ, UR6, PT ;  /* 0x00000006ff007c0c */ /* 0x000fe4000bf45070 */
[----:B------:R-:W-:Y:S01]  /*21c70*/  ISETP.NE.AND.EX P0, PT, RZ, UR5, PT, P0 ;  /* 0x00000005ff007c0c */ /* 0x000fe2000bf05300 */
[----:B------:R-:W-:Y:S01]  /*21c80*/  ULDC.64 UR4, c[0x0][0xa00] ;  /* 0x0002800000047ab9 */ /* 0x000fe20000000a00 */
[----:B------:R-:W-:Y:S01]  /*21c90*/  ISETP.NE.U32.AND P4, PT, RZ, UR8, PT ;  /* 0x00000008ff007c0c */ /* 0x000fe2000bf85070 */
[----:B------:R-:W-:Y:S01]  /*21ca0*/  IMAD.MOV.U32 R8, RZ, RZ, RZ ;  /* 0x000000ffff087224 */ /* 0x000fe200078e00ff */
[----:B------:R-:W-:Y:S01]  /*21cb0*/  ISETP.NE.U32.AND P1, PT, RZ, UR4, PT ;  /* 0x00000004ff007c0c */ /* 0x000fe2000bf25070 */
[----:B0-----:R-:W0:Y:S01]  /*21cc0*/  LDC.64 R2, c[0x0][0xa10] ;  /* 0x00028400ff027b82 */ /* 0x001e220000000a00 */
[----:B------:R-:W-:-:S02]  /*21cd0*/  IMAD.MOV.U32 R0, RZ, RZ, RZ ;  /* 0x000000ffff007224 */ /* 0x000fc400078e00ff */
[----:B------:R-:W-:Y:S01]  /*21ce0*/  ISETP.NE.AND.EX P3, PT, RZ, UR5, PT, P1 ;  /* 0x00000005ff007c0c */ /* 0x000fe2000bf65310 */
[----:B--2---:R-:W-:-:S04]  /*21cf0*/  IMAD.WIDE R4, R19, 0x4, R4 ;  /* 0x0000000413047825 */ /* 0x004fc800078e0204 */
[----:B------:R-:W1:Y:S01]  /*21d00*/  @P0 LDC.64 R10, c[0x0][0xa18] ;  /* 0x00028600ff0a0b82 */ /* 0x000e620000000a00 */
[----:B------:R-:W-:Y:S01]  /*21d10*/  ULDC UR4, c[0x0][0x288] ;  /* 0x0000a20000047ab9 */ /* 0x000fe20000000800 */
[----:B------:R-:W-:Y:S02]  /*21d20*/  ISETP.NE.AND.EX P1, PT, RZ, UR7, PT, P2 ;  /* 0x00000007ff007c0c */ /* 0x000fe4000bf25320 */
[----:B------:R-:W-:-:S04]  /*21d30*/  ISETP.NE.AND.EX P2, PT, RZ, UR9, PT, P4 ;  /* 0x00000009ff007c0c */ /* 0x000fc8000bf45340 */
[----:B------:R-:W2:Y:S07]  /*21d40*/  @P3 LDG.E R7, desc[UR46][R12.64] ;  /* 0x0000002e0c073981 */ /* 0x000eae000c1e1900 */
[----:B------:R-:W5:Y:S01]  /*21d50*/  @P1 LDG.E R8, desc[UR46][R4.64] ;  /* 0x0000002e04081981 */ /* 0x000f62000c1e1900 */
[----:B0-----:R-:W-:-:S05]  /*21d60*/  IMAD.WIDE R2, R19, 0x4, R2 ;  /* 0x0000000413027825 */ /* 0x001fca00078e0202 */
[----:B------:R-:W5:Y:S01]  /*21d70*/  @P2 LDG.E R0, desc[UR46][R2.64] ;  /* 0x0000002e02002981 */ /* 0x000f62000c1e1900 */
[----:B-1----:R-:W-:-:S03]  /*21d80*/  @P0 IMAD.WIDE R10, R19, 0x4, R10 ;  /* 0x00000004130a0825 */ /* 0x002fc600078e020a */
[----:B--2---:R0:W-:Y:S02]  /*21d90*/  STL [R1+0x30c], R7 ;  /* 0x00030c0701007387 */ /* 0x0041e40000100800 */
[----:B0-----:R-:W-:Y:S01]  /*21da0*/  IMAD.U32 R7, RZ, RZ, UR4 ;  /* 0x00000004ff077e24 */ /* 0x001fe2000f8e00ff */
        /* <DEDUP_REMOVED lines=10> */
[----:B--2---:R0:W-:Y:S01]  /*21e50*/  STL [R1+0x308], R7 ;  /* 0x0003080701007387 */ /* 0x0041e20000100800 */
[----:B------:R-:W-:Y:S02]  /*21e60*/  IMAD.MOV.U32 R11, RZ, RZ, R7 ;  /* 0x000000ffff0b7224 */ /* 0x000fe400078e0007 */
[----:B0-----:R-:W-:Y:S01]  /*21e70*/  IMAD.U32 R7, RZ, RZ, UR4 ;  /* 0x00000004ff077e24 */ /* 0x001fe2000f8e00ff */
[----:B------:R-:W-:Y:S06]  /*21e80*/  @P0 BRA `(.L_x_1621) ;  /* 0x0000000000140947 */ /* 0x000fec0003800000 */
[----:B------:R-:W-:Y:S05]  /*21e90*/  @!P3 BRA `(.L_x_1621) ;  /* 0x000000000010b947 */ /* 0x000fea0003800000 */
[----:B------:R-:W2:Y:S04]  /*21ea0*/  LDG.E R9, desc[UR46][R12.64] ;  /* 0x0000002e0c097981 */ /* 0x000ea8000c1e1900 */
[----:B------:R-:W2:Y:S02]  /*21eb0*/  LDG.E R12, desc[UR46][R12.64+0x4] ;  /* 0x0000042e0c0c7981 */ /* 0x000ea4000c1e1900 */
[----:B--2---:R-:W-:-:S05]  /*21ec0*/  IMAD.IADD R11, R12, 0x1, -R9 ;  /* 0x000000010c0b7824 */ /* 0x004fca00078e0a09 */
[----:B------:R0:W-:Y:S02]  /*21ed0*/  STL [R1+0x308], R11 ;  /* 0x0003080b01007387 */ /* 0x0001e40000100800 */
.L_x_1621:
[----:B-----5:R-:W-:Y:S01]  /*21ee0*/  IMAD.IADD R8, R8, 0x1, R6 ;  /* 0x0000000108087824 */ /* 0x020fe200078e0206 */
[----:B------:R-:W-:Y:S02]  /*21ef0*/  ULDC.64 UR4, c[0x0][0xa20] ;  /* 0x0002880000047ab9 */ /* 0x000fe40000000a00 */
[----:B------:R-:W-:Y:S02]  /*21f00*/  ISETP.NE.U32.AND P0, PT, RZ, UR4, PT ;  /* 0x00000004ff007c0c */ /* 0x000fe4000bf05070 */
[----:B------:R1:W-:Y:S02]  /*21f10*/  STL [R1+0x2f4], R8 ;  /* 0x0002f40801007387 */ /* 0x0003e40000100800 */
[----:B------:R-:W-:-:S13]  /*21f20*/  ISETP.NE.AND.EX P0, PT, RZ, UR5, PT, P0 ;  /* 0x00000005ff007c0c */ /* 0x000fda000bf05300 */
[----:B-1----:R-:W-:Y:S05]  /*21f30*/  @!P0 BRA `(.L_x_1622) ;  /* 0x0000000000108947 */ /* 0x002fea0003800000 */
[----:B------:R-:W1:Y:S02]  /*21f40*/  LDC.64 R4, c[0x0][0xa20] ;  /* 0x00028800ff047b82 */ /* 0x000e640000000a00 */
[----:B-1----:R-:W-:-:S05]  /*21f50*/  IMAD.WIDE R4, R19, 0x4, R4 ;  /* 0x0000000413047825 */ /* 0x002fca00078e0204 */
[----:B------:R1:W5:Y:S01]  /*21f60*/  LDG.E R7, desc[UR46][R4.64] ;  /* 0x0000002e04077981 */ /* 0x000362000c1e1900 */
[----:B------:R-:W-:Y:S05]  /*21f70*/  BRA `(.L_x_1623) ;  /* 0x0000000000107947 */ /* 0x000fea0003800000 */
.L_x_1622:
[----:B------:R-:W-:Y:S05]  /*21f80*/  @!P1 BRA `(.L_x_1623) ;  /* 0x00000000000c9947 */ /* 0x000fea0003800000 */
[----:B------:R-:W2:Y:S04]  /*21f90*/  LDG.E R7, desc[UR46][R4.64] ;  /* 0x0000002e04077981 */ /* 0x000ea8000c1e1900 */
[----:B------:R-:W2:Y:S02]  /*21fa0*/  LDG.E R4, desc[UR46][R4.64+0x4] ;  /* 0x0000042e04047981 */ /* 0x000ea4000c1e1900 */
[----:B--2---:R-:W-:-:S07]  /*21fb0*/  IMAD.IADD R7, R4, 0x1, -R7 ;  /* 0x0000000104077824 */ /* 0x004fce00078e0a07 */
.L_x_1623:
[----:B-1----:R-:W2:Y:S04]  /*21fc0*/  @P2 LDG.E R4, desc[UR46][R2.64] ;  /* 0x0000002e02042981 */ /* 0x002ea8000c1e1900 */
[----:B------:R1:W2:Y:S01]  /*21fd0*/  @P2 LDG.E R2, desc[UR46][R2.64+0x4] ;  /* 0x0000042e02022981 */ /* 0x0002a2000c1e1900 */
[----:B------:R-:W-:Y:S02]  /*21fe0*/  IMAD.SHL.U32 R12, R17, 0x80, RZ ;  /* 0x00000080110c7824 */ /* 0x000fe400078e00ff */
[----:B-----5:R-:W-:Y:S02]  /*21ff0*/  IMAD.IADD R9, R7, 0x1, -R6 ;  /* 0x0000000107097824 */ /* 0x020fe400078e0a06 */
[----:B------:R-:W-:Y:S01]  /*22000*/  VIADD R6, R12, 0x7f ;  /* 0x0000007f0c067836 */ /* 0x000fe20000000000 */
[----:B------:R3:W-:Y:S01]  /*22010*/  STL [R1+0x2f8], R12 ;  /* 0x0002f80c01007387 */ /* 0x0007e20000100800 */
[----:B-1----:R-:W1:Y:S02]  /*22020*/  LDC R3, c[0x0][0x448] ;  /* 0x00011200ff037b82 */ /* 0x002e640000000800 */
[----:B-1----:R-:W-:-:S13]  /*22030*/  ISETP.NE.AND P1, PT, R3, 0x1, PT ;  /* 0x000000010300780c */ /* 0x002fda0003f25270 */
[----:B------:R-:W1:Y:S08]  /*22040*/  @P1 LDC R3, c[0x0][0x44c] ;  /* 0x00011300ff031b82 */ /* 0x000e700000000800 */
[----:B------:R-:W4:Y:S01]  /*22050*/  @P1 LDC R5, c[0x0][0x450] ;  /* 0x00011400ff051b82 */ /* 0x000f220000000800 */
[----:B--2---:R-:W-:Y:S02]  /*22060*/  @P2 IMAD.IADD R10, R2, 0x1, -R4 ;  /* 0x00000001020a2824 */ /* 0x004fe400078e0a04 */
[----:B-1----:R-:W-:-:S04]  /*22070*/  @P1 IMAD.HI.U32 R2, R6, R3, RZ ;  /* 0x0000000306021227 */ /* 0x002fc800078e00ff */
[----:B------:R-:W-:Y:S01]  /*22080*/  IMAD.IADD R7, R9, 0x1, R10 ;  /* 0x0000000109077824 */ /* 0x000fe200078e020a */
[----:B----4-:R-:W-:-:S03]  /*22090*/  @P1 SHF.R.U32.HI R6, RZ, R5, R2 ;  /* 0x00000005ff061219 */ /* 0x010fc60000011602 */
[C---:B------:R-:W-:Y:S01]  /*220a0*/  VIADD R2, R7.reuse, 0x9f ;  /* 0x0000009f07027836 */ /* 0x040fe20000000000 */
[----:B------:R-:W-:-:S03]  /*220b0*/  IADD3 R17, R7, 0x1, -R11 ;  /* 0x0000000107117810 */ /* 0x000fc60007ffe80b */
[----:B------:R-:W-:-:S04]  /*220c0*/  IMAD.HI R2, R2, 0x66666667, RZ ;  /* 0x6666666702027827 */ /* 0x000fc800078e02ff */
[----:B------:R-:W-:Y:S01]  /*220d0*/  IMAD.IADD R6, R17, 0x1, R6 ;  /* 0x0000000111067824 */ /* 0x000fe200078e0206 */
[----:B------:R-:W-:-:S04]  /*220e0*/  SHF.R.U32.HI R21, RZ, 0x1f, R2 ;  /* 0x0000001fff157819 */ /* 0x000fc80000011602 */
[----:B------:R-:W-:Y:S02]  /*220f0*/  LEA.HI.SX32 R21, R2, R21, 0x1a ;  /* 0x0000001502157211 */ /* 0x000fe400078fd2ff */
[----:B------:R-:W1:Y:S02]  /*22100*/  LDC.64 R2, c[0x0][0x9e0] ;  /* 0x00027800ff027b82 */ /* 0x000e640000000a00 */
[----:B-1----:R-:W-:Y:S01]  /*22110*/  ISETP.GE.AND P3, PT, R3, 0x1, PT ;  /* 0x000000010300780c */ /* 0x002fe20003f66270 */
[----:B------:R-:W-:-:S12]  /*22120*/  IMAD.IADD R8, R6, 0x1, R2 ;  /* 0x0000000106087824 */ /* 0x000fd800078e0202 */
[----:B---3--:R-:W-:Y:S05]  /*22130*/  @!P3 BRA `(.L_x_1624) ;  /* 0x000000000048b947 */ /* 0x008fea0003800000 */
[C---:B------:R-:W-:Y:S01]  /*22140*/  ISETP.GT.AND P0, PT, R6.reuse, RZ, PT ;  /* 0x000000ff0600720c */ /* 0x040fe20003f04270 */
[----:B------:R-:W-:Y:S01]  /*22150*/  BSSY B0, `(.L_x_1625) ;  /* 0x000000e000007945 */ /* 0x000fe20003800000 */
[----:B------:R-:W-:-:S11]  /*22160*/  VIADD R2, R6, 0xffffffff ;  /* 0xffffffff06027836 */ /* 0x000fd60000000000 */
[----:B------:R-:W-:Y:S05]  /*22170*/  @P0 BRA `(.L_x_1626) ;  /* 0x00000000001c0947 */ /* 0x000fea0003800000 */
[----:B------:R-:W-:Y:S01]  /*22180*/  ISETP.NE.AND P0, PT, R3, 0x1, PT ;  /* 0x000000010300780c */ /* 0x000fe20003f05270 */
[----:B------:R-:W-:-:S12]  /*22190*/  IMAD.MOV R2, RZ, RZ, -R6 ;  /* 0x000000ffff027224 */ /* 0x000fd800078e0a06 */
[----:B------:R-:W1:Y:S02]  /*221a0*/  @P0 LDC.64 R4, c[0x0][0x9e8] ;  /* 0x00027a00ff040b82 */ /* 0x000e640000000a00 */
[----:B-1----:R-:W-:-:S05]  /*221b0*/  @P0 IMAD.HI.U32 R4, R2, R4, RZ ;  /* 0x0000000402040227 */ /* 0x002fca00078e00ff */
[----:B------:R-:W-:-:S04]  /*221c0*/  @P0 SHF.R.U32.HI R2, RZ, R5, R4 ;  /* 0x00000005ff020219 */ /* 0x000fc80000011604 */
[----:B------:R-:W-:Y:S01]  /*221d0*/  LOP3.LUT R2, RZ, R2, RZ, 0x33, !PT ;  /* 0x00000002ff027212 */ /* 0x000fe200078e33ff */
[----:B------:R-:W-:Y:S06]  /*221e0*/  BRA `(.L_x_1627) ;  /* 0x0000000000107947 */ /* 0x000fec0003800000 */
.L_x_1626:
[----:B------:R-:W-:-:S13]  /*221f0*/  ISETP.NE.AND P0, PT, R3, 0x1, PT ;  /* 0x000000010300780c */ /* 0x000fda0003f05270 */
[----:B------:R-:W1:Y:S02]  /*22200*/  @P0 LDC.64 R4, c[0x0][0x9e8] ;  /* 0x00027a00ff040b82 */ /* 0x000e640000000a00 */
[----:B-1----:R-:W-:-:S05]  /*22210*/  @P0 IMAD.HI.U32 R4, R2, R4, RZ ;  /* 0x0000000402040227 */ /* 0x002fca00078e00ff */
[----:B------:R-:W-:-:S07]  /*22220*/  @P0 SHF.R.U32.HI R2, RZ, R5, R4 ;  /* 0x00000005ff020219 */ /* 0x000fce0000011604 */
.L_x_1627:
[----:B------:R-:W-:Y:S05]  /*22230*/  BSYNC B0 ;  /* 0x0000000000007941 */ /* 0x000fea0003800000 */
.L_x_1625:
[----:B------:R-:W-:-:S05]  /*22240*/  IMAD R2, R2, R3, R3 ;  /* 0x0000000302027224 */ /* 0x000fca00078e0203 */
[----:B------:R-:W-:-:S07]  /*22250*/  VIMNMX R8, R8, R2, PT ;  /* 0x0000000208087248 */ /* 0x000fce0003fe0100 */
.L_x_1624:
[----:B------:R-:W1:Y:S01]  /*22260*/  @P1 LDC R4, c[0x0][0x44c] ;  /* 0x00011300ff041b82 */ /* 0x000e620000000800 */
[----:B------:R-:W-:Y:S01]  /*22270*/  IMAD.MOV.U32 R2, RZ, RZ, R12 ;  /* 0x000000ffff027224 */ /* 0x000fe200078e000c */
[----:B------:R-:W-:Y:S01]  /*22280*/  ULDC UR4, c[0x0][0x9dc] ;  /* 0x0002770000047ab9 */ /* 0x000fe20000000800 */
[----:B------:R-:W-:-:S05]  /*22290*/  IMAD.IADD R20, R7, 0x1, -R11 ;  /* 0x0000000107147824 */ /* 0x000fca00078e0a0b */
[----:B------:R-:W2:Y:S01]  /*222a0*/  @P1 LDC R5, c[0x0][0x450] ;  /* 0x00011400ff051b82 */ /* 0x000ea20000000800 */
[----:B-1----:R-:W-:-:S05]  /*222b0*/  @P1 IMAD.HI.U32 R4, R12, R4, RZ ;  /* 0x000000040c041227 */ /* 0x002fca00078e00ff */
[----:B--2---:R-:W-:-:S05]  /*222c0*/  @P1 SHF.R.U32.HI R2, RZ, R5, R4 ;  /* 0x00000005ff021219 */ /* 0x004fca0000011604 */
[----:B------:R-:W-:-:S04]  /*222d0*/  IMAD.IADD R2, R20, 0x1, R2 ;  /* 0x0000000114027824 */ /* 0x000fc800078e0202 */
[----:B------:R-:W-:Y:S01]  /*222e0*/  VIADD R6, R2, -UR4 ;  /* 0x8000000402067c36 */ /* 0x000fe20008000000 */
[----:B------:R-:W-:Y:S06]  /*222f0*/  @!P3 BRA `(.L_x_1628) ;  /* 0x000000000044b947 */ /* 0x000fec0003800000 */
[----:B------:R-:W-:Y:S01]  /*22300*/  ISETP.GT.AND P0, PT, R2, -0x1, PT ;  /* 0xffffffff0200780c */ /* 0x000fe20003f04270 */
[----:B------:R-:W-:-:S12]  /*22310*/  BSSY B0, `(.L_x_1629) ;  /* 0x000000d000007945 */ /* 0x000fd80003800000 */
[----:B------:R-:W-:Y:S05]  /*22320*/  @P0 BRA `(.L_x_1630) ;  /* 0x00000000001c0947 */ /* 0x000fea0003800000 */
[----:B------:R-:W-:Y:S02]  /*22330*/  ISETP.NE.AND P0, PT, R3, 0x1, PT ;  /* 0x000000010300780c */ /* 0x000fe40003f05270 */
[----:B------:R-:W-:-:S11]  /*22340*/  LOP3.LUT R2, RZ, R2, RZ, 0x33, !PT ;  /* 0x00000002ff027212 */ /* 0x000fd600078e33ff */
[----:B------:R-:W1:Y:S02]  /*22350*/  @P0 LDC.64 R4, c[0x0][0x9e8] ;  /* 0x00027a00ff040b82 */ /* 0x000e640000000a00 */
[----:B-1----:R-:W-:-:S05]  /*22360*/  @P0 IMAD.HI.U32 R4, R2, R4, RZ ;  /* 0x0000000402040227 */ /* 0x002fca00078e00ff */
[----:B------:R-:W-:-:S04]  /*22370*/  @P0 SHF.R.U32.HI R2, RZ, R5, R4 ;  /* 0x00000005ff020219 */ /* 0x000fc80000011604 */
[----:B------:R-:W-:Y:S01]  /*22380*/  LOP3.LUT R2, RZ, R2, RZ, 0x33, !PT ;  /* 0x00000002ff027212 */ /* 0x000fe200078e33ff */
[----:B------:R-:W-:Y:S06]  /*22390*/  BRA `(.L_x_1631) ;  /* 0x0000000000107947 */ /* 0x000fec0003800000 */
.L_x_1630:
[----:B------:R-:W-:-:S13]  /*223a0*/  ISETP.NE.AND P0, PT, R3, 0x1, PT ;  /* 0x000000010300780c */ /* 0x000fda0003f05270 */
[----:B------:R-:W1:Y:S02]  /*223b0*/  @P0 LDC.64 R4, c[0x0][0x9e8] ;  /* 0x00027a00ff040b82 */ /* 0x000e640000000a00 */
[----:B-1----:R-:W-:-:S05]  /*223c0*/  @P0 IMAD.HI.U32 R4, R2, R4, RZ ;  /* 0x0000000402040227 */ /* 0x002fca00078e00ff */
[----:B------:R-:W-:-:S07]  /*223d0*/  @P0 SHF.R.U32.HI R2, RZ, R5, R4 ;  /* 0x00000005ff020219 */ /* 0x000fce0000011604 */
.L_x_1631:
[----:B------:R-:W-:Y:S05]  /*223e0*/  BSYNC B0 ;  /* 0x0000000000007941 */ /* 0x000fea0003800000 */
.L_x_1629:
[----:B------:R-:W-:-:S05]  /*223f0*/  IMAD R2, R2, R3, RZ ;  /* 0x0000000302027224 */ /* 0x000fca00078e02ff */
[----:B------:R-:W-:-:S07]  /*22400*/  VIMNMX R6, R6, R2, !PT ;  /* 0x0000000206067248 */ /* 0x000fce0007fe0100 */
.L_x_1628:
[----:B------:R-:W-:Y:S01]  /*22410*/  VIADD R8, R8, 0x9f ;  /* 0x0000009f08087836 */ /* 0x000fe20000000000 */
[----:B------:R-:W-:Y:S01]  /*22420*/  BSSY B0, `(.L_x_1632) ;  /* 0x000016c000007945 */ /* 0x000fe20003800000 */
[----:B------:R-:W-:-:S04]  /*22430*/  IMAD.HI R6, R6, 0x66666667, RZ ;  /* 0x6666666706067827 */ /* 0x000fc800078e02ff */
[----:B------:R-:W-:Y:S01]  /*22440*/  IMAD.HI R8, R8, 0x66666667, RZ ;  /* 0x6666666708087827 */ /* 0x000fe200078e02ff */
[----:B------:R-:W-:-:S04]  /*22450*/  SHF.R.U32.HI R2, RZ, 0x1f, R6 ;  /* 0x0000001fff027819 */ /* 0x000fc80000011606 */
[----:B------:R-:W-:Y:S02]  /*22460*/  SHF.R.U32.HI R3, RZ, 0x1f, R8 ;  /* 0x0000001fff037819 */ /* 0x000fe40000011608 */
[----:B------:R-:W-:Y:S02]  /*22470*/  LEA.HI.SX32 R6, R6, R2, 0x1a ;  /* 0x0000000206067211 */ /* 0x000fe400078fd2ff */
[----:B------:R-:W-:Y:S02]  /*22480*/  LEA.HI.SX32 R3, R8, R3, 0x1a ;  /* 0x0000000308037211 */ /* 0x000fe400078fd2ff */
[----:B------:R-:W-:Y:S02]  /*22490*/  VIMNMX R6, RZ, R6, !PT ;  /* 0x00000006ff067248 */ /* 0x000fe40007fe0100 */
[----:B------:R-:W-:-:S03]  /*224a0*/  VIMNMX R2, R21, R3, PT ;  /* 0x0000000315027248 */ /* 0x000fc60003fe0100 */
[--C-:B------:R-:W-:Y:S02]  /*224b0*/  IMAD R6, R6, 0xa0, -R9.reuse ;  /* 0x000000a006067824 */ /* 0x100fe400078e0a09 */
[----:B------:R-:W-:-:S03]  /*224c0*/  IMAD R9, R2, 0xa0, -R9 ;  /* 0x000000a002097824 */ /* 0x000fc600078e0a09 */
[----:B------:R-:W-:Y:S02]  /*224d0*/  VIMNMX R2, RZ, R6, !PT ;  /* 0x00000006ff027248 */ /* 0x000fe40007fe0100 */
[----:B------:R-:W-:-:S03]  /*224e0*/  VIMNMX R10, R9, R10, PT ;  /* 0x0000000a090a7248 */ /* 0x000fc60003fe0100 */
[----:B------:R-:W-:Y:S01]  /*224f0*/  IMAD.WIDE.U32 R4, R2, -0x33333333, RZ ;  /* 0xcccccccd02047825 */ /* 0x000fe200078e00ff */
[----:B------:R-:W-:-:S04]  /*22500*/  ISETP.GT.AND P0, PT, R10, R2, PT ;  /* 0x000000020a00720c */ /* 0x000fc80003f04270 */
[----:B------:R-:W-:-:S05]  /*22510*/  SHF.R.U32.HI R3, RZ, 0x7, R5 ;  /* 0x00000007ff037819 */ /* 0x000fca0000011605 */
[----:B------:R-:W-:-:S04]  /*22520*/  IMAD.MOV.U32 R9, RZ, RZ, R3 ;  /* 0x000000ffff097224 */ /* 0x000fc800078e0003 */
[----:B------:R-:W-:-:S04]  /*22530*/  @P0 VIADD R2, R10, 0x9f ;  /* 0x0000009f0a020836 */ /* 0x000fc80000000000 */
        /* <DEDUP_REMOVED lines=9> */
[----:B------:R-:W1:Y:S02]  /*225d0*/  S2R R4, SR_TID.X ;  /* 0x0000000000047919 */ /* 0x000e640000002100 */
[----:B-1----:R-:W-:-:S04]  /*225e0*/  SHF.R.U32.HI R4, RZ, 0x5, R4 ;  /* 0x00000005ff047819 */ /* 0x002fc80000011604 */
[----:B------:R-:W-:-:S05]  /*225f0*/  LOP3.LUT R4, R4, 0x3, RZ, 0xc0, !PT ;  /* 0x0000000304047812 */ /* 0x000fca00078ec0ff */
[----:B------:R1:W2:Y:S02]  /*22600*/  SHFL.IDX PT, R14, R4, RZ, 0x1f ;  /* 0x00001fff040e7589 */ /* 0x0002a400000e0000 */
.L_x_1784:
[----:B--2---:R-:W-:Y:S02]  /*22610*/  ISETP.NE.AND P0, PT, R14, RZ, PT ;  /* 0x000000ff0e00720c */ /* 0x004fe40003f05270 */
[----:B------:R-:W-:-:S11]  /*22620*/  PLOP3.LUT P6, PT, PT, PT, PT, 0x8, 0x0 ;  /* 0x000000000000781c */ /* 0x000fd60003fce170 */
[----:B------:R-:W-:Y:S05]  /*22630*/  @P0 BRA `(.L_x_1635) ;  /* 0x00000000000c0947 */ /* 0x000fea0003800000 */
[----:B------:R-:W-:-:S03]  /*22640*/  UMOV UR4, 0xffffffff ;  /* 0xffffffff00047882 */ /* 0x000fc60000000000 */
[----:B------:R-:W-:Y:S05]  /*22650*/  BRA.DIV UR4, `(.L_x_1636) ;  /* 0x0000006a04847947 */ /* 0x000fea000b800000 */
[----:B------:R-:W-:-:S13]  /*22660*/  ELECT P6, URZ, PT ;  /* 0x00000000003f782f */ /* 0x000fda00038c0000 */
.L_x_1635:
[----:B-1----:R-:W2:Y:S04]  /*22670*/  LDL R4, [R1+0x320] ;  /* 0x0003200001047983 */ /* 0x002ea80000100800 */
[----:B------:R-:W3:Y:S01]  /*22680*/  LDL R6, [R1+0x2d4] ;  /* 0x0002d40001067983 */ /* 0x000ee20000100800 */
[----:B------:R-:W-:Y:S01]  /*22690*/  BSSY B1, `(.L_x_1637) ;  /* 0x0000008000017945 */ /* 0x000fe20003800000 */
[----:B--2---:R-:W-:-:S05]  /*226a0*/  VIADD R4, R4, 0x1 ;  /* 0x0000000104047836 */ /* 0x004fca0000000000 */
[----:B------:R-:W-:-:S04]  /*226b0*/  LEA.HI R5, R4, R4, RZ, 0x1 ;  /* 0x0000000404057211 */ /* 0x000fc800078f08ff */
[----:B------:R-:W-:-:S05]  /*226c0*/  LOP3.LUT R5, R5, 0xfffffffe, RZ, 0xc0, !PT ;  /* 0xfffffffe05057812 */ /* 0x000fca00078ec0ff */
[----:B------:R-:W-:-:S05]  /*226d0*/  IMAD.IADD R4, R4, 0x1, -R5 ;  /* 0x0000000104047824 */ /* 0x000fca00078e0a05 */
[----:B------:R-:W-:-:S04]  /*226e0*/  SHF.L.U32 R4, R4, 0x1f, RZ ;  /* 0x0000001f04047819 */ /* 0x000fc800000006ff */
[----:B---3--:R-:W1:Y:S02]  /*226f0*/  SYNCS.PHASECHK.TRANS64.TRYWAIT P0, [R6+URZ+0x33420], R4 ;  /* 0x03342004060075a7 */ /* 0x008e64000800017f */
[----:B-1----:R-:W-:Y:S05]  /*22700*/  @!P0 BRA `(.L_x_1638) ;  /* 0x0000006800788947 */ /* 0x002fea0003800000 */
.L_x_1787:
[----:B------:R-:W-:Y:S05]  /*22710*/  BSYNC B1 ;  /* 0x0000000000017941 */ /* 0x000fea0003800000 */
.L_x_1637:
[----:B------:R-:W-:Y:S04]  /*22720*/  BSSY B1, `(.L_x_1639) ;  /* 0x0000091000017945 */ /* 0x000fe80003800000 */
[----:B------:R-:W-:Y:S05]  /*22730*/  @!P6 BRA `(.L_x_1640) ;  /* 0x00000008003ce947 */ /* 0x000fea0003800000 */
[----:B------:R-:W2:Y:S04]  /*22740*/  LDL R6, [R1+0x2d4] ;  /* 0x0002d40001067983 */ /* 0x000ea80000100800 */
[----:B------:R-:W3:Y:S01]  /*22750*/  LDL R7, [R1+0x2dc] ;  /* 0x0002dc0001077983 */ /* 0x000ee20000100800 */
[----:B-1----:R-:W1:Y:S01]  /*22760*/  S2R R5, SR_TID.X ;  /* 0x0000000000057919 */ /* 0x002e620000002100 */
[----:B--2---:R-:W-:Y:S02]  /*22770*/  IMAD.MOV.U32 R8, RZ, RZ, R6 ;  /* 0x000000ffff087224 */ /* 0x004fe400078e0006 */
[----:B------:R-:W2:Y:S02]  /*22780*/  LDL R6, [R1+0x2e4] ;  /* 0x0002e40001067983 */ /* 0x000ea40000100800 */
[----:B---3--:R-:W-:Y:S01]  /*22790*/  IMAD R7, R7, 0x8, R8 ;  /* 0x0000000807077824 */ /* 0x008fe200078e0208 */
[----:B-1----:R-:W-:Y:S01]  /*227a0*/  LOP3.LUT R5, R5, 0x7f, RZ, 0xc0, !PT ;  /* 0x0000007f05057812 */ /* 0x002fe200078ec0ff */
[----:B------:R-:W-:Y:S03]  /*227b0*/  BSSY B2, `(.L_x_1641) ;  /* 0x0000005000027945 */ /* 0x000fe60003800000 */
[----:B------:R-:W-:-:S02]  /*227c0*/  ISETP.NE.AND P1, PT, R5, RZ, PT ;  /* 0x000000ff0500720c */ /* 0x000fc40003f25270 */
[----:B--2---:R-:W-:-:S04]  /*227d0*/  SHF.L.U32 R10, R6, 0x1f, RZ ;  /* 0x0000001f060a7819 */ /* 0x004fc800000006ff */
[----:B------:R-:W1:Y:S02]  /*227e0*/  SYNCS.PHASECHK.TRANS64.TRYWAIT P0, [R7+URZ+0x334a0], R10 ;  /* 0x0334a00a070075a7 */ /* 0x000e64000800017f */
[----:B-1----:R-:W-:Y:S05]  /*227f0*/  @!P0 BRA `(.L_x_1642) ;  /* 0x0000006800548947 */ /* 0x002fea0003800000 */
.L_x_1788:
[----:B------:R-:W-:Y:S05]  /*22800*/  BSYNC B2 ;  /* 0x0000000000027941 */ /* 0x000fea0003800000 */
.L_x_1641:
        /* <DEDUP_REMOVED lines=9> */
.L_x_1644:
[----:B------:R-:W-:Y:S05]  /*228a0*/  BSYNC B2 ;  /* 0x0000000000027941 */ /* 0x000fea0003800000 */
.L_x_1643:
        /* <DEDUP_REMOVED lines=14> */
.L_x_1645:
        /* <DEDUP_REMOVED lines=16> */
.L_x_1646:
        /* <DEDUP_REMOVED lines=16> */
.L_x_1647:
        /* <DEDUP_REMOVED lines=10> */
[----:B------:R-:W2:Y:S01]  /*22c30*/  SYNCS.PHASECHK.TRANS64.TRYWAIT P0, [R7+URZ+0x334c0], R10 ;  /* 0x0334c00a070075a7 */ /* 0x000ea2000800017f */
[----:B------:R-:W-:Y:S04]  /*22c40*/  BSSY B2, `(.L_x_1648) ;  /* 0x0000002000027945 */ /* 0x000fe80003800000 */
[----:B--2---:R-:W-:Y:S05]  /*22c50*/  @!P0 BRA `(.L_x_1649) ;  /* 0x0000006400508947 */ /* 0x004fea0003800000 */
.L_x_1789:
[----:B------:R-:W-:Y:S05]  /*22c60*/  BSYNC B2 ;  /* 0x0000000000027941 */ /* 0x000fea0003800000 */
.L_x_1648:
[----:B------:R-:W-:Y:S01]  /*22c70*/  BSSY B2, `(.L_x_1650) ;  /* 0x000000b000027945 */ /* 0x000fe20003800000 */
[----:B-12---:R-:W-:Y:S02]  /*22c80*/  IMAD.MOV.U32 R10, RZ, RZ, 0x0 ;  /* 0x00000000ff0a7424 */ /* 0x006fe400078e00ff */
[----:B0-----:R-:W-:Y:S01]  /*22c90*/  IMAD.MOV.U32 R11, RZ, RZ, 0x12f00000 ;  /* 0x12f00000ff0b7424 */ /* 0x001fe200078e00ff */
        /* <DEDUP_REMOVED lines=8> */
.L_x_1651:
[----:B------:R-:W-:Y:S05]  /*22d20*/  BSYNC B2 ;  /* 0x0000000000027941 */ /* 0x000fea0003800000 */
.L_x_1650:
        /* <DEDUP_REMOVED lines=8> */
.L_x_1652:
        /* <DEDUP_REMOVED lines=15> */
.L_x_1653:
        /* <DEDUP_REMOVED lines=15> */
.L_x_1654:
        /* <DEDUP_REMOVED lines=10> */
.L_x_1640:
[----:B------:R-:W-:Y:S05]  /*23030*/  BSYNC B1 ;  /* 0x0000000000017941 */ /* 0x000fea0003800000 */
.L_x_1639:
[----:B-1----:R-:W2:Y:S04]  /*23040*/  LDL.LU R4, [R1+0x2dc] ;  /* 0x0002dc0001047983 */ /* 0x002ea80000300800 */
        /* <DEDUP_REMOVED lines=12> */
.L_x_1671:
[----:B------:R-:W-:Y:S05]  /*23110*/  YIELD ;  /* 0x0000000000007946 */ /* 0x000fea0003800000 */
[----:B------:R-:W-:Y:S04]  /*23120*/  BSSY B1, `(.L_x_1655) ;  /* 0x000008f000017945 */ /* 0x000fe80003800000 */
[----:B--2---:R-:W-:Y:S05]  /*23130*/  @!P6 BRA `(.L_x_1656) ;  /* 0x000000080034e947 */ /* 0x004fea0003800000 */
[----:B------:R-:W2:Y:S04]  /*23140*/  LDL R7, [R1+0x2d4] ;  /* 0x0002d40001077983 */ /* 0x000ea80000100800 */
[----:B------:R-:W2:Y:S04]  /*23150*/  LDL R6, [R1+0x2dc] ;  /* 0x0002dc0001067983 */ /* 0x000ea80000100800 */
[----:B------:R-:W3:Y:S01]  /*23160*/  LDL R5, [R1+0x2e4] ;  /* 0x0002e40001057983 */ /* 0x000ee20000100800 */
[----:B-1----:R-:W1:Y:S01]  /*23170*/  S2R R4, SR_TID.X ;  /* 0x0000000000047919 */ /* 0x002e620000002100 */
[----:B------:R-:W-:Y:S01]  /*23180*/  BSSY B2, `(.L_x_1657) ;  /* 0x0000007000027945 */ /* 0x000fe20003800000 */
[----:B-1----:R-:W-:-:S04]  /*23190*/  LOP3.LUT R4, R4, 0x7f, RZ, 0xc0, !PT ;  /* 0x0000007f04047812 */ /* 0x002fc800078ec0ff */
[----:B------:R-:W-:Y:S01]  /*231a0*/  ISETP.NE.AND P2, PT, R4, RZ, PT ;  /* 0x000000ff0400720c */ /* 0x000fe20003f45270 */
[----:B--2---:R-:W-:Y:S01]  /*231b0*/  IMAD R8, R6, 0x8, R7 ;  /* 0x0000000806087824 */ /* 0x004fe200078e0207 */
[----:B---3--:R-:W-:-:S04]  /*231c0*/  SHF.L.U32 R7, R5, 0x1f, RZ ;  /* 0x0000001f05077819 */ /* 0x008fc800000006ff */
[----:B------:R-:W1:Y:S02]  /*231d0*/  SYNCS.PHASECHK.TRANS64.TRYWAIT P1, [R8+URZ+0x334a0], R7 ;  /* 0x0334a007080075a7 */ /* 0x000e64000802017f */
[----:B-1----:R-:W-:Y:S05]  /*231e0*/  @!P1 BRA `(.L_x_1658) ;  /* 0x0000006000009947 */ /* 0x002fea0003800000 */
.L_x_1790:
[----:B------:R-:W-:Y:S05]  /*231f0*/  BSYNC B2 ;  /* 0x0000000000027941 */ /* 0x000fea0003800000 */
.L_x_1657:
        /* <DEDUP_REMOVED lines=9> */
.L_x_1660:
[----:B------:R-:W-:Y:S05]  /*23290*/  BSYNC B2 ;  /* 0x0000000000027941 */ /* 0x000fea0003800000 */
.L_x_1659:
        /* <DEDUP_REMOVED lines=13> */
.L_x_1661:
        /* <DEDUP_REMOVED lines=16> */
.L_x_1662:
        /* <DEDUP_REMOVED lines=16> */
.L_x_1663:
        /* <DEDUP_REMOVED lines=13> */
.L_x_1791:
[----:B------:R-:W-:Y:S05]  /*23640*/  BSYNC B2 ;  /* 0x0000000000027941 */ /* 0x000fea0003800000 */
.L_x_1664:
[----:B------:R-:W-:Y:S01]  /*23650*/  BSSY B2, `(.L_x_1666) ;  /* 0x000000b000027945 */ /* 0x000fe20003800000 */
[----:B------:R-:W-:Y:S02]  /*23660*/  IMAD.MOV.U32 R10, RZ, RZ, 0x0 ;  /* 0x00000000ff0a7424 */ /* 0x000fe400078e00ff */
        /* <DEDUP_REMOVED lines=9> */
.L_x_1667:
[----:B------:R-:W-:Y:S05]  /*23700*/  BSYNC B2 ;  /* 0x0000000000027941 */ /* 0x000fea0003800000 */
.L_x_1666:
        /* <DEDUP_REMOVED lines=8> */
.L_x_1668:
        /* <DEDUP_REMOVED lines=15> */
.L_x_1669:
        /* <DEDUP_REMOVED lines=15> */
.L_x_1670:
        /* <DEDUP_REMOVED lines=10> */
.L_x_1656:
[----:B------:R-:W-:Y:S05]  /*23a10*/  BSYNC B1 ;  /* 0x0000000000017941 */ /* 0x000fea0003800000 */
.L_x_1655:
[----:B-1----:R-:W2:Y:S04]  /*23a20*/  LDL.LU R4, [R1+0x2dc] ;  /* 0x0002dc0001047983 */ /* 0x002ea80000300800 */
[----:B------:R-:W3:Y:S01]  /*23a30*/  LDL.LU R7, [R1+0x2e4] ;  /* 0x0002e40001077983 */ /* 0x000ee20000300800 */
[C---:B------:R-:W-:Y:S01]  /*23a40*/  ISETP.GT.AND P2, PT, R9.reuse, R3, PT ;  /* 0x000000030900720c */ /* 0x040fe20003f44270 */
[----:B------:R-:W-:Y:S02]  /*23a50*/  VIADD R9, R9, 0xffffffff ;  /* 0xffffffff09097836 */ /* 0x000fe40000000000 */
[----:B--2---:R-:W-:-:S05]  /*23a60*/  VIADD R4, R4, 0x1 ;  /* 0x0000000104047836 */ /* 0x004fca0000000000 */
[----:B------:R-:W-:-:S04]  /*23a70*/  ISETP.NE.AND P1, PT, R4, 0x2, PT ;  /* 0x000000020400780c */ /* 0x000fc80003f25270 */
[----:B------:R-:W-:Y:S02]  /*23a80*/  SEL R5, RZ, 0x1, P1 ;  /* 0x00000001ff057807 */ /* 0x000fe40000800000 */
[----:B------:R-:W-:Y:S02]  /*23a90*/  SEL R4, R4, RZ, P1 ;  /* 0x000000ff04047207 */ /* 0x000fe40000800000 */
[----:B---3--:R-:W-:-:S03]  /*23aa0*/  LOP3.LUT R7, R7, R5, RZ, 0x3c, !PT ;  /* 0x0000000507077212 */ /* 0x008fc600078e3cff */
[----:B------:R2:W-:Y:S04]  /*23ab0*/  STL [R1+0x2dc], R4 ;  /* 0x0002dc0401007387 */ /* 0x0005e80000100800 */
[----:B------:R2:W-:Y:S01]  /*23ac0*/  STL [R1+0x2e4], R7 ;  /* 0x0002e40701007387 */ /* 0x0005e20000100800 */
[----:B------:R-:W-:Y:S05]  /*23ad0*/  @P2 BRA `(.L_x_1671) ;  /* 0xfffffff4008c2947 */ /* 0x000fea000383ffff */
.L_x_1633:
[----:B------:R-:W-:Y:S05]  /*23ae0*/  BSYNC B0 ;  /* 0x0000000000007941 */ /* 0x000fea0003800000 */
.L_x_1632:
[----:B--2---:R-:W2:Y:S01]  /*23af0*/  LDL R7, [R1+0x2f8] ;  /* 0x0002f80001077983 */ /* 0x004ea20000100800 */
[----:B------:R-:W3:Y:S01]  /*23b00*/  LDC R0, c[0x0][0x448] ;  /* 0x00011200ff007b82 */ /* 0x000ee20000000800 */
[----:B------:R-:W-:Y:S07]  /*23b10*/  @!P0 WARPSYNC.ALL ;  /* 0x0000000000008948 */ /* 0x000fee0003800000 */
[----:B------:R-:W-:Y:S01]  /*23b20*/  @!P0 BAR.SYNC.DEFER_BLOCKING 0xc, 0x180 ;  /* 0x0306000000008b1d */ /* 0x000fe20000010000 */
[----:B---3--:R-:W-:-:S13]  /*23b30*/  ISETP.NE.AND P1, PT, R0, 0x1, PT ;  /* 0x000000010000780c */ /* 0x008fda0003f25270 */
[----:B------:R-:W3:Y:S08]  /*23b40*/  @P1 LDC R0, c[0x0][0x44c] ;  /* 0x00011300ff001b82 */ /* 0x000ef00000000800 */
[----:B------:R-:W4:Y:S01]  /*23b50*/  @P1 LDC R3, c[0x0][0x450] ;  /* 0x00011400ff031b82 */ /* 0x000f220000000800 */
[----:B--2---:R-:W-:-:S04]  /*23b60*/  VIADD R2, R7, 0x7f ;  /* 0x0000007f07027836 */ /* 0x004fc80000000000 */
[----:B---3--:R-:W-:-:S05]  /*23b70*/  @P1 IMAD.HI.U32 R0, R2, R0, RZ ;  /* 0x0000000002001227 */ /* 0x008fca00078e00ff */
[----:B----4-:R-:W-:-:S05]  /*23b80*/  @P1 SHF.R.U32.HI R2, RZ, R3, R0 ;  /* 0x00000003ff021219 */ /* 0x010fca0000011600 */
[----:B------:R-:W-:Y:S02]  /*23b90*/  IMAD.IADD R0, R17, 0x1, R2 ;  /* 0x0000000111007824 */ /* 0x000fe400078e0202 */
[----:B------:R-:W2:Y:S02]  /*23ba0*/  LDC.64 R2, c[0x0][0x9e0] ;  /* 0x00027800ff027b82 */ /* 0x000ea40000000a00 */
[----:B--2---:R-:W-:Y:S01]  /*23bb0*/  ISETP.GE.AND P2, PT, R3, 0x1, PT ;  /* 0x000000010300780c */ /* 0x004fe20003f46270 */
[----:B------:R-:W-:-:S12]  /*23bc0*/  IMAD.IADD R2, R0, 0x1, R2 ;  /* 0x0000000100027824 */ /* 0x000fd800078e0202 */
[----:B------:R-:W-:Y:S05]  /*23bd0*/  @!P2 BRA `(.L_x_1672) ;  /* 0x000000000048a947 */ /* 0x000fea0003800000 */
[C---:B------:R-:W-:Y:S01]  /*23be0*/  ISETP.GT.AND P0, PT, R0.reuse, RZ, PT ;  /* 0x000000ff0000720c */ /* 0x040fe20003f04270 */
[----:B------:R-:W-:Y:S01]  /*23bf0*/  BSSY B0, `(.L_x_1673) ;  /* 0x000000e000007945 */ /* 0x000fe20003800000 */
[----:B------:R-:W-:-:S11]  /*23c00*/  VIADD R6, R0, 0xffffffff ;  /* 0xffffffff00067836 */ /* 0x000fd60000000000 */
[----:B------:R-:W-:Y:S05]  /*23c10*/  @P0 BRA `(.L_x_1674) ;  /* 0x00000000001c0947 */ /* 0x000fea0003800000 */
[----:B------:R-:W-:Y:S01]  /*23c20*/  ISETP.NE.AND P0, PT, R3, 0x1, PT ;  /* 0x000000010300780c */ /* 0x000fe20003f05270 */
[----:B------:R-:W-:-:S12]  /*23c30*/  IMAD.MOV R0, RZ, RZ, -R0 ;  /* 0x000000ffff007224 */ /* 0x000fd800078e0a00 */
[----:B-1----:R-:W1:Y:S02]  /*23c40*/  @P0 LDC.64 R4, c[0x0][0x9e8] ;  /* 0x00027a00ff040b82 */ /* 0x002e640000000a00 */
[----:B-1----:R-:W-:-:S05]  /*23c50*/  @P0 IMAD.HI.U32 R4, R0, R4, RZ ;  /* 0x0000000400040227 */ /* 0x002fca00078e00ff */
[----:B------:R-:W-:-:S04]  /*23c60*/  @P0 SHF.R.U32.HI R0, RZ, R5, R4 ;  /* 0x00000005ff000219 */ /* 0x000fc80000011604 */
[----:B------:R-:W-:Y:S01]  /*23c70*/  LOP3.LUT R6, RZ, R0, RZ, 0x33, !PT ;  /* 0x00000000ff067212 */ /* 0x000fe200078e33ff */
[----:B------:R-:W-:Y:S06]  /*23c80*/  BRA `(.L_x_1675) ;  /* 0x0000000000107947 */ /* 0x000fec0003800000 */
.L_x_1674:
[----:B------:R-:W-:-:S13]  /*23c90*/  ISETP.NE.AND P0, PT, R3, 0x1, PT ;  /* 0x000000010300780c */ /* 0x000fda0003f05270 */
[----:B-1----:R-:W1:Y:S02]  /*23ca0*/  @P0 LDC.64 R4, c[0x0][0x9e8] ;  /* 0x00027a00ff040b82 */ /* 0x002e640000000a00 */
[----:B-1----:R-:W-:-:S05]  /*23cb0*/  @P0 IMAD.HI.U32 R4, R6, R4, RZ ;  /* 0x0000000406040227 */ /* 0x002fca00078e00ff */
[----:B------:R-:W-:-:S07]  /*23cc0*/  @P0 SHF.R.U32.HI R6, RZ, R5, R4 ;  /* 0x00000005ff060219 */ /* 0x000fce0000011604 */
.L_x_1675:
[----:B------:R-:W-:Y:S05]  /*23cd0*/  BSYNC B0 ;  /* 0x0000000000007941 */ /* 0x000fea0003800000 */
.L_x_1673:
[----:B------:R-:W-:-:S05]  /*23ce0*/  IMAD R6, R6, R3, R3 ;  /* 0x0000000306067224 */ /* 0x000fca00078e0203 */
[----:B------:R-:W-:-:S07]  /*23cf0*/  VIMNMX R2, R2, R6, PT ;  /* 0x0000000602027248 */ /* 0x000fce0003fe0100 */
.L_x_1672:
[----:B------:R-:W-:Y:S01]  /*23d00*/  VIADD R2, R2, 0x9f ;  /* 0x0000009f02027836 */ /* 0x000fe20000000000 */
[----:B-1----:R-:W1:Y:S01]  /*23d10*/  @P1 LDC R4, c[0x0][0x450] ;  /* 0x00011400ff041b82 */ /* 0x002e620000000800 */
[----:B------:R-:W-:Y:S02]  /*23d20*/  ULDC UR4, c[0x0][0x9dc] ;  /* 0x0002770000047ab9 */ /* 0x000fe40000000800 */
[----:B------:R-:W-:-:S05]  /*23d30*/  IMAD.HI R2, R2, 0x66666667, RZ ;  /* 0x6666666702027827 */ /* 0x000fca00078e02ff */
[----:B------:R-:W-:-:S04]  /*23d40*/  SHF.R.U32.HI R0, RZ, 0x1f, R2 ;  /* 0x0000001fff007819 */ /* 0x000fc80000011602 */
[----:B------:R-:W-:Y:S01]  /*23d50*/  LEA.HI.SX32 R0, R2, R0, 0x1a ;  /* 0x0000000002007211 */ /* 0x000fe200078fd2ff */
[----:B------:R-:W-:-:S03]  /*23d60*/  IMAD.MOV.U32 R2, RZ, RZ, R7 ;  /* 0x000000ffff027224 */ /* 0x000fc600078e0007 */
[----:B------:R-:W-:Y:S02]  /*23d70*/  VIMNMX R6, R21, R0, PT ;  /* 0x0000000015067248 */ /* 0x000fe40003fe0100 */
[----:B------:R-:W2:Y:S03]  /*23d80*/  @P1 LDC R0, c[0x0][0x44c] ;  /* 0x00011300ff001b82 */ /* 0x000ea60000000800 */
[----:B------:R3:W-:Y:S01]  /*23d90*/  STL [R1+0x310], R6 ;  /* 0x0003100601007387 */ /* 0x0007e20000100800 */
[----:B--2---:R-:W-:-:S05]  /*23da0*/  @P1 IMAD.HI.U32 R0, R7, R0, RZ ;  /* 0x0000000007001227 */ /* 0x004fca00078e00ff */
[----:B-1----:R-:W-:-:S05]  /*23db0*/  @P1 SHF.R.U32.HI R2, RZ, R4, R0 ;  /* 0x00000004ff021219 */ /* 0x002fca0000011600 */
[----:B------:R-:W-:-:S04]  /*23dc0*/  IMAD.IADD R0, R20, 0x1, R2 ;  /* 0x0000000114007824 */ /* 0x000fc800078e0202 */
[----:B------:R-:W-:Y:S01]  /*23dd0*/  VIADD R2, R0, -UR4 ;  /* 0x8000000400027c36 */ /* 0x000fe20008000000 */
[----:B---3--:R-:W-:Y:S06]  /*23de0*/  @!P2 BRA `(.L_x_1676) ;  /* 0x000000000044a947 */ /* 0x008fec0003800000 */
        /* <DEDUP_REMOVED lines=10> */
.L_x_1678:
[----:B------:R-:W-:-:S13]  /*23e90*/  ISETP.NE.AND P0, PT, R3, 0x1, PT ;  /* 0x000000010300780c */ /* 0x000fda0003f05270 */
[----:B------:R-:W1:Y:S02]  /*23ea0*/  @P0 LDC.64 R4, c[0x0][0x9e8] ;  /* 0x00027a00ff040b82 */ /* 0x000e640000000a00 */
[----:B-1----:R-:W-:-:S05]  /*23eb0*/  @P0 IMAD.HI.U32 R4, R0, R4, RZ ;  /* 0x0000000400040227 */ /* 0x002fca00078e00ff */
[----:B------:R-:W-:-:S07]  /*23ec0*/  @P0 SHF.R.U32.HI R0, RZ, R5, R4 ;  /* 0x00000005ff000219 */ /* 0x000fce0000011604 */
.L_x_1679:
[----:B------:R-:W-:Y:S05]  /*23ed0*/  BSYNC B0 ;  /* 0x0000000000007941 */ /* 0x000fea0003800000 */
.L_x_1677:
[----:B------:R-:W-:-:S05]  /*23ee0*/  IMAD R0, R0, R3, RZ ;  /* 0x0000000300007224 */ /* 0x000fca00078e02ff */
[----:B------:R-:W-:-:S07]  /*23ef0*/  VIMNMX R2, R2, R0, !PT ;  /* 0x0000000002027248 */ /* 0x000fce0007fe0100 */
.L_x_1676:
[----:B------:R-:W-:-:S05]  /*23f00*/  IMAD.HI R2, R2, 0x66666667, RZ ;  /* 0x6666666702027827 */ /* 0x000fca00078e02ff */
[----:B------:R-:W-:-:S04]  /*23f10*/  SHF.R.U32.HI R0, RZ, 0x1f, R2 ;  /* 0x0000001fff007819 */ /* 0x000fc80000011602 */
[----:B------:R-:W-:-:S04]  /*23f20*/  LEA.HI.SX32 R0, R2, R0, 0x1a ;  /* 0x0000000002007211 */ /* 0x000fc800078fd2ff */
[----:B------:R-:W-:-:S04]  /*23f30*/  VIMNMX R3, RZ, R0, !PT ;  /* 0x00000000ff037248 */ /* 0x000fc80007fe0100 */
[----:B------:R-:W-:Y:S01]  /*23f40*/  ISETP.GT.AND P0, PT, R6, R3, PT ;  /* 0x000000030600720c */ /* 0x000fe20003f04270 */
[----:B------:R1:W-:-:S12]  /*23f50*/  STL [R1+0x2f0], R3 ;  /* 0x0002f00301007387 */ /* 0x0003d80000100800 */
[----:B-1----:R-:W-:Y:S05]  /*23f60*/  @P0 BRA `(.L_x_1680) ;  /* 0x0000000000440947 */ /* 0x002fea0003800000 */
[----:B------:R-:W1:Y:S02]  /*23f70*/  S2R R3, SR_TID.X ;  /* 0x0000000000037919 */ /* 0x000e640000002100 */
[----:B-1----:R-:W-:-:S04]  /*23f80*/  LOP3.LUT R3, R3, 0x7f, RZ, 0xc0, !PT ;  /* 0x0000007f03037812 */ /* 0x002fc800078ec0ff */
[----:B------:R-:W-:-:S13]  /*23f90*/  ISETP.NE.AND P0, PT, R3, RZ, PT ;  /* 0x000000ff0300720c */ /* 0x000fda0003f05270 */
[----:B------:R-:W-:Y:S05]  /*23fa0*/  @P0 BRA `(.L_x_1681) ;  /* 0x00000038001c0947 */ /* 0x000fea0003800000 */
[----:B------:R-:W1:Y:S01]  /*23fb0*/  S2R R3, SR_LANEID ;  /* 0x0000000000037919 */ /* 0x000e620000000000 */
[----:B------:R-:W-:Y:S01]  /*23fc0*/  VOTEU.ANY UR4, UPT, PT ;  /* 0x0000000000047886 */ /* 0x000fe200038e0100 */
[----:B------:R-:W2:Y:S01]  /*23fd0*/  LDC.64 R4, c[0x0][0xc60] ;  /* 0x00031800ff047b82 */ /* 0x000ea20000000a00 */
[----:B------:R-:W1:Y:S08]  /*23fe0*/  FLO.U32 R0, UR4 ;  /* 0x0000000400007d00 */ /* 0x000e7000080e0000 */
[----:B------:R-:W2:Y:S01]  /*23ff0*/  POPC R2, UR4 ;  /* 0x0000000400027d09 */ /* 0x000ea20008000000 */
[----:B-1----:R-:W-:-:S13]  /*24000*/  ISETP.EQ.U32.AND P0, PT, R0, R3, PT ;  /* 0x000000030000720c */ /* 0x002fda0003f02070 */
[----:B--2---:R-:W2:Y:S01]  /*24010*/  @P0 ATOMG.E.ADD.STRONG.GPU PT, R5, desc[UR46][R4.64], R2 ;  /* 0x00000002040509a8 */ /* 0x004ea200081ee1ee */
[----:B------:R-:W1:Y:S02]  /*24020*/  S2R R3, SR_LTMASK ;  /* 0x0000000000037919 */ /* 0x000e640000003900 */
[----:B-1----:R-:W-:-:S06]  /*24030*/  LOP3.LUT R3, R3, UR4, RZ, 0xc0, !PT ;  /* 0x0000000403037c12 */ /* 0x002fcc000f8ec0ff */
[----:B------:R-:W1:Y:S01]  /*24040*/  POPC R3, R3 ;  /* 0x0000000300037309 */ /* 0x000e620000000000 */
[----:B--2---:R-:W1:Y:S02]  /*24050*/  SHFL.IDX PT, R0, R5, R0, 0x1f ;  /* 0x00001f0005007589 */ /* 0x004e6400000e0000 */
[----:B-1----:R-:W-:Y:S01]  /*24060*/  IADD3 R16, R0, UR40, R3 ;  /* 0x0000002800107c10 */ /* 0x002fe2000fffe003 */
[----:B------:R-:W-:Y:S06]  /*24070*/  BRA `(.L_x_1681) ;  /* 0x0000003400e87947 */ /* 0x000fec0003800000 */
.L_x_1680:
[----:B------:R-:W2:Y:S01]  /*24080*/  LDL R17, [R1+0x2d4] ;  /* 0x0002d40001117983 */ /* 0x000ea20000100800 */
        /* <DEDUP_REMOVED lines=8> */
[----:B------:R-:W-:Y:S02]  /*24110*/  IMAD.U32 R4, RZ, RZ, UR6 ;  /* 0x00000006ff047e24 */ /* 0x000fe4000f8e00ff */
[----:B------:R-:W1:Y:S01]  /*24120*/  LDC.64 R2, c[0x4][R2] ;  /* 0x0100000002027b82 */ /* 0x000e620000000a00 */
[----:B------:R-:W-:Y:S02]  /*24130*/  IMAD.U32 R5, RZ, RZ, UR7 ;  /* 0x00000007ff057e24 */ /* 0x000fe4000f8e00ff */
[----:B------:R-:W-:Y:S02]  /*24140*/  IMAD.U32 R6, RZ, RZ, UR8 ;  /* 0x00000008ff067e24 */ /* 0x000fe4000f8e00ff */
[----:B------:R-:W-:-:S02]  /*24150*/  IMAD.U32 R7, RZ, RZ, UR9 ;  /* 0x00000009ff077e24 */ /* 0x000fc4000f8e00ff */
[----:B------:R-:W-:Y:S02]  /*24160*/  IMAD.U32 R10, RZ, RZ, UR4 ;  /* 0x00000004ff0a7e24 */ /* 0x000fe4000f8e00ff */
[----:B0-----:R-:W-:Y:S02]  /*24170*/  IMAD.U32 R11, RZ, RZ, UR5 ;  /* 0x00000005ff0b7e24 */ /* 0x001fe4000f8e00ff */
[----:B------:R-:W-:Y:S02]  /*24180*/  IMAD.MOV.U32 R8, RZ, RZ, 0x70 ;  /* 0x00000070ff087424 */ /* 0x000fe400078e00ff */
[----:B------:R-:W-:Y:S02]  /*24190*/  IMAD.MOV.U32 R12, RZ, RZ, 0x1 ;  /* 0x00000001ff0c7424 */ /* 0x000fe400078e00ff */
[----:B------:R-:W-:-:S07]  /*241a0*/  IMAD.MOV.U32 R13, RZ, RZ, RZ ;  /* 0x000000ffff0d7224 */ /* 0x000fce00078e00ff */
[----:B------:R-:W-:-:S07]  /*241b0*/  LEPC R20, `(.L_x_1683) ;  /* 0x000000001014794e */ /* 0x000fce0000000000 */
[----:B-1----:R-:W-:Y:S05]  /*241c0*/  CALL.ABS.NOINC R2 ;  /* 0x0000000002007343 */ /* 0x002fea0003c00000 */
.L_x_1683:
[----:B------:R-:W-:Y:S05]  /*241d0*/  BSYNC B6 ;  /* 0x0000000000067941 */ /* 0x000fea0003800000 */
.L_x_1682:
[----:B------:R-:W-:Y:S02]  /*241e0*/  IMAD.MOV.U32 R2, RZ, RZ, R17 ;  /* 0x000000ffff027224 */ /* 0x000fe400078e0011 */
[----:B------:R-:W2:Y:S01]  /*241f0*/  LDL.LU R17, [R1+0x2d0] ;  /* 0x0002d00001117983 */ /* 0x000ea20000300800 */
[----:B------:R-:W-:Y:S01]  /*24200*/  BSSY B6, `(.L_x_1684) ;  /* 0x0000017000067945 */ /* 0x000fe20003800000 */
[----:B------:R-:W-:-:S05]  /*24210*/  VIADD R0, R2, 0xf200 ;  /* 0x0000f20002007836 */ /* 0x000fca0000000000 */
[----:B------:R-:W-:Y:S02]  /*24220*/  LOP3.LUT P0, RZ, R0, 0x1bf, RZ, 0xc0, !PT ;  /* 0x000001bf00ff7812 */ /* 0x000fe4000780c0ff */
[----:B--2---:R-:W-:-:S11]  /*24230*/  LOP3.LUT R17, R17, 0xfffffffe, RZ, 0xc0, !PT ;  /* 0xfffffffe11117812 */ /* 0x004fd600078ec0ff */
[----:B------:R-:W-:-:S05]  /*24240*/  @P0 LOP3.LUT R17, R17, 0x1, RZ, 0xfc, !PT ;  /* 0x0000000111110812 */ /* 0x000fca00078efcff */
[----:B------:R1:W-:Y:S01]  /*24250*/  STL [R1+0x2d0], R17 ;  /* 0x0002d01101007387 */ /* 0x0003e20000100800 */
        /* <DEDUP_REMOVED lines=16> */
[----:B-12---:R-:W-:Y:S05]  /*24360*/  CALL.ABS.NOINC R2 ;  /* 0x0000000002007343 */ /* 0x006fea0003c00000 */
.L_x_1685:
[----:B------:R-:W-:Y:S05]  /*24370*/  BSYNC B6 ;  /* 0x0000000000067941 */ /* 0x000fea0003800000 */
.L_x_1684:
        /* <DEDUP_REMOVED lines=21> */
.L_x_1687:
[----:B------:R-:W-:Y:S05]  /*244d0*/  BSYNC B6 ;  /* 0x0000000000067941 */ /* 0x000fea0003800000 */
.L_x_1686:
        /* <DEDUP_REMOVED lines=19> */
.L_x_1689:
[----:B------:R-:W-:Y:S05]  /*24610*/  BSYNC B6 ;  /* 0x0000000000067941 */ /* 0x000fea0003800000 */
.L_x_1688:
[----:B------:R-:W-:Y:S01]  /*24620*/  ULDC.64 UR4, c[0x0][0x9f8] ;  /* 0x00027e0000047ab9 */ /* 0x000fe20000000a00 */
[----:B------:R-:W-:Y:S01]  /*24630*/  IMAD.MOV.U32 R8, RZ, RZ, R19 ;  /* 0x000000ffff087224 */ /* 0x000fe200078e0013 */
[----:B------:R-:W-:-:S04]  /*24640*/  ISETP.NE.U32.AND P0, PT, RZ, UR4, PT ;  /* 0x00000004ff007c0c */ /* 0x000fc8000bf05070 */
[----:B------:R-:W-:Y:S01]  /*24650*/  ISETP.NE.AND.EX P0, PT, RZ, UR5, PT, P0 ;  /* 0x00000005ff007c0c */ /* 0x000fe2000bf05300 */
[----:B------:R-:W-:-:S12]  /*24660*/  ULDC.64 UR4, c[0x0][0xa08] ;  /* 0x0002820000047ab9 */ /* 0x000fd80000000a00 */
[----:B------:R-:W2:Y:S02]  /*24670*/  @P0 LDC.64 R2, c[0x0][0x9f8] ;  /* 0x00027e00ff020b82 */ /* 0x000ea40000000a00 */
[----:B--2---:R-:W-:-:S05]  /*24680*/  @P0 IMAD.WIDE R2, R19, 0x4, R2 ;  /* 0x0000000413020825 */ /* 0x004fca00078e0202 */
[----:B------:R2:W3:Y:S02]  /*24690*/  @P0 LDG.E R8, desc[UR46][R2.64] ;  /* 0x0000002e02080981 */ /* 0x0004e4000c1e1900 */
[----:B--2---:R-:W2:Y:S02]  /*246a0*/  LDC.64 R2, c[0x0][0x418] ;  /* 0x00010600ff027b82 */ /* 0x004ea40000000a00 */
[----:B--2---:R-:W-:Y:S01]  /*246b0*/  LOP3.LUT P0, RZ, R2, UR4, RZ, 0xfc, !PT ;  /* 0x0000000402ff7c12 */ /* 0x004fe2000f80fcff */
[----:B------:R-:W-:-:S03]  /*246c0*/  UMOV UR4, 0xffffffff ;  /* 0xffffffff00047882 */ /* 0x000fc60000000000 */
[----:B------:R-:W-:Y:S02]  /*246d0*/  LOP3.LUT P0, RZ, R3, UR5, RZ, 0xfc, P0 ;  /* 0x0000000503ff7c12 */ /* 0x000fe4000800fcff */
[----:B---3--:R-:W-:Y:S01]  /*246e0*/  SHF.R.S32.HI R9, RZ, 0x1f, R8 ;  /* 0x0000001fff097819 */ /* 0x008fe20000011408 */
[----:B------:R2:W-:Y:S01]  /*246f0*/  STL [R1+0x2e8], R8 ;  /* 0x0002e80801007387 */ /* 0x0005e20000100800 */
[----:B-1----:R-:W-:-:S03]  /*24700*/  SEL R17, R8, RZ, !P0 ;  /* 0x000000ff08117207 */ /* 0x002fc60004000000 */
[----:B------:R2:W-:Y:S01]  /*24710*/  STL [R1+0x2ec], R9 ;  /* 0x0002ec0901007387 */ /* 0x0005e20000100800 */
[----:B------:R-:W-:Y:S05]  /*24720*/  BRA.DIV UR4, `(.L_x_1690) ;  /* 0x0000004a04d87947 */ /* 0x000fea000b800000 */
[----:B------:R-:W1:Y:S02]  /*24730*/  S2R R0, SR_TID.X ;  /* 0x0000000000007919 */ /* 0x000e640000002100 */
[----:B-1----:R-:W-:-:S04]  /*24740*/  SHF.R.U32.HI R0, RZ, 0x5, R0 ;  /* 0x00000005ff007819 */ /* 0x002fc80000011600 */
[----:B------:R-:W-:-:S05]  /*24750*/  LOP3.LUT R0, R0, 0x3, RZ, 0xc0, !PT ;  /* 0x0000000300007812 */ /* 0x000fca00078ec0ff */
[----:B------:R1:W3:Y:S02]  /*24760*/  SHFL.IDX PT, R14, R0, RZ, 0x1f ;  /* 0x00001fff000e7589 */ /* 0x0002e400000e0000 */
.L_x_1794:
[----:B-1----:R-:W4:Y:S01]  /*24770*/  LDL.LU R0, [R1+0x2d0] ;  /* 0x0002d00001007983 */ /* 0x002f220000300800 */
[----:B------:R-:W-:Y:S02]  /*24780*/  PLOP3.LUT P1, PT, PT, PT, PT, 0x8, 0x0 ;  /* 0x000000000000781c */ /* 0x000fe40003f2e170 */
[----:B---3--:R-:W-:Y:S02]  /*24790*/  ISETP.NE.AND P0, PT, R14, RZ, PT ;  /* 0x000000ff0e00720c */ /* 0x008fe40003f05270 */
[----:B----4-:R-:W-:-:S09]  /*247a0*/  LOP3.LUT R0, R0, 0xfffffffe, RZ, 0xc0, !PT ;  /* 0xfffffffe00007812 */ /* 0x010fd200078ec0ff */
[----:B------:R-:W-:-:S05]  /*247b0*/  @P1 LOP3.LUT R0, R0, 0x1, RZ, 0xfc, !PT ;  /* 0x0000000100001812 */ /* 0x000fca00078efcff */
[----:B------:R1:W-:Y:S01]  /*247c0*/  STL [R1+0x2d0], R0 ;  /* 0x0002d00001007387 */ /* 0x0003e20000100800 */
[----:B------:R-:W-:Y:S05]  /*247d0*/  @P0 BRA `(.L_x_1691) ;  /* 0x0000000400bc0947 */ /* 0x000fea0003800000 */
[----:B------:R-:W-:-:S03]  /*247e0*/  UMOV UR4, 0xffffffff ;  /* 0xffffffff00047882 */ /* 0x000fc60000000000 */
[----:B------:R-:W-:Y:S05]  /*247f0*/  BRA.DIV UR4, `(.L_x_1692) ;  /* 0x0000004a04d87947 */ /* 0x000fea000b800000 */
[----:B------:R-:W-:-:S13]  /*24800*/  ELECT P6, URZ, PT ;  /* 0x00000000003f782f */ /* 0x000fda00038c0000 */
.L_x_1797:
[----:B------:R-:W-:Y:S05]  /*24810*/  @!P6 BRA `(.L_x_1691) ;  /* 0x0000000400ace947 */ /* 0x000fea0003800000 */
[----:B-1----:R-:W3:Y:S01]  /*24820*/  LDL R0, [R1+0x310] ;  /* 0x0003100001007983 */ /* 0x002ee20000100800 */
[----:B------:R-:W-:-:S04]  /*24830*/  ISETP.NE.U32.AND P0, PT, R2, RZ, PT ;  /* 0x000000ff0200720c */ /* 0x000fc80003f05070 */
[----:B------:R-:W-:Y:S01]  /*24840*/  ISETP.NE.AND.EX P0, PT, R3, RZ, PT, P0 ;  /* 0x000000ff0300720c */ /* 0x000fe20003f05300 */
[----:B---3--:R-:W-:-:S12]  /*24850*/  VIADD R0, R0, 0xffffffff ;  /* 0xffffffff00007836 */ /* 0x008fd80000000000 */
        /* <DEDUP_REMOVED lines=18> */
.L_x_1693:
[----:B--2---:R-:W2:Y:S04]  /*24980*/  LDL R9, [R1+0x2d4] ;  /* 0x0002d40001097983 */ /* 0x004ea80000100800 */
[----:B-1----:R-:W2:Y:S04]  /*24990*/  LDL R2, [R1+0x2d8] ;  /* 0x0002d80001027983 */ /* 0x002ea80000100800 */
[----:B------:R-:W3:Y:S01]  /*249a0*/  LDL R3, [R1+0x2e0] ;  /* 0x0002e00001037983 */ /* 0x000ee20000100800 */
[----:B------:R-:W1:Y:S02]  /*249b0*/  S2R R8, SR_TID.X ;  /* 0x0000000000087919 */ /* 0x000e640000002100 */
[----:B-1----:R-:W-:-:S04]  /*249c0*/  LOP3.LUT R8, R8, 0x7f, RZ, 0xc0, !PT ;  /* 0x0000007f08087812 */ /* 0x002fc800078ec0ff */
[----:B------:R-:W-:Y:S01]  /*249d0*/  ISETP.NE.AND P1, PT, R8, RZ, PT ;  /* 0x000000ff0800720c */ /* 0x000fe20003f25270 */
[----:B--2---:R-:W-:Y:S01]  /*249e0*/  IMAD R2, R2, 0x8, R9 ;  /* 0x0000000802027824 */ /* 0x004fe200078e0209 */
[----:B---3--:R-:W-:-:S04]  /*249f0*/  SHF.L.U32 R4, R3, 0x1f, RZ ;  /* 0x0000001f03047819 */ /* 0x008fc800000006ff */
[----:B------:R-:W1:Y:S02]  /*24a00*/  SYNCS.PHASECHK.TRANS64.TRYWAIT P0, [R2+URZ+0x33480], R4 ;  /* 0x03348004020075a7 */ /* 0x000e64000800017f */
[----:B-1----:R-:W-:Y:S05]  /*24a10*/  @!P0 BRA `(.L_x_1694) ;  /* 0x0000004800708947 */ /* 0x002fea0003800000 */
.L_x_1798:
        /* <DEDUP_REMOVED lines=8> */
.L_x_1695:
[----:B------:R-:W2:Y:S04]  /*24aa0*/  LDL R6, [R1+0x2d4] ;  /* 0x0002d40001067983 */ /* 0x000ea80000100800 */
[----:B------:R-:W2:Y:S04]  /*24ab0*/  LDL R3, [R1+0x2d8] ;  /* 0x0002d80001037983 */ /* 0x000ea80000100800 */
[----:B------:R-:W3:Y:S01]  /*24ac0*/  LDL R5, [R1+0x2f4] ;  /* 0x0002f40001057983 */ /* 0x000ee20000100800 */
[----:B------:R-:W-:Y:S01]  /*24ad0*/  R2UR UR9, R2 ;  /* 0x00000000020972ca */ /* 0x000fe200000e0000 */
[----:B------:R-:W-:Y:S01]  /*24ae0*/  UIADD3 UR4, UP0, UR36, 0x470, URZ ;  /* 0x0000047024047890 */ /* 0x000fe2000ff1e03f */
[----:B------:R-:W-:Y:S01]  /*24af0*/  R2UR UR12, R18 ;  /* 0x00000000120c72ca */ /* 0x000fe200000e0000 */
[----:B------:R-:W-:Y:S01]  /*24b00*/  UMOV UR10, URZ ;  /* 0x0000003f000a7c82 */ /* 0x000fe20008000000 */
[----:B-----5:R-:W-:Y:S01]  /*24b10*/  R2UR UR13, R17 ;  /* 0x00000000110d72ca */ /* 0x020fe200000e0000 */
[----:B------:R-:W-:Y:S01]  /*24b20*/  UIADD3.X UR5, URZ, UR37, URZ, UP0, !UPT ;  /* 0x000000253f057290 */ /* 0x000fe200087fe43f */
[----:B------:R-:W-:Y:S01]  /*24b30*/  UMOV UR6, 0x0 ;  /* 0x0000000000067882 */ /* 0x000fe20000000000 */
[----:B------:R-:W-:Y:S01]  /*24b40*/  UMOV UR7, 0x14f00000 ;  /* 0x14f0000000077882 */ /* 0x000fe20000000000 */
[----:B------:R-:W-:-:S05]  /*24b50*/  UMOV UR16, 0x40 ;  /* 0x0000004000107882 */ /* 0x000fca0000000000 */
[----:B------:R-:W-:Y:S01]  /*24b60*/  UIADD3 UR9, UR9, 0x33470, URZ ;  /* 0x0003347009097890 */ /* 0x000fe2000fffe03f */
[----:B--2---:R-:W-:Y:S02]  /*24b70*/  IMAD R3, R3, 0x7800, R6 ;  /* 0x0000780003037824 */ /* 0x004fe400078e0206 */
[----:B---3--:R-:W-:-:S03]  /*24b80*/  IMAD R0, R0, 0xa0, R5 ;  /* 0x000000a000007824 */ /* 0x008fc600078e0205 */
[----:B------:R-:W-:Y:S02]  /*24b90*/  R2UR UR15, R3 ;  /* 0x00000000030f72ca */ /* 0x000fe400000e0000 */
[----:B------:R-:W-:-:S11]  /*24ba0*/  R2UR UR11, R0 ;  /* 0x00000000000b72ca */ /* 0x000fd600000e0000 */
[----:B------:R-:W-:Y:S02]  /*24bb0*/  UIADD3 UR8, UR15, 0xf200, URZ ;  /* 0x0000f2000f087890 */ /* 0x000fe4000fffe03f */
[----:B------:R-:W-:Y:S02]  /*24bc0*/  UIADD3 UR14, UR15, 0x11a00, URZ ;  /* 0x00011a000f0e7890 */ /* 0x000fe4000fffe03f */
[----:B------:R-:W-:-:S05]  /*24bd0*/  UIADD3 UR15, UR15, 0x14200, URZ ;  /* 0x000142000f0f7890 */ /* 0x000fca000fffe03f */
[----:B------:R2:W-:Y:S02]  /*24be0*/  UTMALDG.4D [UR8], [UR4], desc[UR6] ;  /* 0x00000608040075b4 */ /* 0x0005e40008019000 */
[----:B--2---:R-:W-:Y:S01]  /*24bf0*/  UMOV UR8, UR14 ;  /* 0x0000000e00087c82 */ /* 0x004fe20008000000 */
[----:B------:R-:W-:Y:S01]  /*24c00*/  UMOV UR10, UR16 ;  /* 0x00000010000a7c82 */ /* 0x000fe20008000000 */
[----:B------:R-:W-:Y:S01]  /*24c10*/  UMOV UR14, 0x80 ;  /* 0x00000080000e7882 */ /* 0x000fe20000000000 */
[----:B------:R2:W-:Y:S02]  /*24c20*/  UTMALDG.4D [UR8], [UR4], desc[UR6] ;  /* 0x00000608040075b4 */ /* 0x0005e40008019000 */
[----:B--2---:R-:W-:Y:S01]  /*24c30*/  UMOV UR8, UR15 ;  /* 0x0000000f00087c82 */ /* 0x004fe20008000000 */
[----:B------:R-:W-:Y:S02]  /*24c40*/  UMOV UR10, UR14 ;  /* 0x0000000e000a7c82 */ /* 0x000fe40008000000 */
[----:B------:R2:W-:Y:S01]  /*24c50*/  UTMALDG.4D [UR8], [UR4], desc[UR6] ;  /* 0x00000608040075b4 */ /* 0x0005e20008019000 */
[----:B------:R-:W3:Y:S02]  /*24c60*/  SYNCS.PHASECHK.TRANS64.TRYWAIT P0, [R2+URZ+0x33440], R4 ;  /* 0x03344004020075a7 */ /* 0x000ee4000800017f */
[----:B--23--:R-:W-:Y:S05]  /*24c70*/  @!P0 BRA `(.L_x_1696) ;  /* 0x0000004400ec8947 */ /* 0x00cfea0003800000 */
.L_x_1799:
        /* <DEDUP_REMOVED lines=8> */
.L_x_1697:
[----:B-12---:R-:W2:Y:S01]  /*24d00*/  LDL.LU R4, [R1+0x2d0] ;  /* 0x0002d00001047983 */ /* 0x006ea20000300800 */
        /* <DEDUP_REMOVED lines=8> */
[----:B------:R-:W-:Y:S01]  /*24d90*/  R2UR UR13, R17 ;  /* 0x00000000110d72ca */ /* 0x000fe200000e0000 */
[----:B------:R-:W-:Y:S01]  /*24da0*/  UMOV UR7, 0x14f00000 ;  /* 0x14f0000000077882 */ /* 0x000fe20000000000 */
[----:B------:R-:W-:Y:S01]  /*24db0*/  PLOP3.LUT P0, PT, PT, PT, PT, 0x80, 0x0 ;  /* 0x000000000000781c */ /* 0x000fe20003f0f070 */
[----:B------:R-:W-:-:S02]  /*24dc0*/  UMOV UR16, 0x40 ;  /* 0x0000004000107882 */ /* 0x000fc40000000000 */
[----:B------:R-:W-:Y:S02]  /*24dd0*/  UIADD3 UR8, UR15, 0x24200, URZ ;  /* 0x000242000f087890 */ /* 0x000fe4000fffe03f */
        /* <DEDUP_REMOVED lines=11> */
[----:B--2---:R-:W-:-:S04]  /*24e90*/  LOP3.LUT R4, R4, 0xfffffffe, RZ, 0xc0, !PT ;  /* 0xfffffffe04047812 */ /* 0x004fc800078ec0ff */
[----:B------:R-:W-:-:S05]  /*24ea0*/  @P0 LOP3.LUT R4, R4, 0x1, RZ, 0xfc, !PT ;  /* 0x0000000104040812 */ /* 0x000fca00078efcff */
[----:B------:R3:W-:Y:S01]  /*24eb0*/  STL [R1+0x2d0], R4 ;  /* 0x0002d00401007387 */ /* 0x0007e20000100800 */
[----:B------:R-:W-:Y:S01]  /*24ec0*/  NOP ;  /* 0x0000000000007918 */ /* 0x000fe20000000000 */
.L_x_1691:
[----:B------:R-:W1:Y:S04]  /*24ed0*/  LDL.LU R3, [R1+0x30c] ;  /* 0x00030c0001037983 */ /* 0x000e680000300800 */
[----:B---3--:R-:W3:Y:S01]  /*24ee0*/  LDL R4, [R1+0x2d4] ;  /* 0x0002d40001047983 */ /* 0x008ee20000100800 */
[----:B------:R-:W-:Y:S05]  /*24ef0*/  WARPSYNC.ALL ;  /* 0x0000000000007948 */ /* 0x000fea0003800000 */
[----:B------:R-:W-:Y:S01]  /*24f00*/  ULDC.64 UR4, c[0x0][0x298] ;  /* 0x0000a60000047ab9 */ /* 0x000fe20000000a00 */
[----:B------:R-:W-:Y:S01]  /*24f10*/  BSSY B6, `(.L_x_1698) ;  /* 0x000001c000067945 */ /* 0x000fe20003800000 */
[----:B------:R-:W-:Y:S01]  /*24f20*/  BAR.SYNC.DEFER_BLOCKING 0x8, 0x180 ;  /* 0x0206000000007b1d */ /* 0x000fe20000010000 */
[----:B-1----:R-:W-:-:S05]  /*24f30*/  SHF.R.S32.HI R0, RZ, 0x1f, R3 ;  /* 0x0000001fff007819 */ /* 0x002fca0000011403 */
[----:B------:R-:W-:Y:S02]  /*24f40*/  IMAD R2, R0, UR4, RZ ;  /* 0x0000000400027c24 */ /* 0x000fe4000f8e02ff */
[----:B---3--:R-:W-:Y:S02]  /*24f50*/  VIADD R0, R4, 0x1e200 ;  /* 0x0001e20004007836 */ /* 0x008fe40000000000 */
[C---:B------:R-:W-:Y:S02]  /*24f60*/  IMAD R2, R3.reuse, UR5, R2 ;  /* 0x0000000503027c24 */ /* 0x040fe4000f8e0202 */
[----:B------:R-:W-:Y:S01]  /*24f70*/  IMAD.WIDE.U32 R4, R3, UR4, RZ ;  /* 0x0000000403047c25 */ /* 0x000fe2000f8e00ff */
[----:B------:R-:W-:-:S03]  /*24f80*/  LOP3.LUT P0, RZ, R0, 0x1bf, RZ, 0xc0, !PT ;  /* 0x000001bf00ff7812 */ /* 0x000fc6000780c0ff */
[----:B------:R-:W-:Y:S01]  /*24f90*/  IMAD.IADD R0, R5, 0x1, R2 ;  /* 0x0000000105007824 */ /* 0x000fe200078e0202 */
[----:B------:R1:W-:Y:S04]  /*24fa0*/  STL.64 [R1+0x318], R4 ;  /* 0x0003180401007387 */ /* 0x0003e80000100a00 */
[----:B------:R1:W-:Y:S05]  /*24fb0*/  STL [R1+0x30c], R0 ;  /* 0x00030c0001007387 */ /* 0x0003ea0000100800 */
        /* <DEDUP_REMOVED lines=11> */
[----:B0-----:R-:W-:Y:S02]  /*25070*/  IMAD.U32 R11, RZ, RZ, UR9 ;  /* 0x00000009ff0b7e24 */ /* 0x001fe4000f8e00ff */
[----:B--2---:R-:W-:Y:S02]  /*25080*/  IMAD.MOV.U32 R8, RZ, RZ, 0x70 ;  /* 0x00000070ff087424 */ /* 0x004fe400078e00ff */
[----:B------:R-:W-:Y:S02]  /*25090*/  IMAD.MOV.U32 R12, RZ, RZ, 0x1 ;  /* 0x00000001ff0c7424 */ /* 0x000fe400078e00ff */
[----:B------:R-:W-:-:S07]  /*250a0*/  IMAD.MOV.U32 R13, RZ, RZ, RZ ;  /* 0x000000ffff0d7224 */ /* 0x000fce00078e00ff */
[----:B------:R-:W-:-:S07]  /*250b0*/  LEPC R20, `(.L_x_1699) ;  /* 0x000000001014794e */ /* 0x000fce0000000000 */
[----:B-1----:R-:W-:Y:S05]  /*250c0*/  CALL.ABS.NOINC R2 ;  /* 0x0000000002007343 */ /* 0x002fea0003c00000 */
.L_x_1699:
[----:B------:R-:W-:Y:S05]  /*250d0*/  BSYNC B6 ;  /* 0x0000000000067941 */ /* 0x000fea0003800000 */
.L_x_1698:
[----:B-1----:R-:W3:Y:S01]  /*250e0*/  LDL.LU R0, [R1+0x30c] ;  /* 0x00030c0001007983 */ /* 0x002ee20000300800 */
[----:B------:R-:W1:Y:S01]  /*250f0*/  LDC R7, c[0x0][0x448] ;  /* 0x00011200ff077b82 */ /* 0x000e620000000800 */
[----:B------:R-:W-:Y:S01]  /*25100*/  ULDC.64 UR4, c[0x0][0x2d8] ;  /* 0x0000b60000047ab9 */ /* 0x000fe20000000a00 */
[----:B------:R-:W-:Y:S01]  /*25110*/  ULDC.64 UR6, c[0x0][0x280] ;  /* 0x0000a00000067ab9 */ /* 0x000fe20000000a00 */
[----:B------:R-:W3:Y:S04]  /*25120*/  LDL.LU.64 R2, [R1+0x318] ;  /* 0x0003180001027983 */ /* 0x000ee80000300a00 */
[----:B------:R-:W4:Y:S01]  /*25130*/  LDL R12, [R1+0x2f8] ;  /* 0x0002f800010c7983 */ /* 0x000f220000100800 */
[----:B------:R-:W0:Y:S01]  /*25140*/  S2R R5, SR_TID.X ;  /* 0x0000000000057919 */ /* 0x000e220000002100 */
[----:B------:R-:W2:Y:S01]  /*25150*/  S2R R6, SR_TID.X ;  /* 0x0000000000067919 */ /* 0x000ea20000002100 */
[----:B0-----:R-:W-:-:S04]  /*25160*/  LOP3.LUT R5, R5, 0x7f, RZ, 0xc0, !PT ;  /* 0x0000007f05057812 */ /* 0x001fc800078ec0ff */
[----:B------:R-:W-:Y:S01]  /*25170*/  SHF.R.U32.HI R5, RZ, 0x2, R5 ;  /* 0x00000002ff057819 */ /* 0x000fe20000011605 */
[----:B--2---:R-:W-:-:S05]  /*25180*/  IMAD.SHL.U32 R8, R6, 0x20, RZ ;  /* 0x0000002006087824 */ /* 0x004fca00078e00ff */
[----:B------:R-:W-:Y:S01]  /*25190*/  LOP3.LUT R8, R5, 0x60, R8, 0xf8, !PT ;  /* 0x0000006005087812 */ /* 0x000fe200078ef808 */
[----:B------:R-:W0:Y:S02]  /*251a0*/  S2R R10, SR_TID.X ;  /* 0x00000000000a7919 */ /* 0x000e240000002100 */
[----:B0-----:R-:W-:-:S05]  /*251b0*/  IMAD.SHL.U32 R10, R10, 0x10, RZ ;  /* 0x000000100a0a7824 */ /* 0x001fca00078e00ff */
[----:B------:R-:W-:-:S04]  /*251c0*/  LOP3.LUT R10, R10, 0x30, RZ, 0xc0, !PT ;  /* 0x000000300a0a7812 */ /* 0x000fc800078ec0ff */
[C---:B------:R-:W-:Y:S02]  /*251d0*/  LOP3.LUT R11, R10.reuse, 0x40, RZ, 0xfc, !PT ;  /* 0x000000400a0b7812 */ /* 0x040fe400078efcff */
[----:B------:R-:W-:Y:S01]  /*251e0*/  LOP3.LUT R10, R10, 0x80, RZ, 0xfc, !PT ;  /* 0x000000800a0a7812 */ /* 0x000fe200078efcff */
[----:B---3--:R-:W-:Y:S01]  /*251f0*/  IMAD.MOV.U32 R3, RZ, RZ, R0 ;  /* 0x000000ffff037224 */ /* 0x008fe200078e0000 */
[----:B------:R-:W-:-:S05]  /*25200*/  SHF.R.S32.HI R0, RZ, 0x1f, R18 ;  /* 0x0000001fff007819 */ /* 0x000fca0000011412 */
[----:B------:R-:W-:Y:S02]  /*25210*/  IMAD R0, R0, UR4, RZ ;  /* 0x0000000400007c24 */ /* 0x000fe4000f8e02ff */
[----:B------:R-:W-:-:S04]  /*25220*/  IMAD.WIDE.U32 R2, R18, UR4, R2 ;  /* 0x0000000412027c25 */ /* 0x000fc8000f8e0002 */
[----:B------:R-:W-:Y:S01]  /*25230*/  IMAD R0, R18, UR5, R0 ;  /* 0x0000000512007c24 */ /* 0x000fe2000f8e0200 */
[----:B------:R-:W-:Y:S02]  /*25240*/  ULDC.64 UR4, c[0x0][0xa00] ;  /* 0x0002800000047ab9 */ /* 0x000fe40000000a00 */
[----:B------:R-:W-:Y:S01]  /*25250*/  ISETP.NE.U32.AND P0, PT, RZ, UR4, PT ;  /* 0x00000004ff007c0c */ /* 0x000fe2000bf05070 */
[----:B------:R-:W-:Y:S01]  /*25260*/  IMAD.IADD R3, R3, 0x1, R0 ;  /* 0x0000000103037824 */ /* 0x000fe200078e0200 */
[----:B------:R-:W-:Y:S02]  /*25270*/  SHF.R.S32.HI R0, RZ, 0x1f, R19 ;  /* 0x0000001fff007819 */ /* 0x000fe40000011413 */
[----:B------:R-:W-:Y:S01]  /*25280*/  ISETP.NE.AND.EX P0, PT, RZ, UR5, PT, P0 ;  /* 0x00000005ff007c0c */ /* 0x000fe2000bf05300 */
[----:B------:R-:W-:-:S03]  /*25290*/  ULDC.64 UR4, c[0x0][0x2e0] ;  /* 0x0000b80000047ab9 */ /* 0x000fc60000000a00 */
[----:B------:R-:W-:Y:S02]  /*252a0*/  SEL R4, R0, RZ, !P0 ;  /* 0x000000ff00047207 */ /* 0x000fe40004000000 */
[----:B------:R-:W-:Y:S02]  /*252b0*/  SEL R0, R19, RZ, !P0 ;  /* 0x000000ff13007207 */ /* 0x000fe40004000000 */
[----:B-1----:R-:W-:-:S13]  /*252c0*/  ISETP.NE.AND P0, PT, R7, 0x1, PT ;  /* 0x000000010700780c */ /* 0x002fda0003f05270 */
[----:B------:R-:W0:Y:S08]  /*252d0*/  @P0 LDC R5, c[0x0][0x44c] ;  /* 0x00011300ff050b82 */ /* 0x000e300000000800 */
[----:B------:R-:W1:Y:S01]  /*252e0*/  @P0 LDC R6, c[0x0][0x450] ;  /* 0x00011400ff060b82 */ /* 0x000e620000000800 */
[----:B------:R-:W-:Y:S02]  /*252f0*/  IMAD R4, R4, UR4, RZ ;  /* 0x0000000404047c24 */ /* 0x000fe4000f8e02ff */
[----:B------:R-:W-:-:S04]  /*25300*/  IMAD.WIDE.U32 R2, R0, UR4, R2 ;  /* 0x0000000400027c25 */ /* 0x000fc8000f8e0002 */
[----:B------:R-:W-:Y:S01]  /*25310*/  IMAD R0, R0, UR5, R4 ;  /* 0x0000000500007c24 */ /* 0x000fe2000f8e0204 */
[----:B------:R-:W-:Y:S01]  /*25320*/  ULDC.64 UR4, c[0x0][0x2d0] ;  /* 0x0000b40000047ab9 */ /* 0x000fe20000000a00 */
[----:B----4-:R-:W-:Y:S02]  /*25330*/  IMAD.IADD R4, R8, 0x1, R12 ;  /* 0x0000000108047824 */ /* 0x010fe400078e020c */
[----:B------:R-:W-:Y:S02]  /*25340*/  IMAD.IADD R3, R3, 0x1, R0 ;  /* 0x0000000103037824 */ /* 0x000fe400078e0200 */
[----:B0-----:R-:W-:Y:S01]  /*25350*/  @P0 IMAD.HI.U32 R5, R4, R5, RZ ;  /* 0x0000000504050227 */ /* 0x001fe200078e00ff */
[----:B------:R-:W0:Y:S03]  /*25360*/  S2R R8, SR_TID.X ;  /* 0x0000000000087919 */ /* 0x000e260000002100 */
[----:B------:R-:W-:Y:S01]  /*25370*/  IMAD.MOV.U32 R0, RZ, RZ, R4 ;  /* 0x000000ffff007224 */ /* 0x000fe200078e0004 */
[----:B-1----:R-:W-:-:S05]  /*25380*/  @P0 SHF.R.U32.HI R0, RZ, R6, R5 ;  /* 0x00000006ff000219 */ /* 0x002fca0000011605 */
[----:B------:R-:W-:-:S04]  /*25390*/  IMAD.MOV R5, RZ, RZ, -R0 ;  /* 0x000000ffff057224 */ /* 0x000fc800078e0a00 */
[----:B------:R-:W-:Y:S01]  /*253a0*/  IMAD R4, R7, R5, R4 ;  /* 0x0000000507047224 */ /* 0x000fe200078e0204 */
[----:B------:R-:W-:Y:S01]  /*253b0*/  SHF.R.S32.HI R5, RZ, 0x1f, R0 ;  /* 0x0000001fff057819 */ /* 0x000fe20000011400 */
        /* <DEDUP_REMOVED lines=8> */
[----:B------:R-:W-:Y:S01]  /*25440*/  ULDC UR4, c[0x0][0x2b8] ;  /* 0x0000ae0000047ab9 */ /* 0x000fe20000000800 */
[----:B0-----:R-:W-:Y:S01]  /*25450*/  IMAD.SHL.U32 R9, R8, 0x10, RZ ;  /* 0x0000001008097824 */ /* 0x001fe200078e00ff */
[----:B------:R-:W-:Y:S02]  /*25460*/  ISETP.GE.AND P2, PT, R10, UR4, PT ;  /* 0x000000040a007c0c */ /* 0x000fe4000bf46270 */
[----:B------:R-:W-:Y:S02]  /*25470*/  LOP3.LUT R10, R8, 0x7f, RZ, 0xc0, !PT ;  /* 0x0000007f080a7812 */ /* 0x000fe400078ec0ff */
[----:B------:R0:W5:Y:S01]  /*25480*/  LDL R8, [R1+0x304] ;  /* 0x0003040001087983 */ /* 0x0001620000100800 */
[----:B------:R-:W-:Y:S01]  /*25490*/  LOP3.LUT R9, R9, 0x30, RZ, 0xc0, !PT ;  /* 0x0000003009097812 */ /* 0x000fe200078ec0ff */
[----:B------:R-:W-:Y:S01]  /*254a0*/  IMAD R0, R4, UR5, R0 ;  /* 0x0000000504007c24 */ /* 0x000fe2000f8e0200 */
[----:B------:R-:W-:-:S02]  /*254b0*/  IADD3 R4, P3, R2, UR6, RZ ;  /* 0x0000000602047c10 */ /* 0x000fc4000ff7e0ff */
[----:B------:R-:W-:Y:S02]  /*254c0*/  ISETP.GE.AND P0, PT, R9, UR4, PT ;  /* 0x0000000409007c0c */ /* 0x000fe4000bf06270 */
[----:B------:R-:W-:Y:S01]  /*254d0*/  ISETP.GE.AND P1, PT, R11, UR4, PT ;  /* 0x000000040b007c0c */ /* 0x000fe2000bf26270 */
[----:B------:R-:W-:Y:S01]  /*254e0*/  UMOV UR4, 0xffffffff ;  /* 0xffffffff00047882 */ /* 0x000fe20000000000 */
[----:B------:R-:W-:Y:S02]  /*254f0*/  IADD3.X R3, R3, UR7, R0, P3, !PT ;  /* 0x0000000703037c10 */ /* 0x000fe40009ffe400 */
[----:B------:R-:W-:Y:S01]  /*25500*/  SHF.R.U32.HI R10, RZ, 0x2, R10 ;  /* 0x00000002ff0a7819 */ /* 0x000fe2000001160a */
[----:B0-----:R-:W-:Y:S08]  /*25510*/  BRA.DIV UR4, `(.L_x_1700) ;  /* 0x0000003e04d87947 */ /* 0x001ff0000b800000 */
[----:B------:R-:W2:Y:S04]  /*25520*/  LDL.LU R6, [R1+0x308] ;  /* 0x0003080001067983 */ /* 0x000ea80000300800 */
[----:B------:R-:W3:Y:S01]  /*25530*/  LDL.LU R11, [R1+0x2f8] ;  /* 0x0002f800010b7983 */ /* 0x000ee20000300800 */
[----:B--2---:R-:W-:-:S03]  /*25540*/  IMAD R2, R6, R7, RZ ;  /* 0x0000000706027224 */ /* 0x004fc600078e02ff */
[----:B------:R-:W0:Y:S01]  /*25550*/  SHFL.IDX PT, R7, R4, RZ, 0x1c1f ;  /* 0x001c1fff04077589 */ /* 0x000e2200000e0000 */
[----:B---3--:R-:W-:-:S03]  /*25560*/  IMAD.IADD R0, R10, 0x1, R11 ;  /* 0x000000010a007824 */ /* 0x008fc600078e020b */
[----:B------:R-:W1:Y:S01]  /*25570*/  SHFL.IDX PT, R6, R3, RZ, 0x1c1f ;  /* 0x001c1fff03067589 */ /* 0x000e6200000e0000 */
[C---:B------:R-:W-:Y:S01]  /*25580*/  VIADD R5, R0.reuse, 0x20 ;  /* 0x0000002000057836 */ /* 0x040fe20000000000 */
[----:B------:R-:W-:-:S13]  /*25590*/  ISETP.GE.AND P4, PT, R0, R2, PT ;  /* 0x000000020000720c */ /* 0x000fda0003f86270 */
        /* <DEDUP_REMOVED lines=13> */
[----:B------:R-:W-:Y:S02]  /*25670*/  @!P3 IMAD.MOV.U32 R7, RZ, RZ, R6 ;  /* 0x000000ffff07b224 */ /* 0x000fe400078e0006 */
[----:B------:R-:W-:Y:S02]  /*25680*/  @!P3 IMAD.MOV.U32 R6, RZ, RZ, R5 ;  /* 0x000000ffff06b224 */ /* 0x000fe400078e0005 */
[----:B------:R-:W-:-:S03]  /*25690*/  VIADD R5, R0, 0x40 ;  /* 0x0000004000057836 */ /* 0x000fc60000000000 */
        /* <DEDUP_REMOVED lines=15> */
.L_x_1808:
[----:B------:R-:W-:Y:S01]  /*25790*/  VIADD R0, R0, 0x60 ;  /* 0x0000006000007836 */ /* 0x000fe20000000000 */
[----:B------:R-:W-:Y:S04]  /*257a0*/  BSSY B0, `(.L_x_1701) ;  /* 0x000000b000007945 */ /* 0x000fe80003800000 */
[----:B------:R-:W-:-:S13]  /*257b0*/  ISETP.GE.AND P3, PT, R0, R2, PT ;  /* 0x000000020000720c */ /* 0x000fda0003f66270 */
[----:B------:R-:W-:Y:S05]  /*257c0*/  @P3 BRA `(.L_x_1702) ;  /* 0x0000000000203947 */ /* 0x000fea0003800000 */
[----:B---3--:R-:W-:-:S05]  /*257d0*/  IADD3 R2, P3, R9, R3, RZ ;  /* 0x0000000309027210 */ /* 0x008fca0007f7e0ff */
[----:B-12---:R-:W-:-:S05]  /*257e0*/  IMAD.X R3, RZ, RZ, R5, P3 ;  /* 0x000000ffff037224 */ /* 0x006fca00018e0605 */
[----:B------:R-:W-:Y:S01]  /*257f0*/  @!PT LDS RZ, [RZ] ;  /* 0x00000000fffff984 */ /* 0x000fe20000000800 */
[----:B------:R-:W-:Y:S01]  /*25800*/  @!PT LDS RZ, [RZ] ;  /* 0x00000000fffff984 */ /* 0x000fe20000000800 */
[----:B------:R-:W-:Y:S01]  /*25810*/  @!PT LDS RZ, [RZ] ;  /* 0x00000000fffff984 */ /* 0x000fe20000000800 */
[----:B------:R4:W-:Y:S04]  /*25820*/  LDGSTS.E.BYPASS.LTC128B.128 [R8+0x1fa00], desc[UR46][R2.64], !P0 ;  /* 0x1fa0000002087fae */ /* 0x0009e8000c101d6e */
[----:B------:R4:W-:Y:S04]  /*25830*/  LDGSTS.E.BYPASS.LTC128B.128 [R8+0x21a00], desc[UR46][R2.64+0x40], !P1 ;  /* 0x21a0004002087fae */ /* 0x0009e8000c901d6e */
[----:B------:R4:W-:Y:S02]  /*25840*/  LDGSTS.E.BYPASS.LTC128B.128 [R8+0x23a00], desc[UR46][R2.64+0x80], !P2 ;  /* 0x23a0008002087fae */ /* 0x0009e4000d101d6e */
.L_x_1702:
[----:B------:R-:W-:Y:S05]  /*25850*/  BSYNC B0 ;  /* 0x0000000000007941 */ /* 0x000fea0003800000 */
.L_x_1701:
[----:B01--4-:R0:W5:Y:S01]  /*25860*/  LDL R8, [R1+0x2d4] ;  /* 0x0002d40001087983 */ /* 0x0131620000100800 */
[----:B------:R-:W-:Y:S01]  /*25870*/  PLOP3.LUT P0, PT, PT, PT, PT, 0x80, 0x0 ;  /* 0x000000000000781c */ /* 0x000fe20003f0f070 */
[----:B------:R-:W-:-:S12]  /*25880*/  NOP ;  /* 0x0000000000007918 */ /* 0x000fd80000000000 */
.L_x_1703:
        /* <DEDUP_REMOVED lines=19> */
.L_x_1809:
[----:B------:R-:W-:Y:S05]  /*259c0*/  BSYNC B0 ;  /* 0x0000000000007941 */ /* 0x000fea0003800000 */
.L_x_1704:
[----:B-1----:R-:W3:Y:S04]  /*259d0*/  LDL.LU R2, [R1+0x310] ;  /* 0x0003100001027983 */ /* 0x002ee80000300800 */
[----:B------:R-:W4:Y:S01]  /*259e0*/  LDL R3, [R1+0x2f0] ;  /* 0x0002f00001037983 */ /* 0x000f220000100800 */
[----:B---3--:R-:W-:-:S05]  /*259f0*/  VIADD R2, R2, 0xfffffffe ;  /* 0xfffffffe02027836 */ /* 0x008fca0000000000 */
[----:B----4-:R-:W-:-:S13]  /*25a00*/  ISETP.GE.AND P0, PT, R2, R3, PT ;  /* 0x000000030200720c */ /* 0x010fda0003f06270 */
[----:B------:R-:W-:Y:S05]  /*25a10*/  @!P0 BRA `(.L_x_1706) ;  /* 0x0000001000fc8947 */ /* 0x000fea0003800000 */
[----:B------:R1:W5:Y:S04]  /*25a20*/  LDL.LU R0, [R1+0x2d8] ;  /* 0x0002d80001007983 */ /* 0x0003680000300800 */
[----:B-----5:R1:W5:Y:S02]  /*25a30*/  LDL.LU R8, [R1+0x2e0] ;  /* 0x0002e00001087983 */ /* 0x0203640000300800 */
.L_x_1730:
[----:B------:R-:W3:Y:S01]  /*25a40*/  LDL R3, [R1+0x2d0] ;  /* 0x0002d00001037983 */ /* 0x000ee20000100800 */
[----:B-----5:R-:W-:Y:S01]  /*25a50*/  VIADD R4, R0, 0x1 ;  /* 0x0000000100047836 */ /* 0x020fe20000000000 */
[----:B------:R-:W-:Y:S05]  /*25a60*/  YIELD ;  /* 0x0000000000007946 */ /* 0x000fea0003800000 */
[C---:B------:R-:W-:Y:S01]  /*25a70*/  ISETP.NE.AND P0, PT, R4.reuse, 0x2, PT ;  /* 0x000000020400780c */ /* 0x040fe20003f05270 */
[----:B------:R-:W-:Y:S03]  /*25a80*/  BSSY B0, `(.L_x_1707) ;  /* 0x00000ac000007945 */ /* 0x000fe60003800000 */
[----:B------:R-:W-:-:S05]  /*25a90*/  SEL R10, R4, RZ, P0 ;  /* 0x000000ff040a7207 */ /* 0x000fca0000000000 */
[----:B------:R4:W-:Y:S01]  /*25aa0*/  STL [R1+0x2d8], R10 ;  /* 0x0002d80a01007387 */ /* 0x0009e20000100800 */
[----:B---3--:R-:W-:Y:S02]  /*25ab0*/  LOP3.LUT P1, RZ, R3, 0x1, RZ, 0xc0, !PT ;  /* 0x0000000103ff7812 */ /* 0x008fe4000782c0ff */
[----:B------:R-:W-:-:S04]  /*25ac0*/  SEL R3, RZ, 0x1, P0 ;  /* 0x00000001ff037807 */ /* 0x000fc80000000000 */
[----:B-----5:R-:W-:-:S05]  /*25ad0*/  LOP3.LUT R9, R8, R3, RZ, 0x3c, !PT ;  /* 0x0000000308097212 */ /* 0x020fca00078e3cff */
[----:B------:R4:W-:Y:S02]  /*25ae0*/  STL [R1+0x2e0], R9 ;  /* 0x0002e00901007387 */ /* 0x0009e40000100800 */
        /* <DEDUP_REMOVED lines=9> */
[----:B------:R-:W4:Y:S01]  /*25b80*/  LDL R7, [R1+0x2e8] ;  /* 0x0002e80001077983 */ /* 0x000f220000100800 */
[----:B0-----:R-:W-:-:S13]  /*25b90*/  ISETP.NE.AND P0, PT, R6, 0x1, PT ;  /* 0x000000010600780c */ /* 0x001fda0003f05270 */
[----:B--2---:R-:W0:Y:S02]  /*25ba0*/  @P0 LDC.64 R4, c[0x0][0x440] ;  /* 0x00011000ff040b82 */ /* 0x004e240000000a00 */
[----:B0-----:R-:W-:-:S04]  /*25bb0*/  @P0 IMAD.HI.U32 R3, R2, R4, RZ ;  /* 0x0000000402030227 */ /* 0x001fc800078e00ff */
[----:B------:R-:W-:Y:S01]  /*25bc0*/  IMAD.MOV.U32 R4, RZ, RZ, R2 ;  /* 0x000000ffff047224 */ /* 0x000fe200078e0002 */
[----:B------:R-:W-:-:S04]  /*25bd0*/  @P0 SHF.R.U32.HI R4, RZ, R5, R3 ;  /* 0x00000005ff040219 */ /* 0x000fc80000011603 */
[--C-:B------:R-:W-:Y:S01]  /*25be0*/  SHF.R.S32.HI R5, RZ, 0x1f, R4.reuse ;  /* 0x0000001fff057819 */ /* 0x100fe20000011404 */
[----:B------:R-:W-:-:S04]  /*25bf0*/  IMAD.MOV R3, RZ, RZ, -R4 ;  /* 0x000000ffff037224 */ /* 0x000fc800078e0a04 */
[----:B------:R-:W-:Y:S02]  /*25c00*/  IMAD R3, R6, R3, R2 ;  /* 0x0000000306037224 */ /* 0x000fe400078e0202 */
[----:B---3--:R-:W-:-:S04]  /*25c10*/  IMAD R6, R11, UR6, RZ ;  /* 0x000000060b067c24 */ /* 0x008fc8000f8e02ff */
[C---:B----4-:R-:W-:Y:S02]  /*25c20*/  IMAD R6, R7.reuse, UR7, R6 ;  /* 0x0000000707067c24 */ /* 0x050fe4000f8e0206 */
[----:B------:R-:W-:-:S04]  /*25c30*/  IMAD.WIDE.U32 R4, R7, UR6, R4 ;  /* 0x0000000607047c25 */ /* 0x000fc8000f8e0004 */
[----:B------:R-:W-:Y:S01]  /*25c40*/  IMAD.IADD R5, R6, 0x1, R5 ;  /* 0x0000000106057824 */ /* 0x000fe200078e0205 */
[----:B------:R-:W-:-:S04]  /*25c50*/  LEA R6, P0, R4, UR4, 0x2 ;  /* 0x0000000404067c11 */ /* 0x000fc8000f8010ff */
[----:B------:R-:W-:-:S05]  /*25c60*/  LEA.HI.X R7, R4, UR5, R5, 0x2, P0 ;  /* 0x0000000504077c11 */ /* 0x000fca00080f1405 */
[----:B------:R3:W5:Y:S04]  /*25c70*/  LDG.E R17, desc[UR46][R6.64] ;  /* 0x0000002e06117981 */ /* 0x000768000c1e1900 */
.L_x_1709:
[----:B--2---:R-:W3:Y:S01]  /*25c80*/  LDL R5, [R1+0x2d4] ;  /* 0x0002d40001057983 */ /* 0x004ee20000100800 */
[----:B------:R-:W2:Y:S01]  /*25c90*/  S2R R4, SR_TID.X ;  /* 0x0000000000047919 */ /* 0x000ea20000002100 */
[----:B------:R-:W-:Y:S01]  /*25ca0*/  BSSY B1, `(.L_x_1710) ;  /* 0x0000007000017945 */ /* 0x000fe20003800000 */
[----:B--2---:R-:W-:-:S04]  /*25cb0*/  LOP3.LUT R4, R4, 0x7f, RZ, 0xc0, !PT ;  /* 0x0000007f04047812 */ /* 0x004fc800078ec0ff */
[----:B------:R-:W-:Y:S01]  /*25cc0*/  ISETP.NE.AND P1, PT, R4, RZ, PT ;  /* 0x000000ff0400720c */ /* 0x000fe20003f25270 */
[----:B---3--:R-:W-:Y:S01]  /*25cd0*/  IMAD R6, R10, 0x8, R5 ;  /* 0x000000080a067824 */ /* 0x008fe200078e0205 */
[----:B------:R-:W-:-:S04]  /*25ce0*/  SHF.L.U32 R5, R9, 0x1f, RZ ;  /* 0x0000001f09057819 */ /* 0x000fc800000006ff */
[----:B------:R-:W2:Y:S02]  /*25cf0*/  SYNCS.PHASECHK.TRANS64.TRYWAIT P0, [R6+URZ+0x33480], R5 ;  /* 0x03348005060075a7 */ /* 0x000ea4000800017f */
[----:B--2---:R-:W-:Y:S05]  /*25d00*/  @!P0 BRA `(.L_x_1711) ;  /* 0x0000003c005c8947 */ /* 0x004fea0003800000 */
.L_x_1810:
[----:B------:R-:W-:Y:S05]  /*25d10*/  BSYNC B1 ;  /* 0x0000000000017941 */ /* 0x000fea0003800000 */
.L_x_1710:
        /* <DEDUP_REMOVED lines=9> */
.L_x_1713:
[----:B------:R-:W-:Y:S05]  /*25db0*/  BSYNC B1 ;  /* 0x0000000000017941 */ /* 0x000fea0003800000 */
.L_x_1712:
[----:B----4-:R-:W3:Y:S04]  /*25dc0*/  LDL R9, [R1+0x2d4] ;  /* 0x0002d40001097983 */ /* 0x010ee80000100800 */
        /* <DEDUP_REMOVED lines=10> */
[----:B----4-:R-:W-:Y:S02]  /*25e70*/  IMAD R7, R3, 0xa0, R7 ;  /* 0x000000a003077824 */ /* 0x010fe400078e0207 */
[----:B------:R-:W-:Y:S02]  /*25e80*/  VIADD R3, R6, 0x33470 ;  /* 0x0003347006037836 */ /* 0x000fe40000000000 */
[----:B------:R-:W-:-:S07]  /*25e90*/  VIADD R9, R4, 0xf200 ;  /* 0x0000f20004097836 */ /* 0x000fce0000000000 */
.L_x_1714:
[----:B------:R-:W-:-:S13]  /*25ea0*/  @P0 ELECT P2, URZ, PT ;  /* 0x00000000003f082f */ /* 0x000fda0003840000 */
[----:B-----5:R-:W-:Y:S02]  /*25eb0*/  @P2 R2UR UR13, R17 ;  /* 0x00000000110d22ca */ /* 0x020fe400000e0000 */
[----:B------:R-:W-:Y:S02]  /*25ec0*/  @P2 R2UR UR12, R18 ;  /* 0x00000000120c22ca */ /* 0x000fe400000e0000 */
[----:B------:R-:W-:Y:S02]  /*25ed0*/  @P2 R2UR UR11, R7 ;  /* 0x00000000070b22ca */ /* 0x000fe400000e0000 */
[----:B------:R-:W-:Y:S02]  /*25ee0*/  @P2 R2UR UR9, R3 ;  /* 0x00000000030922ca */ /* 0x000fe400000e0000 */
[----:B------:R-:W-:Y:S02]  /*25ef0*/  @P2 R2UR UR8, R9 ;  /* 0x00000000090822ca */ /* 0x000fe400000e0000 */
[----:B------:R-:W-:-:S02]  /*25f00*/  @P2 PLOP3.LUT P0, PT, P2, PT, PT, 0x8, 0x0 ;  /* 0x000000000000281c */ /* 0x000fc4000170e170 */
[----:B------:R-:W-:-:S09]  /*25f10*/  PLOP3.LUT P2, PT, PT, PT, PT, 0x8, 0x0 ;  /* 0x000000000000781c */ /* 0x000fd20003f4e170 */
[----:B------:R3:W-:Y:S02]  /*25f20*/  UTMALDG.4D [UR8], [UR4], desc[UR6] ;  /* 0x00000608040075b4 */ /* 0x0007e40008019000 */
[----:B---3--:R-:W-:Y:S05]  /*25f30*/  @P0 BRA.U.ANY `(.L_x_1714) ;  /* 0xfffffffd00d80947 */ /* 0x008fea000393ffff */
[----:B------:R-:W-:Y:S01]  /*25f40*/  IMAD.MOV.U32 R13, RZ, RZ, 0x40 ;  /* 0x00000040ff0d7424 */ /* 0x000fe200078e00ff */
[----:B------:R-:W-:Y:S01]  /*25f50*/  PLOP3.LUT P0, PT, PT, PT, PT, 0x80, 0x0 ;  /* 0x000000000000781c */ /* 0x000fe20003f0f070 */
[----:B------:R-:W-:Y:S01]  /*25f60*/  VIADD R9, R4, 0x11a00 ;  /* 0x00011a0004097836 */ /* 0x000fe20000000000 */
[----:B------:R-:W-:Y:S01]  /*25f70*/  UMOV UR6, 0x0 ;  /* 0x0000000000067882 */ /* 0x000fe20000000000 */
[----:B------:R-:W-:Y:S01]  /*25f80*/  UMOV UR7, 0x14f00000 ;  /* 0x14f0000000077882 */ /* 0x000fe20000000000 */
[----:B------:R-:W-:-:S15]  /*25f90*/  R2UR UR10, R13 ;  /* 0x000000000d0a72ca */ /* 0x000fde00000e0000 */
.L_x_1715:
        /* <DEDUP_REMOVED lines=16> */
.L_x_1716:
        /* <DEDUP_REMOVED lines=10> */
[----:B------:R-:W3:Y:S01]  /*26140*/  SYNCS.PHASECHK.TRANS64.TRYWAIT P0, [R6+URZ+0x33440], R5 ;  /* 0x03344005060075a7 */ /* 0x000ee2000800017f */
[----:B------:R-:W-:Y:S04]  /*26150*/  BSSY B1, `(.L_x_1717) ;  /* 0x0000002000017945 */ /* 0x000fe80003800000 */
[----:B---3--:R-:W-:Y:S05]  /*26160*/  @!P0 BRA `(.L_x_1718) ;  /* 0x0000003800588947 */ /* 0x008fea0003800000 */
.L_x_1811:
[----:B------:R-:W-:Y:S05]  /*26170*/  BSYNC B1 ;  /* 0x0000000000017941 */ /* 0x000fea0003800000 */
.L_x_1717:
[----:B------:R-:W-:Y:S01]  /*26180*/  BSSY B1, `(.L_x_1719) ;  /* 0x000000b000017945 */ /* 0x000fe20003800000 */
[----:B------:R-:W-:Y:S02]  /*26190*/  IMAD.MOV.U32 R10, RZ, RZ, 0x0 ;  /* 0x00000000ff0a7424 */ /* 0x000fe400078e00ff */
[----:B------:R-:W-:Y:S01]  /*261a0*/  IMAD.MOV.U32 R11, RZ, RZ, 0x14f00000 ;  /* 0x14f00000ff0b7424 */ /* 0x000fe200078e00ff */
[----:B------:R-:W-:Y:S06]  /*261b0*/  @P1 BRA `(.L_x_1720) ;  /* 0x00000000001c1947 */ /* 0x000fec0003800000 */
[----:B------:R-:W4:Y:S02]  /*261c0*/  S2R R3, SR_TID.X ;  /* 0x0000000000037919 */ /* 0x000f240000002100 */
[----:B----4-:R-:W-:Y:S01]  /*261d0*/  LOP3.LUT R9, R3, 0x1f, RZ, 0xc0, !PT ;  /* 0x0000001f03097812 */ /* 0x010fe200078ec0ff */
[----:B------:R-:W-:-:S03]  /*261e0*/  IMAD.MOV.U32 R3, RZ, RZ, 0x7800 ;  /* 0x00007800ff037424 */ /* 0x000fc600078e00ff */
[----:B------:R-:W-:Y:S01]  /*261f0*/  ISETP.NE.AND P0, PT, R9, RZ, PT ;  /* 0x000000ff0900720c */ /* 0x000fe20003f05270 */
[----:B------:R4:W-:-:S12]  /*26200*/  SYNCS.ARRIVE.TRANS64 RZ, [R6+URZ+0x33430], R3 ;  /* 0x0334300306ff79a7 */ /* 0x0009d8000800003f */
[----:B----4-:R-:W-:Y:S05]  /*26210*/  @!P0 BRA `(.L_x_1720) ;  /* 0x0000000000048947 */ /* 0x010fea0003800000 */
[----:B------:R-:W-:Y:S01]  /*26220*/  BPT.TRAP 0x1 ;  /* 0x000000040000795c */ /* 0x000fe20000300000 */
.L_x_1720:
[----:B------:R-:W-:Y:S05]  /*26230*/  BSYNC B1 ;  /* 0x0000000000017941 */ /* 0x000fea0003800000 */
.L_x_1719:
[----:B------:R-:W-:Y:S01]  /*26240*/  R2UR UR10, R14 ;  /* 0x000000000e0a72ca */ /* 0x000fe200000e0000 */
[----:B------:R-:W-:Y:S01]  /*26250*/  UIADD3 UR4, UP0, UR36, 0x370, URZ ;  /* 0x0000037024047890 */ /* 0x000fe2000ff1e03f */
[----:B------:R-:W-:Y:S01]  /*26260*/  R2UR UR6, R10 ;  /* 0x000000000a0672ca */ /* 0x000fe200000e0000 */
[----:B--23--:R-:W-:Y:S01]  /*26270*/  VIADD R6, R6, 0x33430 ;  /* 0x0003343006067836 */ /* 0x00cfe20000000000 */
[----:B------:R-:W-:Y:S01]  /*26280*/  R2UR UR7, R11 ;  /* 0x000000000b0772ca */ /* 0x000fe200000e0000 */
[----:B------:R-:W-:Y:S01]  /*26290*/  VIADD R3, R4, 0x24200 ;  /* 0x0002420004037836 */ /* 0x000fe20000000000 */
[----:B------:R-:W-:Y:S01]  /*262a0*/  PLOP3.LUT P0, PT, PT, PT, PT, 0x80, 0x0 ;  /* 0x000000000000781c */ /* 0x000fe20003f0f070 */
[----:B------:R-:W-:-:S12]  /*262b0*/  UIADD3.X UR5, URZ, UR37, URZ, UP0, !UPT ;  /* 0x000000253f057290 */ /* 0x000fd800087fe43f */
.L_x_1721:
        /* <DEDUP_REMOVED lines=10> */
[----:B------:R-:W-:Y:S01]  /*26360*/  R2UR UR10, R13 ;  /* 0x000000000d0a72ca */ /* 0x000fe200000e0000 */
[----:B------:R-:W-:Y:S01]  /*26370*/  VIADD R3, R4, 0x26a00 ;  /* 0x00026a0004037836 */ /* 0x000fe20000000000 */
[----:B------:R-:W-:Y:S02]  /*26380*/  R2UR UR6, R10 ;  /* 0x000000000a0672ca */ /* 0x000fe400000e0000 */
[----:B------:R-:W-:Y:S02]  /*26390*/  R2UR UR7, R11 ;  /* 0x000000000b0772ca */ /* 0x000fe400000e0000 */
[----:B------:R-:W-:-:S13]  /*263a0*/  PLOP3.LUT P0, PT, PT, PT, PT, 0x80, 0x0 ;  /* 0x000000000000781c */ /* 0x000fda0003f0f070 */
.L_x_1722:
        /* <DEDUP_REMOVED lines=15> */
.L_x_1723:
        /* <DEDUP_REMOVED lines=10> */
.L_x_1708:
[----:B------:R-:W-:Y:S05]  /*26540*/  BSYNC B0 ;  /* 0x0000000000007941 */ /* 0x000fea0003800000 */
.L_x_1707:
[----:B------:R-:W-:-:S06]  /*26550*/  UISETP.NE.AND UP0, UPT, UR38, 0x3, UPT ;  /* 0x000000032600788c */ /* 0x000fcc000bf05270 */
[----:B------:R-:W-:-:S13]  /*26560*/  PLOP3.LUT P0, PT, PT, PT, UP0, 0x80, 0x0 ;  /* 0x000000000000781c */ /* 0x000fda0003f0f008 */
[----:B------:R-:W-:Y:S05]  /*26570*/  @!P0 BRA `(.L_x_1724) ;  /* 0x0000000000048947 */ /* 0x000fea0003800000 */
[----:B------:R-:W-:Y:S01]  /*26580*/  BPT.TRAP 0x1 ;  /* 0x000000040000795c */ /* 0x000fe20000300000 */
.L_x_1724:
        /* <DEDUP_REMOVED lines=9> */
.L_x_1812:
[----:B------:R-:W-:Y:S05]  /*26620*/  BSYNC B0 ;  /* 0x0000000000007941 */ /* 0x000fea0003800000 */
.L_x_1725:
[----:B------:R-:W-:Y:S05]  /*26630*/  @!P1 BRA `(.L_x_1727) ;  /* 0x0000000000049947 */ /* 0x000fea0003800000 */
[----:B------:R-:W-:Y:S01]  /*26640*/  BPT.TRAP 0x1 ;  /* 0x000000040000795c */ /* 0x000fe20000300000 */
.L_x_1727:
[----:B--2---:R-:W-:Y:S01]  /*26650*/  SHF.L.U32 R4, R8, 0x1f, RZ ;  /* 0x0000001f08047819 */ /* 0x004fe200000006ff */
[----:B----4-:R-:W-:-:S03]  /*26660*/  IMAD R10, R0, 0x7800, RZ ;  /* 0x00007800000a7824 */ /* 0x010fc600078e02ff */
[----:B------:R-:W2:Y:S02]  /*26670*/  SYNCS.PHASECHK.TRANS64.TRYWAIT P0, [R3+URZ+0x33460], R4 ;  /* 0x03346004030075a7 */ /* 0x000ea4000800017f */
[----:B--2---:R-:W-:Y:S05]  /*26680*/  @!P0 BRA `(.L_x_1728) ;  /* 0x0000003400388947 */ /* 0x004fea0003800000 */
.L_x_1813:
[----:B------:R-:W3:Y:S04]  /*26690*/  LDL R0, [R1+0x300] ;  /* 0x0003000001007983 */ /* 0x000ee80000100800 */
[----:B------:R-:W4:Y:S04]  /*266a0*/  LDL R13, [R1+0x2d4] ;  /* 0x0002d400010d7983 */ /* 0x000f280000100800 */
[----:B------:R-:W5:Y:S01]  /*266b0*/  LDL R11, [R1+0x2fc] ;  /* 0x0002fc00010b7983 */ /* 0x000f620000100800 */
[----:B------:R-:W-:Y:S05]  /*266c0*/  WARPSYNC.ALL ;  /* 0x0000000000007948 */ /* 0x000fea0003800000 */
[----:B---3--:R-:W-:-:S05]  /*266d0*/  LOP3.LUT R0, R10, R0, RZ, 0xfc, !PT ;  /* 0x000000000a007212 */ /* 0x008fca00078efcff */
[----:B----4-:R-:W-:-:S05]  /*266e0*/  IMAD.IADD R0, R13, 0x1, R0 ;  /* 0x000000010d007824 */ /* 0x010fca00078e0200 */
[----:B--2---:R-:W2:Y:S01]  /*266f0*/  LDSM.16.MT88.4 R4, [R0+0xf200] ;  /* 0x00f200000004783b */ /* 0x004ea20000004200 */
[----:B-----5:R-:W-:-:S05]  /*26700*/  LOP3.LUT R12, R10, R11, RZ, 0xfc, !PT ;  /* 0x0000000b0a0c7212 */ /* 0x020fca00078efcff */
[----:B------:R-:W-:Y:S01]  /*26710*/  IMAD.IADD R12, R13, 0x1, R12 ;  /* 0x000000010d0c7824 */ /* 0x000fe200078e020c */
[C-C-:B--2---:R-:W-:Y:S02]  /*26720*/  PRMT R8, R4.reuse, 0x6420, R5.reuse ;  /* 0x0000642004087816 */ /* 0x144fe40000000005 */
[----:B------:R-:W-:Y:S02]  /*26730*/  PRMT R9, R4, 0x7531, R5 ;  /* 0x0000753104097816 */ /* 0x000fe40000000005 */
[C-C-:B------:R-:W-:Y:S02]  /*26740*/  PRMT R10, R6.reuse, 0x6420, R7.reuse ;  /* 0x00006420060a7816 */ /* 0x140fe40000000007 */
[----:B------:R-:W-:-:S05]  /*26750*/  PRMT R11, R6, 0x7531, R7 ;  /* 0x00007531060b7816 */ /* 0x000fca0000000007 */
[----:B------:R-:W-:Y:S04]  /*26760*/  STSM.16.M88.4 [R12+0x200], R8 ;  /* 0x000200080c007844 */ /* 0x000fe80000000200 */
[----:B------:R-:W2:Y:S02]  /*26770*/  LDSM.16.MT88.4 R4, [R0+0x11a00] ;  /* 0x011a00000004783b */ /* 0x000ea40000004200 */
[C-C-:B--2---:R-:W-:Y:S02]  /*26780*/  PRMT R8, R4.reuse, 0x6420, R5.reuse ;  /* 0x0000642004087816 */ /* 0x144fe40000000005 */
[----:B------:R-:W-:Y:S02]  /*26790*/  PRMT R9, R4, 0x7531, R5 ;  /* 0x0000753104097816 */ /* 0x000fe40000000005 */
[----:B------:R-:W-:-:S02]  /*267a0*/  PRMT R10, R6, 0x6420, R7 ;  /* 0x00006420060a7816 */ /* 0x000fc40000000007 */
        /* <DEDUP_REMOVED lines=85> */
[----:B---3--:R-:W3:Y:S01]  /*26d00*/  FENCE.VIEW.ASYNC.S ;  /* 0x00000000000073c6 */ /* 0x008ee20000000000 */
[----:B------:R-:W-:Y:S05]  /*26d10*/  @!P1 BRA `(.L_x_1729) ;  /* 0x0000000000049947 */ /* 0x000fea0003800000 */
[----:B------:R-:W-:Y:S01]  /*26d20*/  BPT.TRAP 0x1 ;  /* 0x000000040000795c */ /* 0x000fe20000300000 */
.L_x_1729:
[----:B------:R-:W4:Y:S01]  /*26d30*/  S2R R0, SR_TID.X ;  /* 0x0000000000007919 */ /* 0x000f220000002100 */
[----:B---3--:R3:W-:Y:S01]  /*26d40*/  SYNCS.ARRIVE.TRANS64.A1T0 RZ, [R3+URZ+0x33450], RZ ;  /* 0x033450ff03ff79a7 */ /* 0x0087e2000810003f */
[----:B--2---:R2:W5:Y:S01]  /*26d50*/  LDL R8, [R1+0x2e0] ;  /* 0x0002e00001087983 */ /* 0x0045620000100800 */
[----:B----4-:R-:W-:-:S03]  /*26d60*/  LOP3.LUT R4, R0, 0x7f, RZ, 0xc0, !PT ;  /* 0x0000007f00047812 */ /* 0x010fc600078ec0ff */
[----:B------:R-:W4:Y:S01]  /*26d70*/  LDL R0, [R1+0x2f0] ;  /* 0x0002f00001007983 */ /* 0x000f220000100800 */
[----:B------:R-:W-:Y:S01]  /*26d80*/  BAR.SYNC.DEFER_BLOCKING 0x2, 0x80 ;  /* 0x0082000000007b1d */ /* 0x000fe20000010000 */
[----:B------:R-:W-:-:S13]  /*26d90*/  ISETP.NE.AND P0, PT, R4, RZ, PT ;  /* 0x000000ff0400720c */ /* 0x000fda0003f05270 */
[----:B---3--:R-:W-:-:S05]  /*26da0*/  @!P0 VIADD R3, R3, 0x33480 ;  /* 0x0003348003038836 */ /* 0x008fca0000000000 */
[----:B------:R-:W-:-:S04]  /*26db0*/  @!P0 PRMT R3, RZ, 0x654, R3 ;  /* 0x00000654ff038816 */ /* 0x000fc80000000003 */
[----:B------:R2:W-:Y:S01]  /*26dc0*/  @!P0 SYNCS.ARRIVE.TRANS64.RED.A1T0 RZ, [R3+URZ], RZ ;  /* 0x000000ff03ff89a7 */ /* 0x0005e2000810043f */
[C---:B----4-:R-:W-:Y:S01]  /*26dd0*/  ISETP.GT.AND P0, PT, R2.reuse, R0, PT ;  /* 0x000000000200720c */ /* 0x050fe20003f04270 */
[----:B------:R-:W-:Y:S01]  /*26de0*/  VIADD R2, R2, 0xffffffff ;  /* 0xffffffff02027836 */ /* 0x000fe20000000000 */
[----:B------:R2:W5:Y:S11]  /*26df0*/  LDL R0, [R1+0x2d8] ;  /* 0x0002d80001007983 */ /* 0x0005760000100800 */
[----:B--2---:R-:W-:Y:S05]  /*26e00*/  @P0 BRA `(.L_x_1730) ;  /* 0xffffffec000c0947 */ /* 0x004fea000383ffff */
.L_x_1706:
[----:B------:R-:W3:Y:S01]  /*26e10*/  S2R R3, SR_TID.X ;  /* 0x0000000000037919 */ /* 0x000ee20000002100 */
[----:B------:R-:W-:Y:S01]  /*26e20*/  BSSY B0, `(.L_x_1731) ;  /* 0x0000010000007945 */ /* 0x000fe20003800000 */
[----:B---3--:R-:W-:-:S04]  /*26e30*/  LOP3.LUT R3, R3, 0x7f, RZ, 0xc0, !PT ;  /* 0x0000007f03037812 */ /* 0x008fc800078ec0ff */
[----:B------:R-:W-:-:S13]  /*26e40*/  ISETP.NE.AND P0, PT, R3, RZ, PT ;  /* 0x000000ff0300720c */ /* 0x000fda0003f05270 */
[----:B------:R-:W-:Y:S05]  /*26e50*/  @P0 BRA `(.L_x_1732) ;  /* 0x0000000000300947 */ /* 0x000fea0003800000 */
[----:B------:R-:W3:Y:S01]  /*26e60*/  S2R R3, SR_LANEID ;  /* 0x0000000000037919 */ /* 0x000ee20000000000 */
[----:B------:R-:W-:Y:S01]  /*26e70*/  VOTEU.ANY UR4, UPT, PT ;  /* 0x0000000000047886 */ /* 0x000fe200038e0100 */
[----:B--2---:R-:W2:Y:S01]  /*26e80*/  LDC.64 R4, c[0x0][0xc60] ;  /* 0x00031800ff047b82 */ /* 0x004ea20000000a00 */
[----:B-----5:R-:W3:Y:S08]  /*26e90*/  FLO.U32 R0, UR4 ;  /* 0x0000000400007d00 */ /* 0x020ef000080e0000 */
[----:B------:R-:W2:Y:S01]  /*26ea0*/  POPC R2, UR4 ;  /* 0x0000000400027d09 */ /* 0x000ea20008000000 */
[----:B---3--:R-:W-:-:S13]  /*26eb0*/  ISETP.EQ.U32.AND P1, PT, R0, R3, PT ;  /* 0x000000030000720c */ /* 0x008fda0003f22070 */
[----:B--2---:R-:W2:Y:S01]  /*26ec0*/  @P1 ATOMG.E.ADD.STRONG.GPU PT, R5, desc[UR46][R4.64], R2 ;  /* 0x00000002040519a8 */ /* 0x004ea200081ee1ee */
[----:B------:R-:W3:Y:S02]  /*26ed0*/  S2R R3, SR_LTMASK ;  /* 0x0000000000037919 */ /* 0x000ee40000003900 */
[----:B---3--:R-:W-:-:S06]  /*26ee0*/  LOP3.LUT R3, R3, UR4, RZ, 0xc0, !PT ;  /* 0x0000000403037c12 */ /* 0x008fcc000f8ec0ff */
[----:B------:R-:W3:Y:S01]  /*26ef0*/  POPC R3, R3 ;  /* 0x0000000300037309 */ /* 0x000ee20000000000 */
[----:B--2---:R-:W3:Y:S02]  /*26f00*/  SHFL.IDX PT, R0, R5, R0, 0x1f ;  /* 0x00001f0005007589 */ /* 0x004ee400000e0000 */
[----:B---3--:R-:W-:-:S07]  /*26f10*/  IADD3 R16, R0, UR40, R3 ;  /* 0x0000002800107c10 */ /* 0x008fce000fffe003 */
.L_x_1732:
[----:B------:R-:W-:Y:S05]  /*26f20*/  BSYNC B0 ;  /* 0x0000000000007941 */ /* 0x000fea0003800000 */
.L_x_1731:
[----:B------:R-:W-:-:S06]  /*26f30*/  UISETP.NE.AND UP0, UPT, UR38, 0x3, UPT ;  /* 0x000000032600788c */ /* 0x000fcc000bf05270 */
[----:B------:R-:W-:-:S13]  /*26f40*/  PLOP3.LUT P1, PT, PT, PT, UP0, 0x80, 0x0 ;  /* 0x000000000000781c */ /* 0x000fda0003f2f008 */
[----:B------:R-:W-:Y:S05]  /*26f50*/  @!P1 BRA `(.L_x_1733) ;  /* 0x0000000000049947 */ /* 0x000fea0003800000 */
[----:B------:R-:W-:Y:S01]  /*26f60*/  BPT.TRAP 0x1 ;  /* 0x000000040000795c */ /* 0x000fe20000300000 */
.L_x_1733:
        /* <DEDUP_REMOVED lines=9> */
[----:B------:R-:W3:Y:S02]  /*27000*/  SYNCS.PHASECHK.TRANS64.TRYWAIT P1, [R3+URZ+0x33470], R0 ;  /* 0x03347000030075a7 */ /* 0x000ee4000802017f */
[----:B---3--:R-:W-:Y:S05]  /*27010*/  @!P1 BRA `(.L_x_1735) ;  /* 0x0000002800e89947 */ /* 0x008fea0003800000 */
.L_x_1814:
[----:B------:R-:W-:Y:S05]  /*27020*/  BSYNC B0 ;  /* 0x0000000000007941 */ /* 0x000fea0003800000 */
.L_x_1734:
[----:B------:R-:W-:Y:S05]  /*27030*/  @!P2 BRA `(.L_x_1736) ;  /* 0x000000000004a947 */ /* 0x000fea0003800000 */
[----:B------:R-:W-:Y:S01]  /*27040*/  BPT.TRAP 0x1 ;  /* 0x000000040000795c */ /* 0x000fe20000300000 */
.L_x_1736:
[----:B---3--:R-:W3:Y:S02]  /*27050*/  LDL R0, [R1+0x2e0] ;  /* 0x0002e00001007983 */ /* 0x008ee40000100800 */
[----:B---3--:R-:W-:-:S04]  /*27060*/  SHF.L.U32 R0, R0, 0x1f, RZ ;  /* 0x0000001f00007819 */ /* 0x008fc800000006ff */
[----:B------:R-:W3:Y:S02]  /*27070*/  SYNCS.PHASECHK.TRANS64.TRYWAIT P1, [R3+URZ+0x33460], R0 ;  /* 0x03346000030075a7 */ /* 0x000ee4000802017f */
[----:B---3--:R-:W-:Y:S05]  /*27080*/  @!P1 BRA `(.L_x_1737) ;  /* 0x0000002800e09947 */ /* 0x008fea0003800000 */
.L_x_1815:
[----:B------:R-:W4:Y:S04]  /*27090*/  LDL R12, [R1+0x2d8] ;  /* 0x0002d800010c7983 */ /* 0x000f280000100800 */
[----:B------:R-:W3:Y:S04]  /*270a0*/  LDL R4, [R1+0x300] ;  /* 0x0003000001047983 */ /* 0x000ee80000100800 */
[----:B------:R-:W5:Y:S04]  /*270b0*/  LDL R13, [R1+0x2d4] ;  /* 0x0002d400010d7983 */ /* 0x000f680000100800 */
[----:B------:R-:W2:Y:S01]  /*270c0*/  LDL R10, [R1+0x2fc] ;  /* 0x0002fc00010a7983 */ /* 0x000ea20000100800 */
[----:B------:R-:W-:Y:S05]  /*270d0*/  WARPSYNC.ALL ;  /* 0x0000000000007948 */ /* 0x000fea0003800000 */
[----:B----4-:R-:W-:-:S05]  /*270e0*/  IMAD R2, R12, 0x7800, RZ ;  /* 0x000078000c027824 */ /* 0x010fca00078e02ff */
[----:B---3--:R-:W-:-:S05]  /*270f0*/  LOP3.LUT R0, R2, R4, RZ, 0xfc, !PT ;  /* 0x0000000402007212 */ /* 0x008fca00078efcff */
[----:B-----5:R-:W-:-:S05]  /*27100*/  IMAD.IADD R0, R13, 0x1, R0 ;  /* 0x000000010d007824 */ /* 0x020fca00078e0200 */
[----:B--2---:R-:W2:Y:S01]  /*27110*/  LDSM.16.MT88.4 R4, [R0+0xf200] ;  /* 0x00f200000004783b */ /* 0x004ea20000004200 */
[----:B------:R-:W-:-:S05]  /*27120*/  LOP3.LUT R2, R2, R10, RZ, 0xfc, !PT ;  /* 0x0000000a02027212 */ /* 0x000fca00078efcff */
        /* <DEDUP_REMOVED lines=98> */
.L_x_1738:
[----:B------:R-:W4:Y:S01]  /*27750*/  LDL.LU R4, [R1+0x2e0] ;  /* 0x0002e00001047983 */ /* 0x000f220000300800 */
[----:B---3--:R3:W-:Y:S01]  /*27760*/  SYNCS.ARRIVE.TRANS64.A1T0 RZ, [R3+URZ+0x33450], RZ ;  /* 0x033450ff03ff79a7 */ /* 0x0087e2000810003f */
[----:B------:R-:W-:Y:S02]  /*27770*/  VIADD R0, R12, 0x1 ;  /* 0x000000010c007836 */ /* 0x000fe40000000000 */
[----:B---3--:R-:W-:-:S05]  /*27780*/  @!P0 VIADD R3, R3, 0x33480 ;  /* 0x0003348003038836 */ /* 0x008fca0000000000 */
[----:B------:R-:W-:Y:S01]  /*27790*/  @!P0 PRMT R3, RZ, 0x654, R3 ;  /* 0x00000654ff038816 */ /* 0x000fe20000000003 */
[----:B------:R-:W-:Y:S06]  /*277a0*/  BAR.SYNC.DEFER_BLOCKING 0x2, 0x80 ;  /* 0x0082000000007b1d */ /* 0x000fec0000010000 */
[----:B------:R3:W-:Y:S01]  /*277b0*/  @!P0 SYNCS.ARRIVE.TRANS64.RED.A1T0 RZ, [R3+URZ], RZ ;  /* 0x000000ff03ff89a7 */ /* 0x0007e2000810043f */
[----:B------:R-:W-:-:S04]  /*277c0*/  ISETP.NE.AND P0, PT, R0, 0x2, PT ;  /* 0x000000020000780c */ /* 0x000fc80003f05270 */
[----:B--2---:R-:W-:Y:S02]  /*277d0*/  SEL R2, RZ, 0x1, P0 ;  /* 0x00000001ff027807 */ /* 0x004fe40000000000 */
[----:B------:R-:W-:-:S05]  /*277e0*/  SEL R0, R0, RZ, P0 ;  /* 0x000000ff00007207 */ /* 0x000fca0000000000 */
[----:B------:R3:W-:Y:S01]  /*277f0*/  STL [R1+0x2d8], R0 ;  /* 0x0002d80001007387 */ /* 0x0007e20000100800 */
[----:B----4-:R-:W-:-:S05]  /*27800*/  LOP3.LUT R4, R4, R2, RZ, 0x3c, !PT ;  /* 0x0000000204047212 */ /* 0x010fca00078e3cff */
[----:B------:R3:W-:Y:S02]  /*27810*/  STL [R1+0x2e0], R4 ;  /* 0x0002e00401007387 */ /* 0x0007e40000100800 */
.L_x_1681:
[----:B---3--:R-:W2:Y:S02]  /*27820*/  LDL R0, [R1+0x2d0] ;  /* 0x0002d00001007983 */ /* 0x008ea40000100800 */
[----:B--2---:R-:W-:-:S13]  /*27830*/  LOP3.LUT P0, RZ, R0, 0x2, RZ, 0xc0, !PT ;  /* 0x0000000200ff7812 */ /* 0x004fda000780c0ff */
[----:B------:R-:W-:Y:S05]  /*27840*/  @!P0 BRA `(.L_x_1739) ;  /* 0x0000000000288947 */ /* 0x000fea0003800000 */
[----:B------:R-:W-:Y:S05]  /*27850*/  WARPSYNC.ALL ;  /* 0x0000000000007948 */ /* 0x000fea0003800000 */
[----:B------:R-:W2:Y:S08]  /*27860*/  S2UR UR5, SR_CgaCtaId ;  /* 0x00000000000579c3 */ /* 0x000eb00000008800 */
[----:B------:R-:W-:Y:S06]  /*27870*/  BAR.SYNC.DEFER_BLOCKING 0x5, 0x180 ;  /* 0x0146000000007b1d */ /* 0x000fec0000010000 */
[----:B------:R-:W-:-:S02]  /*27880*/  UMOV UR4, 0x400 ;  /* 0x0000040000047882 */ /* 0x000fc40000000000 */
[----:B--2---:R-:W-:-:S06]  /*27890*/  ULEA UR4, UR5, UR4, 0x18 ;  /* 0x0000000405047291 */ /* 0x004fcc000f8ec03f */
[----:B------:R-:W-:-:S05]  /*278a0*/  IMAD.U32 R0, RZ, RZ, UR4 ;  /* 0x00000004ff007e24 */ /* 0x000fca000f8e00ff */
[----:B------:R2:W3:Y:S04]  /*278b0*/  LDS.128 R16, [R0+0x334d0] ;  /* 0x0334d00000107984 */ /* 0x0004e80000000c00 */
[----:B------:R2:W-:Y:S01]  /*278c0*/  STL [R1+0x2d4], R0 ;  /* 0x0002d40001007387 */ /* 0x0005e20000100800 */
[----:B------:R-:W-:Y:S06]  /*278d0*/  BAR.ARV 0x4, 0x180 ;  /* 0x0106000000007b1d */ /* 0x000fec0000002000 */
[----:B------:R-:W-:Y:S05]  /*278e0*/  BRA `(.L_x_1740) ;  /* 0x0000000800dc7947 */ /* 0x000fea0003800000 */
.L_x_1739:
[----:B------:R-:W2:Y:S01]  /*278f0*/  S2R R0, SR_TID.X ;  /* 0x0000000000007919 */ /* 0x000ea20000002100 */
[----:B------:R-:W-:Y:S01]  /*27900*/  UMOV UR4, 0xffffffff ;  /* 0xffffffff00047882 */ /* 0x000fe20000000000 */
[----:B--2---:R-:W-:-:S04]  /*27910*/  LOP3.LUT R6, R0, 0x1f, RZ, 0xc0, !PT ;  /* 0x0000001f00067812 */ /* 0x004fc800078ec0ff */
[----:B------:R-:W-:Y:S01]  /*27920*/  ISETP.NE.AND P0, PT, R6, 0x1f, PT ;  /* 0x0000001f0600780c */ /* 0x000fe20003f05270 */
[----:B------:R-:W-:-:S12]  /*27930*/  BRA.DIV UR4, `(.L_x_1741) ;  /* 0x0000002204c87947 */ /* 0x000fd8000b800000 */
[----:B------:R-:W-:Y:S01]  /*27940*/  IMAD.IADD R0, R19, 0x1, R6 ;  /* 0x0000000113007824 */ /* 0x000fe200078e0206 */
[----:B------:R-:W-:-:S04]  /*27950*/  ULDC UR4, c[0x0][0xc3c] ;  /* 0x00030f0000047ab9 */ /* 0x000fc80000000800 */
[----:B------:R-:W-:-:S13]  /*27960*/  ISETP.GE.OR P1, PT, R0, UR4, !P0 ;  /* 0x0000000400007c0c */ /* 0x000fda000c726670 */
[----:B------:R-:W2:Y:S02]  /*27970*/  @!P1 LDC.64 R2, c[0x0][0xc80] ;  /* 0x00032000ff029b82 */ /* 0x000ea40000000a00 */
[----:B--2---:R-:W-:-:S06]  /*27980*/  @!P1 IMAD.WIDE R2, R0, 0x4, R2 ;  /* 0x0000000400029825 */ /* 0x004fcc00078e0202 */
[----:B------:R2:W3:Y:S01]  /*27990*/  @!P1 LDG.E R3, desc[UR46][R2.64] ;  /* 0x0000002e02039981 */ /* 0x0004e2000c1e1900 */
[C---:B------:R-:W-:Y:S02]  /*279a0*/  ISETP.GE.U32.AND P2, PT, R6.reuse, 0x2, PT ;  /* 0x000000020600780c */ /* 0x040fe40003f46070 */
[C---:B------:R-:W-:Y:S01]  /*279b0*/  ISETP.GE.U32.AND P3, PT, R6.reuse, 0x4, PT ;  /* 0x000000040600780c */ /* 0x040fe20003f66070 */
[----:B------:R-:W-:Y:S01]  /*279c0*/  SHFL.IDX PT, R0, R16, RZ, 0x1f ;  /* 0x00001fff10007589 */ /* 0x000fe200000e0000 */
[C---:B------:R-:W-:Y:S02]  /*279d0*/  ISETP.GE.U32.AND P4, PT, R6.reuse, 0x8, PT ;  /* 0x000000080600780c */ /* 0x040fe40003f86070 */
[C---:B------:R-:W-:Y:S01]  /*279e0*/  ISETP.GE.U32.AND P5, PT, R6.reuse, 0x10, PT ;  /* 0x000000100600780c */ /* 0x040fe20003fa6070 */
[----:B------:R-:W-:Y:S01]  /*279f0*/  SHFL.IDX PT, R5, R16, 0x1, 0x1f ;  /* 0x00201f0010057f89 */ /* 0x000fe200000e0000 */
[----:B--2---:R-:W-:Y:S02]  /*27a00*/  IMAD.MOV.U32 R2, RZ, RZ, RZ ;  /* 0x000000ffff027224 */ /* 0x004fe400078e00ff */
[----:B---3--:R-:W-:Y:S01]  /*27a10*/  @!P1 IMAD.MOV.U32 R2, RZ, RZ, R3 ;  /* 0x000000ffff029224 */ /* 0x008fe200078e0003 */
[----:B------:R-:W-:-:S04]  /*27a20*/  ISETP.NE.AND P1, PT, R6, RZ, PT ;  /* 0x000000ff0600720c */ /* 0x000fc80003f25270 */
[----:B------:R-:W2:Y:S02]  /*27a30*/  SHFL.UP PT, R3, R2, 0x1, RZ ;  /* 0x0420000002037989 */ /* 0x000ea400000e00ff */
[----:B--2---:R-:W-:-:S05]  /*27a40*/  SEL R3, R3, RZ, P1 ;  /* 0x000000ff03037207 */ /* 0x004fca0000800000 */
[----:B------:R-:W-:-:S05]  /*27a50*/  IMAD.IADD R3, R2, 0x1, R3 ;  /* 0x0000000102037824 */ /* 0x000fca00078e0203 */
        /* <DEDUP_REMOVED lines=12> */
[----:B------:R2:W3:Y:S02]  /*27b20*/  SHFL.IDX PT, R16, R3, 0x1f, 0x1f ;  /* 0x03e01f0003107f89 */ /* 0x0004e400000e0000 */
.L_x_1825:
[----:B------:R-:W-:Y:S02]  /*27b30*/  ULDC UR4, c[0x0][0xc38] ;  /* 0x00030e0000047ab9 */ /* 0x000fe40000000800 */
[----:B------:R-:W-:-:S04]  /*27b40*/  IMAD.U32 R4, RZ, RZ, UR4 ;  /* 0x00000004ff047e24 */ /* 0x000fc8000f8e00ff */
[----:B---3--:R-:W-:-:S04]  /*27b50*/  IMAD R16, R16, R4, RZ ;  /* 0x0000000410107224 */ /* 0x008fc800078e02ff */
[----:B------:R-:W-:-:S05]  /*27b60*/  IMAD.IADD R5, R5, 0x1, R16 ;  /* 0x0000000105057824 */ /* 0x000fca00078e0210 */
[----:B------:R-:W-:-:S13]  /*27b70*/  ISETP.GT.AND P6, PT, R5, R0, PT ;  /* 0x000000000500720c */ /* 0x000fda0003fc4270 */
[----:B------:R-:W-:Y:S05]  /*27b80*/  @P6 BRA `(.L_x_1742) ;  /* 0x00000000009c6947 */ /* 0x000fea0003800000 */
.L_x_1747:
[----:B------:R-:W3:Y:S01]  /*27b90*/  LDC R2, c[0x0][0xc3c] ;  /* 0x00030f00ff027b82 */ /* 0x000ee20000000800 */
[----:B------:R-:W-:-:S05]  /*27ba0*/  VIADD R19, R19, 0x1f ;  /* 0x0000001f13137836 */ /* 0x000fca0000000000 */
[----:B---3--:R-:W-:-:S13]  /*27bb0*/  ISETP.GE.AND P6, PT, R19, R2, PT ;  /* 0x000000021300720c */ /* 0x008fda0003fc6270 */
[----:B------:R-:W-:Y:S05]  /*27bc0*/  @P6 BRA `(.L_x_1743) ;  /* 0x0000000400d86947 */ /* 0x000fea0003800000 */
[----:B--2---:R-:W2:Y:S01]  /*27bd0*/  S2R R3, SR_TID.X ;  /* 0x0000000000037919 */ /* 0x004ea20000002100 */
[----:B------:R-:W-:Y:S01]  /*27be0*/  BSSY B0, `(.L_x_1744) ;  /* 0x0000009000007945 */ /* 0x000fe20003800000 */
[----:B--2---:R-:W-:-:S05]  /*27bf0*/  LOP3.LUT R3, R3, 0x1f, RZ, 0xc0, !PT ;  /* 0x0000001f03037812 */ /* 0x004fca00078ec0ff */
[----:B------:R-:W-:-:S05]  /*27c00*/  IMAD.IADD R4, R19, 0x1, R3 ;  /* 0x0000000113047824 */ /* 0x000fca00078e0203 */
[----:B------:R-:W-:Y:S01]  /*27c10*/  ISETP.GE.OR P6, PT, R4, R2, !P0 ;  /* 0x000000020400720c */ /* 0x000fe200047c6670 */
[----:B------:R-:W-:-:S12]  /*27c20*/  IMAD.MOV.U32 R2, RZ, RZ, RZ ;  /* 0x000000ffff027224 */ /* 0x000fd800078e00ff */
[----:B------:R-:W-:Y:S05]  /*27c30*/  @P6 BRA `(.L_x_1745) ;  /* 0x00000000000c6947 */ /* 0x000fea0003800000 */
[----:B------:R-:W2:Y:S02]  /*27c40*/  LDC.64 R2, c[0x0][0xc80] ;  /* 0x00032000ff027b82 */ /* 0x000ea40000000a00 */
[----:B--2---:R-:W-:-:S06]  /*27c50*/  IMAD.WIDE R2, R4, 0x4, R2 ;  /* 0x0000000404027825 */ /* 0x004fcc00078e0202 */
[----:B------:R2:W5:Y:S02]  /*27c60*/  LDG.E R2, desc[UR46][R2.64] ;  /* 0x0000002e02027981 */ /* 0x000564000c1e1900 */
.L_x_1745:
[----:B------:R-:W-:Y:S05]  /*27c70*/  BSYNC B0 ;  /* 0x0000000000007941 */ /* 0x000fea0003800000 */
.L_x_1744:
[----:B------:R-:W-:-:S03]  /*27c80*/  UMOV UR4, 0xffffffff ;  /* 0xffffffff00047882 */ /* 0x000fc60000000000 */
[----:B------:R-:W-:Y:S05]  /*27c90*/  BRA.DIV UR4, `(.L_x_1746) ;  /* 0x00000026042c7947 */ /* 0x000fea000b800000 */
[----:B--2--5:R-:W2:Y:S02]  /*27ca0*/  SHFL.UP PT, R3, R2, 0x1, RZ ;  /* 0x0420000002037989 */ /* 0x024ea400000e00ff */
        /* <DEDUP_REMOVED lines=15> */
.L_x_1833:
[----:B------:R-:W-:Y:S02]  /*27da0*/  ULDC UR4, c[0x0][0xc38] ;  /* 0x00030e0000047ab9 */ /* 0x000fe40000000800 */
[----:B------:R-:W-:-:S04]  /*27db0*/  IMAD.U32 R4, RZ, RZ, UR4 ;  /* 0x00000004ff047e24 */ /* 0x000fc8000f8e00ff */
[----:B---3--:R-:W-:-:S04]  /*27dc0*/  IMAD R16, R16, R4, RZ ;  /* 0x0000000410107224 */ /* 0x008fc800078e02ff */
[----:B------:R-:W-:-:S05]  /*27dd0*/  IMAD.IADD R5, R16, 0x1, R5 ;  /* 0x0000000110057824 */ /* 0x000fca00078e0205 */
[----:B------:R-:W-:-:S13]  /*27de0*/  ISETP.GT.AND P6, PT, R5, R0, PT ;  /* 0x000000000500720c */ /* 0x000fda0003fc4270 */
[----:B------:R-:W-:Y:S05]  /*27df0*/  @!P6 BRA `(.L_x_1747) ;  /* 0xfffffffc0064e947 */ /* 0x000fea000383ffff */
.L_x_1742:
[----:B------:R-:W-:Y:S01]  /*27e00*/  IMAD.IADD R16, R5, 0x1, -R16 ;  /* 0x0000000105107824 */ /* 0x000fe200078e0a10 */
[----:B------:R-:W-:-:S03]  /*27e10*/  UMOV UR4, 0xffffffff ;  /* 0xffffffff00047882 */ /* 0x000fc60000000000 */
[----:B------:R-:W-:-:S05]  /*27e20*/  IMAD R5, R3, R4, R16 ;  /* 0x0000000403057224 */ /* 0x000fca00078e0210 */
[----:B------:R-:W-:Y:S01]  /*27e30*/  ISETP.GT.AND P6, PT, R5, R0, PT ;  /* 0x000000000500720c */ /* 0x000fe20003fc4270 */
[----:B------:R-:W-:-:S12]  /*27e40*/  BRA.DIV UR4, `(.L_x_1748) ;  /* 0x0000002604987947 */ /* 0x000fd8000b800000 */
[----:B------:R-:W-:-:S04]  /*27e50*/  VOTE.ANY R6, PT, !P6 ;  /* 0x0000000000067806 */ /* 0x000fc800070e0100 */
[----:B------:R-:W3:Y:S02]  /*27e60*/  POPC R5, R6 ;  /* 0x0000000600057309 */ /* 0x000ee40000000000 */
[----:B---3--:R3:W4:Y:S02]  /*27e70*/  SHFL.IDX PT, R17, R2, R5, 0x1f ;  /* 0x00001f0502117589 */ /* 0x00872400000e0000 */
.L_x_1837:
[----:B------:R-:W-:Y:S01]  /*27e80*/  ISETP.NE.AND P0, PT, R6, RZ, PT ;  /* 0x000000ff0600720c */ /* 0x000fe20003f05270 */
[----:B------:R-:W-:-:S12]  /*27e90*/  IMAD.MOV.U32 R6, RZ, RZ, RZ ;  /* 0x000000ffff067224 */ /* 0x000fd800078e00ff */
[----:B------:R-:W-:Y:S05]  /*27ea0*/  @!P0 BRA `(.L_x_1749) ;  /* 0x0000000000148947 */ /* 0x000fea0003800000 */
[----:B------:R-:W-:Y:S01]  /*27eb0*/  UMOV UR4, 0xffffffff ;  /* 0xffffffff00047882 */ /* 0x000fe20000000000 */
[----:B------:R-:W-:Y:S02]  /*27ec0*/  VIADD R12, R5, 0xffffffff ;  /* 0xffffffff050c7836 */ /* 0x000fe40000000000 */
[----:B------:R-:W-:Y:S05]  /*27ed0*/  BRA.DIV UR4, `(.L_x_1750) ;  /* 0x0000002604bc7947 */ /* 0x000fea000b800000 */
[----:B--2---:R2:W0:Y:S02]  /*27ee0*/  SHFL.IDX PT, R3, R3, R12, 0x1f ;  /* 0x00001f0c03037589 */ /* 0x00442400000e0000 */
.L_x_1840:
[----:B0-----:R-:W-:-:S07]  /*27ef0*/  IMAD.MOV.U32 R6, RZ, RZ, R3 ;  /* 0x000000ffff067224 */ /* 0x001fce00078e0003 */
.L_x_1749:
[----:B--23--:R-:W2:Y:S01]  /*27f00*/  LDC.64 R2, c[0x0][0xc90] ;  /* 0x00032400ff027b82 */ /* 0x00cea20000000a00 */
[----:B------:R-:W-:-:S04]  /*27f10*/  IMAD.IADD R19, R5, 0x1, R19 ;  /* 0x0000000105137824 */ /* 0x000fc800078e0213 */
[----:B--2---:R-:W-:-:S05]  /*27f20*/  IMAD.WIDE R2, R19, 0x4, R2 ;  /* 0x0000000413027825 */ /* 0x004fca00078e0202 */
[----:B------:R-:W4:Y:S01]  /*27f30*/  LDG.E R7, desc[UR46][R2.64] ;  /* 0x0000002e02077981 */ /* 0x000f22000c1e1900 */
[----:B------:R-:W-:-:S04]  /*27f40*/  IMAD R16, R6, R4, R16 ;  /* 0x0000000406107224 */ /* 0x000fc800078e0210 */
[----:B------:R-:W-:Y:S02]  /*27f50*/  IMAD.IADD R0, R0, 0x1, -R16 ;  /* 0x0000000100007824 */ /* 0x000fe400078e0a10 */
[----:B----4-:R-:W-:-:S05]  /*27f60*/  IMAD R5, R17, R7, RZ ;  /* 0x0000000711057224 */ /* 0x010fca00078e02ff */
[----:B------:R-:W-:-:S04]  /*27f70*/  IABS R8, R5 ;  /* 0x0000000500087213 */ /* 0x000fc80000000000 */
[----:B------:R-:W2:Y:S08]  /*27f80*/  I2F.RP R2, R8 ;  /* 0x0000000800027306 */ /* 0x000eb00000209400 */
[----:B--2---:R-:W2:Y:S02]  /*27f90*/  MUFU.RCP R2, R2 ;  /* 0x0000000200027308 */ /* 0x004ea40000001000 */
[----:B--2---:R-:W-:-:S06]  /*27fa0*/  VIADD R2, R2, 0xffffffe ;  /* 0x0ffffffe02027836 */ /* 0x004fcc0000000000 */
[----:B------:R-:W2:Y:S02]  /*27fb0*/  F2I.FTZ.U32.TRUNC.NTZ R3, R2 ;  /* 0x0000000200037305 */ /* 0x000ea4000021f000 */
[----:B--2---:R-:W-:-:S04]  /*27fc0*/  IMAD.MOV R2, RZ, RZ, -R3 ;  /* 0x000000ffff027224 */ /* 0x004fc800078e0a03 */
        /* <DEDUP_REMOVED lines=15> */
[----:B------:R-:W-:-:S04]  /*280c0*/  @P0 VIADD R6, R6, 0x1 ;  /* 0x0000000106060836 */ /* 0x000fc80000000000 */
[----:B------:R-:W-:-:S04]  /*280d0*/  IMAD.MOV.U32 R2, RZ, RZ, R6 ;  /* 0x000000ffff027224 */ /* 0x000fc800078e0006 */
[----:B------:R-:W-:Y:S01]  /*280e0*/  @!P2 IMAD.MOV R2, RZ, RZ, -R2 ;  /* 0x000000ffff02a224 */ /* 0x000fe200078e0a02 */
[----:B------:R-:W-:-:S05]  /*280f0*/  @!P1 LOP3.LUT R2, RZ, R5, RZ, 0x33, !PT ;  /* 0x00000005ff029212 */ /* 0x000fca00078e33ff */
[----:B------:R-:W-:Y:S02]  /*28100*/  IMAD R6, R7, R2, RZ ;  /* 0x0000000207067224 */ /* 0x000fe400078e02ff */
[----:B------:R-:W-:Y:S02]  /*28110*/  IMAD.MOV R2, RZ, RZ, -R2 ;  /* 0x000000ffff027224 */ /* 0x000fe400078e0a02 */
[----:B------:R-:W-:Y:S02]  /*28120*/  IMAD.MOV R3, RZ, RZ, -R6 ;  /* 0x000000ffff037224 */ /* 0x000fe400078e0a06 */
[----:B------:R-:W-:-:S03]  /*28130*/  IMAD R0, R5, R2, R0 ;  /* 0x0000000205007224 */ /* 0x000fc600078e0200 */
[----:B------:R-:W-:-:S04]  /*28140*/  VIADDMNMX R4, R3, R4, R7, PT ;  /* 0x0000000403047246 */ /* 0x000fc80003800107 */
        /* <DEDUP_REMOVED lines=19> */
[C---:B------:R-:W-:Y:S01]  /*28280*/  LOP3.LUT R3, R0.reuse, R4, RZ, 0x3c, !PT ;  /* 0x0000000400037212 */ /* 0x040fe200078e3cff */
[----:B------:R-:W-:-:S03]  /*28290*/  IMAD.IADD R0, R0, 0x1, R6 ;  /* 0x0000000100007824 */ /* 0x000fc600078e0206 */
[----:B------:R-:W-:-:S07]  /*282a0*/  ISETP.GE.AND P2, PT, R3, RZ, PT ;  /* 0x000000ff0300720c */ /* 0x000fce0003f46270 */
[----:B------:R-:W-:-:S06]  /*282b0*/  @P0 VIADD R2, R2, 0x1 ;  /* 0x0000000102020836 */ /* 0x000fcc0000000000 */
[----:B------:R-:W-:Y:S01]  /*282c0*/  @!P2 IMAD.MOV R2, RZ, RZ, -R2 ;  /* 0x000000ffff02a224 */ /* 0x000fe200078e0a02 */
[----:B------:R-:W-:Y:S01]  /*282d0*/  @!P1 LOP3.LUT R2, RZ, R4, RZ, 0x33, !PT ;  /* 0x00000004ff029212 */ /* 0x000fe200078e33ff */
[----:B------:R-:W-:-:S04]  /*282e0*/  IMAD.MOV R4, RZ, RZ, -R4 ;  /* 0x000000ffff047224 */ /* 0x000fc800078e0a04 */
[----:B------:R-:W-:Y:S01]  /*282f0*/  IMAD R18, R2, R4, R0 ;  /* 0x0000000402127224 */ /* 0x000fe200078e0200 */
[----:B------:R-:W-:-:S05]  /*28300*/  LOP3.LUT R2, RZ, R2, RZ, 0x33, !PT ;  /* 0x00000002ff027212 */ /* 0x000fca00078e33ff */
[----:B------:R-:W-:Y:S01]  /*28310*/  IMAD.IADD R17, R17, 0x1, R2 ;  /* 0x0000000111117824 */ /* 0x000fe200078e0202 */
[----:B------:R-:W-:Y:S06]  /*28320*/  BRA `(.L_x_1751) ;  /* 0x00000000001c7947 */ /* 0x000fec0003800000 */
.L_x_1743:
[----:B------:R-:W-:Y:S01]  /*28330*/  UMOV UR4, URZ ;  /* 0x0000003f00047c82 */ /* 0x000fe20008000000 */
[----:B------:R-:W-:Y:S01]  /*28340*/  UMOV UR5, URZ ;  /* 0x0000003f00057c82 */ /* 0x000fe20008000000 */
[----:B------:R-:W-:Y:S01]  /*28350*/  ULDC UR6, c[0x0][0xc3c] ;  /* 0x00030f0000067ab9 */ /* 0x000fe20000000800 */
[----:B------:R-:W-:Y:S02]  /*28360*/  IMAD.MOV.U32 R16, RZ, RZ, R0 ;  /* 0x000000ffff107224 */ /* 0x000fe400078e0000 */
[----:B------:R-:W-:Y:S02]  /*28370*/  IMAD.U32 R17, RZ, RZ, UR4 ;  /* 0x00000004ff117e24 */ /* 0x000fe4000f8e00ff */
[----:B------:R-:W-:Y:S02]  /*28380*/  IMAD.U32 R18, RZ, RZ, UR5 ;  /* 0x00000005ff127e24 */ /* 0x000fe4000f8e00ff */
[----:B------:R-:W-:-:S07]  /*28390*/  IMAD.U32 R19, RZ, RZ, UR6 ;  /* 0x00000006ff137e24 */ /* 0x000fce000f8e00ff */
.L_x_1751:
[----:B--2---:R4:W2:Y:S01]  /*283a0*/  LDL R3, [R1+0x2d4] ;  /* 0x0002d40001037983 */ /* 0x0048a20000100800 */
[----:B------:R-:W3:Y:S01]  /*283b0*/  S2R R0, SR_TID.X ;  /* 0x0000000000007919 */ /* 0x000ee20000002100 */
[----:B------:R-:W-:Y:S05]  /*283c0*/  WARPSYNC.ALL ;  /* 0x0000000000007948 */ /* 0x000fea0003800000 */
[----:B---3--:R-:W-:Y:S01]  /*283d0*/  LOP3.LUT R0, R0, 0x1f, RZ, 0xc0, !PT ;  /* 0x0000001f00007812 */ /* 0x008fe200078ec0ff */
[----:B------:R-:W-:Y:S03]  /*283e0*/  BAR.SYNC.DEFER_BLOCKING 0x4, 0x180 ;  /* 0x0106000000007b1d */ /* 0x000fe60000010000 */
[----:B------:R-:W-:-:S13]  /*283f0*/  ISETP.NE.AND P0, PT, R0, RZ, PT ;  /* 0x000000ff0000720c */ /* 0x000fda0003f05270 */
[----:B------:R-:W2:Y:S01]  /*28400*/  @!P0 S2R R0, SR_CgaCtaId ;  /* 0x0000000000008919 */ /* 0x000ea20000008800 */
[----:B------:R-:W-:-:S04]  /*28410*/  @!P0 MOV R2, 0x400 ;  /* 0x0000040000028802 */ /* 0x000fc80000000f00 */
[----:B--2---:R-:W-:-:S05]  /*28420*/  @!P0 LEA R3, R0, R2, 0x18 ;  /* 0x0000000200038211 */ /* 0x004fca00078ec0ff */
[----:B------:R4:W-:Y:S04]  /*28430*/  @!P0 STS.128 [R3+0x334d0], R16 ;  /* 0x0334d01003008388 */ /* 0x0009e80000000c00 */
[----:B------:R4:W-:Y:S01]  /*28440*/  @!P0 STL [R1+0x2d4], R3 ;  /* 0x0002d40301008387 */ /* 0x0009e20000100800 */
[----:B------:R-:W-:Y:S06]  /*28450*/  BAR.ARV 0x5, 0x180 ;  /* 0x0146000000007b1d */ /* 0x000fec0000002000 */
.L_x_1740:
[----:B------:R-:W-:Y:S02]  /*28460*/  ULDC UR4, c[0x0][0xc3c] ;  /* 0x00030f0000047ab9 */ /* 0x000fe40000000800 */
[----:B---3--:R-:W-:-:S13]  /*28470*/  ISETP.GE.AND P0, PT, R19, UR4, PT ;  /* 0x0000000413007c0c */ /* 0x008fda000bf06270 */
[----:B------:R-:W-:Y:S05]  /*28480*/  @!P0 BRA `(.L_x_1752) ;  /* 0xffffff9400b88947 */ /* 0x000fea000383ffff */
[----:B------:R-:W-:Y:S05]  /*28490*/  BSYNC B7 ;  /* 0x0000000000077941 */ /* 0x000fea0003800000 */
.L_x_1620:
[----:B--2---:R-:W2:Y:S01]  /*284a0*/  LDL.LU R0, [R1+0x320] ;  /* 0x0003200001007983 */ /* 0x004ea20000300800 */
[----:B------:R-:W-:Y:S01]  /*284b0*/  BSSY B0, `(.L_x_1753) ;  /* 0x000000b000007945 */ /* 0x000fe20003800000 */
[----:B------:R-:W3:Y:S01]  /*284c0*/  S2R R5, SR_CgaCtaId ;  /* 0x0000000000057919 */ /* 0x000ee20000008800 */
[----:B--2---:R-:W-:-:S05]  /*284d0*/  VIADD R0, R0, 0x1 ;  /* 0x0000000100007836 */ /* 0x004fca0000000000 */
[----:B0-----:R-:W-:-:S04]  /*284e0*/  LEA.HI R2, R0, R0, RZ, 0x1 ;  /* 0x0000000000027211 */ /* 0x001fc800078f08ff */
[----:B----4-:R-:W-:-:S05]  /*284f0*/  LOP3.LUT R3, R2, 0xfffffffe, RZ, 0xc0, !PT ;  /* 0xfffffffe02037812 */ /* 0x010fca00078ec0ff */
[----:B------:R-:W-:Y:S01]  /*28500*/  IMAD.IADD R3, R0, 0x1, -R3 ;  /* 0x0000000100037824 */ /* 0x000fe200078e0a03 */
[----:B------:R-:W-:-:S04]  /*28510*/  MOV R0, 0x400 ;  /* 0x0000040000007802 */ /* 0x000fc80000000f00 */
[----:B---3--:R-:W-:Y:S02]  /*28520*/  LEA R0, R5, R0, 0x18 ;  /* 0x0000000005007211 */ /* 0x008fe400078ec0ff */
[----:B------:R-:W-:-:S04]  /*28530*/  SHF.L.U32 R3, R3, 0x1f, RZ ;  /* 0x0000001f03037819 */ /* 0x000fc800000006ff */
[----:B------:R-:W0:Y:S02]  /*28540*/  SYNCS.PHASECHK.TRANS64.TRYWAIT P0, [R0+URZ+0x33420], R3 ;  /* 0x03342003000075a7 */ /* 0x000e24000800017f */
[----:B0-----:R-:W-:Y:S05]  /*28550*/  @!P0 BRA `(.L_x_1754) ;  /* 0x0000002000448947 */ /* 0x001fea0003800000 */
.L_x_1841:
[----:B------:R-:W-:Y:S05]  /*28560*/  BSYNC B0 ;  /* 0x0000000000007941 */ /* 0x000fea0003800000 */
.L_x_1753:
[----:B------:R-:W-:-:S03]  /*28570*/  UMOV UR4, 0xffffffff ;  /* 0xffffffff00047882 */ /* 0x000fc60000000000 */
[----:B------:R-:W-:Y:S05]  /*28580*/  BRA.DIV UR4, `(.L_x_1755) ;  /* 0x00000022044c7947 */ /* 0x000fea000b800000 */
[----:B------:R-:W2:Y:S02]  /*28590*/  S2R R2, SR_TID.X ;  /* 0x0000000000027919 */ /* 0x000ea40000002100 */
[----:B--2---:R-:W-:-:S04]  /*285a0*/  SHF.R.U32.HI R2, RZ, 0x5, R2 ;  /* 0x00000005ff027819 */ /* 0x004fc80000011602 */
[----:B------:R-:W-:-:S05]  /*285b0*/  LOP3.LUT R2, R2, 0x3, RZ, 0xc0, !PT ;  /* 0x0000000302027812 */ /* 0x000fca00078ec0ff */
[----:B------:R2:W3:Y:S02]  /*285c0*/  SHFL.IDX PT, R14, R2, RZ, 0x1f ;  /* 0x00001fff020e7589 */ /* 0x0004e400000e0000 */
.L_x_1844:
[----:B---3--:R-:W-:Y:S01]  /*285d0*/  ISETP.NE.AND P0, PT, R14, RZ, PT ;  /* 0x000000ff0e00720c */ /* 0x008fe20003f05270 */
[----:B------:R-:W-:-:S12]  /*285e0*/  BSSY B0, `(.L_x_1756) ;  /* 0x000002e000007945 */ /* 0x000fd80003800000 */
[----:B------:R-:W-:Y:S05]  /*285f0*/  @P0 BRA `(.L_x_1757) ;  /* 0x0000000000b00947 */ /* 0x000fea0003800000 */
[----:B------:R-:W-:-:S03]  /*28600*/  UMOV UR4, 0xffffffff ;  /* 0xffffffff00047882 */ /* 0x000fc60000000000 */
[----:B------:R-:W-:Y:S05]  /*28610*/  BRA.DIV UR4, `(.L_x_1758) ;  /* 0x00000022045c7947 */ /* 0x000fea000b800000 */
[----:B------:R-:W-:-:S13]  /*28620*/  ELECT P6, URZ, PT ;  /* 0x00000000003f782f */ /* 0x000fda00038c0000 */
.L_x_1847:
[----:B------:R-:W-:Y:S05]  /*28630*/  @!P6 BRA `(.L_x_1757) ;  /* 0x0000000000a0e947 */ /* 0x000fea0003800000 */
[----:B------:R-:W-:-:S06]  /*28640*/  ULOP3.LUT UR4, UR55, 0x2, URZ, 0xfc, !UPT ;  /* 0x0000000237047892 */ /* 0x000fcc000f8efc3f */
[----:B--2---:R-:W-:-:S05]  /*28650*/  IMAD.U32 R2, RZ, RZ, UR4 ;  /* 0x00000004ff027e24 */ /* 0x004fca000f8e00ff */
[----:B------:R-:W-:-:S13]  /*28660*/  ISETP.NE.AND P0, PT, R2, 0x3, PT ;  /* 0x000000030200780c */ /* 0x000fda0003f05270 */
[----:B------:R-:W-:Y:S05]  /*28670*/  @!P0 BRA `(.L_x_1759) ;  /* 0x0000000000048947 */ /* 0x000fea0003800000 */
[----:B------:R-:W-:Y:S01]  /*28680*/  BPT.TRAP 0x1 ;  /* 0x000000040000795c */ /* 0x000fe20000300000 */
.L_x_1759:
        /* <DEDUP_REMOVED lines=14> */
.L_x_1848:
[----:B------:R-:W2:Y:S02]  /*28770*/  SYNCS.PHASECHK.TRANS64.TRYWAIT P1, [R7+URZ], R2 ;  /* 0x00000002070075a7 */ /* 0x000ea4000802017f */
[----:B--2---:R-:W-:Y:S05]  /*28780*/  @!P1 BRA `(.L_x_1761) ;  /* 0x0000002000349947 */ /* 0x004fea0003800000 */
.L_x_1849:
[----:B------:R-:W-:Y:S05]  /*28790*/  @!P0 BRA `(.L_x_1762) ;  /* 0x0000000000048947 */ /* 0x000fea0003800000 */
[----:B------:R-:W-:Y:S01]  /*287a0*/  BPT.TRAP 0x1 ;  /* 0x000000040000795c */ /* 0x000fe20000300000 */
.L_x_1762:
[----:B------:R-:W3:Y:S02]  /*287b0*/  LDL.LU R4, [R1+0x2d8] ;  /* 0x0002d80001047983 */ /* 0x000ee40000300800 */
[----:B---3--:R-:W-:-:S04]  /*287c0*/  IMAD R4, R4, 0x8, R0 ;  /* 0x0000000804047824 */ /* 0x008fc800078e0200 */
[----:B------:R-:W3:Y:S02]  /*287d0*/  SYNCS.PHASECHK.TRANS64.TRYWAIT P1, [R4+URZ+0x33460], R5 ;  /* 0x03346005040075a7 */ /* 0x000ee4000802017f */
[----:B---3--:R-:W-:Y:S05]  /*287e0*/  @!P1 BRA `(.L_x_1763) ;  /* 0x0000002000309947 */ /* 0x008fea0003800000 */
.L_x_1850:
[----:B------:R-:W-:Y:S05]  /*287f0*/  @!P0 BRA `(.L_x_1764) ;  /* 0x0000000000048947 */ /* 0x000fea0003800000 */
[----:B------:R-:W-:Y:S01]  /*28800*/  BPT.TRAP 0x1 ;  /* 0x000000040000795c */ /* 0x000fe20000300000 */
.L_x_1764:
[----:B------:R-:W-:-:S04]  /*28810*/  IMAD R3, R3, 0x8, R0 ;  /* 0x0000000803037824 */ /* 0x000fc800078e0200 */
[----:B------:R-:W4:Y:S02]  /*28820*/  SYNCS.PHASECHK.TRANS64.TRYWAIT P1, [R3+URZ+0x33460], R2 ;  /* 0x03346002030075a7 */ /* 0x000f24000802017f */
[----:B----4-:R-:W-:Y:S05]  /*28830*/  @!P1 BRA `(.L_x_1765) ;  /* 0x0000002000309947 */ /* 0x010fea0003800000 */
.L_x_1851:
[----:B------:R-:W-:Y:S05]  /*28840*/  @!P0 BRA `(.L_x_1766) ;  /* 0x0000000000048947 */ /* 0x000fea0003800000 */
[----:B------:R-:W-:Y:S01]  /*28850*/  BPT.TRAP 0x1 ;  /* 0x000000040000795c */ /* 0x000fe20000300000 */
.L_x_1766:
[----:B------:R-:W5:Y:S02]  /*28860*/  SYNCS.PHASECHK.TRANS64.TRYWAIT P0, [R4+URZ+0x33480], R5 ;  /* 0x03348005040075a7 */ /* 0x000f64000800017f */
[----:B-----5:R-:W-:Y:S05]  /*28870*/  @!P0 BRA `(.L_x_1767) ;  /* 0x0000002000348947 */ /* 0x020fea0003800000 */
.L_x_1768:
[----:B------:R0:W0:Y:S02]  /*28880*/  SYNCS.PHASECHK.TRANS64.TRYWAIT P0, [R3+URZ+0x33480], R2 ;  /* 0x03348002030075a7 */ /* 0x000024000800017f */
[----:B0-----:R-:W-:Y:S05]  /*28890*/  @!P0 NANOSLEEP.SYNCS 0x989680 ;  /* 0x009896800000895d */ /* 0x001fea0003900000 */
[----:B------:R-:W0:Y:S02]  /*288a0*/  @!P0 SYNCS.PHASECHK.TRANS64 P0, [R3+URZ+0x33480], R2 ;  /* 0x03348002030085a7 */ /* 0x000e24000800007f */
[----:B0-----:R-:W-:Y:S05]  /*288b0*/  @!P0 BRA `(.L_x_1768) ;  /* 0xfffffffc00f08947 */ /* 0x001fea000383ffff */
.L_x_1757:
[----:B------:R-:W-:Y:S05]  /*288c0*/  BSYNC B0 ;  /* 0x0000000000007941 */ /* 0x000fea0003800000 */
.L_x_1756:
[----:B------:R-:W-:Y:S05]  /*288d0*/  EXIT ;  /* 0x000000000000794d */ /* 0x000fea0003800000 */
.L_x_1475:
[----:B0-----:R0:W1:Y:S02]  /*288e0*/  SYNCS.PHASECHK.TRANS64.TRYWAIT P1, [R64+URZ+0x334b0], R3 ;  /* 0x0334b003400075a7 */ /* 0x001064000802017f */
[----:B-1----:R-:W-:Y:S05]  /*288f0*/  @!P1 NANOSLEEP.SYNCS 0x989680 ;  /* 0x009896800000995d */ /* 0x002fea0003900000 */
[----:B------:R-:W1:Y:S02]  /*28900*/  @!P1 SYNCS.PHASECHK.TRANS64 P1, [R64+URZ+0x334b0], R3 ;  /* 0x0334b003400095a7 */ /* 0x000e64000802007f */
[----:B-1----:R-:W-:Y:S05]  /*28910*/  @!P1 BRA `(.L_x_1475) ;  /* 0xfffffffc00f09947 */ /* 0x002fea000383ffff */
[----:B------:R-:W-:Y:S05]  /*28920*/  BRA `(.L_x_1769) ;  /* 0xfffffdb000b07947 */ /* 0x000fea000383ffff */
.L_x_1496:
[----:B------:R-:W-:Y:S02]  /*28930*/  IMAD.MOV.U32 R12, RZ, RZ, RZ ;  /* 0x000000ffff0c7224 */ /* 0x000fe400078e00ff */
[----:B------:R-:W-:Y:S02]  /*28940*/  IMAD.MOV.U32 R11, RZ, RZ, 0x1e1f ;  /* 0x00001e1fff0b7424 */ /* 0x000fe400078e00ff */
[----:B------:R-:W-:-:S07]  /*28950*/  IMAD.MOV.U32 R15, RZ, RZ, -0x1 ;  /* 0xffffffffff0f7424 */ /* 0x000fce00078e00ff */
[----:B------:R-:W-:Y:S05]  /*28960*/  WARPSYNC.COLLECTIVE R15, `(.L_x_1770) ;  /* 0x000000000f087348 */ /* 0x000fea0003c00000 */
[----:B------:R0:W1:Y:S02]  /*28970*/  SHFL.IDX P6, R14, R13, R12, R11 ;  /* 0x0000000c0d0e7389 */ /* 0x00006400000c000b */
[----:B01----:R-:W-:Y:S01]  /*28980*/  ENDCOLLECTIVE ;  /* 0x000000000000791b */ /* 0x003fe20003800000 */
.L_x_1770:
[----:B------:R-:W-:Y:S02]  /*28990*/  IMAD.MOV.U32 R13, RZ, RZ, R3 ;  /* 0x000000ffff0d7224 */ /* 0x000fe400078e0003 */
[----:B------:R-:W-:-:S07]  /*289a0*/  IMAD.MOV.U32 R0, RZ, RZ, R14 ;  /* 0x000000ffff007224 */ /* 0x000fce00078e000e */
[----:B------:R-:W-:Y:S05]  /*289b0*/  WARPSYNC.COLLECTIVE R15, `(.L_x_1771) ;  /* 0x000000000f087348 */ /* 0x000fea0003c00000 */
[----:B------:R0:W1:Y:S02]  /*289c0*/  SHFL.IDX P6, R14, R13, R12, R11 ;  /* 0x0000000c0d0e7389 */ /* 0x00006400000c000b */
[----:B01----:R-:W-:Y:S01]  /*289d0*/  ENDCOLLECTIVE ;  /* 0x000000000000791b */ /* 0x003fe20003800000 */
.L_x_1771:
[----:B------:R-:W-:Y:S02]  /*289e0*/  IMAD.MOV.U32 R13, RZ, RZ, R4 ;  /* 0x000000ffff0d7224 */ /* 0x000fe400078e0004 */
[----:B------:R-:W-:-:S07]  /*289f0*/  IMAD.MOV.U32 R3, RZ, RZ, R14 ;  /* 0x000000ffff037224 */ /* 0x000fce00078e000e */
[----:B------:R-:W-:Y:S05]  /*28a00*/  WARPSYNC.COLLECTIVE R15, `(.L_x_1772) ;  /* 0x000000000f087348 */ /* 0x000fea0003c00000 */
[----:B------:R0:W1:Y:S02]  /*28a10*/  SHFL.IDX P6, R14, R13, R12, R11 ;  /* 0x0000000c0d0e7389 */ /* 0x00006400000c000b */
[----:B01----:R-:W-:Y:S01]  /*28a20*/  ENDCOLLECTIVE ;  /* 0x000000000000791b */ /* 0x003fe20003800000 */
.L_x_1772:
[----:B------:R-:W-:Y:S02]  /*28a30*/  IMAD.MOV.U32 R13, RZ, RZ, R5 ;  /* 0x000000ffff0d7224 */ /* 0x000fe400078e0005 */
[----:B------:R-:W-:-:S07]  /*28a40*/  IMAD.MOV.U32 R4, RZ, RZ, R14 ;  /* 0x000000ffff047224 */ /* 0x000fce00078e000e */
[----:B------:R-:W-:Y:S05]  /*28a50*/  WARPSYNC.COLLECTIVE R15, `(.L_x_1773) ;  /* 0x000000000f087348 */ /* 0x000fea0003c00000 */
[----:B------:R0:W1:Y:S02]  /*28a60*/  SHFL.IDX P6, R14, R13, R12, R11 ;  /* 0x0000000c0d0e7389 */ /* 0x00006400000c000b */
[----:B01----:R-:W-:Y:S01]  /*28a70*/  ENDCOLLECTIVE ;  /* 0x000000000000791b */ /* 0x003fe20003800000 */
.L_x_1773:
[----:B------:R-:W-:Y:S05]  /*28a80*/  BRA `(.L_x_1774) ;  /* 0xfffffdc8007c7947 */ /* 0x000fea000383ffff */
.L_x_1499:
[----:B-1----:R-:W-:-:S04]  /*28a90*/  IMAD.U32 R3, RZ, RZ, UR39 ;  /* 0x00000027ff037e24 */ /* 0x002fc8000f8e00ff */
[----:B------:R1:W2:Y:S03]  /*28aa0*/  SYNCS.PHASECHK.TRANS64.TRYWAIT P0, [R3+URZ+0x33400], R0 ;  /* 0x03340000030075a7 */ /* 0x0002a6000800017f */
[----:B--2---:R-:W-:Y:S05]  /*28ab0*/  @!P0 NANOSLEEP.SYNCS 0x989680 ;  /* 0x009896800000895d */ /* 0x004fea0003900000 */
[----:B------:R-:W2:Y:S02]  /*28ac0*/  @!P0 SYNCS.PHASECHK.TRANS64 P0, [R3+URZ+0x33400], R0 ;  /* 0x03340000030085a7 */ /* 0x000ea4000800007f */
[----:B--2---:R-:W-:Y:S05]  /*28ad0*/  @!P0 BRA `(.L_x_1499) ;  /* 0xfffffffc00ec8947 */ /* 0x004fea000383ffff */
[----:B------:R-:W-:Y:S05]  /*28ae0*/  BRA `(.L_x_1775) ;  /* 0xfffffdcc00c47947 */ /* 0x000fea000383ffff */
.L_x_1511:
[----:B------:R-:W-:Y:S02]  /*28af0*/  IMAD.MOV.U32 R12, RZ, RZ, RZ ;  /* 0x000000ffff0c7224 */ /* 0x000fe400078e00ff */
[----:B------:R-:W-:Y:S02]  /*28b00*/  IMAD.MOV.U32 R11, RZ, RZ, 0x1e1f ;  /* 0x00001e1fff0b7424 */ /* 0x000fe400078e00ff */
[----:B------:R-:W-:-:S07]  /*28b10*/  IMAD.MOV.U32 R15, RZ, RZ, -0x1 ;  /* 0xffffffffff0f7424 */ /* 0x000fce00078e00ff */
[----:B------:R-:W-:Y:S05]  /*28b20*/  WARPSYNC.COLLECTIVE R15, `(.L_x_1776) ;  /* 0x000000000f087348 */ /* 0x000fea0003c00000 */
[----:B------:R0:W1:Y:S02]  /*28b30*/  SHFL.IDX P6, R14, R13, R12, R11 ;  /* 0x0000000c0d0e7389 */ /* 0x00006400000c000b */
[----:B01----:R-:W-:Y:S01]  /*28b40*/  ENDCOLLECTIVE ;  /* 0x000000000000791b */ /* 0x003fe20003800000 */
.L_x_1776:
[----:B------:R-:W-:Y:S02]  /*28b50*/  IMAD.MOV.U32 R13, RZ, RZ, R4 ;  /* 0x000000ffff0d7224 */ /* 0x000fe400078e0004 */
[----:B------:R-:W-:-:S07]  /*28b60*/  IMAD.MOV.U32 R0, RZ, RZ, R14 ;  /* 0x000000ffff007224 */ /* 0x000fce00078e000e */
[----:B------:R-:W-:Y:S05]  /*28b70*/  WARPSYNC.COLLECTIVE R15, `(.L_x_1777) ;  /* 0x000000000f087348 */ /* 0x000fea0003c00000 */
[----:B------:R0:W1:Y:S02]  /*28b80*/  SHFL.IDX P6, R14, R13, R12, R11 ;  /* 0x0000000c0d0e7389 */ /* 0x00006400000c000b */
[----:B01----:R-:W-:Y:S01]  /*28b90*/  ENDCOLLECTIVE ;  /* 0x000000000000791b */ /* 0x003fe20003800000 */
.L_x_1777:
[----:B------:R-:W-:Y:S02]  /*28ba0*/  IMAD.MOV.U32 R13, RZ, RZ, R3 ;  /* 0x000000ffff0d7224 */ /* 0x000fe400078e0003 */
[----:B------:R-:W-:-:S07]  /*28bb0*/  IMAD.MOV.U32 R4, RZ, RZ, R14 ;  /* 0x000000ffff047224 */ /* 0x000fce00078e000e */
[----:B------:R-:W-:Y:S05]  /*28bc0*/  WARPSYNC.COLLECTIVE R15, `(.L_x_1778) ;  /* 0x000000000f087348 */ /* 0x000fea0003c00000 */
[----:B------:R0:W1:Y:S02]  /*28bd0*/  SHFL.IDX P6, R14, R13, R12, R11 ;  /* 0x0000000c0d0e7389 */ /* 0x00006400000c000b */
[----:B01----:R-:W-:Y:S01]  /*28be0*/  ENDCOLLECTIVE ;  /* 0x000000000000791b */ /* 0x003fe20003800000 */
.L_x_1778:
[----:B------:R-:W-:Y:S02]  /*28bf0*/  IMAD.MOV.U32 R13, RZ, RZ, R5 ;  /* 0x000000ffff0d7224 */ /* 0x000fe400078e0005 */
[----:B------:R-:W-:-:S07]  /*28c00*/  IMAD.MOV.U32 R3, RZ, RZ, R14 ;  /* 0x000000ffff037224 */ /* 0x000fce00078e000e */
[----:B------:R-:W-:Y:S05]  /*28c10*/  WARPSYNC.COLLECTIVE R15, `(.L_x_1779) ;  /* 0x000000000f087348 */ /* 0x000fea0003c00000 */
[----:B------:R0:W1:Y:S02]  /*28c20*/  SHFL.IDX P6, R14, R13, R12, R11 ;  /* 0x0000000c0d0e7389 */ /* 0x00006400000c000b */
[----:B01----:R-:W-:Y:S01]  /*28c30*/  ENDCOLLECTIVE ;  /* 0x000000000000791b */ /* 0x003fe20003800000 */
.L_x_1779:
[----:B------:R-:W-:Y:S05]  /*28c40*/  BRA `(.L_x_1780) ;  /* 0xfffffdfc00c47947 */ /* 0x000fea000383ffff */
.L_x_1514:
[----:B0-----:R-:W-:-:S04]  /*28c50*/  IMAD.U32 R3, RZ, RZ, UR39 ;  /* 0x00000027ff037e24 */ /* 0x001fc8000f8e00ff */
[----:B------:R0:W1:Y:S03]  /*28c60*/  SYNCS.PHASECHK.TRANS64.TRYWAIT P0, [R3+URZ+0x33400], R0 ;  /* 0x03340000030075a7 */ /* 0x000066000800017f */
[----:B-1----:R-:W-:Y:S05]  /*28c70*/  @!P0 NANOSLEEP.SYNCS 0x989680 ;  /* 0x009896800000895d */ /* 0x002fea0003900000 */
[----:B------:R-:W1:Y:S02]  /*28c80*/  @!P0 SYNCS.PHASECHK.TRANS64 P0, [R3+URZ+0x33400], R0 ;  /* 0x03340000030085a7 */ /* 0x000e64000800007f */
[----:B-1----:R-:W-:Y:S05]  /*28c90*/  @!P0 BRA `(.L_x_1514) ;  /* 0xfffffffc00ec8947 */ /* 0x002fea000383ffff */
[----:B------:R-:W-:Y:S05]  /*28ca0*/  BRA `(.L_x_1781) ;  /* 0xfffffe0000bc7947 */ /* 0x000fea000383ffff */
.L_x_1522:
[----:B-1----:R1:W2:Y:S02]  /*28cb0*/  SYNCS.PHASECHK.TRANS64.TRYWAIT P2, [R5+URZ+0x33430], R0 ;  /* 0x03343000050075a7 */ /* 0x0022a4000804017f */
[----:B--2---:R-:W-:Y:S05]  /*28cc0*/  @!P2 NANOSLEEP.SYNCS 0x989680 ;  /* 0x009896800000a95d */ /* 0x004fea0003900000 */
[----:B------:R-:W2:Y:S02]  /*28cd0*/  @!P2 SYNCS.PHASECHK.TRANS64 P2, [R5+URZ+0x33430], R0 ;  /* 0x033430000500a5a7 */ /* 0x000ea4000804007f */
[----:B--2---:R-:W-:Y:S05]  /*28ce0*/  @!P2 BRA `(.L_x_1522) ;  /* 0xfffffffc00f0a947 */ /* 0x004fea000383ffff */
[----:B------:R-:W-:Y:S05]  /*28cf0*/  BRA `(.L_x_1521) ;  /* 0xfffffe3000e87947 */ /* 0x000fea000383ffff */
.L_x_1538:
[----:B-1----:R-:W-:-:S04]  /*28d00*/  IMAD.U32 R8, RZ, RZ, UR6 ;  /* 0x00000006ff087e24 */ /* 0x002fc8000f8e00ff */
[----:B------:R1:W2:Y:S03]  /*28d10*/  SYNCS.PHASECHK.TRANS64.TRYWAIT P2, [R8+URZ+0x33430], R7 ;  /* 0x03343007080075a7 */ /* 0x0002a6000804017f */
[----:B--2---:R-:W-:Y:S05]  /*28d20*/  @!P2 NANOSLEEP.SYNCS 0x989680 ;  /* 0x009896800000a95d */ /* 0x004fea0003900000 */
[----:B------:R-:W2:Y:S02]  /*28d30*/  @!P2 SYNCS.PHASECHK.TRANS64 P2, [R8+URZ+0x33430], R7 ;  /* 0x033430070800a5a7 */ /* 0x000ea4000804007f */
[----:B--2---:R-:W-:Y:S05]  /*28d40*/  @!P2 BRA `(.L_x_1538) ;  /* 0xfffffffc00eca947 */ /* 0x004fea000383ffff */
[----:B------:R-:W-:Y:S05]  /*28d50*/  BRA `(.L_x_1535) ;  /* 0xfffffe7800287947 */ /* 0x000fea000383ffff */
.L_x_1542:
[----:B-1----:R-:W-:-:S04]  /*28d60*/  IMAD.U32 R8, RZ, RZ, UR6 ;  /* 0x00000006ff087e24 */ /* 0x002fc8000f8e00ff */
[----:B------:R1:W2:Y:S03]  /*28d70*/  SYNCS.PHASECHK.TRANS64.TRYWAIT P2, [R8+URZ+0x33450], R7 ;  /* 0x03345007080075a7 */ /* 0x0002a6000804017f */
[----:B--2---:R-:W-:Y:S05]  /*28d80*/  @!P2 NANOSLEEP.SYNCS 0x989680 ;  /* 0x009896800000a95d */ /* 0x004fea0003900000 */
[----:B------:R-:W2:Y:S02]  /*28d90*/  @!P2 SYNCS.PHASECHK.TRANS64 P2, [R8+URZ+0x33450], R7 ;  /* 0x033450070800a5a7 */ /* 0x000ea4000804007f */
[----:B--2---:R-:W-:Y:S05]  /*28da0*/  @!P2 BRA `(.L_x_1542) ;  /* 0xfffffffc00eca947 */ /* 0x004fea000383ffff */
[----:B------:R-:W-:Y:S05]  /*28db0*/  BRA `(.L_x_1539) ;  /* 0xfffffe8400247947 */ /* 0x000fea000383ffff */
.L_x_1560:
[----:B-1----:R-:W-:-:S04]  /*28dc0*/  IMAD.U32 R3, RZ, RZ, UR5 ;  /* 0x00000005ff037e24 */ /* 0x002fc8000f8e00ff */
[----:B------:R1:W2:Y:S03]  /*28dd0*/  SYNCS.PHASECHK.TRANS64.TRYWAIT P2, [R3+URZ+0x33430], R0 ;  /* 0x03343000030075a7 */ /* 0x0002a6000804017f */
[----:B--2---:R-:W-:Y:S05]  /*28de0*/  @!P2 NANOSLEEP.SYNCS 0x989680 ;  /* 0x009896800000a95d */ /* 0x004fea0003900000 */
[----:B------:R-:W2:Y:S02]  /*28df0*/  @!P2 SYNCS.PHASECHK.TRANS64 P2, [R3+URZ+0x33430], R0 ;  /* 0x033430000300a5a7 */ /* 0x000ea4000804007f */
[----:B--2---:R-:W-:Y:S05]  /*28e00*/  @!P2 BRA `(.L_x_1560) ;  /* 0xfffffffc00eca947 */ /* 0x004fea000383ffff */
[----:B------:R-:W-:Y:S05]  /*28e10*/  BRA `(.L_x_1557) ;  /* 0xfffffec400887947 */ /* 0x000fea000383ffff */
.L_x_1564:
[----:B-1----:R-:W-:-:S04]  /*28e20*/  IMAD.U32 R3, RZ, RZ, UR6 ;  /* 0x00000006ff037e24 */ /* 0x002fc8000f8e00ff */
[----:B------:R1:W2:Y:S03]  /*28e30*/  SYNCS.PHASECHK.TRANS64.TRYWAIT P2, [R3+URZ+0x33450], R0 ;  /* 0x03345000030075a7 */ /* 0x0002a6000804017f */
[----:B--2---:R-:W-:Y:S05]  /*28e40*/  @!P2 NANOSLEEP.SYNCS 0x989680 ;  /* 0x009896800000a95d */ /* 0x004fea0003900000 */
[----:B------:R-:W2:Y:S02]  /*28e50*/  @!P2 SYNCS.PHASECHK.TRANS64 P2, [R3+URZ+0x33450], R0 ;  /* 0x033450000300a5a7 */ /* 0x000ea4000804007f */
[----:B--2---:R-:W-:Y:S05]  /*28e60*/  @!P2 BRA `(.L_x_1564) ;  /* 0xfffffffc00eca947 */ /* 0x004fea000383ffff */
[----:B------:R-:W-:Y:S05]  /*28e70*/  BRA `(.L_x_1561) ;  /* 0xfffffed000907947 */ /* 0x000fea000383ffff */
.L_x_1571:
[----:B-1----:R-:W-:-:S04]  /*28e80*/  IMAD.U32 R3, RZ, RZ, UR5 ;  /* 0x00000005ff037e24 */ /* 0x002fc8000f8e00ff */
[----:B------:R1:W2:Y:S03]  /*28e90*/  SYNCS.PHASECHK.TRANS64.TRYWAIT P2, [R3+URZ+0x33430], R0 ;  /* 0x03343000030075a7 */ /* 0x0002a6000804017f */
[----:B--2---:R-:W-:Y:S05]  /*28ea0*/  @!P2 NANOSLEEP.SYNCS 0x989680 ;  /* 0x009896800000a95d */ /* 0x004fea0003900000 */
[----:B------:R-:W2:Y:S02]  /*28eb0*/  @!P2 SYNCS.PHASECHK.TRANS64 P2, [R3+URZ+0x33430], R0 ;  /* 0x033430000300a5a7 */ /* 0x000ea4000804007f */
[----:B--2---:R-:W-:Y:S05]  /*28ec0*/  @!P2 BRA `(.L_x_1571) ;  /* 0xfffffffc00eca947 */ /* 0x004fea000383ffff */
[----:B------:R-:W-:Y:S05]  /*28ed0*/  BRA `(.L_x_1568) ;  /* 0xfffffef400207947 */ /* 0x000fea000383ffff */
.L_x_1575:
[----:B-1----:R-:W-:-:S04]  /*28ee0*/  IMAD.U32 R3, RZ, RZ, UR6 ;  /* 0x00000006ff037e24 */ /* 0x002fc8000f8e00ff */
[----:B------:R1:W2:Y:S03]  /*28ef0*/  SYNCS.PHASECHK.TRANS64.TRYWAIT P2, [R3+URZ+0x33450], R0 ;  /* 0x03345000030075a7 */ /* 0x0002a6000804017f */
[----:B--2---:R-:W-:Y:S05]  /*28f00*/  @!P2 NANOSLEEP.SYNCS 0x989680 ;  /* 0x009896800000a95d */ /* 0x004fea0003900000 */
[----:B------:R-:W2:Y:S02]  /*28f10*/  @!P2 SYNCS.PHASECHK.TRANS64 P2, [R3+URZ+0x33450], R0 ;  /* 0x033450000300a5a7 */ /* 0x000ea4000804007f */
[----:B--2---:R-:W-:Y:S05]  /*28f20*/  @!P2 BRA `(.L_x_1575) ;  /* 0xfffffffc00eca947 */ /* 0x004fea000383ffff */
[----:B------:R-:W-:Y:S05]  /*28f30*/  BRA `(.L_x_1572) ;  /* 0xffffff0000287947 */ /* 0x000fea000383ffff */
.L_x_1589:
[----:B-1----:R-:W-:-:S04]  /*28f40*/  IMAD.U32 R7, RZ, RZ, UR12 ;  /* 0x0000000cff077e24 */ /* 0x002fc8000f8e00ff */
[----:B------:R1:W2:Y:S03]  /*28f50*/  SYNCS.PHASECHK.TRANS64.TRYWAIT P1, [R7+URZ+0x33450], R4 ;  /* 0x03345004070075a7 */ /* 0x0002a6000802017f */
[----:B--2---:R-:W-:Y:S05]  /*28f60*/  @!P1 NANOSLEEP.SYNCS 0x989680 ;  /* 0x009896800000995d */ /* 0x004fea0003900000 */
[----:B------:R-:W2:Y:S02]  /*28f70*/  @!P1 SYNCS.PHASECHK.TRANS64 P1, [R7+URZ+0x33450], R4 ;  /* 0x03345004070095a7 */ /* 0x000ea4000802007f */
[----:B--2---:R-:W-:Y:S05]  /*28f80*/  @!P1 BRA `(.L_x_1589) ;  /* 0xfffffffc00ec9947 */ /* 0x004fea000383ffff */
[----:B------:R-:W-:Y:S05]  /*28f90*/  BRA `(.L_x_1588) ;  /* 0xffffff3c00b87947 */ /* 0x000fea000383ffff */
.L_x_1634:
[----:B------:R-:W1:Y:S01]  /*28fa0*/  S2R R7, SR_TID.X ;  /* 0x0000000000077919 */ /* 0x000e620000002100 */
[----:B------:R-:W-:Y:S01]  /*28fb0*/  BSSY B1, `(.L_x_1782) ;  /* 0x000000a000017945 */ /* 0x000fe20003800000 */
[----:B------:R-:W-:Y:S02]  /*28fc0*/  IMAD.MOV.U32 R12, RZ, RZ, RZ ;  /* 0x000000ffff0c7224 */ /* 0x000fe400078e00ff */
[----:B0-----:R-:W-:Y:S02]  /*28fd0*/  IMAD.MOV.U32 R11, RZ, RZ, 0x1f ;  /* 0x0000001fff0b7424 */ /* 0x001fe400078e00ff */
[----:B------:R-:W-:Y:S01]  /*28fe0*/  IMAD.MOV.U32 R15, RZ, RZ, -0x1 ;  /* 0xffffffffff0f7424 */ /* 0x000fe200078e00ff */
[----:B-1----:R-:W-:-:S04]  /*28ff0*/  SHF.R.U32.HI R7, RZ, 0x5, R7 ;  /* 0x00000005ff077819 */ /* 0x002fc80000011607 */
[----:B------:R-:W-:-:S05]  /*29000*/  LOP3.LUT R7, R7, 0x3, RZ, 0xc0, !PT ;  /* 0x0000000307077812 */ /* 0x000fca00078ec0ff */
[----:B------:R-:W-:-:S07]  /*29010*/  IMAD.MOV.U32 R13, RZ, RZ, R7 ;  /* 0x000000ffff0d7224 */ /* 0x000fce00078e0007 */
[----:B------:R-:W-:Y:S05]  /*29020*/  WARPSYNC.COLLECTIVE R15, `(.L_x_1783) ;  /* 0x000000000f087348 */ /* 0x000fea0003c00000 */
[----:B------:R0:W1:Y:S02]  /*29030*/  SHFL.IDX P6, R14, R13, R12, R11 ;  /* 0x0000000c0d0e7389 */ /* 0x00006400000c000b */
[----:B01----:R-:W-:Y:S01]  /*29040*/  ENDCOLLECTIVE ;  /* 0x000000000000791b */ /* 0x003fe20003800000 */
.L_x_1783:
[----:B------:R-:W-:Y:S05]  /*29050*/  BSYNC B1 ;  /* 0x0000000000017941 */ /* 0x000fea0003800000 */
.L_x_1782:
[----:B------:R-:W-:Y:S05]  /*29060*/  BRA `(.L_x_1784) ;  /* 0xffffff9400687947 */ /* 0x000fea000383ffff */
.L_x_1636:
[----:B------:R-:W-:Y:S01]  /*29070*/  BSSY B1, `(.L_x_1785) ;  /* 0x0000006000017945 */ /* 0x000fe20003800000 */
[----:B------:R-:W-:-:S07]  /*29080*/  IMAD.MOV.U32 R15, RZ, RZ, -0x1 ;  /* 0xffffffffff0f7424 */ /* 0x000fce00078e00ff */
[----:B01----:R-:W-:Y:S05]  /*29090*/  WARPSYNC.COLLECTIVE R15, `(.L_x_1786) ;  /* 0x000000000f0c7348 */ /* 0x003fea0003c00000 */
[----:B------:R-:W-:Y:S02]  /*290a0*/  ELECT P6, UR62, PT ;  /* 0x00000000003e782f */ /* 0x000fe400038c0000 */
[----:B------:R-:W-:Y:S01]  /*290b0*/  MOV R14, UR62 ;  /* 0x0000003e000e7c02 */ /* 0x000fe20008000f00 */
[----:B01----:R-:W-:Y:S10]  /*290c0*/  ENDCOLLECTIVE ;  /* 0x000000000000791b */ /* 0x003ff40003800000 */
.L_x_1786:
[----:B------:R-:W-:Y:S05]  /*290d0*/  BSYNC B1 ;  /* 0x0000000000017941 */ /* 0x000fea0003800000 */
.L_x_1785:
[----:B------:R-:W-:Y:S05]  /*290e0*/  BRA `(.L_x_1635) ;  /* 0xffffff9400607947 */ /* 0x000fea000383ffff */
.L_x_1638:
[----:B-1----:R-:W2:Y:S02]  /*290f0*/  LDL R5, [R1+0x2d4] ;  /* 0x0002d40001057983 */ /* 0x002ea40000100800 */
[----:B--2---:R1:W2:Y:S02]  /*29100*/  SYNCS.PHASECHK.TRANS64.TRYWAIT P0, [R5+URZ+0x33420], R4 ;  /* 0x03342004050075a7 */ /* 0x0042a4000800017f */
[----:B--2---:R-:W-:Y:S05]  /*29110*/  @!P0 NANOSLEEP.SYNCS 0x989680 ;  /* 0x009896800000895d */ /* 0x004fea0003900000 */
[----:B------:R-:W2:Y:S02]  /*29120*/  @!P0 SYNCS.PHASECHK.TRANS64 P0, [R5+URZ+0x33420], R4 ;  /* 0x03342004050085a7 */ /* 0x000ea4000800007f */
[----:B--2---:R-:W-:Y:S05]  /*29130*/  @!P0 BRA `(.L_x_1638) ;  /* 0xfffffffc00ec8947 */ /* 0x004fea000383ffff */
[----:B------:R-:W-:Y:S05]  /*29140*/  BRA `(.L_x_1787) ;  /* 0xffffff9400707947 */ /* 0x000fea000383ffff */
.L_x_1642:
[----:B-1----:R1:W2:Y:S02]  /*29150*/  SYNCS.PHASECHK.TRANS64.TRYWAIT P0, [R7+URZ+0x334a0], R10 ;  /* 0x0334a00a070075a7 */ /* 0x0022a4000800017f */
[----:B--2---:R-:W-:Y:S05]  /*29160*/  @!P0 NANOSLEEP.SYNCS 0x989680 ;  /* 0x009896800000895d */ /* 0x004fea0003900000 */
[----:B------:R-:W2:Y:S02]  /*29170*/  @!P0 SYNCS.PHASECHK.TRANS64 P0, [R7+URZ+0x334a0], R10 ;  /* 0x0334a00a070085a7 */ /* 0x000ea4000800007f */
[----:B--2---:R-:W-:Y:S05]  /*29180*/  @!P0 BRA `(.L_x_1642) ;  /* 0xfffffffc00f08947 */ /* 0x004fea000383ffff */
[----:B------:R-:W-:Y:S05]  /*29190*/  BRA `(.L_x_1788) ;  /* 0xffffff9400987947 */ /* 0x000fea000383ffff */
.L_x_1649:
[----:B--2---:R2:W3:Y:S02]  /*291a0*/  SYNCS.PHASECHK.TRANS64.TRYWAIT P0, [R7+URZ+0x334c0], R10 ;  /* 0x0334c00a070075a7 */ /* 0x0044e4000800017f */
[----:B---3--:R-:W-:Y:S05]  /*291b0*/  @!P0 NANOSLEEP.SYNCS 0x989680 ;  /* 0x009896800000895d */ /* 0x008fea0003900000 */
[----:B------:R-:W3:Y:S02]  /*291c0*/  @!P0 SYNCS.PHASECHK.TRANS64 P0, [R7+URZ+0x334c0], R10 ;  /* 0x0334c00a070085a7 */ /* 0x000ee4000800007f */
[----:B---3--:R-:W-:Y:S05]  /*291d0*/  @!P0 BRA `(.L_x_1649) ;  /* 0xfffffffc00f08947 */ /* 0x008fea000383ffff */
[----:B------:R-:W-:Y:S05]  /*291e0*/  BRA `(.L_x_1789) ;  /* 0xffffff98009c7947 */ /* 0x000fea000383ffff */
.L_x_1658:
[----:B-1----:R1:W2:Y:S02]  /*291f0*/  SYNCS.PHASECHK.TRANS64.TRYWAIT P1, [R8+URZ+0x334a0], R7 ;  /* 0x0334a007080075a7 */ /* 0x0022a4000802017f */
[----:B--2---:R-:W-:Y:S05]  /*29200*/  @!P1 NANOSLEEP.SYNCS 0x989680 ;  /* 0x009896800000995d */ /* 0x004fea0003900000 */
[----:B------:R-:W2:Y:S02]  /*29210*/  @!P1 SYNCS.PHASECHK.TRANS64 P1, [R8+URZ+0x334a0], R7 ;  /* 0x0334a007080095a7 */ /* 0x000ea4000802007f */
[----:B--2---:R-:W-:Y:S05]  /*29220*/  @!P1 BRA `(.L_x_1658) ;  /* 0xfffffffc00f09947 */ /* 0x004fea000383ffff */
[----:B------:R-:W-:Y:S05]  /*29230*/  BRA `(.L_x_1790) ;  /* 0xffffff9c00ec7947 */ /* 0x000fea000383ffff */
.L_x_1665:
[----:B--2---:R2:W3:Y:S02]  /*29240*/  SYNCS.PHASECHK.TRANS64.TRYWAIT P1, [R8+URZ+0x334c0], R7 ;  /* 0x0334c007080075a7 */ /* 0x0044e4000802017f */
[----:B---3--:R-:W-:Y:S05]  /*29250*/  @!P1 NANOSLEEP.SYNCS 0x989680 ;  /* 0x009896800000995d */ /* 0x008fea0003900000 */
[----:B------:R-:W3:Y:S02]  /*29260*/  @!P1 SYNCS.PHASECHK.TRANS64 P1, [R8+URZ+0x334c0], R7 ;  /* 0x0334c007080095a7 */ /* 0x000ee4000802007f */
[----:B---3--:R-:W-:Y:S05]  /*29270*/  @!P1 BRA `(.L_x_1665) ;  /* 0xfffffffc00f09947 */ /* 0x008fea000383ffff */
[----:B------:R-:W-:Y:S05]  /*29280*/  BRA `(.L_x_1791) ;  /* 0xffffffa000ec7947 */ /* 0x000fea000383ffff */
.L_x_1690:
        /* <DEDUP_REMOVED lines=8> */
[----:B--2---:R-:W-:Y:S05]  /*29310*/  WARPSYNC.COLLECTIVE R15, `(.L_x_1793) ;  /* 0x000000000f087348 */ /* 0x004fea0003c00000 */
[----:B------:R0:W1:Y:S02]  /*29320*/  SHFL.IDX P6, R14, R13, R12, R11 ;  /* 0x0000000c0d0e7389 */ /* 0x00006400000c000b */
[----:B012---:R-:W-:Y:S01]  /*29330*/  ENDCOLLECTIVE ;  /* 0x000000000000791b */ /* 0x007fe20003800000 */
.L_x_1793:
[----:B------:R-:W-:Y:S05]  /*29340*/  BSYNC B0 ;  /* 0x0000000000007941 */ /* 0x000fea0003800000 */
.L_x_1792:
[----:B------:R-:W-:Y:S05]  /*29350*/  BRA `(.L_x_1794) ;  /* 0xffffffb400047947 */ /* 0x000fea000383ffff */
.L_x_1692:
[----:B------:R-:W-:Y:S01]  /*29360*/  BSSY B0, `(.L_x_1795) ;  /* 0x0000006000007945 */ /* 0x000fe20003800000 */
[----:B------:R-:W-:-:S07]  /*29370*/  IMAD.MOV.U32 R15, RZ, RZ, -0x1 ;  /* 0xffffffffff0f7424 */ /* 0x000fce00078e00ff */
[----:B012---:R-:W-:Y:S05]  /*29380*/  WARPSYNC.COLLECTIVE R15, `(.L_x_1796) ;  /* 0x000000000f0c7348 */ /* 0x007fea0003c00000 */
[----:B------:R-:W-:Y:S02]  /*29390*/  ELECT P6, UR62, PT ;  /* 0x00000000003e782f */ /* 0x000fe400038c0000 */
[----:B------:R-:W-:Y:S01]  /*293a0*/  MOV R14, UR62 ;  /* 0x0000003e000e7c02 */ /* 0x000fe20008000f00 */
[----:B012---:R-:W-:Y:S10]  /*293b0*/  ENDCOLLECTIVE ;  /* 0x000000000000791b */ /* 0x007ff40003800000 */
.L_x_1796:
[----:B------:R-:W-:Y:S05]  /*293c0*/  BSYNC B0 ;  /* 0x0000000000007941 */ /* 0x000fea0003800000 */
.L_x_1795:
[----:B------:R-:W-:Y:S05]  /*293d0*/  BRA `(.L_x_1797) ;  /* 0xffffffb4000c7947 */ /* 0x000fea000383ffff */
.L_x_1694:
[----:B-1----:R1:W2:Y:S02]  /*293e0*/  SYNCS.PHASECHK.TRANS64.TRYWAIT P0, [R2+URZ+0x33480], R4 ;  /* 0x03348004020075a7 */ /* 0x0022a4000800017f */
[----:B--2---:R-:W-:Y:S05]  /*293f0*/  @!P0 NANOSLEEP.SYNCS 0x989680 ;  /* 0x009896800000895d */ /* 0x004fea0003900000 */
[----:B------:R-:W2:Y:S02]  /*29400*/  @!P0 SYNCS.PHASECHK.TRANS64 P0, [R2+URZ+0x33480], R4 ;  /* 0x03348004020085a7 */ /* 0x000ea4000800007f */
[----:B--2---:R-:W-:Y:S05]  /*29410*/  @!P0 BRA `(.L_x_1694) ;  /* 0xfffffffc00f08947 */ /* 0x004fea000383ffff */
[----:B------:R-:W-:Y:S05]  /*29420*/  BRA `(.L_x_1798) ;  /* 0xffffffb4007c7947 */ /* 0x000fea000383ffff */
.L_x_1696:
[----:B--2---:R2:W3:Y:S02]  /*29430*/  SYNCS.PHASECHK.TRANS64.TRYWAIT P0, [R2+URZ+0x33440], R4 ;  /* 0x03344004020075a7 */ /* 0x0044e4000800017f */
[----:B---3--:R-:W-:Y:S05]  /*29440*/  @!P0 NANOSLEEP.SYNCS 0x989680 ;  /* 0x009896800000895d */ /* 0x008fea0003900000 */
[----:B------:R-:W3:Y:S02]  /*29450*/  @!P0 SYNCS.PHASECHK.TRANS64 P0, [R2+URZ+0x33440], R4 ;  /* 0x03344004020085a7 */ /* 0x000ee4000800007f */
[----:B---3--:R-:W-:Y:S05]  /*29460*/  @!P0 BRA `(.L_x_1696) ;  /* 0xfffffffc00f08947 */ /* 0x008fea000383ffff */
[----:B------:R-:W-:Y:S05]  /*29470*/  BRA `(.L_x_1799) ;  /* 0xffffffb800007947 */ /* 0x000fea000383ffff */
.L_x_1700:
[----:B------:R-:W2:Y:S01]  /*29480*/  LDL.LU R11, [R1+0x308] ;  /* 0x00030800010b7983 */ /* 0x000ea20000300800 */
[----:B------:R-:W-:Y:S02]  /*29490*/  IMAD.MOV.U32 R5, RZ, RZ, R12 ;  /* 0x000000ffff057224 */ /* 0x000fe400078e000c */
[----:B------:R-:W-:Y:S02]  /*294a0*/  IMAD.MOV.U32 R13, RZ, RZ, R3 ;  /* 0x000000ffff0d7224 */ /* 0x000fe400078e0003 */
[----:B------:R-:W-:Y:S02]  /*294b0*/  IMAD.MOV.U32 R12, RZ, RZ, RZ ;  /* 0x000000ffff0c7224 */ /* 0x000fe400078e00ff */
[----:B------:R-:W-:Y:S02]  /*294c0*/  IMAD.MOV.U32 R15, RZ, RZ, -0x1 ;  /* 0xffffffffff0f7424 */ /* 0x000fe400078e00ff */
[----:B------:R-:W-:-:S04]  /*294d0*/  IMAD.IADD R0, R10, 0x1, R5 ;  /* 0x000000010a007824 */ /* 0x000fc800078e0205 */
[----:B------:R-:W-:Y:S02]  /*294e0*/  VIADD R5, R0, 0x20 ;  /* 0x0000002000057836 */ /* 0x000fe40000000000 */
[----:B--2---:R-:W-:Y:S02]  /*294f0*/  IMAD R2, R11, R7, RZ ;  /* 0x000000070b027224 */ /* 0x004fe400078e02ff */
[----:B------:R-:W-:-:S03]  /*29500*/  IMAD.MOV.U32 R11, RZ, RZ, 0x1c1f ;  /* 0x00001c1fff0b7424 */ /* 0x000fc600078e00ff */
[----:B------:R-:W-:-:S13]  /*29510*/  ISETP.GE.AND P4, PT, R0, R2, PT ;  /* 0x000000020000720c */ /* 0x000fda0003f86270 */
[----:B-----5:R-:W-:Y:S05]  /*29520*/  WARPSYNC.COLLECTIVE R15, `(.L_x_1800) ;  /* 0x000000000f087348 */ /* 0x020fea0003c00000 */
[----:B------:R0:W1:Y:S02]  /*29530*/  SHFL.IDX P6, R14, R13, R12, R11 ;  /* 0x0000000c0d0e7389 */ /* 0x00006400000c000b */
[----:B01---5:R-:W-:Y:S01]  /*29540*/  ENDCOLLECTIVE ;  /* 0x000000000000791b */ /* 0x023fe20003800000 */
.L_x_1800:
[----:B------:R-:W-:Y:S02]  /*29550*/  IMAD.MOV.U32 R13, RZ, RZ, R4 ;  /* 0x000000ffff0d7224 */ /* 0x000fe400078e0004 */
[----:B------:R-:W-:-:S07]  /*29560*/  IMAD.MOV.U32 R6, RZ, RZ, R14 ;  /* 0x000000ffff067224 */ /* 0x000fce00078e000e */
[----:B------:R-:W-:Y:S05]  /*29570*/  WARPSYNC.COLLECTIVE R15, `(.L_x_1801) ;  /* 0x000000000f087348 */ /* 0x000fea0003c00000 */
[----:B------:R0:W1:Y:S02]  /*29580*/  SHFL.IDX P6, R14, R13, R12, R11 ;  /* 0x0000000c0d0e7389 */ /* 0x00006400000c000b */
[----:B01----:R-:W-:Y:S01]  /*29590*/  ENDCOLLECTIVE ;  /* 0x000000000000791b */ /* 0x003fe20003800000 */
.L_x_1801:
[----:B------:R-:W-:Y:S02]  /*295a0*/  IMAD.MOV.U32 R13, RZ, RZ, R3 ;  /* 0x000000ffff0d7224 */ /* 0x000fe400078e0003 */
[----:B------:R-:W-:Y:S02]  /*295b0*/  IMAD.MOV.U32 R12, RZ, RZ, 0x1 ;  /* 0x00000001ff0c7424 */ /* 0x000fe400078e00ff */
[----:B------:R-:W-:-:S07]  /*295c0*/  IMAD.MOV.U32 R7, RZ, RZ, R14 ;  /* 0x000000ffff077224 */ /* 0x000fce00078e000e */
[----:B------:R-:W-:Y:S05]  /*295d0*/  WARPSYNC.COLLECTIVE R15, `(.L_x_1802) ;  /* 0x000000000f087348 */ /* 0x000fea0003c00000 */
[----:B------:R0:W1:Y:S02]  /*295e0*/  SHFL.IDX P6, R14, R13, R12, R11 ;  /* 0x0000000c0d0e7389 */ /* 0x00006400000c000b */
[----:B01----:R-:W-:Y:S01]  /*295f0*/  ENDCOLLECTIVE ;  /* 0x000000000000791b */ /* 0x003fe20003800000 */
.L_x_1802:
        /* <DEDUP_REMOVED lines=17> */
.L_x_1803:
[----:B------:R-:W-:Y:S02]  /*29710*/  IMAD.MOV.U32 R13, RZ, RZ, R3 ;  /* 0x000000ffff0d7224 */ /* 0x000fe400078e0003 */
[----:B------:R-:W-:Y:S02]  /*29720*/  IMAD.MOV.U32 R12, RZ, RZ, 0x2 ;  /* 0x00000002ff0c7424 */ /* 0x000fe400078e00ff */
[----:B------:R-:W-:-:S07]  /*29730*/  IMAD.MOV.U32 R5, RZ, RZ, R14 ;  /* 0x000000ffff057224 */ /* 0x000fce00078e000e */
[----:B------:R-:W-:Y:S05]  /*29740*/  WARPSYNC.COLLECTIVE R15, `(.L_x_1804) ;  /* 0x000000000f087348 */ /* 0x000fea0003c00000 */
[----:B------:R0:W1:Y:S02]  /*29750*/  SHFL.IDX P6, R14, R13, R12, R11 ;  /* 0x0000000c0d0e7389 */ /* 0x00006400000c000b */
[----:B01----:R-:W-:Y:S01]  /*29760*/  ENDCOLLECTIVE ;  /* 0x000000000000791b */ /* 0x003fe20003800000 */
.L_x_1804:
        /* <DEDUP_REMOVED lines=17> */
.L_x_1805:
[----:B------:R-:W-:Y:S02]  /*29880*/  IMAD.MOV.U32 R13, RZ, RZ, R3 ;  /* 0x000000ffff0d7224 */ /* 0x000fe400078e0003 */
[----:B------:R-:W-:Y:S02]  /*29890*/  IMAD.MOV.U32 R12, RZ, RZ, 0x3 ;  /* 0x00000003ff0c7424 */ /* 0x000fe400078e00ff */
[----:B------:R-:W-:-:S07]  /*298a0*/  IMAD.MOV.U32 R5, RZ, RZ, R14 ;  /* 0x000000ffff057224 */ /* 0x000fce00078e000e */
[----:B------:R-:W-:Y:S05]  /*298b0*/  WARPSYNC.COLLECTIVE R15, `(.L_x_1806) ;  /* 0x000000000f087348 */ /* 0x000fea0003c00000 */
[----:B------:R0:W1:Y:S02]  /*298c0*/  SHFL.IDX P6, R14, R13, R12, R11 ;  /* 0x0000000c0d0e7389 */ /* 0x00006400000c000b */
[----:B01----:R-:W-:Y:S01]  /*298d0*/  ENDCOLLECTIVE ;  /* 0x000000000000791b */ /* 0x003fe20003800000 */
.L_x_1806:
[----:B------:R-:W-:-:S05]  /*298e0*/  @!P3 IADD3 R5, P4, R9, R5, RZ ;  /* 0x000000050905b210 */ /* 0x000fca0007f9e0ff */
[----:B------:R-:W-:-:S04]  /*298f0*/  @!P3 IMAD.X R6, RZ, RZ, R6, P4 ;  /* 0x000000ffff06b224 */ /* 0x000fc800020e0606 */
[----:B------:R-:W-:Y:S02]  /*29900*/  @!P3 IMAD.MOV.U32 R7, RZ, RZ, R6 ;  /* 0x000000ffff07b224 */ /* 0x000fe400078e0006 */
[----:B------:R-:W-:Y:S02]  /*29910*/  IMAD.MOV.U32 R13, RZ, RZ, R4 ;  /* 0x000000ffff0d7224 */ /* 0x000fe400078e0004 */
[----:B------:R-:W-:-:S05]  /*29920*/  @!P3 IMAD.MOV.U32 R6, RZ, RZ, R5 ;  /* 0x000000ffff06b224 */ /* 0x000fca00078e0005 */
[----:B------:R-:W-:Y:S01]  /*29930*/  @!PT LDS RZ, [RZ] ;  /* 0x00000000fffff984 */ /* 0x000fe20000000800 */
[----:B------:R-:W-:Y:S01]  /*29940*/  @!PT LDS RZ, [RZ] ;  /* 0x00000000fffff984 */ /* 0x000fe20000000800 */
[----:B------:R-:W-:Y:S01]  /*29950*/  @!PT LDS RZ, [RZ] ;  /* 0x00000000fffff984 */ /* 0x000fe20000000800 */
[----:B------:R0:W-:Y:S01]  /*29960*/  @!P3 LDGSTS.E.BYPASS.LTC128B.128 [R8+0x1f200], desc[UR46][R6.64], !P0 ;  /* 0x1f2000000608bfae */ /* 0x0001e2000c101d6e */
[----:B------:R-:W-:-:S03]  /*29970*/  IMAD.MOV.U32 R5, RZ, RZ, R14 ;  /* 0x000000ffff057224 */ /* 0x000fc600078e000e */
[----:B------:R0:W-:Y:S04]  /*29980*/  @!P3 LDGSTS.E.BYPASS.LTC128B.128 [R8+0x21200], desc[UR46][R6.64+0x40], !P1 ;  /* 0x212000400608bfae */ /* 0x0001e8000c901d6e */
[----:B0-----:R-:W-:Y:S05]  /*29990*/  WARPSYNC.COLLECTIVE R15, `(.L_x_1807) ;  /* 0x000000000f087348 */ /* 0x001fea0003c00000 */
[----:B------:R1:W2:Y:S02]  /*299a0*/  SHFL.IDX P6, R14, R13, R12, R11 ;  /* 0x0000000c0d0e7389 */ /* 0x0002a400000c000b */
[----:B012---:R-:W-:Y:S01]  /*299b0*/  ENDCOLLECTIVE ;  /* 0x000000000000791b */ /* 0x007fe20003800000 */
.L_x_1807:
[----:B------:R-:W-:Y:S01]  /*299c0*/  @!PT LDS RZ, [RZ] ;  /* 0x00000000fffff984 */ /* 0x000fe20000000800 */
[----:B------:R-:W-:Y:S01]  /*299d0*/  @!PT LDS RZ, [RZ] ;  /* 0x00000000fffff984 */ /* 0x000fe20000000800 */
[----:B------:R-:W-:Y:S01]  /*299e0*/  @!PT LDS RZ, [RZ] ;  /* 0x00000000fffff984 */ /* 0x000fe20000000800 */
[----:B------:R0:W-:Y:S01]  /*299f0*/  @!P3 LDGSTS.E.BYPASS.LTC128B.128 [R8+0x23200], desc[UR46][R6.64+0x80], !P2 ;  /* 0x232000800608bfae */ /* 0x0001e2000d101d6e */
[----:B------:R-:W-:Y:S01]  /*29a00*/  IMAD.MOV.U32 R3, RZ, RZ, R14 ;  /* 0x000000ffff037224 */ /* 0x000fe200078e000e */
[----:B------:R-:W-:Y:S06]  /*29a10*/  BRA `(.L_x_1808) ;  /* 0xffffffbc005c7947 */ /* 0x000fec000383ffff */
.L_x_1705:
[----:B-1----:R-:W3:Y:S02]  /*29a20*/  LDL R2, [R1+0x2d4] ;  /* 0x0002d40001027983 */ /* 0x002ee40000100800 */
[----:B---3--:R1:W3:Y:S02]  /*29a30*/  SYNCS.PHASECHK.TRANS64.TRYWAIT P0, [R2+URZ+0x33420], R0 ;  /* 0x03342000020075a7 */ /* 0x0082e4000800017f */
[----:B---3--:R-:W-:Y:S05]  /*29a40*/  @!P0 NANOSLEEP.SYNCS 0x989680 ;  /* 0x009896800000895d */ /* 0x008fea0003900000 */
[----:B------:R-:W3:Y:S02]  /*29a50*/  @!P0 SYNCS.PHASECHK.TRANS64 P0, [R2+URZ+0x33420], R0 ;  /* 0x03342000020085a7 */ /* 0x000ee4000800007f */
[----:B---3--:R-:W-:Y:S05]  /*29a60*/  @!P0 BRA `(.L_x_1705) ;  /* 0xfffffffc00ec8947 */ /* 0x008fea000383ffff */
[----:B------:R-:W-:Y:S05]  /*29a70*/  BRA `(.L_x_1809) ;  /* 0xffffffbc00d07947 */ /* 0x000fea000383ffff */
.L_x_1711:
[----:B--2---:R2:W3:Y:S02]  /*29a80*/  SYNCS.PHASECHK.TRANS64.TRYWAIT P0, [R6+URZ+0x33480], R5 ;  /* 0x03348005060075a7 */ /* 0x0044e4000800017f */
[----:B---3--:R-:W-:Y:S05]  /*29a90*/  @!P0 NANOSLEEP.SYNCS 0x989680 ;  /* 0x009896800000895d */ /* 0x008fea0003900000 */
[----:B------:R-:W3:Y:S02]  /*29aa0*/  @!P0 SYNCS.PHASECHK.TRANS64 P0, [R6+URZ+0x33480], R5 ;  /* 0x03348005060085a7 */ /* 0x000ee4000800007f */
[----:B---3--:R-:W-:Y:S05]  /*29ab0*/  @!P0 BRA `(.L_x_1711) ;  /* 0xfffffffc00f08947 */ /* 0x008fea000383ffff */
[----:B------:R-:W-:Y:S05]  /*29ac0*/  BRA `(.L_x_1810) ;  /* 0xffffffc000907947 */ /* 0x000fea000383ffff */
.L_x_1718:
[----:B---3--:R3:W4:Y:S02]  /*29ad0*/  SYNCS.PHASECHK.TRANS64.TRYWAIT P0, [R6+URZ+0x33440], R5 ;  /* 0x03344005060075a7 */ /* 0x008724000800017f */
[----:B----4-:R-:W-:Y:S05]  /*29ae0*/  @!P0 NANOSLEEP.SYNCS 0x989680 ;  /* 0x009896800000895d */ /* 0x010fea0003900000 */
[----:B------:R-:W4:Y:S02]  /*29af0*/  @!P0 SYNCS.PHASECHK.TRANS64 P0, [R6+URZ+0x33440], R5 ;  /* 0x03344005060085a7 */ /* 0x000f24000800007f */
[----:B----4-:R-:W-:Y:S05]  /*29b00*/  @!P0 BRA `(.L_x_1718) ;  /* 0xfffffffc00f08947 */ /* 0x010fea000383ffff */
[----:B------:R-:W-:Y:S05]  /*29b10*/  BRA `(.L_x_1811) ;  /* 0xffffffc400947947 */ /* 0x000fea000383ffff */
.L_x_1726:
[----:B--2---:R2:W3:Y:S02]  /*29b20*/  SYNCS.PHASECHK.TRANS64.TRYWAIT P0, [R3+URZ+0x33470], R4 ;  /* 0x03347004030075a7 */ /* 0x0044e4000800017f */
[----:B---3--:R-:W-:Y:S05]  /*29b30*/  @!P0 NANOSLEEP.SYNCS 0x989680 ;  /* 0x009896800000895d */ /* 0x008fea0003900000 */
[----:B------:R-:W3:Y:S02]  /*29b40*/  @!P0 SYNCS.PHASECHK.TRANS64 P0, [R3+URZ+0x33470], R4 ;  /* 0x03347004030085a7 */ /* 0x000ee4000800007f */
[----:B---3--:R-:W-:Y:S05]  /*29b50*/  @!P0 BRA `(.L_x_1726) ;  /* 0xfffffffc00f08947 */ /* 0x008fea000383ffff */
[----:B------:R-:W-:Y:S05]  /*29b60*/  BRA `(.L_x_1812) ;  /* 0xffffffc800ac7947 */ /* 0x000fea000383ffff */
.L_x_1728:
[----:B--2---:R2:W3:Y:S02]  /*29b70*/  SYNCS.PHASECHK.TRANS64.TRYWAIT P0, [R3+URZ+0x33460], R4 ;  /* 0x03346004030075a7 */ /* 0x0044e4000800017f */
[----:B---3--:R-:W-:Y:S05]  /*29b80*/  @!P0 NANOSLEEP.SYNCS 0x989680 ;  /* 0x009896800000895d */ /* 0x008fea0003900000 */
[----:B------:R-:W3:Y:S02]  /*29b90*/  @!P0 SYNCS.PHASECHK.TRANS64 P0, [R3+URZ+0x33460], R4 ;  /* 0x03346004030085a7 */ /* 0x000ee4000800007f */
[----:B---3--:R-:W-:Y:S05]  /*29ba0*/  @!P0 BRA `(.L_x_1728) ;  /* 0xfffffffc00f08947 */ /* 0x008fea000383ffff */
[----:B------:R-:W-:Y:S05]  /*29bb0*/  BRA `(.L_x_1813) ;  /* 0xffffffc800b47947 */ /* 0x000fea000383ffff */
.L_x_1735:
[----:B---3--:R3:W4:Y:S02]  /*29bc0*/  SYNCS.PHASECHK.TRANS64.TRYWAIT P1, [R3+URZ+0x33470], R0 ;  /* 0x03347000030075a7 */ /* 0x008724000802017f */
[----:B----4-:R-:W-:Y:S05]  /*29bd0*/  @!P1 NANOSLEEP.SYNCS 0x989680 ;  /* 0x009896800000995d */ /* 0x010fea0003900000 */
[----:B------:R-:W4:Y:S02]  /*29be0*/  @!P1 SYNCS.PHASECHK.TRANS64 P1, [R3+URZ+0x33470], R0 ;  /* 0x03347000030095a7 */ /* 0x000f24000802007f */
[----:B----4-:R-:W-:Y:S05]  /*29bf0*/  @!P1 BRA `(.L_x_1735) ;  /* 0xfffffffc00f09947 */ /* 0x010fea000383ffff */
[----:B------:R-:W-:Y:S05]  /*29c00*/  BRA `(.L_x_1814) ;  /* 0xffffffd400047947 */ /* 0x000fea000383ffff */
.L_x_1737:
[----:B---3--:R3:W4:Y:S02]  /*29c10*/  SYNCS.PHASECHK.TRANS64.TRYWAIT P1, [R3+URZ+0x33460], R0 ;  /* 0x03346000030075a7 */ /* 0x008724000802017f */
[----:B----4-:R-:W-:Y:S05]  /*29c20*/  @!P1 NANOSLEEP.SYNCS 0x989680 ;  /* 0x009896800000995d */ /* 0x010fea0003900000 */
[----:B------:R-:W4:Y:S02]  /*29c30*/  @!P1 SYNCS.PHASECHK.TRANS64 P1, [R3+URZ+0x33460], R0 ;  /* 0x03346000030095a7 */ /* 0x000f24000802007f */
[----:B----4-:R-:W-:Y:S05]  /*29c40*/  @!P1 BRA `(.L_x_1737) ;  /* 0xfffffffc00f09947 */ /* 0x010fea000383ffff */
[----:B------:R-:W-:Y:S05]  /*29c50*/  BRA `(.L_x_1815) ;  /* 0xffffffd4000c7947 */ /* 0x000fea000383ffff */
.L_x_1741:
[----:B------:R-:W-:Y:S01]  /*29c60*/  BSSY B0, `(.L_x_1816) ;  /* 0x0000008000007945 */ /* 0x000fe20003800000 */
[----:B------:R-:W-:Y:S02]  /*29c70*/  IMAD.MOV.U32 R13, RZ, RZ, R16 ;  /* 0x000000ffff0d7224 */ /* 0x000fe400078e0010 */
[----:B------:R-:W-:Y:S02]  /*29c80*/  IMAD.MOV.U32 R12, RZ, RZ, RZ ;  /* 0x000000ffff0c7224 */ /* 0x000fe400078e00ff */
[----:B0-----:R-:W-:Y:S02]  /*29c90*/  IMAD.MOV.U32 R11, RZ, RZ, 0x1f ;  /* 0x0000001fff0b7424 */ /* 0x001fe400078e00ff */
[----:B------:R-:W-:-:S07]  /*29ca0*/  IMAD.MOV.U32 R15, RZ, RZ, -0x1 ;  /* 0xffffffffff0f7424 */ /* 0x000fce00078e00ff */
[----:B-1----:R-:W-:Y:S05]  /*29cb0*/  WARPSYNC.COLLECTIVE R15, `(.L_x_1817) ;  /* 0x000000000f087348 */ /* 0x002fea0003c00000 */
[----:B------:R0:W2:Y:S02]  /*29cc0*/  SHFL.IDX P6, R14, R13, R12, R11 ;  /* 0x0000000c0d0e7389 */ /* 0x0000a400000c000b */
[----:B012---:R-:W-:Y:S01]  /*29cd0*/  ENDCOLLECTIVE ;  /* 0x000000000000791b */ /* 0x007fe20003800000 */
.L_x_1817:
[----:B------:R-:W-:Y:S05]  /*29ce0*/  BSYNC B0 ;  /* 0x0000000000007941 */ /* 0x000fea0003800000 */
.L_x_1816:
[----:B------:R-:W-:Y:S02]  /*29cf0*/  IMAD.MOV.U32 R13, RZ, RZ, R16 ;  /* 0x000000ffff0d7224 */ /* 0x000fe400078e0010 */
[----:B------:R-:W-:Y:S02]  /*29d00*/  IMAD.MOV.U32 R12, RZ, RZ, 0x1 ;  /* 0x00000001ff0c7424 */ /* 0x000fe400078e00ff */
[----:B------:R-:W-:Y:S02]  /*29d10*/  IMAD.MOV.U32 R11, RZ, RZ, 0x1f ;  /* 0x0000001fff0b7424 */ /* 0x000fe400078e00ff */
[----:B------:R-:W-:Y:S02]  /*29d20*/  IMAD.MOV.U32 R15, RZ, RZ, -0x1 ;  /* 0xffffffffff0f7424 */ /* 0x000fe400078e00ff */
[----:B------:R-:W-:Y:S02]  /*29d30*/  IMAD.IADD R4, R19, 0x1, R6 ;  /* 0x0000000113047824 */ /* 0x000fe400078e0206 */
[----:B------:R-:W-:-:S07]  /*29d40*/  IMAD.MOV.U32 R0, RZ, RZ, R14 ;  /* 0x000000ffff007224 */ /* 0x000fce00078e000e */
[----:B------:R-:W-:Y:S05]  /*29d50*/  WARPSYNC.COLLECTIVE R15, `(.L_x_1818) ;  /* 0x000000000f087348 */ /* 0x000fea0003c00000 */
[----:B------:R0:W1:Y:S02]  /*29d60*/  SHFL.IDX P6, R14, R13, R12, R11 ;  /* 0x0000000c0d0e7389 */ /* 0x00006400000c000b */
[----:B01----:R-:W-:Y:S01]  /*29d70*/  ENDCOLLECTIVE ;  /* 0x000000000000791b */ /* 0x003fe20003800000 */
.L_x_1818:
        /* <DEDUP_REMOVED lines=11> */
[----:B0-----:R-:W-:Y:S02]  /*29e30*/  IMAD.MOV.U32 R2, RZ, RZ, RZ ;  /* 0x000000ffff027224 */ /* 0x001fe400078e00ff */
[----:B--2---:R-:W-:Y:S01]  /*29e40*/  @!P1 IMAD.MOV.U32 R2, RZ, RZ, R3 ;  /* 0x000000ffff029224 */ /* 0x004fe200078e0003 */
[----:B------:R-:W-:-:S03]  /*29e50*/  ISETP.NE.AND P1, PT, R6, RZ, PT ;  /* 0x000000ff0600720c */ /* 0x000fc60003f25270 */
[----:B------:R-:W-:-:S10]  /*29e60*/  IMAD.MOV.U32 R13, RZ, RZ, R2 ;  /* 0x000000ffff0d7224 */ /* 0x000fd400078e0002 */
[----:B------:R-:W-:Y:S05]  /*29e70*/  WARPSYNC.COLLECTIVE R15, `(.L_x_1819) ;  /* 0x000000000f087348 */ /* 0x000fea0003c00000 */
[----:B------:R0:W1:Y:S02]  /*29e80*/  SHFL.UP P6, R14, R13, R12, R11 ;  /* 0x0400000c0d0e7389 */ /* 0x00006400000c000b */
[----:B01----:R-:W-:Y:S01]  /*29e90*/  ENDCOLLECTIVE ;  /* 0x000000000000791b */ /* 0x003fe20003800000 */
.L_x_1819:
        /* <DEDUP_REMOVED lines=8> */
.L_x_1820:
        /* <DEDUP_REMOVED lines=8> */
.L_x_1821:
        /* <DEDUP_REMOVED lines=8> */
.L_x_1822:
        /* <DEDUP_REMOVED lines=8> */
.L_x_1823:
[----:B------:R-:W-:Y:S02]  /*2a0a0*/  IMAD.MOV.U32 R12, RZ, RZ, 0x1f ;  /* 0x0000001fff0c7424 */ /* 0x000fe400078e00ff */
        /* <DEDUP_REMOVED lines=8> */
.L_x_1824:
[----:B------:R-:W-:Y:S01]  /*2a130*/  IMAD.MOV.U32 R16, RZ, RZ, R14 ;  /* 0x000000ffff107224 */ /* 0x000fe200078e000e */
[----:B------:R-:W-:Y:S06]  /*2a140*/  BRA `(.L_x_1825) ;  /* 0xffffffd800787947 */ /* 0x000fec000383ffff */
.L_x_1746:
[----:B------:R-:W-:Y:S01]  /*2a150*/  BSSY B0, `(.L_x_1826) ;  /* 0x0000008000007945 */ /* 0x000fe20003800000 */
[----:B-----5:R-:W-:Y:S02]  /*2a160*/  IMAD.MOV.U32 R13, RZ, RZ, R2 ;  /* 0x000000ffff0d7224 */ /* 0x020fe400078e0002 */
[----:B------:R-:W-:Y:S02]  /*2a170*/  IMAD.MOV.U32 R12, RZ, RZ, 0x1 ;  /* 0x00000001ff0c7424 */ /* 0x000fe400078e00ff */
[----:B0-----:R-:W-:Y:S02]  /*2a180*/  IMAD.MOV.U32 R11, RZ, RZ, RZ ;  /* 0x000000ffff0b7224 */ /* 0x001fe400078e00ff */
[----:B------:R-:W-:-:S07]  /*2a190*/  IMAD.MOV.U32 R15, RZ, RZ, -0x1 ;  /* 0xffffffffff0f7424 */ /* 0x000fce00078e00ff */
[----:B-12---:R-:W-:Y:S05]  /*2a1a0*/  WARPSYNC.COLLECTIVE R15, `(.L_x_1827) ;  /* 0x000000000f087348 */ /* 0x006fea0003c00000 */
[----:B------:R0:W3:Y:S02]  /*2a1b0*/  SHFL.UP P6, R14, R13, R12, R11 ;  /* 0x0400000c0d0e7389 */ /* 0x0000e400000c000b */
[----:B0123--:R-:W-:Y:S01]  /*2a1c0*/  ENDCOLLECTIVE ;  /* 0x000000000000791b */ /* 0x00ffe20003800000 */
.L_x_1827:
[----:B------:R-:W-:Y:S05]  /*2a1d0*/  BSYNC B0 ;  /* 0x0000000000007941 */ /* 0x000fea0003800000 */
.L_x_1826:
[----:B------:R-:W-:Y:S02]  /*2a1e0*/  IMAD.MOV.U32 R3, RZ, RZ, R14 ;  /* 0x000000ffff037224 */ /* 0x000fe400078e000e */
[----:B------:R-:W-:Y:S02]  /*2a1f0*/  IMAD.MOV.U32 R12, RZ, RZ, 0x2 ;  /* 0x00000002ff0c7424 */ /* 0x000fe400078e00ff */
[----:B------:R-:W-:Y:S01]  /*2a200*/  IMAD.MOV.U32 R11, RZ, RZ, RZ ;  /* 0x000000ffff0b7224 */ /* 0x000fe200078e00ff */
[----:B------:R-:W-:Y:S01]  /*2a210*/  SEL R3, R3, RZ, P1 ;  /* 0x000000ff03037207 */ /* 0x000fe20000800000 */
[----:B------:R-:W-:-:S04]  /*2a220*/  IMAD.MOV.U32 R15, RZ, RZ, -0x1 ;  /* 0xffffffffff0f7424 */ /* 0x000fc800078e00ff */
[----:B------:R-:W-:-:S04]  /*2a230*/  IMAD.IADD R3, R2, 0x1, R3 ;  /* 0x0000000102037824 */ /* 0x000fc800078e0203 */
[----:B------:R-:W-:-:S07]  /*2a240*/  IMAD.MOV.U32 R13, RZ, RZ, R3 ;  /* 0x000000ffff0d7224 */ /* 0x000fce00078e0003 */
[----:B------:R-:W-:Y:S05]  /*2a250*/  WARPSYNC.COLLECTIVE R15, `(.L_x_1828) ;  /* 0x000000000f087348 */ /* 0x000fea0003c00000 */
[----:B------:R0:W1:Y:S02]  /*2a260*/  SHFL.UP P6, R14, R13, R12, R11 ;  /* 0x0400000c0d0e7389 */ /* 0x00006400000c000b */
[----:B01----:R-:W-:Y:S01]  /*2a270*/  ENDCOLLECTIVE ;  /* 0x000000000000791b */ /* 0x003fe20003800000 */
.L_x_1828:
        /* <DEDUP_REMOVED lines=8> */
.L_x_1829:
        /* <DEDUP_REMOVED lines=8> */
.L_x_1830:
        /* <DEDUP_REMOVED lines=8> */
.L_x_1831:
        /* <DEDUP_REMOVED lines=9> */
.L_x_1832:
[----:B------:R-:W-:Y:S01]  /*2a490*/  IMAD.MOV.U32 R16, RZ, RZ, R14 ;  /* 0x000000ffff107224 */ /* 0x000fe200078e000e */
[----:B------:R-:W-:Y:S06]  /*2a4a0*/  BRA `(.L_x_1833) ;  /* 0xffffffd8003c7947 */ /* 0x000fec000383ffff */
.L_x_1748:
[----:B------:R-:W-:Y:S01]  /*2a4b0*/  BSSY B0, `(.L_x_1834) ;  /* 0x0000006000007945 */ /* 0x000fe20003800000 */
[----:B------:R-:W-:Y:S01]  /*2a4c0*/  PLOP3.LUT P6, PT, P6, PT, PT, 0x8, 0x0 ;  /* 0x000000000000781c */ /* 0x000fe200037ce170 */
[----:B------:R-:W-:-:S12]  /*2a4d0*/  IMAD.MOV.U32 R15, RZ, RZ, -0x1 ;  /* 0xffffffffff0f7424 */ /* 0x000fd800078e00ff */
[----:B012---:R-:W-:Y:S05]  /*2a4e0*/  WARPSYNC.COLLECTIVE R15, `(.L_x_1835) ;  /* 0x000000000f087348 */ /* 0x007fea0003c00000 */
[----:B------:R-:W-:Y:S01]  /*2a4f0*/  VOTE.ANY R14, PT, P6 ;  /* 0x00000000000e7806 */ /* 0x000fe200030e0100 */
[----:B012---:R-:W-:Y:S06]  /*2a500*/  ENDCOLLECTIVE ;  /* 0x000000000000791b */ /* 0x007fec0003800000 */
.L_x_1835:
[----:B------:R-:W-:Y:S05]  /*2a510*/  BSYNC B0 ;  /* 0x0000000000007941 */ /* 0x000fea0003800000 */
.L_x_1834:
[----:B------:R-:W-:Y:S02]  /*2a520*/  IMAD.MOV.U32 R6, RZ, RZ, R14 ;  /* 0x000000ffff067224 */ /* 0x000fe400078e000e */
[----:B------:R-:W-:Y:S02]  /*2a530*/  IMAD.MOV.U32 R13, RZ, RZ, R2 ;  /* 0x000000ffff0d7224 */ /* 0x000fe400078e0002 */
[----:B------:R-:W0:Y:S01]  /*2a540*/  POPC R5, R6 ;  /* 0x0000000600057309 */ /* 0x000e220000000000 */
[----:B------:R-:W-:Y:S02]  /*2a550*/  IMAD.MOV.U32 R11, RZ, RZ, 0x1f ;  /* 0x0000001fff0b7424 */ /* 0x000fe400078e00ff */
[----:B------:R-:W-:Y:S02]  /*2a560*/  IMAD.MOV.U32 R15, RZ, RZ, -0x1 ;  /* 0xffffffffff0f7424 */ /* 0x000fe400078e00ff */
[----:B0-----:R-:W-:-:S07]  /*2a570*/  IMAD.MOV.U32 R12, RZ, RZ, R5 ;  /* 0x000000ffff0c7224 */ /* 0x001fce00078e0005 */
[----:B------:R-:W-:Y:S05]  /*2a580*/  WARPSYNC.COLLECTIVE R15, `(.L_x_1836) ;  /* 0x000000000f087348 */ /* 0x000fea0003c00000 */
[----:B------:R0:W1:Y:S02]  /*2a590*/  SHFL.IDX P6, R14, R13, R12, R11 ;  /* 0x0000000c0d0e7389 */ /* 0x00006400000c000b */
[----:B01----:R-:W-:Y:S01]  /*2a5a0*/  ENDCOLLECTIVE ;  /* 0x000000000000791b */ /* 0x003fe20003800000 */
.L_x_1836:
[----:B------:R-:W-:Y:S01]  /*2a5b0*/  IMAD.MOV.U32 R17, RZ, RZ, R14 ;  /* 0x000000ffff117224 */ /* 0x000fe200078e000e */
[----:B------:R-:W-:Y:S06]  /*2a5c0*/  BRA `(.L_x_1837) ;  /* 0xffffffd8002c7947 */ /* 0x000fec000383ffff */
.L_x_1750:
[----:B------:R-:W-:Y:S01]  /*2a5d0*/  BSSY B0, `(.L_x_1838) ;  /* 0x0000007000007945 */ /* 0x000fe20003800000 */
[----:B------:R-:W-:Y:S02]  /*2a5e0*/  IMAD.MOV.U32 R13, RZ, RZ, R3 ;  /* 0x000000ffff0d7224 */ /* 0x000fe400078e0003 */
[----:B0-----:R-:W-:Y:S02]  /*2a5f0*/  IMAD.MOV.U32 R11, RZ, RZ, 0x1f ;  /* 0x0000001fff0b7424 */ /* 0x001fe400078e00ff */
[----:B------:R-:W-:-:S07]  /*2a600*/  IMAD.MOV.U32 R15, RZ, RZ, -0x1 ;  /* 0xffffffffff0f7424 */ /* 0x000fce00078e00ff */
[----:B-1234-:R-:W-:Y:S05]  /*2a610*/  WARPSYNC.COLLECTIVE R15, `(.L_x_1839) ;  /* 0x000000000f087348 */ /* 0x01efea0003c00000 */
[----:B------:R0:W0:Y:S02]  /*2a620*/  SHFL.IDX P6, R14, R13, R12, R11 ;  /* 0x0000000c0d0e7389 */ /* 0x00002400000c000b */
[----:B01234-:R-:W-:Y:S01]  /*2a630*/  ENDCOLLECTIVE ;  /* 0x000000000000791b */ /* 0x01ffe20003800000 */
.L_x_1839:
[----:B------:R-:W-:Y:S05]  /*2a640*/  BSYNC B0 ;  /* 0x0000000000007941 */ /* 0x000fea0003800000 */
.L_x_1838:
[----:B------:R-:W-:Y:S01]  /*2a650*/  IMAD.MOV.U32 R3, RZ, RZ, R14 ;  /* 0x000000ffff037224 */ /* 0x000fe200078e000e */
[----:B------:R-:W-:Y:S06]  /*2a660*/  BRA `(.L_x_1840) ;  /* 0xffffffd800207947 */ /* 0x000fec000383ffff */
.L_x_1754:
[----:B0-----:R0:W2:Y:S02]  /*2a670*/  SYNCS.PHASECHK.TRANS64.TRYWAIT P0, [R0+URZ+0x33420], R3 ;  /* 0x03342003000075a7 */ /* 0x0010a4000800017f */
[----:B--2---:R-:W-:Y:S05]  /*2a680*/  @!P0 NANOSLEEP.SYNCS 0x989680 ;  /* 0x009896800000895d */ /* 0x004fea0003900000 */
[----:B------:R-:W2:Y:S02]  /*2a690*/  @!P0 SYNCS.PHASECHK.TRANS64 P0, [R0+URZ+0x33420], R3 ;  /* 0x03342003000085a7 */ /* 0x000ea4000800007f */
[----:B--2---:R-:W-:Y:S05]  /*2a6a0*/  @!P0 BRA `(.L_x_1754) ;  /* 0xfffffffc00f08947 */ /* 0x004fea000383ffff */
[----:B------:R-:W-:Y:S05]  /*2a6b0*/  BRA `(.L_x_1841) ;  /* 0xffffffdc00a87947 */ /* 0x000fea000383ffff */
.L_x_1755:
[----:B------:R-:W2:Y:S01]  /*2a6c0*/  S2R R2, SR_TID.X ;  /* 0x0000000000027919 */ /* 0x000ea20000002100 */
[----:B------:R-:W-:Y:S01]  /*2a6d0*/  BSSY B0, `(.L_x_1842) ;  /* 0x000000a000007945 */ /* 0x000fe20003800000 */
[----:B------:R-:W-:Y:S02]  /*2a6e0*/  IMAD.MOV.U32 R12, RZ, RZ, RZ ;  /* 0x000000ffff0c7224 */ /* 0x000fe400078e00ff */
[----:B------:R-:W-:Y:S02]  /*2a6f0*/  IMAD.MOV.U32 R11, RZ, RZ, 0x1f ;  /* 0x0000001fff0b7424 */ /* 0x000fe400078e00ff */
[----:B------:R-:W-:Y:S01]  /*2a700*/  IMAD.MOV.U32 R15, RZ, RZ, -0x1 ;  /* 0xffffffffff0f7424 */ /* 0x000fe200078e00ff */
[----:B--2---:R-:W-:-:S04]  /*2a710*/  SHF.R.U32.HI R2, RZ, 0x5, R2 ;  /* 0x00000005ff027819 */ /* 0x004fc80000011602 */
[----:B------:R-:W-:-:S05]  /*2a720*/  LOP3.LUT R2, R2, 0x3, RZ, 0xc0, !PT ;  /* 0x0000000302027812 */ /* 0x000fca00078ec0ff */
[----:B------:R-:W-:-:S07]  /*2a730*/  IMAD.MOV.U32 R13, RZ, RZ, R2 ;  /* 0x000000ffff0d7224 */ /* 0x000fce00078e0002 */
[----:B01----:R-:W-:Y:S05]  /*2a740*/  WARPSYNC.COLLECTIVE R15, `(.L_x_1843) ;  /* 0x000000000f087348 */ /* 0x003fea0003c00000 */
[----:B------:R2:W3:Y:S02]  /*2a750*/  SHFL.IDX P6, R14, R13, R12, R11 ;  /* 0x0000000c0d0e7389 */ /* 0x0004e400000c000b */
[----:B0123--:R-:W-:Y:S01]  /*2a760*/  ENDCOLLECTIVE ;  /* 0x000000000000791b */ /* 0x00ffe20003800000 */
.L_x_1843:
[----:B------:R-:W-:Y:S05]  /*2a770*/  BSYNC B0 ;  /* 0x0000000000007941 */ /* 0x000fea0003800000 */
.L_x_1842:
[----:B------:R-:W-:Y:S05]  /*2a780*/  BRA `(.L_x_1844) ;  /* 0xffffffdc00907947 */ /* 0x000fea000383ffff */
.L_x_1758:
[----:B------:R-:W-:Y:S01]  /*2a790*/  BSSY B1, `(.L_x_1845) ;  /* 0x0000006000017945 */ /* 0x000fe20003800000 */
[----:B------:R-:W-:-:S07]  /*2a7a0*/  IMAD.MOV.U32 R15, RZ, RZ, -0x1 ;  /* 0xffffffffff0f7424 */ /* 0x000fce00078e00ff */
[----:B012---:R-:W-:Y:S05]  /*2a7b0*/  WARPSYNC.COLLECTIVE R15, `(.L_x_1846) ;  /* 0x000000000f0c7348 */ /* 0x007fea0003c00000 */
[----:B------:R-:W-:Y:S02]  /*2a7c0*/  ELECT P6, UR62, PT ;  /* 0x00000000003e782f */ /* 0x000fe400038c0000 */
[----:B------:R-:W-:Y:S01]  /*2a7d0*/  MOV R14, UR62 ;  /* 0x0000003e000e7c02 */ /* 0x000fe20008000f00 */
[----:B012---:R-:W-:Y:S10]  /*2a7e0*/  ENDCOLLECTIVE ;  /* 0x000000000000791b */ /* 0x007ff40003800000 */
.L_x_1846:
[----:B------:R-:W-:Y:S05]  /*2a7f0*/  BSYNC B1 ;  /* 0x0000000000017941 */ /* 0x000fea0003800000 */
.L_x_1845:
[----:B------:R-:W-:Y:S05]  /*2a800*/  BRA `(.L_x_1847) ;  /* 0xffffffdc00887947 */ /* 0x000fea000383ffff */
.L_x_1760:
[----:B0-----:R0:W2:Y:S02]  /*2a810*/  SYNCS.PHASECHK.TRANS64.TRYWAIT P1, [R6+URZ], R5 ;  /* 0x00000005060075a7 */ /* 0x0010a4000802017f */
[----:B--2---:R-:W-:Y:S05]  /*2a820*/  @!P1 NANOSLEEP.SYNCS 0x989680 ;  /* 0x009896800000995d */ /* 0x004fea0003900000 */
[----:B------:R-:W2:Y:S02]  /*2a830*/  @!P1 SYNCS.PHASECHK.TRANS64 P1, [R6+URZ], R5 ;  /* 0x00000005060095a7 */ /* 0x000ea4000802007f */
[----:B--2---:R-:W-:Y:S05]  /*2a840*/  @!P1 BRA `(.L_x_1760) ;  /* 0xfffffffc00f09947 */ /* 0x004fea000383ffff */
[----:B------:R-:W-:Y:S05]  /*2a850*/  BRA `(.L_x_1848) ;  /* 0xffffffdc00c47947 */ /* 0x000fea000383ffff */
.L_x_1761:
[----:B--2---:R2:W3:Y:S02]  /*2a860*/  SYNCS.PHASECHK.TRANS64.TRYWAIT P1, [R7+URZ], R2 ;  /* 0x00000002070075a7 */ /* 0x0044e4000802017f */
[----:B---3--:R-:W-:Y:S05]  /*2a870*/  @!P1 NANOSLEEP.SYNCS 0x989680 ;  /* 0x009896800000995d */ /* 0x008fea0003900000 */
[----:B------:R-:W3:Y:S02]  /*2a880*/  @!P1 SYNCS.PHASECHK.TRANS64 P1, [R7+URZ], R2 ;  /* 0x00000002070095a7 */ /* 0x000ee4000802007f */
[----:B---3--:R-:W-:Y:S05]  /*2a890*/  @!P1 BRA `(.L_x_1761) ;  /* 0xfffffffc00f09947 */ /* 0x008fea000383ffff */
[----:B------:R-:W-:Y:S05]  /*2a8a0*/  BRA `(.L_x_1849) ;  /* 0xffffffdc00b87947 */ /* 0x000fea000383ffff */
.L_x_1763:
[----:B---3--:R3:W4:Y:S02]  /*2a8b0*/  SYNCS.PHASECHK.TRANS64.TRYWAIT P1, [R4+URZ+0x33460], R5 ;  /* 0x03346005040075a7 */ /* 0x008724000802017f */
[----:B----4-:R-:W-:Y:S05]  /*2a8c0*/  @!P1 NANOSLEEP.SYNCS 0x989680 ;  /* 0x009896800000995d */ /* 0x010fea0003900000 */
[----:B------:R-:W4:Y:S02]  /*2a8d0*/  @!P1 SYNCS.PHASECHK.TRANS64 P1, [R4+URZ+0x33460], R5 ;  /* 0x03346005040095a7 */ /* 0x000f24000802007f */
[----:B----4-:R-:W-:Y:S05]  /*2a8e0*/  @!P1 BRA `(.L_x_1763) ;  /* 0xfffffffc00f09947 */ /* 0x010fea000383ffff */
[----:B------:R-:W-:Y:S05]  /*2a8f0*/  BRA `(.L_x_1850) ;  /* 0xffffffdc00bc7947 */ /* 0x000fea000383ffff */
.L_x_1765:
[----:B----4-:R4:W0:Y:S02]  /*2a900*/  SYNCS.PHASECHK.TRANS64.TRYWAIT P1, [R3+URZ+0x33460], R2 ;  /* 0x03346002030075a7 */ /* 0x010824000802017f */
[----:B0-----:R-:W-:Y:S05]  /*2a910*/  @!P1 NANOSLEEP.SYNCS 0x989680 ;  /* 0x009896800000995d */ /* 0x001fea0003900000 */
[----:B------:R-:W0:Y:S02]  /*2a920*/  @!P1 SYNCS.PHASECHK.TRANS64 P1, [R3+URZ+0x33460], R2 ;  /* 0x03346002030095a7 */ /* 0x000e24000802007f */
[----:B0-----:R-:W-:Y:S05]  /*2a930*/  @!P1 BRA `(.L_x_1765) ;  /* 0xfffffffc00f09947 */ /* 0x001fea000383ffff */
[----:B------:R-:W-:Y:S05]  /*2a940*/  BRA `(.L_x_1851) ;  /* 0xffffffdc00bc7947 */ /* 0x000fea000383ffff */
.L_x_1767:
[----:B------:R0:W0:Y:S02]  /*2a950*/  SYNCS.PHASECHK.TRANS64.TRYWAIT P0, [R4+URZ+0x33480], R5 ;  /* 0x03348005040075a7 */ /* 0x000024000800017f */
[----:B0-----:R-:W-:Y:S05]  /*2a960*/  @!P0 NANOSLEEP.SYNCS 0x989680 ;  /* 0x009896800000895d */ /* 0x001fea0003900000 */
[----:B------:R-:W0:Y:S02]  /*2a970*/  @!P0 SYNCS.PHASECHK.TRANS64 P0, [R4+URZ+0x33480], R5 ;  /* 0x03348005040085a7 */ /* 0x000e24000800007f */
[----:B0-----:R-:W-:Y:S05]  /*2a980*/  @!P0 BRA `(.L_x_1767) ;  /* 0xfffffffc00f08947 */ /* 0x001fea000383ffff */
[----:B------:R-:W-:Y:S05]  /*2a990*/  BRA `(.L_x_1768) ;  /* 0xffffffdc00b87947 */ /* 0x000fea000383ffff */
        .type           $_ZN7cutlass13device_kernelIN5flash11enable_sm90INS1_16FlashAttnFwdSm90INS1_25CollectiveMainloopFwdSm90ILi2EN4cute5tupleIJNS5_1CILi1EEES8_S8_EEENS6_IJNS7_ILi128EEENS7_ILi160EEENS7_ILi192EEEEEELi192ENS_12float_e4m3_tEfNS_4arch4Sm90ELb0ELb1ELb0ELb1ELb0ELb1ELb0ELb1ELb1ELb1ELb0ELb0EEENS1_21CollectiveEpilogueFwdINS6_IJSA_SC_SB_EEES9_NS_10bfloat16_tESG_Li256ELb1ELb1ELb0ELb1EEENS1_36VarlenDynamicPersistentTileSchedulerILi128ELi160ELi256ELi128ELb0ELb1ELb1ELb1ELb0ELb1EEEEEEEEEvNT_6ParamsE$_ZZN5flash25CollectiveMainloopFwdSm90ILi2EN4cute5tupleIJNS1_1CILi1EEES4_S4_EEENS2_IJNS3_ILi128EEENS3_ILi160EEENS3_ILi192EEEEEELi192EN7cutlass12float_e4m3_tEfNSA_4arch4Sm90ELb0ELb1ELb0ELb1ELb0ELb1ELb0ELb1ELb1ELb1ELb0ELb0EE12store_kv_newINS_16FlashAttnFwdSm90ISE_NS_21CollectiveEpilogueFwdINS2_IJS6_S8_S7_EEES5_NSA_10bfloat16_tESD_Li256ELb1ELb1ELb0ELb1EEENS_36VarlenDynamicPersistentTileSchedulerILi128ELi160ELi256ELi128ELb0ELb1ELb1ELb1ELb0ELb1EEEE13SharedStorageEEEbRKNSE_6ParamsENSA_25PipelineTmaAsyncNoClusterILi2ENSA_16PipelineTmaAsyncILi2EEEEESV_RNSA_13PipelineStateILj2EEEiRT_RKNS_16SeqlenInfoQKNewKILb1ELb1EEENS2_IJiiiiEEEENKUliRKT_E_clISX_EEDaiS18_,@function
        .size           $_ZN7cutlass13device_kernelIN5flash11enable_sm90INS1_16FlashAttnFwdSm90INS1_25CollectiveMainloopFwdSm90ILi2EN4cute5tupleIJNS5_1CILi1EEES8_S8_EEENS6_IJNS7_ILi128EEENS7_ILi160EEENS7_ILi192EEEEEELi192ENS_12float_e4m3_tEfNS_4arch4Sm90ELb0ELb1ELb0ELb1ELb0ELb1ELb0ELb1ELb1ELb1ELb0ELb0EEENS1_21CollectiveEpilogueFwdINS6_IJSA_SC_SB_EEES9_NS_10bfloat16_tESG_Li256ELb1ELb1ELb0ELb1EEENS1_36VarlenDynamicPersistentTileSchedulerILi128ELi160ELi256ELi128ELb0ELb1ELb1ELb1ELb0ELb1EEEEEEEEEvNT_6ParamsE$_ZZN5flash25CollectiveMainloopFwdSm90ILi2EN4cute5tupleIJNS1_1CILi1EEES4_S4_EEENS2_IJNS3_ILi128EEENS3_ILi160EEENS3_ILi192EEEEEELi192EN7cutlass12float_e4m3_tEfNSA_4arch4Sm90ELb0ELb1ELb0ELb1ELb0ELb1ELb0ELb1ELb1ELb1ELb0ELb0EE12store_kv_newINS_16FlashAttnFwdSm90ISE_NS_21CollectiveEpilogueFwdINS2_IJS6_S8_S7_EEES5_NSA_10bfloat16_tESD_Li256ELb1ELb1ELb0ELb1EEENS_36VarlenDynamicPersistentTileSchedulerILi128ELi160ELi256ELi128ELb0ELb1ELb1ELb1ELb0ELb1EEEE13SharedStorageEEEbRKNSE_6ParamsENSA_25PipelineTmaAsyncNoClusterILi2ENSA_16PipelineTmaAsyncILi2EEEEESV_RNSA_13PipelineStateILj2EEEiRT_RKNS_16SeqlenInfoQKNewKILb1ELb1EEENS2_IJiiiiEEEENKUliRKT_E_clISX_EEDaiS18_,(.L_x_2868 - $_ZN7cutlass13device_kernelIN5flash11enable_sm90INS1_16FlashAttnFwdSm90INS1_25CollectiveMainloopFwdSm90ILi2EN4cute5tupleIJNS5_1CILi1EEES8_S8_EEENS6_IJNS7_ILi128EEENS7_ILi160EEENS7_ILi192EEEEEELi192ENS_12float_e4m3_tEfNS_4arch4Sm90ELb0ELb1ELb0ELb1ELb0ELb1ELb0ELb1ELb1ELb1ELb0ELb0EEENS1_21CollectiveEpilogueFwdINS6_IJSA_SC_SB_EEES9_NS_10bfloat16_tESG_Li256ELb1ELb1ELb0ELb1EEENS1_36VarlenDynamicPersistentTileSchedulerILi128ELi160ELi256ELi128ELb0ELb1ELb1ELb1ELb0ELb1EEEEEEEEEvNT_6ParamsE$_ZZN5flash25CollectiveMainloopFwdSm90ILi2EN4cute5tupleIJNS1_1CILi1EEES4_S4_EEENS2_IJNS3_ILi128EEENS3_ILi160EEENS3_ILi192EEEEEELi192EN7cutlass12float_e4m3_tEfNSA_4arch4Sm90ELb0ELb1ELb0ELb1ELb0ELb1ELb0ELb1ELb1ELb1ELb0ELb0EE12store_kv_newINS_16FlashAttnFwdSm90ISE_NS_21CollectiveEpilogueFwdINS2_IJS6_S8_S7_EEES5_NSA_10bfloat16_tESD_Li256ELb1ELb1ELb0ELb1EEENS_36VarlenDynamicPersistentTileSchedulerILi128ELi160ELi256ELi128ELb0ELb1ELb1ELb1ELb0ELb1EEEE13SharedStorageEEEbRKNSE_6ParamsENSA_25PipelineTmaAsyncNoClusterILi2ENSA_16PipelineTmaAsyncILi2EEEEESV_RNSA_13PipelineStateILj2EEEiRT_RKNS_16SeqlenInfoQKNewKILb1ELb1EEENS2_IJiiiiEEEENKUliRKT_E_clISX_EEDaiS18_)
$_ZN7cutlass13device_kernelIN5flash11enable_sm90INS1_16FlashAttnFwdSm90INS1_25CollectiveMainloopFwdSm90ILi2EN4cute5tupleIJNS5_1CILi1EEES8_S8_EEENS6_IJNS7_ILi128EEENS7_ILi160EEENS7_ILi192EEEEEELi192ENS_12float_e4m3_tEfNS_4arch4Sm90ELb0ELb1ELb0ELb1ELb0ELb1ELb0ELb1ELb1ELb1ELb0ELb0EEENS1_21CollectiveEpilogueFwdINS6_IJSA_SC_SB_EEES9_NS_10bfloat16_tESG_Li256ELb1ELb1ELb0ELb1EEENS1_36VarlenDynamicPersistentTileSchedulerILi128ELi160ELi256ELi128ELb0ELb1ELb1ELb1ELb0ELb1EEEEEEEEEvNT_6ParamsE$_ZZN5flash25CollectiveMainloopFwdSm90ILi2EN4cute5tupleIJNS1_1CILi1EEES4_S4_EEENS2_IJNS3_ILi128EEENS3_ILi160EEENS3_ILi192EEEEEELi192EN7cutlass12float_e4m3_tEfNSA_4arch4Sm90ELb0ELb1ELb0ELb1ELb0ELb1ELb0ELb1ELb1ELb1ELb0ELb0EE12store_kv_newINS_16FlashAttnFwdSm90ISE_NS_21CollectiveEpilogueFwdINS2_IJS6_S8_S7_EEES5_NSA_10bfloat16_tESD_Li256ELb1ELb1ELb0ELb1EEENS_36VarlenDynamicPersistentTileSchedulerILi128ELi160ELi256ELi128ELb0ELb1ELb1ELb1ELb0ELb1EEEE13SharedStorageEEEbRKNSE_6ParamsENSA_25PipelineTmaAsyncNoClusterILi2ENSA_16PipelineTmaAsyncILi2EEEEESV_RNSA_13PipelineStateILj2EEEiRT_RKNS_16SeqlenInfoQKNewKILb1ELb1EEENS2_IJiiiiEEEENKUliRKT_E_clISX_EEDaiS18_:
[----:B------:R-:W-:Y:S05]  /*2a9a0*/  YIELD ;  /* 0x0000000000007946 */ /* 0x000fea0003800000 */
[----:B------:R-:W-:Y:S02]  /*2a9b0*/  ULDC UR4, c[0x0][0x20] ;  /* 0x0000080000047ab9 */ /* 0x000fe40000000800 */
[----:B------:R-:W-:-:S05]  /*2a9c0*/  VIADD R7, R27, -UR4 ;  /* 0x800000041b077c36 */ /* 0x000fca0008000000 */
[----:B------:R-:W2:Y:S01]  /*2a9d0*/  LDL.64 R28, [R7+0x8] ;  /* 0x00000800071c7983 */ /* 0x000ea20000100a00 */
[----:B------:R-:W0:Y:S02]  /*2a9e0*/  LDC.64 R40, c[0x0][0x208] ;  /* 0x00008200ff287b82 */ /* 0x000e240000000a00 */
[----:B0-----:R-:W-:Y:S02]  /*2a9f0*/  R2UR UR6, R40 ;  /* 0x00000000280672ca */ /* 0x001fe400000e0000 */
[----:B------:R-:W-:-:S13]  /*2aa00*/  R2UR UR7, R41 ;  /* 0x00000000290772ca */ /* 0x000fda00000e0000 */
[----:B--2---:R-:W2:Y:S01]  /*2aa10*/  LD.E R3, desc[UR6][R28.64+0x174] ;  /* 0x000174061c037980 */ /* 0x004ea2000c101900 */
[----:B------:R-:W-:Y:S01]  /*2aa20*/  BSSY B0, `(.L_x_1852) ;  /* 0x00010c0000007945 */ /* 0x000fe20003800000 */
[----:B--2---:R-:W-:Y:S01]  /*2aa30*/  ISETP.GE.AND P1, PT, R3, 0x1, PT ;  /* 0x000000010300780c */ /* 0x004fe20003f26270 */
[----:B------:R-:W-:-:S12]  /*2aa40*/  VIADD R3, R13, -UR4 ;  /* 0x800000040d037c36 */ /* 0x000fd80008000000 */
[----:B------:R-:W-:Y:S05]  /*2aa50*/  @!P1 BRA `(.L_x_1853) ;  /* 0x000000fc00cc9947 */ /* 0x000fea0003800000 */
[----:B------:R-:W2:Y:S01]  /*2aa60*/  LDL.64 R30, [R7+0x40] ;  /* 0x00004000071e7983 */ /* 0x000ea20000100a00 */
[C---:B------:R-:W-:Y:S02]  /*2aa70*/  R2UR UR6, R40.reuse ;  /* 0x00000000280672ca */ /* 0x040fe400000e0000 */
[C---:B------:R-:W-:Y:S01]  /*2aa80*/  R2UR UR7, R41.reuse ;  /* 0x00000000290772ca */ /* 0x040fe200000e0000 */
[----:B------:R0:W5:Y:S01]  /*2aa90*/  LDL.64 R112, [R7+0x50] ;  /* 0x0000500007707983 */ /* 0x0001620000100a00 */
[----:B------:R-:W-:Y:S02]  /*2aaa0*/  R2UR UR4, R40 ;  /* 0x00000000280472ca */ /* 0x000fe400000e0000 */
[----:B------:R-:W-:-:S09]  /*2aab0*/  R2UR UR5, R41 ;  /* 0x00000000290572ca */ /* 0x000fd200000e0000 */
[----:B------:R-:W3:Y:S04]  /*2aac0*/  LD.E.U8 R28, desc[UR6][R28.64+0x190] ;  /* 0x000190061c1c7980 */ /* 0x000ee8000c101100 */
[----:B--2---:R-:W2:Y:S01]  /*2aad0*/  LD.E.64 R114, desc[UR4][R30.64+0x10] ;  /* 0x000010041e727980 */ /* 0x004ea2000c101b00 */
[----:B------:R-:W-:-:S03]  /*2aae0*/  SHF.R.S32.HI R99, RZ, 0x1f, R98 ;  /* 0x0000001fff637819 */ /* 0x000fc60000011462 */
[----:B------:R0:W5:Y:S04]  /*2aaf0*/  LD.E.64 R102, desc[UR4][R30.64+0x8] ;  /* 0x000008041e667980 */ /* 0x000168000c101b00 */
[----:B------:R0:W5:Y:S01]  /*2ab00*/  LD.E.64 R100, desc[UR6][R30.64+0x18] ;  /* 0x000018061e647980 */ /* 0x000162000c101b00 */
[----:B---3--:R-:W-:Y:S01]  /*2ab10*/  ISETP.NE.AND P1, PT, R28, RZ, PT ;  /* 0x000000ff1c00720c */ /* 0x008fe20003f25270 */
[-C--:B--2---:R-:W-:Y:S02]  /*2ab20*/  IMAD R13, R115, R98.reuse, RZ ;  /* 0x00000062730d7224 */ /* 0x084fe400078e02ff */
[----:B------:R-:W-:-:S04]  /*2ab30*/  IMAD.WIDE.U32 R90, R114, R98, RZ ;  /* 0x00000062725a7225 */ /* 0x000fc800078e00ff */
[----:B------:R-:W-:-:S04]  /*2ab40*/  IMAD R13, R114, R99, R13 ;  /* 0x00000063720d7224 */ /* 0x000fc800078e020d */
[----:B------:R-:W-:Y:S02]  /*2ab50*/  IMAD.IADD R89, R91, 0x1, R13 ;  /* 0x000000015b597824 */ /* 0x000fe400078e020d */
[----:B0-----:R-:W-:Y:S05]  /*2ab60*/  @!P1 BRA `(.L_x_1854) ;  /* 0x0000007800b49947 */ /* 0x001fea0003800000 */
[C---:B------:R-:W-:Y:S01]  /*2ab70*/  R2UR UR6, R40.reuse ;  /* 0x00000000280672ca */ /* 0x040fe200000e0000 */
[----:B------:R0:W5:Y:S01]  /*2ab80*/  LDL.64 R28, [R7+0x10] ;  /* 0x00001000071c7983 */ /* 0x0001620000100a00 */
[C---:B------:R-:W-:Y:S02]  /*2ab90*/  R2UR UR7, R41.reuse ;  /* 0x00000000290772ca */ /* 0x040fe400000e0000 */
[----:B------:R-:W-:Y:S02]  /*2aba0*/  R2UR UR4, R40 ;  /* 0x00000000280472ca */ /* 0x000fe400000e0000 */
[----:B------:R-:W-:-:S09]  /*2abb0*/  R2UR UR5, R41 ;  /* 0x00000000290572ca */ /* 0x000fd200000e0000 */
[----:B-----5:R-:W2:Y:S04]  /*2abc0*/  LD.E R31, desc[UR6][R112.64+0xc] ;  /* 0x00000c06701f7980 */ /* 0x020ea8000c101900 */
[----:B------:R-:W3:Y:S04]  /*2abd0*/  LD.E R13, desc[UR4][R112.64+0x10] ;  /* 0x00001004700d7980 */ /* 0x000ee8000c101900 */
[----:B------:R-:W4:Y:S04]  /*2abe0*/  LD.E.64 R34, desc[UR4][R112.64+0x60] ;  /* 0x0000600470227980 */ /* 0x000f28000c101b00 */
[----:B------:R-:W4:Y:S01]  /*2abf0*/  LD.E.64 R46, desc[UR6][R112.64+0x80] ;  /* 0x00008006702e7980 */ /* 0x000f22000c101b00 */
[----:B------:R-:W-:-:S02]  /*2ac00*/  R2UR UR8, R40 ;  /* 0x00000000280872ca */ /* 0x000fc400000e0000 */
[C---:B------:R-:W-:Y:S01]  /*2ac10*/  R2UR UR9, R41.reuse ;  /* 0x00000000290972ca */ /* 0x040fe200000e0000 */
[----:B------:R0:W5:Y:S01]  /*2ac20*/  LD.E.64 R44, desc[UR6][R112.64+0x68] ;  /* 0x00006806702c7980 */ /* 0x000162000c101b00 */
[C---:B------:R-:W-:Y:S02]  /*2ac30*/  R2UR UR10, R40.reuse ;  /* 0x00000000280a72ca */ /* 0x040fe400000e0000 */
[C---:B------:R-:W-:Y:S02]  /*2ac40*/  R2UR UR11, R41.reuse ;  /* 0x00000000290b72ca */ /* 0x040fe400000e0000 */
[----:B------:R-:W-:Y:S02]  /*2ac50*/  R2UR UR12, R40 ;  /* 0x00000000280c72ca */ /* 0x000fe400000e0000 */
[----:B------:R-:W-:Y:S01]  /*2ac60*/  R2UR UR13, R41 ;  /* 0x00000000290d72ca */ /* 0x000fe200000e0000 */
[----:B------:R-:W-:Y:S01]  /*2ac70*/  BSSY B2, `(.L_x_1855) ;  /* 0x0000058000027945 */ /* 0x000fe20003800000 */
[----:B------:R-:W-:-:S02]  /*2ac80*/  CS2R R66, SRZ ;  /* 0x0000000000427805 */ /* 0x000fc4000001ff00 */
[----:B------:R-:W-:Y:S02]  /*2ac90*/  CS2R R80, SRZ ;  /* 0x0000000000507805 */ /* 0x000fe4000001ff00 */
[----:B------:R-:W-:Y:S02]  /*2aca0*/  CS2R R86, SRZ ;  /* 0x0000000000567805 */ /* 0x000fe4000001ff00 */
[----:B------:R-:W-:Y:S02]  /*2acb0*/  CS2R R92, SRZ ;  /* 0x00000000005c7805 */ /* 0x000fe4000001ff00 */
[----:B------:R-:W-:Y:S01]  /*2acc0*/  CS2R R108, SRZ ;  /* 0x00000000006c7805 */ /* 0x000fe2000001ff00 */
[----:B------:R0:W5:Y:S01]  /*2acd0*/  LD.E.64 R48, desc[UR10][R112.64+0x88] ;  /* 0x0000880a70307980 */ /* 0x000162000c101b00 */
[----:B------:R-:W-:-:S03]  /*2ace0*/  CS2R R114, SRZ ;  /* 0x0000000000727805 */ /* 0x000fc6000001ff00 */
[----:B------:R0:W5:Y:S01]  /*2acf0*/  LD.E.U8 R105, desc[UR12][R112.64+0x18] ;  /* 0x0000180c70697980 */ /* 0x000162000c101100 */
[----:B------:R-:W-:Y:S02]  /*2ad00*/  CS2R R68, SRZ ;  /* 0x0000000000447805 */ /* 0x000fe4000001ff00 */
[----:B------:R-:W-:Y:S02]  /*2ad10*/  CS2R R82, SRZ ;  /* 0x0000000000527805 */ /* 0x000fe4000001ff00 */
[----:B------:R-:W-:Y:S02]  /*2ad20*/  CS2R R84, SRZ ;  /* 0x0000000000547805 */ /* 0x000fe4000001ff00 */
[----:B------:R-:W-:Y:S02]  /*2ad30*/  CS2R R94, SRZ ;  /* 0x00000000005e7805 */ /* 0x000fe4000001ff00 */
[----:B------:R-:W-:Y:S02]  /*2ad40*/  CS2R R110, SRZ ;  /* 0x00000000006e7805 */ /* 0x000fe4000001ff00 */
[----:B------:R-:W-:Y:S01]  /*2ad50*/  CS2R R116, SRZ ;  /* 0x0000000000747805 */ /* 0x000fe2000001ff00 */
[----:B--2---:R-:W-:Y:S01]  /*2ad60*/  IMAD R31, R98, -0xa0, R31 ;  /* 0xffffff60621f7824 */ /* 0x004fe200078e021f */
[----:B---3--:R-:W-:-:S04]  /*2ad70*/  LEA.HI R13, R13, R13, RZ, 0x1 ;  /* 0x0000000d0d0d7211 */ /* 0x008fc800078f08ff */
[----:B------:R-:W-:Y:S02]  /*2ad80*/  VIMNMX R52, R31, 0xa0, PT ;  /* 0x000000a01f347848 */ /* 0x000fe40003fe0100 */
[----:B------:R-:W-:Y:S01]  /*2ad90*/  SHF.R.S32.HI R13, RZ, 0x1, R13 ;  /* 0x00000001ff0d7819 */ /* 0x000fe2000001140d */
[----:B----4-:R-:W-:Y:S01]  /*2ada0*/  IMAD R33, R35, R98, RZ ;  /* 0x0000006223217224 */ /* 0x010fe200078e02ff */
[----:B------:R0:W5:Y:S02]  /*2adb0*/  LD.E.64 R30, desc[UR4][R112.64+0x58] ;  /* 0x00005804701e7980 */ /* 0x000164000c101b00 */
[----:B------:R-:W-:Y:S01]  /*2adc0*/  ISETP.GE.AND P1, PT, R13, R52, PT ;  /* 0x000000340d00720c */ /* 0x000fe20003f26270 */
[----:B------:R-:W-:Y:S02]  /*2add0*/  IMAD R37, R47, R98, RZ ;  /* 0x000000622f257224 */ /* 0x000fe400078e02ff */
[-C--:B------:R-:W-:Y:S02]  /*2ade0*/  IMAD R35, R34, R99.reuse, R33 ;  /* 0x0000006322237224 */ /* 0x080fe400078e0221 */
[----:B------:R-:W-:-:S02]  /*2adf0*/  IMAD R37, R46, R99, R37 ;  /* 0x000000632e257224 */ /* 0x000fc400078e0225 */
[----:B------:R-:W-:-:S04]  /*2ae00*/  IMAD.WIDE.U32 R74, R34, R98, RZ ;  /* 0x00000062224a7225 */ /* 0x000fc800078e00ff */
[----:B------:R-:W-:Y:S02]  /*2ae10*/  IMAD.WIDE.U32 R118, R46, R98, RZ ;  /* 0x000000622e767225 */ /* 0x000fe400078e00ff */
[----:B------:R0:W5:Y:S01]  /*2ae20*/  LD.E.64 R46, desc[UR8][R112.64+0x78] ;  /* 0x00007808702e7980 */ /* 0x000162000c101b00 */
[----:B------:R-:W-:Y:S01]  /*2ae30*/  CS2R R32, SRZ ;  /* 0x0000000000207805 */ /* 0x000fe2000001ff00 */
[----:B------:R-:W-:Y:S02]  /*2ae40*/  IMAD.IADD R99, R75, 0x1, R35 ;  /* 0x000000014b637824 */ /* 0x000fe400078e0223 */
[----:B------:R-:W-:Y:S02]  /*2ae50*/  VIADD R13, R13, 0x80 ;  /* 0x000000800d0d7836 */ /* 0x000fe40000000000 */
[----:B------:R-:W-:Y:S01]  /*2ae60*/  IMAD.IADD R37, R119, 0x1, R37 ;  /* 0x0000000177257824 */ /* 0x000fe200078e0225 */
[----:B------:R-:W-:Y:S06]  /*2ae70*/  @P1 BRA `(.L_x_1856) ;  /* 0x0000000000dc1947 */ /* 0x000fec0003800000 */
[----:B-----5:R-:W-:Y:S02]  /*2ae80*/  LOP3.LUT R34, R105, 0x1, RZ, 0xc0, !PT ;  /* 0x0000000169227812 */ /* 0x020fe400078ec0ff */
[----:B------:R-:W-:Y:S02]  /*2ae90*/  CS2R R114, SRZ ;  /* 0x0000000000727805 */ /* 0x000fe4000001ff00 */
[----:B------:R-:W-:Y:S02]  /*2aea0*/  IADD3 R50, P3, R48, R118, RZ ;  /* 0x0000007630327210 */ /* 0x000fe40007f7e0ff */
[----:B------:R-:W-:Y:S02]  /*2aeb0*/  CS2R R116, SRZ ;  /* 0x0000000000747805 */ /* 0x000fe4000001ff00 */
[----:B------:R-:W-:Y:S02]  /*2aec0*/  ISETP.NE.U32.AND P1, PT, R34, 0x1, PT ;  /* 0x000000012200780c */ /* 0x000fe40003f25070 */
[----:B------:R-:W-:Y:S01]  /*2aed0*/  IADD3 R34, P2, R44, R74, RZ ;  /* 0x0000004a2c227210 */ /* 0x000fe20007f5e0ff */
[----:B------:R-:W-:-:S04]  /*2aee0*/  IMAD.X R51, R49, 0x1, R37, P3 ;  /* 0x0000000131337824 */ /* 0x000fc800018e0625 */
[----:B------:R-:W-:-:S06]  /*2aef0*/  IMAD.X R35, R45, 0x1, R99, P2 ;  /* 0x000000012d237824 */ /* 0x000fcc00010e0663 */
[C---:B------:R-:W-:Y:S02]  /*2af00*/  @!P1 R2UR UR4, R40.reuse ;  /* 0x00000000280492ca */ /* 0x040fe400000e0000 */
[C---:B------:R-:W-:Y:S02]  /*2af10*/  @!P1 R2UR UR5, R41.reuse ;  /* 0x00000000290592ca */ /* 0x040fe400000e0000 */
[----:B------:R-:W-:Y:S02]  /*2af20*/  @!P1 R2UR UR6, R40 ;  /* 0x00000000280692ca */ /* 0x000fe400000e0000 */
[----:B------:R-:W-:-:S09]  /*2af30*/  @!P1 R2UR UR7, R41 ;  /* 0x00000000290792ca */ /* 0x000fd200000e0000 */
[----:B------:R1:W5:Y:S04]  /*2af40*/  @!P1 LD.E.64 R114, desc[UR4][R34.64] ;  /* 0x0000000422729980 */ /* 0x000368000c101b00 */
[----:B------:R1:W5:Y:S01]  /*2af50*/  @!P1 LD.E.64 R116, desc[UR6][R50.64] ;  /* 0x0000000632749980 */ /* 0x000362000c101b00 */
[----:B------:R-:W-:Y:S02]  /*2af60*/  R2P PR, R105, 0x3e ;  /* 0x0000003e69007804 */ /* 0x000fe40000000000 */
[----:B------:R-:W-:Y:S02]  /*2af70*/  CS2R R108, SRZ ;  /* 0x00000000006c7805 */ /* 0x000fe4000001ff00 */
[----:B------:R-:W-:Y:S02]  /*2af80*/  CS2R R92, SRZ ;  /* 0x00000000005c7805 */ /* 0x000fe4000001ff00 */
[----:B------:R-:W-:-:S02]  /*2af90*/  CS2R R86, SRZ ;  /* 0x0000000000567805 */ /* 0x000fc4000001ff00 */
[----:B------:R-:W-:Y:S02]  /*2afa0*/  CS2R R80, SRZ ;  /* 0x0000000000507805 */ /* 0x000fe4000001ff00 */
[----:B------:R-:W-:Y:S02]  /*2afb0*/  CS2R R66, SRZ ;  /* 0x0000000000427805 */ /* 0x000fe4000001ff00 */
[----:B------:R-:W-:Y:S02]  /*2afc0*/  CS2R R110, SRZ ;  /* 0x00000000006e7805 */ /* 0x000fe4000001ff00 */
[C---:B------:R-:W-:Y:S02]  /*2afd0*/  @P1 R2UR UR4, R40.reuse ;  /* 0x00000000280412ca */ /* 0x040fe400000e0000 */
[----:B------:R-:W-:Y:S02]  /*2afe0*/  @P1 R2UR UR5, R41 ;  /* 0x00000000290512ca */ /* 0x000fe400000e0000 */
[----:B------:R-:W-:-:S02]  /*2aff0*/  @P2 R2UR UR8, R40 ;  /* 0x00000000280822ca */ /* 0x000fc400000e0000 */
[C---:B------:R-:W-:Y:S02]  /*2b000*/  @P2 R2UR UR9, R41.reuse ;  /* 0x00000000290922ca */ /* 0x040fe400000e0000 */
[C---:B------:R-:W-:Y:S02]  /*2b010*/  @P3 R2UR UR12, R40.reuse ;  /* 0x00000000280c32ca */ /* 0x040fe400000e0000 */
[C---:B------:R-:W-:Y:S02]  /*2b020*/  @P3 R2UR UR13, R41.reuse ;  /* 0x00000000290d32ca */ /* 0x040fe400000e0000 */
[----:B------:R-:W-:Y:S02]  /*2b030*/  @P4 R2UR UR16, R40 ;  /* 0x00000000281042ca */ /* 0x000fe400000e0000 */
[----:B------:R-:W-:Y:S02]  /*2b040*/  @P4 R2UR UR17, R41 ;  /* 0x00000000291142ca */ /* 0x000fe400000e0000 */
[----:B------:R-:W-:-:S02]  /*2b050*/  CS2R R94, SRZ ;  /* 0x00000000005e7805 */ /* 0x000fc4000001ff00 */
[C---:B------:R-:W-:Y:S02]  /*2b060*/  @P5 R2UR UR20, R40.reuse ;  /* 0x00000000281452ca */ /* 0x040fe400000e0000 */
[----:B------:R-:W-:Y:S02]  /*2b070*/  CS2R R84, SRZ ;  /* 0x0000000000547805 */ /* 0x000fe4000001ff00 */
[----:B------:R-:W-:Y:S02]  /*2b080*/  @P5 R2UR UR21, R41 ;  /* 0x00000000291552ca */ /* 0x000fe400000e0000 */
[----:B------:R-:W-:Y:S02]  /*2b090*/  CS2R R82, SRZ ;  /* 0x0000000000527805 */ /* 0x000fe4000001ff00 */
[----:B------:R-:W-:Y:S02]  /*2b0a0*/  @P1 R2UR UR6, R40 ;  /* 0x00000000280612ca */ /* 0x000fe400000e0000 */
[----:B------:R-:W-:-:S02]  /*2b0b0*/  CS2R R68, SRZ ;  /* 0x0000000000447805 */ /* 0x000fc4000001ff00 */
[C---:B------:R-:W-:Y:S01]  /*2b0c0*/  @P1 R2UR UR7, R41.reuse ;  /* 0x00000000290712ca */ /* 0x040fe200000e0000 */
[----:B------:R1:W5:Y:S01]  /*2b0d0*/  @P1 LD.E.64 R108, desc[UR4][R34.64+0x10] ;  /* 0x00001004226c1980 */ /* 0x000362000c101b00 */
[C---:B------:R-:W-:Y:S02]  /*2b0e0*/  @P2 R2UR UR10, R40.reuse ;  /* 0x00000000280a22ca */ /* 0x040fe400000e0000 */
[C---:B------:R-:W-:Y:S01]  /*2b0f0*/  @P2 R2UR UR11, R41.reuse ;  /* 0x00000000290b22ca */ /* 0x040fe200000e0000 */
[----:B------:R1:W5:Y:S01]  /*2b100*/  @P2 LD.E.64 R92, desc[UR8][R34.64+0x20] ;  /* 0x00002008225c2980 */ /* 0x000362000c101b00 */
[C---:B------:R-:W-:Y:S02]  /*2b110*/  @P3 R2UR UR14, R40.reuse ;  /* 0x00000000280e32ca */ /* 0x040fe400000e0000 */
[----:B------:R-:W-:Y:S01]  /*2b120*/  @P3 R2UR UR15, R41 ;  /* 0x00000000290f32ca */ /* 0x000fe200000e0000 */
[----:B------:R1:W5:Y:S01]  /*2b130*/  @P3 LD.E.64 R86, desc[UR12][R34.64+0x30] ;  /* 0x0000300c22563980 */ /* 0x000362000c101b00 */
[----:B------:R-:W-:-:S02]  /*2b140*/  @P4 R2UR UR18, R40 ;  /* 0x00000000281242ca */ /* 0x000fc400000e0000 */
[C---:B------:R-:W-:Y:S01]  /*2b150*/  @P4 R2UR UR19, R41.reuse ;  /* 0x00000000291342ca */ /* 0x040fe200000e0000 */
[----:B------:R1:W5:Y:S01]  /*2b160*/  @P4 LD.E.64 R80, desc[UR16][R34.64+0x40] ;  /* 0x0000401022504980 */ /* 0x000362000c101b00 */
[----:B------:R-:W-:Y:S02]  /*2b170*/  @P5 R2UR UR22, R40 ;  /* 0x00000000281652ca */ /* 0x000fe400000e0000 */
[----:B------:R-:W-:Y:S01]  /*2b180*/  @P5 R2UR UR23, R41 ;  /* 0x00000000291752ca */ /* 0x000fe200000e0000 */
[----:B------:R1:W5:Y:S04]  /*2b190*/  @P5 LD.E.64 R66, desc[UR20][R34.64+0x50] ;  /* 0x0000501422425980 */ /* 0x000368000c101b00 */
[----:B------:R1:W5:Y:S04]  /*2b1a0*/  @P1 LD.E.64 R110, desc[UR6][R50.64+0x10] ;  /* 0x00001006326e1980 */ /* 0x000368000c101b00 */
[----:B------:R1:W5:Y:S04]  /*2b1b0*/  @P2 LD.E.64 R94, desc[UR10][R50.64+0x20] ;  /* 0x0000200a325e2980 */ /* 0x000368000c101b00 */
[----:B------:R1:W5:Y:S04]  /*2b1c0*/  @P3 LD.E.64 R84, desc[UR14][R50.64+0x30] ;  /* 0x0000300e32543980 */ /* 0x000368000c101b00 */
[----:B------:R1:W5:Y:S04]  /*2b1d0*/  @P4 LD.E.64 R82, desc[UR18][R50.64+0x40] ;  /* 0x0000401232524980 */ /* 0x000368000c101b00 */
[----:B------:R1:W5:Y:S02]  /*2b1e0*/  @P5 LD.E.64 R68, desc[UR22][R50.64+0x50] ;  /* 0x0000501632445980 */ /* 0x000364000c101b00 */
.L_x_1856:
[----:B------:R-:W-:Y:S05]  /*2b1f0*/  BSYNC B2 ;  /* 0x0000000000027941 */ /* 0x000fea0003800000 */
.L_x_1855:
[----:B------:R-:W-:Y:S01]  /*2b200*/  ISETP.GE.AND P1, PT, R13, R52, PT ;  /* 0x000000340d00720c */ /* 0x000fe20003f26270 */
[----:B------:R-:W-:Y:S01]  /*2b210*/  BSSY B2, `(.L_x_1857) ;  /* 0x0000044000027945 */ /* 0x000fe20003800000 */
[----:B------:R-:W-:Y:S02]  /*2b220*/  CS2R R52, SRZ ;  /* 0x0000000000347805 */ /* 0x000fe4000001ff00 */
[----:B------:R-:W-:Y:S02]  /*2b230*/  CS2R R54, SRZ ;  /* 0x0000000000367805 */ /* 0x000fe4000001ff00 */
[----:B------:R-:W-:Y:S02]  /*2b240*/  CS2R R58, SRZ ;  /* 0x00000000003a7805 */ /* 0x000fe4000001ff00 */
[----:B------:R-:W-:Y:S02]  /*2b250*/  CS2R R62, SRZ ;  /* 0x00000000003e7805 */ /* 0x000fe4000001ff00 */
[----:B------:R-:W-:-:S02]  /*2b260*/  CS2R R70, SRZ ;  /* 0x0000000000467805 */ /* 0x000fc4000001ff00 */
[----:B-1----:R-:W-:Y:S02]  /*2b270*/  CS2R R34, SRZ ;  /* 0x0000000000227805 */ /* 0x002fe4000001ff00 */
[----:B------:R-:W-:Y:S02]  /*2b280*/  CS2R R50, SRZ ;  /* 0x0000000000327805 */ /* 0x000fe4000001ff00 */
[----:B------:R-:W-:Y:S02]  /*2b290*/  CS2R R56, SRZ ;  /* 0x0000000000387805 */ /* 0x000fe4000001ff00 */
[----:B------:R-:W-:Y:S02]  /*2b2a0*/  CS2R R60, SRZ ;  /* 0x00000000003c7805 */ /* 0x000fe4000001ff00 */
[----:B------:R-:W-:Y:S02]  /*2b2b0*/  CS2R R64, SRZ ;  /* 0x0000000000407805 */ /* 0x000fe4000001ff00 */
[----:B------:R-:W-:Y:S01]  /*2b2c0*/  CS2R R72, SRZ ;  /* 0x0000000000487805 */ /* 0x000fe2000001ff00 */
[----:B------:R-:W-:Y:S06]  /*2b2d0*/  @P1 BRA `(.L_x_1858) ;  /* 0x0000000000dc1947 */ /* 0x000fec0003800000 */
[----:B-----5:R-:W-:Y:S02]  /*2b2e0*/  LOP3.LUT R13, R105, 0x1, RZ, 0xc0, !PT ;  /* 0x00000001690d7812 */ /* 0x020fe400078ec0ff */
[----:B------:R-:W-:Y:S02]  /*2b2f0*/  CS2R R70, SRZ ;  /* 0x0000000000467805 */ /* 0x000fe4000001ff00 */
[----:B------:R-:W-:Y:S02]  /*2b300*/  IADD3 R74, P1, P2, R44, R30, R74 ;  /* 0x0000001e2c4a7210 */ /* 0x000fe40007a3e04a */
[----:B------:R-:W-:Y:S02]  /*2b310*/  CS2R R72, SRZ ;  /* 0x0000000000487805 */ /* 0x000fe4000001ff00 */
[----:B------:R-:W-:Y:S02]  /*2b320*/  ISETP.NE.U32.AND P5, PT, R13, 0x1, PT ;  /* 0x000000010d00780c */ /* 0x000fe40003fa5070 */
[----:B------:R-:W-:-:S02]  /*2b330*/  IADD3 R118, P3, P4, R48, R46, R118 ;  /* 0x0000002e30767210 */ /* 0x000fc40007c7e076 */
[----:B------:R-:W-:Y:S02]  /*2b340*/  IADD3.X R75, R45, R31, R99, P1, P2 ;  /* 0x0000001f2d4b7210 */ /* 0x000fe40000fe4463 */
[----:B------:R-:W-:-:S07]  /*2b350*/  IADD3.X R119, R49, R47, R37, P3, P4 ;  /* 0x0000002f31777210 */ /* 0x000fce0001fe8425 */
        /* <DEDUP_REMOVED lines=47> */
.L_x_1858:
[----:B------:R-:W-:Y:S05]  /*2b650*/  BSYNC B2 ;  /* 0x0000000000027941 */ /* 0x000fea0003800000 */
.L_x_1857:
[----:B------:R-:W-:Y:S01]  /*2b660*/  R2UR UR4, R40 ;  /* 0x00000000280472ca */ /* 0x000fe200000e0000 */
[----:B------:R2:W5:Y:S01]  /*2b670*/  LDL R13, [R3] ;  /* 0x00000000030d7983 */ /* 0x0005620000100800 */
[----:B------:R-:W-:-:S03]  /*2b680*/  R2UR UR5, R41 ;  /* 0x00000000290572ca */ /* 0x000fc600000e0000 */
[----:B-----5:R2:W5:Y:S10]  /*2b690*/  LDL R30, [R3+0x4] ;  /* 0x00000400031e7983 */ /* 0x0205740000100800 */
[----:B------:R-:W3:Y:S01]  /*2b6a0*/  LD.E R31, desc[UR4][R28.64+0x1c] ;  /* 0x00001c041c1f7980 */ /* 0x000ee2000c101900 */
[----:B------:R-:W-:Y:S01]  /*2b6b0*/  BSSY B2, `(.L_x_1859) ;  /* 0x0000005000027945 */ /* 0x000fe20003800000 */
[----:B---3--:R-:W-:-:S04]  /*2b6c0*/  LOP3.LUT R31, R31, 0x1, RZ, 0xfc, !PT ;  /* 0x000000011f1f7812 */ /* 0x008fc800078efcff */
[----:B------:R-:W-:-:S13]  /*2b6d0*/  ISETP.NE.AND P1, PT, R31, 0x3, PT ;  /* 0x000000031f00780c */ /* 0x000fda0003f25270 */
[----:B--2---:R-:W-:Y:S05]  /*2b6e0*/  @!P1 BRA `(.L_x_1860) ;  /* 0x0000000000049947 */ /* 0x004fea0003800000 */
[----:B------:R-:W-:Y:S01]  /*2b6f0*/  BPT.TRAP 0x1 ;  /* 0x000000040000795c */ /* 0x000fe20000300000 */
.L_x_1860:
[----:B------:R-:W-:Y:S05]  /*2b700*/  BSYNC B2 ;  /* 0x0000000000027941 */ /* 0x000fea0003800000 */
.L_x_1859:
[----:B------:R-:W-:Y:S02]  /*2b710*/  R2UR UR4, R40 ;  /* 0x00000000280472ca */ /* 0x000fe400000e0000 */
[----:B------:R-:W-:-:S13]  /*2b720*/  R2UR UR5, R41 ;  /* 0x00000000290572ca */ /* 0x000fda00000e0000 */
[----:B------:R-:W2:Y:S01]  /*2b730*/  LD.E.64 R28, desc[UR4][R28.64+0x8] ;  /* 0x000008041c1c7980 */ /* 0x000ea2000c101b00 */
[----:B-----5:R-:W-:Y:S01]  /*2b740*/  SHF.L.U32 R30, R30, 0x1f, RZ ;  /* 0x0000001f1e1e7819 */ /* 0x020fe200000006ff */
[----:B------:R-:W-:Y:S01]  /*2b750*/  BSSY B2, `(.L_x_1861) ;  /* 0x0000005000027945 */ /* 0x000fe20003800000 */
[----:B--2---:R-:W-:-:S05]  /*2b760*/  MOV R44, R28 ;  /* 0x0000001c002c7202 */ /* 0x004fca0000000f00 */
[----:B------:R-:W-:-:S04]  /*2b770*/  IMAD R13, R13, 0x8, R44 ;  /* 0x000000080d0d7824 */ /* 0x000fc800078e022c */
[----:B------:R-:W2:Y:S02]  /*2b780*/  SYNCS.PHASECHK.TRANS64.TRYWAIT P1, [R13+URZ], R30 ;  /* 0x0000001e0d0075a7 */ /* 0x000ea4000802017f */
[----:B--2---:R-:W-:Y:S05]  /*2b790*/  @!P1 BRA `(.L_x_1862) ;  /* 0x0000010000009947 */ /* 0x004fea0003800000 */
.L_x_1967:
[----:B------:R-:W-:Y:S05]  /*2b7a0*/  BSYNC B2 ;  /* 0x0000000000027941 */ /* 0x000fea0003800000 */
.L_x_1861:
[----:B------:R-:W3:Y:S04]  /*2b7b0*/  LDL.64 R48, [R7+0x50] ;  /* 0x0000500007307983 */ /* 0x000ee80000100a00 */
[----:B------:R-:W4:Y:S01]  /*2b7c0*/  LDL.64 R46, [R7+0x58] ;  /* 0x00005800072e7983 */ /* 0x000f220000100a00 */
[C---:B------:R-:W-:Y:S02]  /*2b7d0*/  R2UR UR4, R40.reuse ;  /* 0x00000000280472ca */ /* 0x040fe400000e0000 */
[C---:B------:R-:W-:Y:S01]  /*2b7e0*/  R2UR UR5, R41.reuse ;  /* 0x00000000290572ca */ /* 0x040fe200000e0000 */
[----:B--2---:R-:W2:Y:S01]  /*2b7f0*/  LDL R13, [R3] ;  /* 0x00000000030d7983 */ /* 0x004ea20000100800 */
[----:B------:R-:W-:Y:S02]  /*2b800*/  R2UR UR6, R40 ;  /* 0x00000000280672ca */ /* 0x000fe400000e0000 */
[----:B------:R-:W-:Y:S01]  /*2b810*/  R2UR UR7, R41 ;  /* 0x00000000290772ca */ /* 0x000fe200000e0000 */
[----:B------:R0:W5:Y:S08]  /*2b820*/  LDL.64 R44, [R7+0x38] ;  /* 0x00003800072c7983 */ /* 0x0001700000100a00 */
[----:B---3--:R-:W3:Y:S04]  /*2b830*/  LD.E R28, desc[UR4][R48.64+0x8] ;  /* 0x00000804301c7980 */ /* 0x008ee8000c101900 */
[----:B-1----:R-:W2:Y:S04]  /*2b840*/  LD.E R75, desc[UR4][R48.64+0xc] ;  /* 0x00000c04304b7980 */ /* 0x002ea8000c101900 */
[----:B----4-:R-:W4:Y:S01]  /*2b850*/  LD.E.64 R46, desc[UR6][R46.64] ;  /* 0x000000062e2e7980 */ /* 0x010f22000c101b00 */
[----:B------:R-:W-:Y:S01]  /*2b860*/  IMAD.MOV.U32 R99, RZ, RZ, 0x20 ;  /* 0x00000020ff637424 */ /* 0x000fe200078e00ff */
[----:B------:R-:W-:Y:S01]  /*2b870*/  BSSY B2, `(.L_x_1863) ;  /* 0x000037b000027945 */ /* 0x000fe20003800000 */
[----:B---3--:R-:W-:-:S04]  /*2b880*/  SHF.R.S32.HI R31, RZ, 0x1f, R28 ;  /* 0x0000001fff1f7819 */ /* 0x008fc8000001141c */
[----:B------:R-:W-:-:S04]  /*2b890*/  LEA.HI R29, R31, R28, RZ, 0x2 ;  /* 0x0000001c1f1d7211 */ /* 0x000fc800078f10ff */
[--C-:B------:R-:W-:Y:S02]  /*2b8a0*/  SHF.R.S32.HI R37, RZ, 0x2, R29.reuse ;  /* 0x00000002ff257819 */ /* 0x100fe4000001141d */
[----:B------:R-:W-:-:S04]  /*2b8b0*/  SHF.R.S32.HI R30, RZ, 0x1f, R29 ;  /* 0x0000001fff1e7819 */ /* 0x000fc8000001141d */
[----:B------:R-:W-:Y:S02]  /*2b8c0*/  LEA.HI R29, R30, R37, RZ, 0x2 ;  /* 0x000000251e1d7211 */ /* 0x000fe400078f10ff */
[----:B------:R-:W-:Y:S02]  /*2b8d0*/  LEA.HI R30, R28, R28, RZ, 0x1 ;  /* 0x0000001c1c1e7211 */ /* 0x000fe400078f08ff */
[----:B------:R-:W-:Y:S02]  /*2b8e0*/  LOP3.LUT R74, R29, 0xfffffffc, RZ, 0xc0, !PT ;  /* 0xfffffffc1d4a7812 */ /* 0x000fe400078ec0ff */
[----:B------:R-:W-:-:S03]  /*2b8f0*/  LOP3.LUT R29, R30, 0xffffffe, RZ, 0xc0, !PT ;  /* 0x0ffffffe1e1d7812 */ /* 0x000fc600078ec0ff */
[----:B------:R-:W-:Y:S01]  /*2b900*/  IMAD.IADD R74, R37, 0x1, -R74 ;  /* 0x00000001254a7824 */ /* 0x000fe200078e0a4a */
[----:B------:R-:W-:Y:S01]  /*2b910*/  SHF.R.S32.HI R105, RZ, 0x1, R30 ;  /* 0x00000001ff697819 */ /* 0x000fe2000001141e */
[----:B------:R-:W-:Y:S01]  /*2b920*/  IMAD.IADD R29, R28, 0x1, -R29 ;  /* 0x000000011c1d7824 */ /* 0x000fe200078e0a1d */
[----:B------:R-:W-:Y:S01]  /*2b930*/  LEA.HI R31, R31, R28, RZ, 0x4 ;  /* 0x0000001c1f1f7211 */ /* 0x000fe200078f20ff */
[----:B------:R-:W-:Y:S01]  /*2b940*/  IMAD.SHL.U32 R28, R74, 0x80, RZ ;  /* 0x000000804a1c7824 */ /* 0x000fe200078e00ff */
[----:B------:R-:W-:Y:S01]  /*2b950*/  LEA.HI R30, R30, R105, RZ, 0x1 ;  /* 0x000000691e1e7211 */ /* 0x000fe200078f08ff */
[----:B------:R-:W-:Y:S02]  /*2b960*/  IMAD.SHL.U32 R107, R29, 0x10, RZ ;  /* 0x000000101d6b7824 */ /* 0x000fe400078e00ff */
[----:B------:R-:W-:Y:S01]  /*2b970*/  IMAD.SHL.U32 R31, R31, 0x20, RZ ;  /* 0x000000201f1f7824 */ /* 0x000fe200078e00ff */
[----:B------:R-:W-:Y:S02]  /*2b980*/  LOP3.LUT R28, R28, 0x180, RZ, 0xc0, !PT ;  /* 0x000001801c1c7812 */ /* 0x000fe400078ec0ff */
[----:B------:R-:W-:-:S02]  /*2b990*/  LOP3.LUT R30, R30, 0x3fffffe, RZ, 0xc0, !PT ;  /* 0x03fffffe1e1e7812 */ /* 0x000fc400078ec0ff */
[----:B------:R-:W-:Y:S02]  /*2b9a0*/  LOP3.LUT R29, R28, 0x10, R107, 0xf8, !PT ;  /* 0x000000101c1d7812 */ /* 0x000fe400078ef86b */
[----:B------:R-:W-:Y:S01]  /*2b9b0*/  LOP3.LUT R31, R31, 0xfffffe00, RZ, 0xc0, !PT ;  /* 0xfffffe001f1f7812 */ /* 0x000fe200078ec0ff */
[----:B------:R-:W-:Y:S01]  /*2b9c0*/  IMAD.IADD R30, R105, 0x1, -R30 ;  /* 0x00000001691e7824 */ /* 0x000fe200078e0a1e */
[----:B------:R-:W-:-:S03]  /*2b9d0*/  SHF.R.U32.HI R28, RZ, 0x3, R28 ;  /* 0x00000003ff1c7819 */ /* 0x000fc6000001161c */
[----:B------:R-:W-:Y:S01]  /*2b9e0*/  IMAD R30, R30, 0x40, R31 ;  /* 0x000000401e1e7824 */ /* 0x000fe200078e021f */
[----:B------:R-:W-:Y:S01]  /*2b9f0*/  LOP3.LUT R29, R29, R28, RZ, 0x3c, !PT ;  /* 0x0000001c1d1d7212 */ /* 0x000fe200078e3cff */
[----:B--2---:R-:W-:Y:S02]  /*2ba00*/  IMAD R37, R13, 0x7800, RZ ;  /* 0x000078000d257824 */ /* 0x004fe400078e02ff */
[----:B------:R-:W-:Y:S02]  /*2ba10*/  IMAD R75, R98, -0xa0, R75 ;  /* 0xffffff60624b7824 */ /* 0x000fe400078e024b */
[----:B------:R-:W-:-:S03]  /*2ba20*/  IMAD.IADD R30, R30, 0x1, R29 ;  /* 0x000000011e1e7824 */ /* 0x000fc600078e021d */
[----:B------:R-:W-:Y:S02]  /*2ba30*/  VIMNMX R28, R75, 0xa0, PT ;  /* 0x000000a04b1c7848 */ /* 0x000fe40003fe0100 */
[----:B------:R-:W-:-:S04]  /*2ba40*/  IADD3 R13, P2, R37, R30, RZ ;  /* 0x0000001e250d7210 */ /* 0x000fc80007f5e0ff */
[----:B------:R-:W-:Y:S02]  /*2ba50*/  LEA.HI.X.SX32 R37, R37, RZ, 0x1, P2 ;  /* 0x000000ff25257211 */ /* 0x000fe400010f0eff */
[----:B------:R-:W-:Y:S02]  /*2ba60*/  ISETP.GE.AND P2, PT, R105, R28, PT ;  /* 0x0000001c6900720c */ /* 0x000fe40003f46270 */
[----:B------:R-:W-:Y:S02]  /*2ba70*/  LOP3.LUT P1, RZ, R74, 0x2, RZ, 0xc0, !PT ;  /* 0x000000024aff7812 */ /* 0x000fe4000782c0ff */
[----:B----4-:R-:W-:Y:S02]  /*2ba80*/  IADD3 R74, P3, R46, R13, RZ ;  /* 0x0000000d2e4a7210 */ /* 0x010fe40007f7e0ff */
[----:B------:R-:W-:Y:S02]  /*2ba90*/  SHF.R.S32.HI R119, RZ, 0x1f, R105 ;  /* 0x0000001fff777819 */ /* 0x000fe40000011469 */
[----:B------:R-:W-:Y:S01]  /*2baa0*/  SHF.R.S32.HI R121, RZ, 0x1f, R107 ;  /* 0x0000001fff797819 */ /* 0x000fe2000001146b */
[----:B------:R-:W-:Y:S01]  /*2bab0*/  IMAD.X R75, R47, 0x1, R37, P3 ;  /* 0x000000012f4b7824 */ /* 0x000fe200018e0625 */
[----:B------:R-:W-:-:S03]  /*2bac0*/  SEL R99, R99, 0xffffffe0, !P1 ;  /* 0xffffffe063637807 */ /* 0x000fc60004800000 */
[----:B0-----:R-:W-:Y:S05]  /*2bad0*/  @P2 BRA `(.L_x_1864) ;  /* 0x0000003400502947 */ /* 0x001fea0003800000 */
[----:B------:R-:W-:Y:S02]  /*2bae0*/  R2UR UR4, R40 ;  /* 0x00000000280472ca */ /* 0x000fe400000e0000 */
[----:B------:R-:W-:-:S13]  /*2baf0*/  R2UR UR5, R41 ;  /* 0x00000000290572ca */ /* 0x000fda00000e0000 */
[----:B-----5:R-:W2:Y:S01]  /*2bb00*/  LD.E.U8 R118, desc[UR4][R44.64] ;  /* 0x000000042c767980 */ /* 0x020ea2000c101100 */
[----:B------:R-:W-:Y:S01]  /*2bb10*/  IADD3 R28, P1, R107, R90, RZ ;  /* 0x0000005a6b1c7210 */ /* 0x000fe20007f3e0ff */
[----:B------:R-:W-:Y:S01]  /*2bb20*/  IMAD R31, R103, R105, RZ ;  /* 0x00000069671f7224 */ /* 0x000fe200078e02ff */
[----:B------:R-:W-:Y:S03]  /*2bb30*/  BSSY B3, `(.L_x_1865) ;  /* 0x000008f000037945 */ /* 0x000fe60003800000 */
[----:B------:R-:W-:Y:S02]  /*2bb40*/  IMAD.X R29, R121, 0x1, R89, P1 ;  /* 0x00000001791d7824 */ /* 0x000fe400008e0659 */
[C---:B------:R-:W-:Y:S02]  /*2bb50*/  IMAD R31, R102.reuse, R119, R31 ;  /* 0x00000077661f7224 */ /* 0x040fe400078e021f */
[----:B------:R-:W-:-:S03]  /*2bb60*/  IMAD.WIDE.U32 R28, R102, R105, R28 ;  /* 0x00000069661c7225 */ /* 0x000fc600078e001c */
[----:B------:R-:W-:-:S04]  /*2bb70*/  IADD3 R112, P2, R100, R28, RZ ;  /* 0x0000001c64707210 */ /* 0x000fc80007f5e0ff */
[----:B------:R-:W-:Y:S02]  /*2bb80*/  IADD3.X R113, R101, R29, R31, P2, !PT ;  /* 0x0000001d65717210 */ /* 0x000fe400017fe41f */
[----:B--2---:R-:W-:-:S04]  /*2bb90*/  LOP3.LUT R30, R118, 0x1, RZ, 0xc0, !PT ;  /* 0x00000001761e7812 */ /* 0x004fc800078ec0ff */
[----:B------:R-:W-:-:S13]  /*2bba0*/  ISETP.NE.U32.AND P1, PT, R30, 0x1, PT ;  /* 0x000000011e00780c */ /* 0x000fda0003f25070 */
[----:B------:R-:W-:Y:S05]  /*2bbb0*/  @P1 BRA `(.L_x_1866) ;  /* 0x0000000800181947 */ /* 0x000fea0003800000 */
[----:B------:R-:W-:Y:S02]  /*2bbc0*/  R2UR UR4, R40 ;  /* 0x00000000280472ca */ /* 0x000fe400000e0000 */
[----:B------:R-:W-:-:S13]  /*2bbd0*/  R2UR UR5, R41 ;  /* 0x00000000290572ca */ /* 0x000fda00000e0000 */
[----:B------:R-:W2:Y:S01]  /*2bbe0*/  LD.E.U8 R28, desc[UR4][R48.64+0x18] ;  /* 0x00001804301c7980 */ /* 0x000ea2000c101100 */
[----:B------:R-:W-:Y:S01]  /*2bbf0*/  BSSY B4, `(.L_x_1867) ;  /* 0x000007c000047945 */ /* 0x000fe20003800000 */
[----:B--2---:R-:W-:-:S04]  /*2bc00*/  LOP3.LUT R28, R28, 0x1, RZ, 0xc0, !PT ;  /* 0x000000011c1c7812 */ /* 0x004fc800078ec0ff */
[----:B------:R-:W-:Y:S02]  /*2bc10*/  ISETP.NE.U32.AND P1, PT, R28, 0x1, PT ;  /* 0x000000011c00780c */ /* 0x000fe40003f25070 */
[----:B------:R0:W5:Y:S11]  /*2bc20*/  LD.E.128 R28, desc[UR4][R74.64] ;  /* 0x000000044a1c7980 */ /* 0x000176000c101d00 */
[----:B0-----:R-:W-:Y:S05]  /*2bc30*/  @P1 BRA `(.L_x_1868) ;  /* 0x0000000400dc1947 */ /* 0x001fea0003800000 */
[----:B------:R-:W-:Y:S01]  /*2bc40*/  SHF.R.U32.HI R123, RZ, 0x8, R115 ;  /* 0x00000008ff7b7819 */ /* 0x000fe20000011673 */
[----:B-----5:R-:W-:Y:S01]  /*2bc50*/  IMAD.MOV.U32 R120, RZ, RZ, R31 ;  /* 0x000000ffff787224 */ /* 0x020fe200078e001f */
[----:B------:R-:W-:Y:S01]  /*2bc60*/  SHF.R.U32.HI R31, RZ, 0x8, R114 ;  /* 0x00000008ff1f7819 */ /* 0x000fe20000011672 */
[----:B------:R-:W-:Y:S01]  /*2bc70*/  IMAD.MOV.U32 R118, RZ, RZ, R30 ;  /* 0x000000ffff767224 */ /* 0x000fe200078e001e */
[----:B------:R-:W-:Y:S02]  /*2bc80*/  LOP3.LUT R122, R115, 0xff, RZ, 0xc0, !PT ;  /* 0x000000ff737a7812 */ /* 0x000fe400078ec0ff */
[----:B------:R-:W-:Y:S02]  /*2bc90*/  LOP3.LUT R123, R123, 0xff, RZ, 0xc0, !PT ;  /* 0x000000ff7b7b7812 */ /* 0x000fe400078ec0ff */
[----:B------:R-:W-:Y:S02]  /*2bca0*/  LOP3.LUT R30, R114, 0xff, RZ, 0xc0, !PT ;  /* 0x000000ff721e7812 */ /* 0x000fe400078ec0ff */
[----:B------:R-:W-:-:S02]  /*2bcb0*/  LOP3.LUT R31, R31, 0xff, RZ, 0xc0, !PT ;  /* 0x000000ff1f1f7812 */ /* 0x000fc400078ec0ff */
[----:B------:R-:W-:Y:S02]  /*2bcc0*/  PRMT R122, R123, 0x7604, R122 ;  /* 0x000076047b7a7816 */ /* 0x000fe4000000007a */
[----:B------:R-:W-:Y:S02]  /*2bcd0*/  SHF.R.U32.HI R123, RZ, 0x8, R116 ;  /* 0x00000008ff7b7819 */ /* 0x000fe40000011674 */
[----:B------:R-:W-:Y:S02]  /*2bce0*/  PRMT R31, R31, 0x7604, R30 ;  /* 0x000076041f1f7816 */ /* 0x000fe4000000001e */
[----:B------:R-:W-:Y:S02]  /*2bcf0*/  LOP3.LUT R30, R116, 0xff, RZ, 0xc0, !PT ;  /* 0x000000ff741e7812 */ /* 0x000fe400078ec0ff */
[----:B------:R-:W-:Y:S02]  /*2bd00*/  LOP3.LUT R123, R123, 0xff, RZ, 0xc0, !PT ;  /* 0x000000ff7b7b7812 */ /* 0x000fe400078ec0ff */
[----:B------:R-:W-:-:S02]  /*2bd10*/  SHF.R.U32.HI R127, RZ, 0x8, R117 ;  /* 0x00000008ff7f7819 */ /* 0x000fc40000011675 */
[----:B------:R-:W-:Y:S02]  /*2bd20*/  SHF.R.U32.HI R128, RZ, 0x10, R115 ;  /* 0x00000010ff807819 */ /* 0x000fe40000011673 */
[----:B------:R-:W-:Y:S02]  /*2bd30*/  PRMT R125, R123, 0x7604, R30 ;  /* 0x000076047b7d7816 */ /* 0x000fe4000000001e */
[----:B------:R-:W-:Y:S01]  /*2bd40*/  LOP3.LUT R124, R117, 0xff, RZ, 0xc0, !PT ;  /* 0x000000ff757c7812 */ /* 0x000fe200078ec0ff */
[----:B------:R-:W-:Y:S01]  /*2bd50*/  IMAD.U32 R123, R128, 0x10000, RZ ;  /* 0x00010000807b7824 */ /* 0x000fe200078e00ff */
[----:B------:R-:W-:Y:S02]  /*2bd60*/  LOP3.LUT R127, R127, 0xff, RZ, 0xc0, !PT ;  /* 0x000000ff7f7f7812 */ /* 0x000fe400078ec0ff */
[----:B------:R-:W-:Y:S02]  /*2bd70*/  SHF.R.U32.HI R126, RZ, 0x10, R117 ;  /* 0x00000010ff7e7819 */ /* 0x000fe40000011675 */
[----:B------:R-:W-:-:S02]  /*2bd80*/  LOP3.LUT R125, R125, 0xff0000, R116, 0xf8, !PT ;  /* 0x00ff00007d7d7812 */ /* 0x000fc400078ef874 */
[----:B------:R-:W-:Y:S02]  /*2bd90*/  LOP3.LUT R31, R31, 0xff0000, R114, 0xf8, !PT ;  /* 0x00ff00001f1f7812 */ /* 0x000fe400078ef872 */
[----:B------:R-:W-:Y:S01]  /*2bda0*/  PRMT R124, R127, 0x7604, R124 ;  /* 0x000076047f7c7816 */ /* 0x000fe2000000007c */
[----:B------:R-:W-:Y:S01]  /*2bdb0*/  IMAD.U32 R127, R126, 0x10000, RZ ;  /* 0x000100007e7f7824 */ /* 0x000fe200078e00ff */
[----:B------:R-:W-:Y:S02]  /*2bdc0*/  LOP3.LUT R123, R122, 0xff0000, R123, 0xf8, !PT ;  /* 0x00ff00007a7b7812 */ /* 0x000fe400078ef87b */
[----:B------:R-:W-:Y:S02]  /*2bdd0*/  LOP3.LUT R125, R125, 0xff000000, R116, 0xf8, !PT ;  /* 0xff0000007d7d7812 */ /* 0x000fe400078ef874 */
[----:B------:R-:W-:Y:S02]  /*2bde0*/  LOP3.LUT R122, R31, 0xff000000, R114, 0xf8, !PT ;  /* 0xff0000001f7a7812 */ /* 0x000fe400078ef872 */
[----:B------:R-:W-:-:S02]  /*2bdf0*/  F2FP.F16.E4M3.UNPACK_B R30, R29 ;  /* 0x0000001dff1e723e */ /* 0x000fc400020006ff */
[----:B------:R-:W-:Y:S02]  /*2be00*/  LOP3.LUT R127, R124, 0xff0000, R127, 0xf8, !PT ;  /* 0x00ff00007c7f7812 */ /* 0x000fe400078ef87f */
[----:B------:R-:W-:Y:S01]  /*2be10*/  LOP3.LUT R123, R123, 0xff000000, R115, 0xf8, !PT ;  /* 0xff0000007b7b7812 */ /* 0x000fe200078ef873 */
[--C-:B------:R-:W-:Y:S01]  /*2be20*/  HADD2.F32 R31, -RZ, R30.reuse.H0_H0 ;  /* 0x2000001eff1f7230 */ /* 0x100fe20000004100 */
[----:B------:R-:W-:Y:S01]  /*2be30*/  F2FP.F16.E4M3.UNPACK_B R114, R125.H1 ;  /* 0x0000007dff72723e */ /* 0x000fe200030006ff */
[----:B------:R-:W-:Y:S01]  /*2be40*/  HADD2.F32 R30, -RZ, R30.H1_H1 ;  /* 0x3000001eff1e7230 */ /* 0x000fe20000004100 */
[----:B------:R-:W-:Y:S02]  /*2be50*/  F2FP.F16.E4M3.UNPACK_B R115, R122.H1 ;  /* 0x0000007aff73723e */ /* 0x000fe400030006ff */
[----:B------:R-:W-:Y:S01]  /*2be60*/  LOP3.LUT R127, R127, 0xff000000, R117, 0xf8, !PT ;  /* 0xff0000007f7f7812 */ /* 0x000fe200078ef875 */
[--C-:B------:R-:W-:Y:S01]  /*2be70*/  HADD2.F32 R117, -RZ, R114.reuse.H0_H0 ;  /* 0x20000072ff757230 */ /* 0x100fe20000004100 */
[----:B------:R-:W-:Y:S01]  /*2be80*/  F2FP.F16.E4M3.UNPACK_B R29, R29.H1 ;  /* 0x0000001dff1d723e */ /* 0x000fe200030006ff */
[----:B------:R-:W-:Y:S01]  /*2be90*/  HADD2.F32 R116, -RZ, R115.H0_H0 ;  /* 0x20000073ff747230 */ /* 0x000fe20000004100 */
[----:B------:R-:W-:Y:S01]  /*2bea0*/  F2FP.F16.E4M3.UNPACK_B R125, R125 ;  /* 0x0000007dff7d723e */ /* 0x000fe200020006ff */
[----:B------:R-:W-:-:S02]  /*2beb0*/  HADD2.F32 R124, -RZ, R114.H1_H1 ;  /* 0x30000072ff7c7230 */ /* 0x000fc40000004100 */
[CC--:B------:R-:W-:Y:S01]  /*2bec0*/  FMUL.FTZ R126, R30.reuse, R117.reuse ;  /* 0x000000751e7e7220 */ /* 0x0c0fe20000410000 */
[----:B------:R-:W-:Y:S02]  /*2bed0*/  HADD2.F32 R114, -RZ, R29.H1_H1 ;  /* 0x3000001dff727230 */ /* 0x000fe40000004100 */
[-C--:B------:R-:W-:Y:S01]  /*2bee0*/  FMUL.FTZ R30, R30, R116.reuse ;  /* 0x000000741e1e7220 */ /* 0x080fe20000410000 */
[----:B------:R-:W-:Y:S02]  /*2bef0*/  HADD2.F32 R115, -RZ, R115.H1_H1 ;  /* 0x30000073ff737230 */ /* 0x000fe40000004100 */
[C---:B------:R-:W-:Y:S01]  /*2bf00*/  FFMA.FTZ R126, R31.reuse, R116, -R126 ;  /* 0x000000741f7e7223 */ /* 0x040fe2000001087e */
[----:B------:R-:W-:Y:S02]  /*2bf10*/  HADD2.F32 R29, -RZ, R29.H0_H0 ;  /* 0x2000001dff1d7230 */ /* 0x000fe40000004100 */
[----:B------:R-:W-:Y:S01]  /*2bf20*/  FFMA.FTZ R129, R31, R117, R30 ;  /* 0x000000751f817223 */ /* 0x000fe2000001001e */
[C---:B------:R-:W-:Y:S01]  /*2bf30*/  FMUL.FTZ R128, R114.reuse, R124 ;  /* 0x0000007c72807220 */ /* 0x040fe20000410000 */
[----:B------:R-:W-:Y:S01]  /*2bf40*/  FMUL.FTZ R131, R114, R115 ;  /* 0x0000007372837220 */ /* 0x000fe20000410000 */
[----:B------:R-:W-:-:S02]  /*2bf50*/  F2FP.F16.E4M3.UNPACK_B R30, R120 ;  /* 0x00000078ff1e723e */ /* 0x000fc400020006ff */
[----:B------:R-:W-:Y:S01]  /*2bf60*/  F2FP.F16.E4M3.UNPACK_B R31, R127.H1 ;  /* 0x0000007fff1f723e */ /* 0x000fe200030006ff */
[C---:B------:R-:W-:Y:S01]  /*2bf70*/  FFMA.FTZ R128, R29.reuse, R115, -R128 ;  /* 0x000000731d807223 */ /* 0x040fe20000010880 */
[----:B------:R-:W-:Y:S01]  /*2bf80*/  F2FP.F16.E4M3.UNPACK_B R114, R123.H1 ;  /* 0x0000007bff72723e */ /* 0x000fe200030006ff */
[----:B------:R-:W-:Y:S01]  /*2bf90*/  FFMA.FTZ R131, R29, R124, R131 ;  /* 0x0000007c1d837223 */ /* 0x000fe20000010083 */
        /* <DEDUP_REMOVED lines=16> */
[----:B------:R-:W-:Y:S01]  /*2c0a0*/  F2FP.F16.E4M3.UNPACK_B R29, R118 ;  /* 0x00000076ff1d723e */ /* 0x000fe200020006ff */
[C---:B------:R-:W-:Y:S01]  /*2c0b0*/  FMUL.FTZ R30, R31.reuse, R114 ;  /* 0x000000721f1e7220 */ /* 0x040fe20000410000 */
[----:B------:R-:W-:Y:S01]  /*2c0c0*/  FMUL.FTZ R137, R31, R117 ;  /* 0x000000751f897220 */ /* 0x000fe20000410000 */
[----:B------:R-:W-:Y:S01]  /*2c0d0*/  F2FP.F16.E4M3.UNPACK_B R118, R118.H1 ;  /* 0x00000076ff76723e */ /* 0x000fe200030006ff */
[----:B------:R-:W-:-:S02]  /*2c0e0*/  HADD2.F32 R115, -RZ, R127.H0_H0 ;  /* 0x2000007fff737230 */ /* 0x000fc40000004100 */
[C---:B------:R-:W-:Y:S01]  /*2c0f0*/  FFMA.FTZ R132, R120.reuse, R117, R30 ;  /* 0x0000007578847223 */ /* 0x040fe2000001001e */
[--C-:B------:R-:W-:Y:S02]  /*2c100*/  HADD2.F32 R30, -RZ, R29.reuse.H0_H0 ;  /* 0x2000001dff1e7230 */ /* 0x100fe40000004100 */
[----:B------:R-:W-:Y:S01]  /*2c110*/  FFMA.FTZ R137, R120, R114, -R137 ;  /* 0x0000007278897223 */ /* 0x000fe20000010889 */
[----:B------:R-:W-:Y:S01]  /*2c120*/  HADD2.F32 R29, -RZ, R29.H1_H1 ;  /* 0x3000001dff1d7230 */ /* 0x000fe20000004100 */
[----:B------:R-:W-:Y:S01]  /*2c130*/  F2FP.SATFINITE.E4M3.F32.PACK_AB_MERGE_C R128, R131, R128, RZ ;  /* 0x000000808380723e */ /* 0x000fe200048070ff */
[----:B------:R-:W-:Y:S02]  /*2c140*/  HADD2.F32 R114, -RZ, R123.H0_H0 ;  /* 0x2000007bff727230 */ /* 0x000fe40000004100 */
[----:B------:R-:W-:Y:S02]  /*2c150*/  HADD2.F32 R127, -RZ, R127.H1_H1 ;  /* 0x3000007fff7f7230 */ /* 0x000fe40000004100 */
[----:B------:R-:W-:Y:S01]  /*2c160*/  FMUL.FTZ R117, R29, R115 ;  /* 0x000000731d757220 */ /* 0x000fe20000410000 */
[----:B------:R-:W-:-:S02]  /*2c170*/  HADD2.F32 R31, -RZ, R118.H1_H1 ;  /* 0x30000076ff1f7230 */ /* 0x000fc40000004100 */
[-C--:B------:R-:W-:Y:S01]  /*2c180*/  FMUL.FTZ R116, R29, R114.reuse ;  /* 0x000000721d747220 */ /* 0x080fe20000410000 */
[----:B------:R-:W-:Y:S02]  /*2c190*/  HADD2.F32 R123, -RZ, R123.H1_H1 ;  /* 0x3000007bff7b7230 */ /* 0x000fe40000004100 */
[C---:B------:R-:W-:Y:S01]  /*2c1a0*/  FFMA.FTZ R120, R30.reuse, R114, -R117 ;  /* 0x000000721e787223 */ /* 0x040fe20000010875 */
[----:B------:R-:W-:Y:S02]  /*2c1b0*/  HADD2.F32 R118, -RZ, R118.H0_H0 ;  /* 0x20000076ff767230 */ /* 0x000fe40000004100 */
[C---:B------:R-:W-:Y:S01]  /*2c1c0*/  FMUL.FTZ R29, R31.reuse, R127 ;  /* 0x0000007f1f1d7220 */ /* 0x040fe20000410000 */
[----:B------:R-:W-:Y:S01]  /*2c1d0*/  FFMA.FTZ R133, R30, R115, R116 ;  /* 0x000000731e857223 */ /* 0x000fe20000010074 */
[-C--:B------:R-:W-:Y:S01]  /*2c1e0*/  FMUL.FTZ R114, R31, R123.reuse ;  /* 0x0000007b1f727220 */ /* 0x080fe20000410000 */
[----:B------:R-:W-:Y:S02]  /*2c1f0*/  HADD2.F32 R115, -RZ, R125.H1_H1 ;  /* 0x3000007dff737230 */ /* 0x000fe40000004100 */
[C---:B------:R-:W-:Y:S01]  /*2c200*/  FFMA.FTZ R123, R118.reuse, R123, -R29 ;  /* 0x0000007b767b7223 */ /* 0x040fe2000001081d */
[-C--:B------:R-:W-:Y:S01]  /*2c210*/  F2FP.F16.E4M3.UNPACK_B R29, R28.reuse.H1 ;  /* 0x0000001cff1d723e */ /* 0x080fe200030006ff */
[----:B------:R-:W-:Y:S01]  /*2c220*/  FFMA.FTZ R124, R118, R127, R114 ;  /* 0x0000007f767c7223 */ /* 0x000fe20000010072 */
[----:B------:R-:W-:Y:S01]  /*2c230*/  F2FP.F16.E4M3.UNPACK_B R28, R28 ;  /* 0x0000001cff1c723e */ /* 0x000fe200020006ff */
[----:B------:R-:W-:Y:S01]  /*2c240*/  HADD2.F32 R114, -RZ, R122.H1_H1 ;  /* 0x3000007aff727230 */ /* 0x000fe20000004100 */
[----:B------:R-:W-:Y:S01]  /*2c250*/  F2FP.SATFINITE.E4M3.F32.PACK_AB_MERGE_C R132, R132, R137, RZ ;  /* 0x000000898484723e */ /* 0x000fe200048070ff */
[--C-:B------:R-:W-:Y:S01]  /*2c260*/  HADD2.F32 R31, -RZ, R29.reuse.H1_H1 ;  /* 0x3000001dff1f7230 */ /* 0x100fe20000004100 */
[----:B------:R-:W-:Y:S01]  /*2c270*/  F2FP.SATFINITE.E4M3.F32.PACK_AB_MERGE_C R123, R124, R123, RZ ;  /* 0x0000007b7c7b723e */ /* 0x000fe200048070ff */
[----:B------:R-:W-:Y:S01]  /*2c280*/  HADD2.F32 R30, -RZ, R29.H0_H0 ;  /* 0x2000001dff1e7230 */ /* 0x000fe20000004100 */
[----:B------:R-:W-:Y:S01]  /*2c290*/  F2FP.SATFINITE.E4M3.F32.PACK_AB_MERGE_C R135, R135, R130, R132 ;  /* 0x000000828787723e */ /* 0x000fe20004807084 */
        /* <DEDUP_REMOVED lines=10> */
[----:B------:R-:W-:Y:S01]  /*2c340*/  F2FP.SATFINITE.E4M3.F32.PACK_AB_MERGE_C R29, R129, R126, R128 ;  /* 0x0000007e811d723e */ /* 0x000fe20004807080 */
[C---:B------:R-:W-:Y:S01]  /*2c350*/  FFMA.FTZ R31, R28.reuse, R122, -R31 ;  /* 0x0000007a1c1f7223 */ /* 0x040fe2000001081f */
[----:B------:R-:W-:Y:S01]  /*2c360*/  F2FP.SATFINITE.E4M3.F32.PACK_AB_MERGE_C R30, R133, R120, R123 ;  /* 0x00000078851e723e */ /* 0x000fe2000480707b */
[----:B------:R-:W-:Y:S01]  /*2c370*/  FFMA.FTZ R116, R28, R125, R116 ;  /* 0x0000007d1c747223 */ /* 0x000fe20000010074 */
[----:B------:R-:W-:-:S04]  /*2c380*/  F2FP.SATFINITE.E4M3.F32.PACK_AB_MERGE_C R117, R118, R117, RZ ;  /* 0x000000757675723e */ /* 0x000fc800048070ff */
[----:B------:R-:W-:Y:S01]  /*2c390*/  F2FP.SATFINITE.E4M3.F32.PACK_AB_MERGE_C R28, R116, R31, R117 ;  /* 0x0000001f741c723e */ /* 0x000fe20004807075 */
[----:B------:R-:W-:-:S07]  /*2c3a0*/  IMAD.MOV.U32 R31, RZ, RZ, R135 ;  /* 0x000000ffff1f7224 */ /* 0x000fce00078e0087 */
.L_x_1868:
[----:B------:R-:W-:Y:S05]  /*2c3b0*/  BSYNC B4 ;  /* 0x0000000000047941 */ /* 0x000fea0003800000 */
.L_x_1867:
[C---:B------:R-:W-:Y:S02]  /*2c3c0*/  R2UR UR4, R40.reuse ;  /* 0x00000000280472ca */ /* 0x040fe400000e0000 */
[C---:B------:R-:W-:Y:S02]  /*2c3d0*/  R2UR UR5, R41.reuse ;  /* 0x00000000290572ca */ /* 0x040fe400000e0000 */
[----:B------:R-:W-:Y:S02]  /*2c3e0*/  R2UR UR6, R40 ;  /* 0x00000000280672ca */ /* 0x000fe400000e0000 */
[----:B------:R-:W-:-:S09]  /*2c3f0*/  R2UR UR7, R41 ;  /* 0x00000000290772ca */ /* 0x000fd200000e0000 */
[----:B-----5:R0:W-:Y:S04]  /*2c400*/  ST.E.128 desc[UR4][R112.64], R28 ;  /* 0x0000001c70007985 */ /* 0x0201e8000c101d04 */
[----:B------:R0:W5:Y:S02]  /*2c410*/  LD.E.U8 R118, desc[UR6][R44.64] ;  /* 0x000000062c767980 */ /* 0x000164000c101100 */
.L_x_1866:
[----:B------:R-:W-:Y:S05]  /*2c420*/  BSYNC B3 ;  /* 0x0000000000037941 */ /* 0x000fea0003800000 */
.L_x_1865:
[----:B-----5:R-:W-:Y:S01]  /*2c430*/  LOP3.LUT P1, RZ, R118, 0x2, RZ, 0xc0, !PT ;  /* 0x0000000276ff7812 */ /* 0x020fe2000782c0ff */
[----:B------:R-:W-:-:S12]  /*2c440*/  BSSY B3, `(.L_x_1869) ;  /* 0x000008e000037945 */ /* 0x000fd80003800000 */
[----:B------:R-:W-:Y:S05]  /*2c450*/  @!P1 BRA `(.L_x_1870) ;  /* 0x0000000800309947 */ /* 0x000fea0003800000 */
[----:B------:R-:W-:Y:S02]  /*2c460*/  R2UR UR4, R40 ;  /* 0x00000000280472ca */ /* 0x000fe400000e0000 */
[----:B------:R-:W-:-:S13]  /*2c470*/  R2UR UR5, R41 ;  /* 0x00000000290572ca */ /* 0x000fda00000e0000 */
[----:B0-----:R-:W2:Y:S01]  /*2c480*/  LD.E.U8 R30, desc[UR4][R48.64+0x18] ;  /* 0x00001804301e7980 */ /* 0x001ea2000c101100 */
[--C-:B------:R-:W-:Y:S02]  /*2c490*/  SHF.R.S32.HI R29, RZ, 0x1f, R99.reuse ;  /* 0x0000001fff1d7819 */ /* 0x100fe40000011463 */
[----:B------:R-:W-:-:S04]  /*2c4a0*/  IADD3 R28, P2, P3, R46, R13, R99 ;  /* 0x0000000d2e1c7210 */ /* 0x000fc80007b5e063 */
[----:B------:R-:W-:Y:S01]  /*2c4b0*/  IADD3.X R29, R47, R37, R29, P2, P3 ;  /* 0x000000252f1d7210 */ /* 0x000fe200017e641d */
[----:B------:R-:W-:Y:S01]  /*2c4c0*/  BSSY B4, `(.L_x_1871) ;  /* 0x000007f000047945 */ /* 0x000fe20003800000 */
[----:B--2---:R-:W-:-:S04]  /*2c4d0*/  LOP3.LUT P1, RZ, R30, 0x2, RZ, 0xc0, !PT ;  /* 0x000000021eff7812 */ /* 0x004fc8000782c0ff */
[----:B------:R-:W5:Y:S09]  /*2c4e0*/  LD.E.128 R28, desc[UR4][R28.64] ;  /* 0x000000041c1c7980 */ /* 0x000f72000c101d00 */
[----:B------:R-:W-:Y:S05]  /*2c4f0*/  @!P1 BRA `(.L_x_1872) ;  /* 0x0000000400ec9947 */ /* 0x000fea0003800000 */
[----:B-----5:R-:W-:Y:S01]  /*2c500*/  IMAD.MOV.U32 R114, RZ, RZ, R30 ;  /* 0x000000ffff727224 */ /* 0x020fe200078e001e */
[----:B------:R-:W-:Y:S01]  /*2c510*/  SHF.R.U32.HI R116, RZ, 0x8, R109 ;  /* 0x00000008ff747819 */ /* 0x000fe2000001166d */
[----:B------:R-:W-:Y:S01]  /*2c520*/  IMAD.MOV.U32 R115, RZ, RZ, R31 ;  /* 0x000000ffff737224 */ /* 0x000fe200078e001f */
[----:B------:R-:W-:Y:S02]  /*2c530*/  SHF.R.U32.HI R30, RZ, 0x8, R108 ;  /* 0x00000008ff1e7819 */ /* 0x000fe4000001166c */
[----:B------:R-:W-:Y:S02]  /*2c540*/  LOP3.LUT R117, R109, 0xff, RZ, 0xc0, !PT ;  /* 0x000000ff6d757812 */ /* 0x000fe400078ec0ff */
[----:B------:R-:W-:Y:S02]  /*2c550*/  SHF.R.U32.HI R118, RZ, 0x8, R110 ;  /* 0x00000008ff767819 */ /* 0x000fe4000001166e */
[----:B------:R-:W-:Y:S02]  /*2c560*/  LOP3.LUT R116, R116, 0xff, RZ, 0xc0, !PT ;  /* 0x000000ff74747812 */ /* 0x000fe400078ec0ff */
[----:B------:R-:W-:-:S02]  /*2c570*/  LOP3.LUT R31, R108, 0xff, RZ, 0xc0, !PT ;  /* 0x000000ff6c1f7812 */ /* 0x000fc400078ec0ff */
[----:B------:R-:W-:Y:S02]  /*2c580*/  LOP3.LUT R30, R30, 0xff, RZ, 0xc0, !PT ;  /* 0x000000ff1e1e7812 */ /* 0x000fe400078ec0ff */
[----:B------:R-:W-:Y:S02]  /*2c590*/  LOP3.LUT R123, R110, 0xff, RZ, 0xc0, !PT ;  /* 0x000000ff6e7b7812 */ /* 0x000fe400078ec0ff */
[----:B------:R-:W-:Y:S02]  /*2c5a0*/  SHF.R.U32.HI R120, RZ, 0x8, R111 ;  /* 0x00000008ff787819 */ /* 0x000fe4000001166f */
        /* <DEDUP_REMOVED lines=20> */
[----:B------:R-:W-:-:S02]  /*2c6f0*/  F2FP.F16.E4M3.UNPACK_B R30, R29 ;  /* 0x0000001dff1e723e */ /* 0x000fc400020006ff */
[----:B------:R-:W-:Y:S02]  /*2c700*/  PRMT R125, R120, 0x7054, R125 ;  /* 0x00007054787d7816 */ /* 0x000fe4000000007d */
        /* <DEDUP_REMOVED lines=35> */
[--C-:B------:R-:W-:Y:S02]  /*2c940*/  HADD2.F32 R31, -RZ, R115.reuse.H1_H1 ;  /* 0x30000073ff1f7230 */ /* 0x100fe40000004100 */
[-C--:B------:R-:W-:Y:S01]  /*2c950*/  FMUL.FTZ R111, R30, R109.reuse ;  /* 0x0000006d1e6f7220 */ /* 0x080fe20000410000 */
[----:B------:R-:W-:Y:S02]  /*2c960*/  HADD2.F32 R108, -RZ, R108.H1_H1 ;  /* 0x3000006cff6c7230 */ /* 0x000fe40000004100 */
[C---:B------:R-:W-:Y:S01]  /*2c970*/  FFMA.FTZ R126, R29.reuse, R109, -R124 ;  /* 0x0000006d1d7e7223 */ /* 0x040fe2000001087c */
[----:B------:R-:W-:Y:S02]  /*2c980*/  HADD2.F32 R115, -RZ, R115.H0_H0 ;  /* 0x20000073ff737230 */ /* 0x000fe40000004100 */
[----:B------:R-:W-:Y:S01]  /*2c990*/  FFMA.FTZ R131, R29, R110, R111 ;  /* 0x0000006e1d837223 */ /* 0x000fe2000001006f */
[C---:B------:R-:W-:Y:S01]  /*2c9a0*/  FMUL.FTZ R30, R31.reuse, R118 ;  /* 0x000000761f1e7220 */ /* 0x040fe20000410000 */
[----:B------:R-:W-:Y:S01]  /*2c9b0*/  F2FP.F16.E4M3.UNPACK_B R29, R114 ;  /* 0x00000072ff1d723e */ /* 0x000fe200020006ff */
[----:B------:R-:W-:Y:S01]  /*2c9c0*/  FMUL.FTZ R31, R31, R108 ;  /* 0x0000006c1f1f7220 */ /* 0x000fe20000410000 */
[----:B------:R-:W-:Y:S01]  /*2c9d0*/  F2FP.F16.E4M3.UNPACK_B R114, R114.H1 ;  /* 0x00000072ff72723e */ /* 0x000fe200030006ff */
[----:B------:R-:W-:Y:S01]  /*2c9e0*/  FFMA.FTZ R128, R115, R108, -R30 ;  /* 0x0000006c73807223 */ /* 0x000fe2000001081e */
[----:B------:R-:W-:-:S02]  /*2c9f0*/  HADD2.F32 R109, -RZ, R125.H0_H0 ;  /* 0x2000007dff6d7230 */ /* 0x000fc40000004100 */
[----:B------:R-:W-:Y:S01]  /*2ca00*/  FFMA.FTZ R133, R115, R118, R31 ;  /* 0x0000007673857223 */ /* 0x000fe2000001001f */
[--C-:B------:R-:W-:Y:S01]  /*2ca10*/  HADD2.F32 R30, -RZ, R29.reuse.H0_H0 ;  /* 0x2000001dff1e7230 */ /* 0x100fe20000004100 */
[----:B------:R-:W-:Y:S01]  /*2ca20*/  F2FP.SATFINITE.E4M3.F32.PACK_AB_MERGE_C R122, R129, R122, RZ ;  /* 0x0000007a817a723e */ /* 0x000fe200048070ff */
[----:B------:R-:W-:Y:S02]  /*2ca30*/  HADD2.F32 R29, -RZ, R29.H1_H1 ;  /* 0x3000001dff1d7230 */ /* 0x000fe40000004100 */
[----:B------:R-:W-:Y:S01]  /*2ca40*/  HADD2.F32 R108, -RZ, R117.H0_H0 ;  /* 0x20000075ff6c7230 */ /* 0x000fe20000004100 */
[----:B------:R-:W-:Y:S01]  /*2ca50*/  F2FP.SATFINITE.E4M3.F32.PACK_AB_MERGE_C R128, R133, R128, RZ ;  /* 0x000000808580723e */ /* 0x000fe200048070ff */
        /* <DEDUP_REMOVED lines=16> */
[----:B------:R-:W-:Y:S01]  /*2cb60*/  F2FP.SATFINITE.E4M3.F32.PACK_AB_MERGE_C R131, R131, R126, R128 ;  /* 0x0000007e8383723e */ /* 0x000fe20004807080 */
[--C-:B------:R-:W-:Y:S01]  /*2cb70*/  HADD2.F32 R31, -RZ, R29.reuse.H1_H1 ;  /* 0x3000001dff1f7230 */ /* 0x100fe20000004100 */
[----:B------:R-:W-:Y:S01]  /*2cb80*/  F2FP.SATFINITE.E4M3.F32.PACK_AB_MERGE_C R117, R124, R117, RZ ;  /* 0x000000757c75723e */ /* 0x000fe200048070ff */
[----:B------:R-:W-:-:S02]  /*2cb90*/  HADD2.F32 R30, -RZ, R29.H0_H0 ;  /* 0x2000001dff1e7230 */ /* 0x000fc40000004100 */
[----:B------:R-:W-:Y:S02]  /*2cba0*/  HADD2.F32 R123, -RZ, R123.H0_H0 ;  /* 0x2000007bff7b7230 */ /* 0x000fe40000004100 */
        /* <DEDUP_REMOVED lines=10> */
[----:B------:R-:W-:Y:S01]  /*2cc50*/  FFMA.FTZ R31, R28, R116, -R31 ;  /* 0x000000741c1f7223 */ /* 0x000fe2000001081f */
[----:B------:R-:W-:Y:S01]  /*2cc60*/  F2FP.SATFINITE.E4M3.F32.PACK_AB_MERGE_C R30, R118, R115, R117 ;  /* 0x00000073761e723e */ /* 0x000fe20004807075 */
[----:B------:R-:W-:Y:S01]  /*2cc70*/  FFMA.FTZ R110, R28, R123, R110 ;  /* 0x0000007b1c6e7223 */ /* 0x000fe2000001006e */
[----:B------:R-:W-:-:S04]  /*2cc80*/  F2FP.SATFINITE.E4M3.F32.PACK_AB_MERGE_C R111, R114, R111, RZ ;  /* 0x0000006f726f723e */ /* 0x000fc800048070ff */
[----:B------:R-:W-:Y:S01]  /*2cc90*/  F2FP.SATFINITE.E4M3.F32.PACK_AB_MERGE_C R28, R110, R31, R111 ;  /* 0x0000001f6e1c723e */ /* 0x000fe2000480706f */
[----:B------:R-:W-:-:S07]  /*2cca0*/  IMAD.MOV.U32 R31, RZ, RZ, R131 ;  /* 0x000000ffff1f7224 */ /* 0x000fce00078e0083 */
.L_x_1872:
[----:B------:R-:W-:Y:S05]  /*2ccb0*/  BSYNC B4 ;  /* 0x0000000000047941 */ /* 0x000fea0003800000 */
.L_x_1871:
[C---:B------:R-:W-:Y:S02]  /*2ccc0*/  R2UR UR4, R40.reuse ;  /* 0x00000000280472ca */ /* 0x040fe400000e0000 */
[C---:B------:R-:W-:Y:S02]  /*2ccd0*/  R2UR UR5, R41.reuse ;  /* 0x00000000290572ca */ /* 0x040fe400000e0000 */
[----:B------:R-:W-:Y:S02]  /*2cce0*/  R2UR UR6, R40 ;  /* 0x00000000280672ca */ /* 0x000fe400000e0000 */
[----:B------:R-:W-:-:S09]  /*2ccf0*/  R2UR UR7, R41 ;  /* 0x00000000290772ca */ /* 0x000fd200000e0000 */
[----:B-----5:R1:W-:Y:S04]  /*2cd00*/  ST.E.128 desc[UR4][R112.64+0x20], R28 ;  /* 0x0000201c70007985 */ /* 0x0203e8000c101d04 */
[----:B------:R1:W5:Y:S02]  /*2cd10*/  LD.E.U8 R118, desc[UR6][R44.64] ;  /* 0x000000062c767980 */ /* 0x000364000c101100 */
.L_x_1870:
[----:B------:R-:W-:Y:S05]  /*2cd20*/  BSYNC B3 ;  /* 0x0000000000037941 */ /* 0x000fea0003800000 */
.L_x_1869:
[----:B-----5:R-:W-:Y:S01]  /*2cd30*/  LOP3.LUT P1, RZ, R118, 0x4, RZ, 0xc0, !PT ;  /* 0x0000000476ff7812 */ /* 0x020fe2000782c0ff */
[----:B------:R-:W-:-:S12]  /*2cd40*/  BSSY B3, `(.L_x_1873) ;  /* 0x0000087000037945 */ /* 0x000fd80003800000 */
[----:B------:R-:W-:Y:S05]  /*2cd50*/  @!P1 BRA `(.L_x_1874) ;  /* 0x0000000800149947 */ /* 0x000fea0003800000 */
[----:B------:R-:W-:Y:S02]  /*2cd60*/  R2UR UR4, R40 ;  /* 0x00000000280472ca */ /* 0x000fe400000e0000 */
[----:B------:R-:W-:-:S13]  /*2cd70*/  R2UR UR5, R41 ;  /* 0x00000000290572ca */ /* 0x000fda00000e0000 */
[----:B01----:R-:W2:Y:S01]  /*2cd80*/  LD.E.U8 R28, desc[UR4][R48.64+0x18] ;  /* 0x00001804301c7980 */ /* 0x003ea2000c101100 */
[----:B------:R-:W-:Y:S01]  /*2cd90*/  BSSY B4, `(.L_x_1875) ;  /* 0x000007b000047945 */ /* 0x000fe20003800000 */
[----:B--2---:R-:W-:Y:S02]  /*2cda0*/  LOP3.LUT P1, RZ, R28, 0x4, RZ, 0xc0, !PT ;  /* 0x000000041cff7812 */ /* 0x004fe4000782c0ff */
[----:B------:R0:W5:Y:S11]  /*2cdb0*/  LD.E.128 R28, desc[UR4][R74.64+0x2800] ;  /* 0x002800044a1c7980 */ /* 0x000176000c101d00 */
[----:B0-----:R-:W-:Y:S05]  /*2cdc0*/  @!P1 BRA `(.L_x_1876) ;  /* 0x0000000400dc9947 */ /* 0x001fea0003800000 */
        /* <DEDUP_REMOVED lines=119> */
.L_x_1876:
[----:B------:R-:W-:Y:S05]  /*2d540*/  BSYNC B4 ;  /* 0x0000000000047941 */ /* 0x000fea0003800000 */
.L_x_1875:
[C---:B------:R-:W-:Y:S02]  /*2d550*/  R2UR UR4, R40.reuse ;  /* 0x00000000280472ca */ /* 0x040fe400000e0000 */
[C---:B------:R-:W-:Y:S02]  /*2d560*/  R2UR UR5, R41.reuse ;  /* 0x00000000290572ca */ /* 0x040fe400000e0000 */
[----:B------:R-:W-:Y:S02]  /*2d570*/  R2UR UR6, R40 ;  /* 0x00000000280672ca */ /* 0x000fe400000e0000 */
[----:B------:R-:W-:-:S09]  /*2d580*/  R2UR UR7, R41 ;  /* 0x00000000290772ca */ /* 0x000fd200000e0000 */
[----:B-----5:R2:W-:Y:S04]  /*2d590*/  ST.E.128 desc[UR4][R112.64+0x40], R28 ;  /* 0x0000401c70007985 */ /* 0x0205e8000c101d04 */
[----:B------:R2:W5:Y:S02]  /*2d5a0*/  LD.E.U8 R118, desc[UR6][R44.64] ;  /* 0x000000062c767980 */ /* 0x000564000c101100 */
.L_x_1874:
[----:B------:R-:W-:Y:S05]  /*2d5b0*/  BSYNC B3 ;  /* 0x0000000000037941 */ /* 0x000fea0003800000 */
.L_x_1873:
[----:B-----5:R-:W-:Y:S01]  /*2d5c0*/  LOP3.LUT P1, RZ, R118, 0x8, RZ, 0xc0, !PT ;  /* 0x0000000876ff7812 */ /* 0x020fe2000782c0ff */
[----:B------:R-:W-:-:S12]  /*2d5d0*/  BSSY B3, `(.L_x_1877) ;  /* 0x000008f000037945 */ /* 0x000fd80003800000 */
[----:B------:R-:W-:Y:S05]  /*2d5e0*/  @!P1 BRA `(.L_x_1878) ;  /* 0x0000000800349947 */ /* 0x000fea0003800000 */
[----:B------:R-:W-:Y:S02]  /*2d5f0*/  R2UR UR4, R40 ;  /* 0x00000000280472ca */ /* 0x000fe400000e0000 */
[----:B------:R-:W-:-:S13]  /*2d600*/  R2UR UR5, R41 ;  /* 0x00000000290572ca */ /* 0x000fda00000e0000 */
[----:B012---:R-:W2:Y:S01]  /*2d610*/  LD.E.U8 R30, desc[UR4][R48.64+0x18] ;  /* 0x00001804301e7980 */ /* 0x007ea2000c101100 */
[----:B------:R-:W-:-:S05]  /*2d620*/  VIADD R28, R99, 0x2800 ;  /* 0x00002800631c7836 */ /* 0x000fca0000000000 */
        /* <DEDUP_REMOVED lines=11> */
[----:B------:R-:W-:Y:S02]  /*2d6e0*/  SHF.R.U32.HI R110, RZ, 0x8, R85 ;  /* 0x00000008ff6e7819 */ /* 0x000fe40000011655 */
[----:B------:R-:W-:Y:S02]  /*2d6f0*/  LOP3.LUT R31, R86, 0xff, RZ, 0xc0, !PT ;  /* 0x000000ff561f7812 */ /* 0x000fe400078ec0ff */
[----:B------:R-:W-:Y:S02]  /*2d700*/  LOP3.LUT R95, R87, 0xff, RZ, 0xc0, !PT ;  /* 0x000000ff575f7812 */ /* 0x000fe400078ec0ff */
[----:B------:R-:W-:-:S02]  /*2d710*/  SHF.R.U32.HI R108, RZ, 0x8, R84 ;  /* 0x00000008ff6c7819 */ /* 0x000fc40000011654 */
[----:B------:R-:W-:Y:S02]  /*2d720*/  LOP3.LUT R30, R30, 0xff, RZ, 0xc0, !PT ;  /* 0x000000ff1e1e7812 */ /* 0x000fe400078ec0ff */
[----:B------:R-:W-:Y:S02]  /*2d730*/  LOP3.LUT R94, R94, 0xff, RZ, 0xc0, !PT ;  /* 0x000000ff5e5e7812 */ /* 0x000fe400078ec0ff */
[----:B------:R-:W-:Y:S02]  /*2d740*/  LOP3.LUT R111, R85, 0xff, RZ, 0xc0, !PT ;  /* 0x000000ff556f7812 */ /* 0x000fe400078ec0ff */
[----:B------:R-:W-:Y:S02]  /*2d750*/  LOP3.LUT R110, R110, 0xff, RZ, 0xc0, !PT ;  /* 0x000000ff6e6e7812 */ /* 0x000fe400078ec0ff */
[----:B------:R-:W-:Y:S02]  /*2d760*/  LOP3.LUT R109, R84, 0xff, RZ, 0xc0, !PT ;  /* 0x000000ff546d7812 */ /* 0x000fe400078ec0ff */
[----:B------:R-:W-:-:S02]  /*2d770*/  LOP3.LUT R108, R108, 0xff, RZ, 0xc0, !PT ;  /* 0x000000ff6c6c7812 */ /* 0x000fc400078ec0ff */
[----:B------:R-:W-:Y:S02]  /*2d780*/  PRMT R31, R30, 0x7604, R31 ;  /* 0x000076041e1f7816 */ /* 0x000fe4000000001f */
[----:B------:R-:W-:Y:S02]  /*2d790*/  PRMT R95, R94, 0x7604, R95 ;  /* 0x000076045e5f7816 */ /* 0x000fe4000000005f */
[----:B------:R-:W-:Y:S02]  /*2d7a0*/  SHF.R.U32.HI R30, RZ, 0x10, R86 ;  /* 0x00000010ff1e7819 */ /* 0x000fe40000011656 */
[----:B------:R-:W-:Y:S02]  /*2d7b0*/  SHF.R.U32.HI R94, RZ, 0x10, R84 ;  /* 0x00000010ff5e7819 */ /* 0x000fe40000011654 */
[----:B------:R-:W-:Y:S02]  /*2d7c0*/  PRMT R111, R110, 0x7604, R111 ;  /* 0x000076046e6f7816 */ /* 0x000fe4000000006f */
[----:B------:R-:W-:-:S02]  /*2d7d0*/  PRMT R109, R108, 0x7604, R109 ;  /* 0x000076046c6d7816 */ /* 0x000fc4000000006d */
[----:B------:R-:W-:Y:S02]  /*2d7e0*/  SHF.R.U32.HI R110, RZ, 0x10, R85 ;  /* 0x00000010ff6e7819 */ /* 0x000fe40000011655 */
[----:B------:R-:W-:Y:S02]  /*2d7f0*/  LOP3.LUT R30, R30, 0xff, RZ, 0xc0, !PT ;  /* 0x000000ff1e1e7812 */ /* 0x000fe400078ec0ff */
[----:B------:R-:W-:Y:S02]  /*2d800*/  LOP3.LUT R108, R94, 0xff, RZ, 0xc0, !PT ;  /* 0x000000ff5e6c7812 */ /* 0x000fe400078ec0ff */
[----:B------:R-:W-:Y:S02]  /*2d810*/  LOP3.LUT R110, R110, 0xff, RZ, 0xc0, !PT ;  /* 0x000000ff6e6e7812 */ /* 0x000fe400078ec0ff */
[----:B------:R-:W-:Y:S02]  /*2d820*/  SHF.R.U32.HI R114, RZ, 0x10, R87 ;  /* 0x00000010ff727819 */ /* 0x000fe40000011657 */
[----:B------:R-:W-:-:S02]  /*2d830*/  PRMT R31, R30, 0x7054, R31 ;  /* 0x000070541e1f7816 */ /* 0x000fc4000000001f */
[----:B------:R-:W-:Y:S02]  /*2d840*/  PRMT R109, R108, 0x7054, R109 ;  /* 0x000070546c6d7816 */ /* 0x000fe4000000006d */
[----:B------:R-:W-:Y:S02]  /*2d850*/  PRMT R111, R110, 0x7054, R111 ;  /* 0x000070546e6f7816 */ /* 0x000fe4000000006f */
[----:B------:R-:W-:Y:S02]  /*2d860*/  LOP3.LUT R94, R114, 0xff, RZ, 0xc0, !PT ;  /* 0x000000ff725e7812 */ /* 0x000fe400078ec0ff */
[----:B------:R-:W-:Y:S02]  /*2d870*/  LOP3.LUT R86, R31, 0xff000000, R86, 0xf8, !PT ;  /* 0xff0000001f567812 */ /* 0x000fe400078ef856 */
[----:B------:R-:W-:Y:S02]  /*2d880*/  LOP3.LUT R109, R109, 0xff000000, R84, 0xf8, !PT ;  /* 0xff0000006d6d7812 */ /* 0x000fe400078ef854 */
[----:B------:R-:W-:-:S02]  /*2d890*/  F2FP.F16.E4M3.UNPACK_B R30, R29 ;  /* 0x0000001dff1e723e */ /* 0x000fc400020006ff */
[----:B------:R-:W-:Y:S02]  /*2d8a0*/  LOP3.LUT R111, R111, 0xff000000, R85, 0xf8, !PT ;  /* 0xff0000006f6f7812 */ /* 0x000fe400078ef855 */
[----:B------:R-:W-:Y:S01]  /*2d8b0*/  PRMT R95, R94, 0x7054, R95 ;  /* 0x000070545e5f7816 */ /* 0x000fe2000000005f */
[--C-:B------:R-:W-:Y:S01]  /*2d8c0*/  HADD2.F32 R31, -RZ, R30.reuse.H0_H0 ;  /* 0x2000001eff1f7230 */ /* 0x100fe20000004100 */
[----:B------:R-:W-:Y:S01]  /*2d8d0*/  F2FP.F16.E4M3.UNPACK_B R84, R109.H1 ;  /* 0x0000006dff54723e */ /* 0x000fe200030006ff */
[----:B------:R-:W-:Y:S01]  /*2d8e0*/  HADD2.F32 R30, -RZ, R30.H1_H1 ;  /* 0x3000001eff1e7230 */ /* 0x000fe20000004100 */
[----:B------:R-:W-:Y:S02]  /*2d8f0*/  F2FP.F16.E4M3.UNPACK_B R85, R86.H1 ;  /* 0x00000056ff55723e */ /* 0x000fe400030006ff */
[----:B------:R-:W-:Y:S01]  /*2d900*/  F2FP.F16.E4M3.UNPACK_B R29, R29.H1 ;  /* 0x0000001dff1d723e */ /* 0x000fe200030006ff */
[--C-:B------:R-:W-:Y:S01]  /*2d910*/  HADD2.F32 R94, -RZ, R84.reuse.H0_H0 ;  /* 0x20000054ff5e7230 */ /* 0x100fe20000004100 */
[----:B------:R-:W-:Y:S01]  /*2d920*/  LOP3.LUT R95, R95, 0xff000000, R87, 0xf8, !PT ;  /* 0xff0000005f5f7812 */ /* 0x000fe200078ef857 */
[----:B------:R-:W-:Y:S01]  /*2d930*/  HADD2.F32 R108, -RZ, R84.H1_H1 ;  /* 0x30000054ff6c7230 */ /* 0x000fe20000004100 */
[----:B------:R-:W-:Y:S01]  /*2d940*/  F2FP.F16.E4M3.UNPACK_B R109, R109 ;  /* 0x0000006dff6d723e */ /* 0x000fe200020006ff */
[----:B------:R-:W-:-:S02]  /*2d950*/  HADD2.F32 R87, -RZ, R85.H0_H0 ;  /* 0x20000055ff577230 */ /* 0x000fc40000004100 */
[C---:B------:R-:W-:Y:S01]  /*2d960*/  FMUL.FTZ R110, R30.reuse, R94 ;  /* 0x0000005e1e6e7220 */ /* 0x040fe20000410000 */
[----:B------:R-:W-:Y:S01]  /*2d970*/  HADD2.F32 R84, -RZ, R29.H1_H1 ;  /* 0x3000001dff547230 */ /* 0x000fe20000004100 */
[----:B------:R-:W-:Y:S01]  /*2d980*/  F2FP.F16.E4M3.UNPACK_B R86, R86 ;  /* 0x00000056ff56723e */ /* 0x000fe200020006ff */
[----:B------:R-:W-:Y:S02]  /*2d990*/  HADD2.F32 R85, -RZ, R85.H1_H1 ;  /* 0x30000055ff557230 */ /* 0x000fe40000004100 */
[-C--:B------:R-:W-:Y:S01]  /*2d9a0*/  FMUL.FTZ R115, R30, R87.reuse ;  /* 0x000000571e737220 */ /* 0x080fe20000410000 */
[----:B------:R-:W-:Y:S02]  /*2d9b0*/  HADD2.F32 R29, -RZ, R29.H0_H0 ;  /* 0x2000001dff1d7230 */ /* 0x000fe40000004100 */
[C---:B------:R-:W-:Y:S01]  /*2d9c0*/  FMUL.FTZ R30, R84.reuse, R108 ;  /* 0x0000006c541e7220 */ /* 0x040fe20000410000 */
[C---:B------:R-:W-:Y:S01]  /*2d9d0*/  FFMA.FTZ R110, R31.reuse, R87, -R110 ;  /* 0x000000571f6e7223 */ /* 0x040fe2000001086e */
[-C--:B------:R-:W-:Y:S01]  /*2d9e0*/  FMUL.FTZ R87, R84, R85.reuse ;  /* 0x0000005554577220 */ /* 0x080fe20000410000 */
[----:B------:R-:W-:Y:S01]  /*2d9f0*/  FFMA.FTZ R115, R31, R94, R115 ;  /* 0x0000005e1f737223 */ /* 0x000fe20000010073 */
[C---:B------:R-:W-:Y:S01]  /*2da00*/  FFMA.FTZ R114, R29.reuse, R85, -R30 ;  /* 0x000000551d727223 */ /* 0x040fe2000001081e */
[----:B------:R-:W-:Y:S01]  /*2da10*/  F2FP.F16.E4M3.UNPACK_B R30, R93 ;  /* 0x0000005dff1e723e */ /* 0x000fe200020006ff */
[----:B------:R-:W-:Y:S01]  /*2da20*/  FFMA.FTZ R117, R29, R108, R87 ;  /* 0x0000006c1d757223 */ /* 0x000fe20000010057 */
[----:B------:R-:W-:-:S02]  /*2da30*/  F2FP.F16.E4M3.UNPACK_B R31, R111.H1 ;  /* 0x0000006fff1f723e */ /* 0x000fc400030006ff */
        /* <DEDUP_REMOVED lines=22> */
[C---:B------:R-:W-:Y:S01]  /*2dba0*/  FFMA.FTZ R120, R93.reuse, R84, -R116 ;  /* 0x000000545d787223 */ /* 0x040fe20000010874 */
[--C-:B------:R-:W-:Y:S02]  /*2dbb0*/  HADD2.F32 R30, -RZ, R29.reuse.H0_H0 ;  /* 0x2000001dff1e7230 */ /* 0x100fe40000004100 */
[----:B------:R-:W-:Y:S01]  /*2dbc0*/  FFMA.FTZ R125, R93, R94, R31 ;  /* 0x0000005e5d7d7223 */ /* 0x000fe2000001001f */
[----:B------:R-:W-:Y:S02]  /*2dbd0*/  HADD2.F32 R29, -RZ, R29.H1_H1 ;  /* 0x3000001dff1d7230 */ /* 0x000fe40000004100 */
        /* <DEDUP_REMOVED lines=39> */
.L_x_1880:
[----:B------:R-:W-:Y:S05]  /*2de50*/  BSYNC B4 ;  /* 0x0000000000047941 */ /* 0x000fea0003800000 */
.L_x_1879:
[C---:B------:R-:W-:Y:S02]  /*2de60*/  R2UR UR4, R40.reuse ;  /* 0x00000000280472ca */ /* 0x040fe400000e0000 */
[C---:B------:R-:W-:Y:S02]  /*2de70*/  R2UR UR5, R41.reuse ;  /* 0x00000000290572ca */ /* 0x040fe400000e0000 */
[----:B------:R-:W-:Y:S02]  /*2de80*/  R2UR UR6, R40 ;  /* 0x00000000280672ca */ /* 0x000fe400000e0000 */
[----:B------:R-:W-:-:S09]  /*2de90*/  R2UR UR7, R41 ;  /* 0x00000000290772ca */ /* 0x000fd200000e0000 */
[----:B-----5:R3:W-:Y:S04]  /*2dea0*/  ST.E.128 desc[UR4][R112.64+0x60], R28 ;  /* 0x0000601c70007985 */ /* 0x0207e8000c101d04 */
[----:B------:R3:W5:Y:S02]  /*2deb0*/  LD.E.U8 R118, desc[UR6][R44.64] ;  /* 0x000000062c767980 */ /* 0x000764000c101100 */
.L_x_1878:
[----:B------:R-:W-:Y:S05]  /*2dec0*/  BSYNC B3 ;  /* 0x0000000000037941 */ /* 0x000fea0003800000 */
.L_x_1877:
[----:B-----5:R-:W-:Y:S01]  /*2ded0*/  LOP3.LUT P1, RZ, R118, 0x10, RZ, 0xc0, !PT ;  /* 0x0000001076ff7812 */ /* 0x020fe2000782c0ff */
[----:B------:R-:W-:-:S12]  /*2dee0*/  BSSY B3, `(.L_x_1881) ;  /* 0x0000087000037945 */ /* 0x000fd80003800000 */
[----:B------:R-:W-:Y:S05]  /*2def0*/  @!P1 BRA `(.L_x_1882) ;  /* 0x0000000800149947 */ /* 0x000fea0003800000 */
[----:B------:R-:W-:Y:S02]  /*2df00*/  R2UR UR4, R40 ;  /* 0x00000000280472ca */ /* 0x000fe400000e0000 */
[----:B------:R-:W-:-:S13]  /*2df10*/  R2UR UR5, R41 ;  /* 0x00000000290572ca */ /* 0x000fda00000e0000 */
[----:B0123--:R-:W2:Y:S01]  /*2df20*/  LD.E.U8 R28, desc[UR4][R48.64+0x18] ;  /* 0x00001804301c7980 */ /* 0x00fea2000c101100 */
        /* <DEDUP_REMOVED lines=123> */
.L_x_1884:
[----:B------:R-:W-:Y:S05]  /*2e6e0*/  BSYNC B4 ;  /* 0x0000000000047941 */ /* 0x000fea0003800000 */
.L_x_1883:
[C---:B------:R-:W-:Y:S02]  /*2e6f0*/  R2UR UR4, R40.reuse ;  /* 0x00000000280472ca */ /* 0x040fe400000e0000 */
[C---:B------:R-:W-:Y:S02]  /*2e700*/  R2UR UR5, R41.reuse ;  /* 0x00000000290572ca */ /* 0x040fe400000e0000 */
[----:B------:R-:W-:Y:S02]  /*2e710*/  R2UR UR6, R40 ;  /* 0x00000000280672ca */ /* 0x000fe400000e0000 */
[----:B------:R-:W-:-:S09]  /*2e720*/  R2UR UR7, R41 ;  /* 0x00000000290772ca */ /* 0x000fd200000e0000 */
[----:B-----5:R4:W-:Y:S04]  /*2e730*/  ST.E.128 desc[UR4][R112.64+0x80], R28 ;  /* 0x0000801c70007985 */ /* 0x0209e8000c101d04 */
[----:B------:R4:W5:Y:S02]  /*2e740*/  LD.E.U8 R118, desc[UR6][R44.64] ;  /* 0x000000062c767980 */ /* 0x000964000c101100 */
.L_x_1882:
[----:B------:R-:W-:Y:S05]  /*2e750*/  BSYNC B3 ;  /* 0x0000000000037941 */ /* 0x000fea0003800000 */
.L_x_1881:
[----:B-----5:R-:W-:-:S13]  /*2e760*/  LOP3.LUT P1, RZ, R118, 0x20, RZ, 0xc0, !PT ;  /* 0x0000002076ff7812 */ /* 0x020fda000782c0ff */
[----:B------:R-:W-:Y:S05]  /*2e770*/  @!P1 BRA `(.L_x_1864) ;  /* 0x0000000800289947 */ /* 0x000fea0003800000 */
[----:B------:R-:W-:Y:S02]  /*2e780*/  R2UR UR4, R40 ;  /* 0x00000000280472ca */ /* 0x000fe400000e0000 */
[----:B------:R-:W-:-:S13]  /*2e790*/  R2UR UR5, R41 ;  /* 0x00000000290572ca */ /* 0x000fda00000e0000 */
[----:B------:R-:W2:Y:S02]  /*2e7a0*/  LD.E.U8 R80, desc[UR4][R48.64+0x18] ;  /* 0x0000180430507980 */ /* 0x000ea4000c101100 */
[----:B01234-:R-:W-:-:S05]  /*2e7b0*/  VIADD R28, R99, 0x5000 ;  /* 0x00005000631c7836 */ /* 0x01ffca0000000000 */
[--C-:B------:R-:W-:Y:S02]  /*2e7c0*/  SHF.R.S32.HI R29, RZ, 0x1f, R28.reuse ;  /* 0x0000001fff1d7819 */ /* 0x100fe4000001141c */
[----:B------:R-:W-:-:S04]  /*2e7d0*/  IADD3 R28, P1, P2, R46, R13, R28 ;  /* 0x0000000d2e1c7210 */ /* 0x000fc80007a3e01c */
[----:B------:R-:W-:Y:S01]  /*2e7e0*/  IADD3.X R29, R47, R37, R29, P1, P2 ;  /* 0x000000252f1d7210 */ /* 0x000fe20000fe441d */
[----:B------:R-:W-:Y:S05]  /*2e7f0*/  BSSY B3, `(.L_x_1885) ;  /* 0x000007f000037945 */ /* 0x000fea0003800000 */
[----:B------:R-:W5:Y:S01]  /*2e800*/  LD.E.128 R28, desc[UR4][R28.64] ;  /* 0x000000041c1c7980 */ /* 0x000f62000c101d00 */
[----:B------:R-:W-:-:S13]  /*2e810*/  LOP3.LUT P1, RZ, R80, 0x20, RZ, 0xc0, !PT ;  /* 0x0000002050ff7812 */ /* 0x000fda000782c0ff */
        /* <DEDUP_REMOVED lines=124> */
.L_x_1886:
[----:B------:R-:W-:Y:S05]  /*2efe0*/  BSYNC B3 ;  /* 0x0000000000037941 */ /* 0x000fea0003800000 */
.L_x_1885:
[----:B------:R-:W-:Y:S02]  /*2eff0*/  R2UR UR4, R40 ;  /* 0x00000000280472ca */ /* 0x000fe400000e0000 */
[----:B------:R-:W-:-:S13]  /*2f000*/  R2UR UR5, R41 ;  /* 0x00000000290572ca */ /* 0x000fda00000e0000 */
[----:B-----5:R0:W-:Y:S02]  /*2f010*/  ST.E.128 desc[UR4][R112.64+0xa0], R28 ;  /* 0x0000a01c70007985 */ /* 0x0201e4000c101d04 */
.L_x_1864:
[----:B------:R-:W-:Y:S05]  /*2f020*/  BSYNC B2 ;  /* 0x0000000000027941 */ /* 0x000fea0003800000 */
.L_x_1863:
[----:B------:R-:W-:Y:S02]  /*2f030*/  R2UR UR4, R40 ;  /* 0x00000000280472ca */ /* 0x000fe400000e0000 */
[----:B------:R-:W-:-:S13]  /*2f040*/  R2UR UR5, R41 ;  /* 0x00000000290572ca */ /* 0x000fda00000e0000 */
[----:B01234-:R-:W2:Y:S01]  /*2f050*/  LD.E R29, desc[UR4][R48.64+0xc] ;  /* 0x00000c04301d7980 */ /* 0x01fea2000c101900 */
[----:B------:R-:W-:Y:S02]  /*2f060*/  VIADD R28, R105, 0x80 ;  /* 0x00000080691c7836 */ /* 0x000fe40000000000 */
[----:B--2---:R-:W-:-:S05]  /*2f070*/  IMAD R29, R98, -0xa0, R29 ;  /* 0xffffff60621d7824 */ /* 0x004fca00078e021d */
[----:B------:R-:W-:-:S04]  /*2f080*/  VIMNMX R29, R29, 0xa0, PT ;  /* 0x000000a01d1d7848 */ /* 0x000fc80003fe0100 */
[----:B------:R-:W-:-:S13]  /*2f090*/  ISETP.GE.AND P1, PT, R28, R29, PT ;  /* 0x0000001d1c00720c */ /* 0x000fda0003f26270 */
[----:B------:R-:W-:Y:S05]  /*2f0a0*/  @P1 BRA `(.L_x_1887) ;  /* 0x000000c4005c1947 */ /* 0x000fea0003800000 */
[----:B------:R-:W-:Y:S02]  /*2f0b0*/  R2UR UR4, R40 ;  /* 0x00000000280472ca */ /* 0x000fe400000e0000 */
[----:B------:R-:W-:-:S13]  /*2f0c0*/  R2UR UR5, R41 ;  /* 0x00000000290572ca */ /* 0x000fda00000e0000 */
[----:B-----5:R-:W2:Y:S01]  /*2f0d0*/  LD.E.U8 R68, desc[UR4][R44.64] ;  /* 0x000000042c447980 */ /* 0x020ea2000c101100 */
[----:B------:R-:W-:Y:S01]  /*2f0e0*/  IADD3 R105, P1, R105, 0x80, RZ ;  /* 0x0000008069697810 */ /* 0x000fe20007f3e0ff */
[----:B------:R-:W-:Y:S01]  /*2f0f0*/  BSSY B2, `(.L_x_1888) ;  /* 0x0000096000027945 */ /* 0x000fe20003800000 */
[----:B------:R-:W-:-:S03]  /*2f100*/  IADD3 R28, P2, R107, R90, RZ ;  /* 0x0000005a6b1c7210 */ /* 0x000fc60007f5e0ff */
[----:B------:R-:W-:Y:S02]  /*2f110*/  IMAD.X R119, RZ, RZ, R119, P1 ;  /* 0x000000ffff777224 */ /* 0x000fe400008e0677 */
[----:B------:R-:W-:Y:S02]  /*2f120*/  IMAD.X R29, R121, 0x1, R89, P2 ;  /* 0x00000001791d7824 */ /* 0x000fe400010e0659 */
[----:B------:R-:W-:Y:S02]  /*2f130*/  IMAD R119, R119, R102, RZ ;  /* 0x0000006677777224 */ /* 0x000fe400078e02ff */
[----:B------:R-:W-:-:S04]  /*2f140*/  IMAD.WIDE.U32 R28, R102, R105, R28 ;  /* 0x00000069661c7225 */ /* 0x000fc800078e001c */
[----:B------:R-:W-:Y:S01]  /*2f150*/  IMAD R119, R103, R105, R119 ;  /* 0x0000006967777224 */ /* 0x000fe200078e0277 */
        /* <DEDUP_REMOVED lines=93> */
[----:B------:R-:W-:Y:S01]  /*2f730*/  FFMA.FTZ R93, R80, R68, -R93 ;  /* 0x00000044505d7223 */ /* 0x000fe2000001085d */
[--C-:B------:R-:W-:Y:S01]  /*2f740*/  HADD2.F32 R30, -RZ, R29.reuse.H0_H0 ;  /* 0x2000001dff1e7230 */ /* 0x100fe20000004100 */
[----:B------:R-:W-:Y:S01]  /*2f750*/  F2FP.SATFINITE.E4M3.F32.PACK_AB_MERGE_C R86, R89, R86, RZ ;  /* 0x000000565956723e */ /* 0x000fe200048070ff */
[----:B------:R-:W-:Y:S02]  /*2f760*/  HADD2.F32 R29, -RZ, R29.H1_H1 ;  /* 0x3000001dff1d7230 */ /* 0x000fe40000004100 */
[----:B------:R-:W-:Y:S01]  /*2f770*/  HADD2.F32 R80, -RZ, R85.H1_H1 ;  /* 0x30000055ff507230 */ /* 0x000fe20000004100 */
[----:B------:R-:W-:Y:S01]  /*2f780*/  F2FP.SATFINITE.E4M3.F32.PACK_AB_MERGE_C R92, R92, R93, RZ ;  /* 0x0000005d5c5c723e */ /* 0x000fe200048070ff */
[----:B------:R-:W-:Y:S02]  /*2f790*/  HADD2.F32 R68, -RZ, R81.H0_H0 ;  /* 0x20000051ff447230 */ /* 0x000fe40000004100 */
[----:B------:R-:W-:Y:S01]  /*2f7a0*/  FMUL.FTZ R73, R29, R71 ;  /* 0x000000471d497220 */ /* 0x000fe20000410000 */
[----:B------:R-:W-:Y:S01]  /*2f7b0*/  HADD2.F32 R31, -RZ, R69.H1_H1 ;  /* 0x30000045ff1f7230 */ /* 0x000fe20000004100 */
[----:B------:R-:W-:Y:S01]  /*2f7c0*/  F2FP.SATFINITE.E4M3.F32.PACK_AB_MERGE_C R91, R91, R90, R92 ;  /* 0x0000005a5b5b723e */ /* 0x000fe2000480705c */
[----:B------:R-:W-:-:S02]  /*2f7d0*/  HADD2.F32 R72, -RZ, R81.H1_H1 ;  /* 0x30000051ff487230 */ /* 0x000fc40000004100 */
[----:B------:R-:W-:Y:S01]  /*2f7e0*/  FMUL.FTZ R82, R29, R68 ;  /* 0x000000441d527220 */ /* 0x000fe20000410000 */
[----:B------:R-:W-:Y:S02]  /*2f7f0*/  HADD2.F32 R69, -RZ, R69.H0_H0 ;  /* 0x20000045ff457230 */ /* 0x000fe40000004100 */
[C---:B------:R-:W-:Y:S01]  /*2f800*/  FMUL.FTZ R88, R31.reuse, R80 ;  /* 0x000000501f587220 */ /* 0x040fe20000410000 */
[----:B------:R-:W-:Y:S01]  /*2f810*/  F2FP.F16.E4M3.UNPACK_B R29, R28.H1 ;  /* 0x0000001cff1d723e */ /* 0x000fe200030006ff */
[----:B------:R-:W-:Y:S01]  /*2f820*/  FMUL.FTZ R31, R31, R72 ;  /* 0x000000481f1f7220 */ /* 0x000fe20000410000 */
[----:B------:R-:W-:Y:S01]  /*2f830*/  FFMA.FTZ R73, R30, R68, -R73 ;  /* 0x000000441e497223 */ /* 0x000fe20000010849 */
[C---:B------:R-:W-:Y:S01]  /*2f840*/  FFMA.FTZ R88, R69.reuse, R72, -R88 ;  /* 0x0000004845587223 */ /* 0x040fe20000010858 */
[----:B------:R-:W-:Y:S01]  /*2f850*/  F2FP.F16.E4M3.UNPACK_B R28, R28 ;  /* 0x0000001cff1c723e */ /* 0x000fe200020006ff */
[----:B------:R-:W-:Y:S01]  /*2f860*/  FFMA.FTZ R81, R69, R80, R31 ;  /* 0x0000005045517223 */ /* 0x000fe2000001001f */
[----:B------:R-:W-:-:S02]  /*2f870*/  HADD2.F32 R31, -RZ, R29.H1_H1 ;  /* 0x3000001dff1f7230 */ /* 0x000fc40000004100 */
[----:B------:R-:W-:Y:S01]  /*2f880*/  FFMA.FTZ R82, R30, R71, R82 ;  /* 0x000000471e527223 */ /* 0x000fe20000010052 */
[----:B------:R-:W-:Y:S02]  /*2f890*/  HADD2.F32 R69, -RZ, R83.H1_H1 ;  /* 0x30000053ff457230 */ /* 0x000fe40000004100 */
[----:B------:R-:W-:Y:S01]  /*2f8a0*/  HADD2.F32 R68, -RZ, R70.H1_H1 ;  /* 0x30000046ff447230 */ /* 0x000fe20000004100 */
[----:B------:R-:W-:Y:S01]  /*2f8b0*/  F2FP.SATFINITE.E4M3.F32.PACK_AB_MERGE_C R81, R81, R88, RZ ;  /* 0x000000585151723e */ /* 0x000fe200048070ff */
[----:B------:R-:W-:Y:S02]  /*2f8c0*/  HADD2.F32 R30, -RZ, R29.H0_H0 ;  /* 0x2000001dff1e7230 */ /* 0x000fe40000004100 */
[C---:B------:R-:W-:Y:S01]  /*2f8d0*/  FMUL.FTZ R71, R31.reuse, R69 ;  /* 0x000000451f477220 */ /* 0x040fe20000410000 */
[----:B------:R-:W-:Y:S02]  /*2f8e0*/  HADD2.F32 R83, -RZ, R83.H0_H0 ;  /* 0x20000053ff537230 */ /* 0x000fe40000004100 */
[----:B------:R-:W-:Y:S01]  /*2f8f0*/  FMUL.FTZ R80, R31, R68 ;  /* 0x000000441f507220 */ /* 0x000fe20000410000 */
[----:B------:R-:W-:-:S02]  /*2f900*/  HADD2.F32 R29, -RZ, R28.H1_H1 ;  /* 0x3000001cff1d7230 */ /* 0x000fc40000004100 */
[C---:B------:R-:W-:Y:S01]  /*2f910*/  FFMA.FTZ R71, R30.reuse, R68, -R71 ;  /* 0x000000441e477223 */ /* 0x040fe20000010847 */
[----:B------:R-:W-:Y:S02]  /*2f920*/  HADD2.F32 R70, -RZ, R70.H0_H0 ;  /* 0x20000046ff467230 */ /* 0x000fe40000004100 */
[----:B------:R-:W-:Y:S01]  /*2f930*/  FFMA.FTZ R80, R30, R69, R80 ;  /* 0x000000451e507223 */ /* 0x000fe20000010050 */
[----:B------:R-:W-:Y:S02]  /*2f940*/  HADD2.F32 R28, -RZ, R28.H0_H0 ;  /* 0x2000001cff1c7230 */ /* 0x000fe40000004100 */
[C---:B------:R-:W-:Y:S01]  /*2f950*/  FMUL.FTZ R31, R29.reuse, R83 ;  /* 0x000000531d1f7220 */ /* 0x040fe20000410000 */
[----:B------:R-:W-:Y:S01]  /*2f960*/  F2FP.SATFINITE.E4M3.F32.PACK_AB_MERGE_C R30, R82, R73, R81 ;  /* 0x00000049521e723e */ /* 0x000fe20004807051 */
[-C--:B------:R-:W-:Y:S01]  /*2f970*/  FMUL.FTZ R72, R29, R70.reuse ;  /* 0x000000461d487220 */ /* 0x080fe20000410000 */
[----:B------:R-:W-:Y:S01]  /*2f980*/  F2FP.SATFINITE.E4M3.F32.PACK_AB_MERGE_C R71, R80, R71, RZ ;  /* 0x000000475047723e */ /* 0x000fe200048070ff */
[C---:B------:R-:W-:Y:S01]  /*2f990*/  FFMA.FTZ R31, R28.reuse, R70, -R31 ;  /* 0x000000461c1f7223 */ /* 0x040fe2000001081f */
[----:B------:R-:W-:Y:S01]  /*2f9a0*/  F2FP.SATFINITE.E4M3.F32.PACK_AB_MERGE_C R29, R87, R84, R86 ;  /* 0x00000054571d723e */ /* 0x000fe20004807056 */
[----:B------:R-:W-:-:S05]  /*2f9b0*/  FFMA.FTZ R72, R28, R83, R72 ;  /* 0x000000531c487223 */ /* 0x000fca0000010048 */
[----:B------:R-:W-:Y:S01]  /*2f9c0*/  F2FP.SATFINITE.E4M3.F32.PACK_AB_MERGE_C R28, R72, R31, R71 ;  /* 0x0000001f481c723e */ /* 0x000fe20004807047 */
[----:B------:R-:W-:-:S07]  /*2f9d0*/  IMAD.MOV.U32 R31, RZ, RZ, R91 ;  /* 0x000000ffff1f7224 */ /* 0x000fce00078e005b */
.L_x_1891:
[----:B------:R-:W-:Y:S05]  /*2f9e0*/  BSYNC B3 ;  /* 0x0000000000037941 */ /* 0x000fea0003800000 */
.L_x_1890:
[C---:B------:R-:W-:Y:S02]  /*2f9f0*/  R2UR UR4, R40.reuse ;  /* 0x00000000280472ca */ /* 0x040fe400000e0000 */
[C---:B------:R-:W-:Y:S02]  /*2fa00*/  R2UR UR5, R41.reuse ;  /* 0x00000000290572ca */ /* 0x040fe400000e0000 */
[----:B------:R-:W-:Y:S02]  /*2fa10*/  R2UR UR6, R40 ;  /* 0x00000000280672ca */ /* 0x000fe400000e0000 */
[----:B------:R-:W-:-:S09]  /*2fa20*/  R2UR UR7, R41 ;  /* 0x00000000290772ca */ /* 0x000fd200000e0000 */
[----:B-----5:R0:W-:Y:S04]  /*2fa30*/  ST.E.128 desc[UR4][R66.64], R28 ;  /* 0x0000001c42007985 */ /* 0x0201e8000c101d04 */
[----:B------:R0:W5:Y:S02]  /*2fa40*/  LD.E.U8 R68, desc[UR6][R44.64] ;  /* 0x000000062c447980 */ /* 0x000164000c101100 */
.L_x_1889:
[----:B------:R-:W-:Y:S05]  /*2fa50*/  BSYNC B2 ;  /* 0x0000000000027941 */ /* 0x000fea0003800000 */
.L_x_1888:
[----:B-----5:R-:W-:Y:S01]  /*2fa60*/  LOP3.LUT P1, RZ, R68, 0x2, RZ, 0xc0, !PT ;  /* 0x0000000244ff7812 */ /* 0x020fe2000782c0ff */
[----:B------:R-:W-:-:S12]  /*2fa70*/  BSSY B2, `(.L_x_1892) ;  /* 0x000008b000027945 */ /* 0x000fd80003800000 */
[----:B------:R-:W-:Y:S05]  /*2fa80*/  @!P1 BRA `(.L_x_1893) ;  /* 0x0000000800249947 */ /* 0x000fea0003800000 */
[----:B------:R-:W-:Y:S02]  /*2fa90*/  R2UR UR4, R40 ;  /* 0x00000000280472ca */ /* 0x000fe400000e0000 */
[----:B------:R-:W-:-:S13]  /*2faa0*/  R2UR UR5, R41 ;  /* 0x00000000290572ca */ /* 0x000fda00000e0000 */
[----:B0-----:R-:W2:Y:S01]  /*2fab0*/  LD.E.U8 R30, desc[UR4][R48.64+0x18] ;  /* 0x00001804301e7980 */ /* 0x001ea2000c101100 */
        /* <DEDUP_REMOVED lines=127> */
.L_x_1895:
[----:B------:R-:W-:Y:S05]  /*302b0*/  BSYNC B3 ;  /* 0x0000000000037941 */ /* 0x000fea0003800000 */
.L_x_1894:
[C---:B------:R-:W-:Y:S02]  /*302c0*/  R2UR UR4, R40.reuse ;  /* 0x00000000280472ca */ /* 0x040fe400000e0000 */
[C---:B------:R-:W-:Y:S02]  /*302d0*/  R2UR UR5, R41.reuse ;  /* 0x00000000290572ca */ /* 0x040fe400000e0000 */
[----:B------:R-:W-:Y:S02]  /*302e0*/  R2UR UR6, R40 ;  /* 0x00000000280672ca */ /* 0x000fe400000e0000 */
[----:B------:R-:W-:-:S09]  /*302f0*/  R2UR UR7, R41 ;  /* 0x00000000290772ca */ /* 0x000fd200000e0000 */
[----:B-----5:R1:W-:Y:S04]  /*30300*/  ST.E.128 desc[UR4][R66.64+0x20], R28 ;  /* 0x0000201c42007985 */ /* 0x0203e8000c101d04 */
[----:B------:R1:W5:Y:S02]  /*30310*/  LD.E.U8 R68, desc[UR6][R44.64] ;  /* 0x000000062c447980 */ /* 0x000364000c101100 */
.L_x_1893:
[----:B------:R-:W-:Y:S05]  /*30320*/  BSYNC B2 ;  /* 0x0000000000027941 */ /* 0x000fea0003800000 */
.L_x_1892:
        /* <DEDUP_REMOVED lines=133> */
.L_x_1899:
[----:B------:R-:W-:Y:S05]  /*30b80*/  BSYNC B3 ;  /* 0x0000000000037941 */ /* 0x000fea0003800000 */
.L_x_1898:
[C---:B------:R-:W-:Y:S02]  /*30b90*/  R2UR UR4, R40.reuse ;  /* 0x00000000280472ca */ /* 0x040fe400000e0000 */
[C---:B------:R-:W-:Y:S02]  /*30ba0*/  R2UR UR5, R41.reuse ;  /* 0x00000000290572ca */ /* 0x040fe400000e0000 */
[----:B------:R-:W-:Y:S02]  /*30bb0*/  R2UR UR6, R40 ;  /* 0x00000000280672ca */ /* 0x000fe400000e0000 */
[----:B------:R-:W-:-:S09]  /*30bc0*/  R2UR UR7, R41 ;  /* 0x00000000290772ca */ /* 0x000fd200000e0000 */
[----:B-----5:R2:W-:Y:S04]  /*30bd0*/  ST.E.128 desc[UR4][R66.64+0x40], R28 ;  /* 0x0000401c42007985 */ /* 0x0205e8000c101d04 */
[----:B------:R2:W5:Y:S02]  /*30be0*/  LD.E.U8 R68, desc[UR6][R44.64] ;  /* 0x000000062c447980 */ /* 0x000564000c101100 */
.L_x_1897:
[----:B------:R-:W-:Y:S05]  /*30bf0*/  BSYNC B2 ;  /* 0x0000000000027941 */ /* 0x000fea0003800000 */
.L_x_1896:
        /* <DEDUP_REMOVED lines=133> */
.L_x_1903:
[----:B------:R-:W-:Y:S05]  /*31450*/  BSYNC B3 ;  /* 0x0000000000037941 */ /* 0x000fea0003800000 */
.L_x_1902:
[C---:B------:R-:W-:Y:S02]  /*31460*/  R2UR UR4, R40.reuse ;  /* 0x00000000280472ca */ /* 0x040fe400000e0000 */
[C---:B------:R-:W-:Y:S02]  /*31470*/  R2UR UR5, R41.reuse ;  /* 0x00000000290572ca */ /* 0x040fe400000e0000 */
[----:B------:R-:W-:Y:S02]  /*31480*/  R2UR UR6, R40 ;  /* 0x00000000280672ca */ /* 0x000fe400000e0000 */
[----:B------:R-:W-:-:S09]  /*31490*/  R2UR UR7, R41 ;  /* 0x00000000290772ca */ /* 0x000fd200000e0000 */
[----:B-----5:R3:W-:Y:S04]  /*314a0*/  ST.E.128 desc[UR4][R66.64+0x60], R28 ;  /* 0x0000601c42007985 */ /* 0x0207e8000c101d04 */
[----:B------:R3:W5:Y:S02]  /*314b0*/  LD.E.U8 R68, desc[UR6][R44.64] ;  /* 0x000000062c447980 */ /* 0x000764000c101100 */
.L_x_1901:
[----:B------:R-:W-:Y:S05]  /*314c0*/  BSYNC B2 ;  /* 0x0000000000027941 */ /* 0x000fea0003800000 */
.L_x_1900:
        /* <DEDUP_REMOVED lines=133> */
.L_x_1907:
[----:B------:R-:W-:Y:S05]  /*31d20*/  BSYNC B3 ;  /* 0x0000000000037941 */ /* 0x000fea0003800000 */
.L_x_1906:
[C---:B------:R-:W-:Y:S02]  /*31d30*/  R2UR UR4, R40.reuse ;  /* 0x00000000280472ca */ /* 0x040fe400000e0000 */
[C---:B------:R-:W-:Y:S02]  /*31d40*/  R2UR UR5, R41.reuse ;  /* 0x00000000290572ca */ /* 0x040fe400000e0000 */
[----:B------:R-:W-:Y:S02]  /*31d50*/  R2UR UR6, R40 ;  /* 0x00000000280672ca */ /* 0x000fe400000e0000 */
[----:B------:R-:W-:-:S09]  /*31d60*/  R2UR UR7, R41 ;  /* 0x00000000290772ca */ /* 0x000fd200000e0000 */
[----:B-----5:R4:W-:Y:S04]  /*31d70*/  ST.E.128 desc[UR4][R66.64+0x80], R28 ;  /* 0x0000801c42007985 */ /* 0x0209e8000c101d04 */
[----:B------:R4:W5:Y:S02]  /*31d80*/  LD.E.U8 R68, desc[UR6][R44.64] ;  /* 0x000000062c447980 */ /* 0x000964000c101100 */
.L_x_1905:
[----:B------:R-:W-:Y:S05]  /*31d90*/  BSYNC B2 ;  /* 0x0000000000027941 */ /* 0x000fea0003800000 */
.L_x_1904:
[----:B-----5:R-:W-:-:S13]  /*31da0*/  LOP3.LUT P1, RZ, R68, 0x20, RZ, 0xc0, !PT ;  /* 0x0000002044ff7812 */ /* 0x020fda000782c0ff */
[----:B------:R-:W-:Y:S05]  /*31db0*/  @!P1 BRA `(.L_x_1887) ;  /* 0x0000009800189947 */ /* 0x000fea0003800000 */
[----:B------:R-:W-:Y:S02]  /*31dc0*/  R2UR UR4, R40 ;  /* 0x00000000280472ca */ /* 0x000fe400000e0000 */
[----:B------:R-:W-:-:S13]  /*31dd0*/  R2UR UR5, R41 ;  /* 0x00000000290572ca */ /* 0x000fda00000e0000 */
[----:B------:R-:W2:Y:S01]  /*31de0*/  LD.E.U8 R48, desc[UR4][R48.64+0x18] ;  /* 0x0000180430307980 */ /* 0x000ea2000c101100 */
[----:B------:R-:W-:-:S05]  /*31df0*/  VIADD R99, R99, 0x7000 ;  /* 0x0000700063637836 */ /* 0x000fca0000000000 */
[--C-:B01234-:R-:W-:Y:S02]  /*31e00*/  IADD3 R28, P1, P2, R46, R13, R99.reuse ;  /* 0x0000000d2e1c7210 */ /* 0x11ffe40007a3e063 */
[----:B------:R-:W-:-:S04]  /*31e10*/  SHF.R.S32.HI R46, RZ, 0x1f, R99 ;  /* 0x0000001fff2e7819 */ /* 0x000fc80000011463 */
        /* <DEDUP_REMOVED lines=10> */
[----:B------:R-:W-:Y:S02]  /*31ec0*/  LOP3.LUT R30, R30, 0xff, RZ, 0xc0, !PT ;  /* 0x000000ff1e1e7812 */ /* 0x000fe400078ec0ff */
[----:B------:R-:W-:Y:S02]  /*31ed0*/  LOP3.LUT R31, R33, 0xff, RZ, 0xc0, !PT ;  /* 0x000000ff211f7812 */ /* 0x000fe400078ec0ff */
[----:B------:R-:W-:-:S02]  /*31ee0*/  LOP3.LUT R46, R46, 0xff, RZ, 0xc0, !PT ;  /* 0x000000ff2e2e7812 */ /* 0x000fc400078ec0ff */
[----:B------:R-:W-:Y:S02]  /*31ef0*/  SHF.R.U32.HI R45, RZ, 0x8, R34 ;  /* 0x00000008ff2d7819 */ /* 0x000fe40000011622 */
[----:B------:R-:W-:Y:S02]  /*31f00*/  SHF.R.U32.HI R47, RZ, 0x8, R35 ;  /* 0x00000008ff2f7819 */ /* 0x000fe40000011623 */
[----:B------:R-:W-:Y:S02]  /*31f10*/  PRMT R13, R30, 0x7604, R13 ;  /* 0x000076041e0d7816 */ /* 0x000fe4000000000d */
[----:B------:R-:W-:Y:S02]  /*31f20*/  PRMT R31, R46, 0x7604, R31 ;  /* 0x000076042e1f7816 */ /* 0x000fe4000000001f */
[----:B------:R-:W-:Y:S02]  /*31f30*/  LOP3.LUT R30, R34, 0xff, RZ, 0xc0, !PT ;  /* 0x000000ff221e7812 */ /* 0x000fe400078ec0ff */
[----:B------:R-:W-:-:S02]  /*31f40*/  LOP3.LUT R45, R45, 0xff, RZ, 0xc0, !PT ;  /* 0x000000ff2d2d7812 */ /* 0x000fc400078ec0ff */
[----:B------:R-:W-:Y:S02]  /*31f50*/  LOP3.LUT R46, R35, 0xff, RZ, 0xc0, !PT ;  /* 0x000000ff232e7812 */ /* 0x000fe400078ec0ff */
[----:B------:R-:W-:Y:S02]  /*31f60*/  LOP3.LUT R47, R47, 0xff, RZ, 0xc0, !PT ;  /* 0x000000ff2f2f7812 */ /* 0x000fe400078ec0ff */
[----:B------:R-:W-:Y:S02]  /*31f70*/  SHF.R.U32.HI R49, RZ, 0x10, R33 ;  /* 0x00000010ff317819 */ /* 0x000fe40000011621 */
[----:B------:R-:W-:Y:S02]  /*31f80*/  SHF.R.U32.HI R48, RZ, 0x10, R35 ;  /* 0x00000010ff307819 */ /* 0x000fe40000011623 */
[----:B------:R-:W-:Y:S01]  /*31f90*/  PRMT R45, R45, 0x7604, R30 ;  /* 0x000076042d2d7816 */ /* 0x000fe2000000001e */
[----:B------:R-:W-:Y:S01]  /*31fa0*/  IMAD.U32 R30, R49, 0x10000, RZ ;  /* 0x00010000311e7824 */ /* 0x000fe200078e00ff */
[----:B------:R-:W-:Y:S01]  /*31fb0*/  PRMT R46, R47, 0x7604, R46 ;  /* 0x000076042f2e7816 */ /* 0x000fe2000000002e */
        /* <DEDUP_REMOVED lines=8> */
[----:B------:R-:W-:Y:S02]  /*32040*/  F2FP.F16.E4M3.UNPACK_B R13, R29 ;  /* 0x0000001dff0d723e */ /* 0x000fe400020006ff */
[----:B------:R-:W-:Y:S02]  /*32050*/  F2FP.F16.E4M3.UNPACK_B R31, R47.H1 ;  /* 0x0000002fff1f723e */ /* 0x000fe400030006ff */
[----:B------:R-:W-:Y:S01]  /*32060*/  F2FP.F16.E4M3.UNPACK_B R29, R29.H1 ;  /* 0x0000001dff1d723e */ /* 0x000fe200030006ff */
[----:B------:R-:W-:Y:S01]  /*32070*/  HADD2.F32 R30, -RZ, R13.H0_H0 ;  /* 0x2000000dff1e7230 */ /* 0x000fe20000004100 */
[-C--:B------:R-:W-:Y:S01]  /*32080*/  F2FP.F16.E4M3.UNPACK_B R33, R32.reuse.H1 ;  /* 0x00000020ff21723e */ /* 0x080fe200030006ff */
[--C-:B------:R-:W-:Y:S01]  /*32090*/  HADD2.F32 R48, -RZ, R31.reuse.H1_H1 ;  /* 0x3000001fff307230 */ /* 0x100fe20000004100 */
[----:B------:R-:W-:Y:S01]  /*320a0*/  LOP3.LUT R49, R49, 0xff000000, R35, 0xf8, !PT ;  /* 0xff00000031317812 */ /* 0x000fe200078ef823 */
[----:B------:R-:W-:Y:S01]  /*320b0*/  HADD2.F32 R35, -RZ, R31.H0_H0 ;  /* 0x2000001fff237230 */ /* 0x000fe20000004100 */
[----:B------:R-:W-:Y:S01]  /*320c0*/  F2FP.F16.E4M3.UNPACK_B R47, R47 ;  /* 0x0000002fff2f723e */ /* 0x000fe200020006ff */
[----:B------:R-:W-:Y:S01]  /*320d0*/  HADD2.F32 R13, -RZ, R13.H1_H1 ;  /* 0x3000000dff0d7230 */ /* 0x000fe20000004100 */
[----:B------:R-:W-:Y:S01]  /*320e0*/  F2FP.F16.E4M3.UNPACK_B R32, R32 ;  /* 0x00000020ff20723e */ /* 0x000fe200020006ff */
[----:B------:R-:W-:-:S02]  /*320f0*/  HADD2.F32 R34, -RZ, R33.H0_H0 ;  /* 0x20000021ff227230 */ /* 0x000fc40000004100 */
[----:B------:R-:W-:Y:S02]  /*32100*/  HADD2.F32 R31, -RZ, R29.H1_H1 ;  /* 0x3000001dff1f7230 */ /* 0x000fe40000004100 */
[----:B------:R-:W-:Y:S02]  /*32110*/  HADD2.F32 R46, -RZ, R33.H1_H1 ;  /* 0x30000021ff2e7230 */ /* 0x000fe40000004100 */
[CC--:B------:R-:W-:Y:S01]  /*32120*/  FMUL.FTZ R33, R13.reuse, R35.reuse ;  /* 0x000000230d217220 */ /* 0x0c0fe20000410000 */
[----:B------:R-:W-:Y:S02]  /*32130*/  HADD2.F32 R29, -RZ, R29.H0_H0 ;  /* 0x2000001dff1d7230 */ /* 0x000fe40000004100 */
[----:B------:R-:W-:Y:S01]  /*32140*/  FMUL.FTZ R52, R13, R34 ;  /* 0x000000220d347220 */ /* 0x000fe20000410000 */
[C---:B------:R-:W-:Y:S01]  /*32150*/  FMUL.FTZ R54, R31.reuse, R48 ;  /* 0x000000301f367220 */ /* 0x040fe20000410000 */
[----:B------:R-:W-:Y:S01]  /*32160*/  FMUL.FTZ R31, R31, R46 ;  /* 0x0000002e1f1f7220 */ /* 0x000fe20000410000 */
[C---:B------:R-:W-:Y:S01]  /*32170*/  FFMA.FTZ R50, R30.reuse, R34, -R33 ;  /* 0x000000221e327223 */ /* 0x040fe20000010821 */
[----:B------:R-:W-:Y:S01]  /*32180*/  FFMA.FTZ R51, R30, R35, R52 ;  /* 0x000000231e337223 */ /* 0x000fe20000010034 */
[----:B------:R-:W-:Y:S01]  /*32190*/  F2FP.F16.E4M3.UNPACK_B R13, R44 ;  /* 0x0000002cff0d723e */ /* 0x000fe200020006ff */
[C---:B------:R-:W-:Y:S01]  /*321a0*/  FFMA.FTZ R53, R29.reuse, R48, R31 ;  /* 0x000000301d357223 */ /* 0x040fe2000001001f */
[----:B------:R-:W-:Y:S01]  /*321b0*/  F2FP.F16.E4M3.UNPACK_B R30, R49.H1 ;  /* 0x00000031ff1e723e */ /* 0x000fe200030006ff */
[----:B------:R-:W-:Y:S01]  /*321c0*/  FFMA.FTZ R54, R29, R46, -R54 ;  /* 0x0000002e1d367223 */ /* 0x000fe20000010836 */
        /* <DEDUP_REMOVED lines=9> */
[----:B------:R-:W-:-:S02]  /*32260*/  HADD2.F32 R33, -RZ, R30.H1_H1 ;  /* 0x3000001eff217230 */ /* 0x000fc40000004100 */
[C---:B------:R-:W-:Y:S01]  /*32270*/  FMUL.FTZ R48, R13.reuse, R46 ;  /* 0x0000002e0d307220 */ /* 0x040fe20000410000 */
        /* <DEDUP_REMOVED lines=14> */
[----:B------:R-:W-:Y:S01]  /*32360*/  F2FP.SATFINITE.E4M3.F32.PACK_AB_MERGE_C R51, R51, R50, R53 ;  /* 0x000000323333723e */ /* 0x000fe20004807035 */
[----:B------:R-:W-:Y:S02]  /*32370*/  HADD2.F32 R13, -RZ, R13.H1_H1 ;  /* 0x3000000dff0d7230 */ /* 0x000fe40000004100 */
[--C-:B------:R-:W-:Y:S01]  /*32380*/  HADD2.F32 R44, -RZ, R49.reuse.H0_H0 ;  /* 0x20000031ff2c7230 */ /* 0x100fe20000004100 */
[----:B------:R-:W-:Y:S01]  /*32390*/  F2FP.SATFINITE.E4M3.F32.PACK_AB_MERGE_C R56, R59, R56, RZ ;  /* 0x000000383b38723e */ /* 0x000fe200048070ff */
[----:B------:R-:W-:Y:S02]  /*323a0*/  HADD2.F32 R49, -RZ, R49.H1_H1 ;  /* 0x30000031ff317230 */ /* 0x000fe40000004100 */
[----:B------:R-:W-:Y:S02]  /*323b0*/  HADD2.F32 R30, -RZ, R37.H1_H1 ;  /* 0x30000025ff1e7230 */ /* 0x000fe40000004100 */
[----:B------:R-:W-:Y:S01]  /*323c0*/  FMUL.FTZ R46, R13, R44 ;  /* 0x0000002c0d2e7220 */ /* 0x000fe20000410000 */
[----:B------:R-:W-:-:S02]  /*323d0*/  HADD2.F32 R45, -RZ, R45.H1_H1 ;  /* 0x3000002dff2d7230 */ /* 0x000fc40000004100 */
[----:B------:R-:W-:Y:S01]  /*323e0*/  FMUL.FTZ R13, R13, R34 ;  /* 0x000000220d0d7220 */ /* 0x000fe20000410000 */
[----:B------:R-:W-:Y:S02]  /*323f0*/  HADD2.F32 R37, -RZ, R37.H0_H0 ;  /* 0x20000025ff257230 */ /* 0x000fe40000004100 */
[C---:B------:R-:W-:Y:S01]  /*32400*/  FMUL.FTZ R48, R30.reuse, R49 ;  /* 0x000000311e307220 */ /* 0x040fe20000410000 */
[----:B------:R-:W-:Y:S02]  /*32410*/  HADD2.F32 R33, -RZ, R47.H1_H1 ;  /* 0x3000002fff217230 */ /* 0x000fe40000004100 */
[----:B------:R-:W-:Y:S01]  /*32420*/  FFMA.FTZ R55, R29, R44, R13 ;  /* 0x0000002c1d377223 */ /* 0x000fe2000001000d */
[-C--:B------:R-:W-:Y:S01]  /*32430*/  FMUL.FTZ R30, R30, R45.reuse ;  /* 0x0000002d1e1e7220 */ /* 0x080fe20000410000 */
[-C--:B------:R-:W-:Y:S01]  /*32440*/  F2FP.F16.E4M3.UNPACK_B R13, R28.reuse.H1 ;  /* 0x0000001cff0d723e */ /* 0x080fe200030006ff */
[C---:B------:R-:W-:Y:S01]  /*32450*/  FFMA.FTZ R48, R37.reuse, R45, -R48 ;  /* 0x0000002d25307223 */ /* 0x040fe20000010830 */
[----:B------:R-:W-:Y:S01]  /*32460*/  F2FP.F16.E4M3.UNPACK_B R28, R28 ;  /* 0x0000001cff1c723e */ /* 0x000fe200020006ff */
[----:B------:R-:W-:Y:S01]  /*32470*/  FFMA.FTZ R37, R37, R49, R30 ;  /* 0x0000003125257223 */ /* 0x000fe2000001001e */
[----:B------:R-:W-:-:S02]  /*32480*/  HADD2.F32 R31, -RZ, R32.H1_H1 ;  /* 0x30000020ff1f7230 */ /* 0x000fc40000004100 */
[----:B------:R-:W-:Y:S01]  /*32490*/  FFMA.FTZ R46, R29, R34, -R46 ;  /* 0x000000221d2e7223 */ /* 0x000fe2000001082e */
[--C-:B------:R-:W-:Y:S02]  /*324a0*/  HADD2.F32 R30, -RZ, R13.reuse.H1_H1 ;  /* 0x3000000dff1e7230 */ /* 0x100fe40000004100 */
[----:B------:R-:W-:Y:S01]  /*324b0*/  HADD2.F32 R29, -RZ, R13.H0_H0 ;  /* 0x2000000dff1d7230 */ /* 0x000fe20000004100 */
[----:B------:R-:W-:Y:S01]  /*324c0*/  F2FP.SATFINITE.E4M3.F32.PACK_AB_MERGE_C R37, R37, R48, RZ ;  /* 0x000000302525723e */ /* 0x000fe200048070ff */
[----:B------:R-:W-:Y:S02]  /*324d0*/  HADD2.F32 R47, -RZ, R47.H0_H0 ;  /* 0x2000002fff2f7230 */ /* 0x000fe40000004100 */
[C---:B------:R-:W-:Y:S01]  /*324e0*/  FMUL.FTZ R34, R30.reuse, R33 ;  /* 0x000000211e227220 */ /* 0x040fe20000410000 */
[----:B------:R-:W-:Y:S02]  /*324f0*/  HADD2.F32 R13, -RZ, R28.H1_H1 ;  /* 0x3000001cff0d7230 */ /* 0x000fe40000004100 */
[----:B------:R-:W-:Y:S01]  /*32500*/  FMUL.FTZ R44, R30, R31 ;  /* 0x0000001f1e2c7220 */ /* 0x000fe20000410000 */
[----:B------:R-:W-:-:S02]  /*32510*/  HADD2.F32 R32, -RZ, R32.H0_H0 ;  /* 0x20000020ff207230 */ /* 0x000fc40000004100 */
[----:B------:R-:W-:Y:S01]  /*32520*/  FFMA.FTZ R34, R29, R31, -R34 ;  /* 0x0000001f1d227223 */ /* 0x000fe20000010822 */
[----:B------:R-:W-:Y:S02]  /*32530*/  HADD2.F32 R28, -RZ, R28.H0_H0 ;  /* 0x2000001cff1c7230 */ /* 0x000fe40000004100 */
[----:B------:R-:W-:Y:S01]  /*32540*/  FMUL.FTZ R35, R13, R47 ;  /* 0x0000002f0d237220 */ /* 0x000fe20000410000 */
        /* <DEDUP_REMOVED lines=8> */
[----:B------:R-:W-:Y:S02]  /*325d0*/  IMAD.MOV.U32 R30, RZ, RZ, R37 ;  /* 0x000000ffff1e7224 */ /* 0x000fe400078e0025 */
[----:B------:R-:W-:-:S07]  /*325e0*/  IMAD.MOV.U32 R29, RZ, RZ, R51 ;  /* 0x000000ffff1d7224 */ /* 0x000fce00078e0033 */
.L_x_1909:
[----:B------:R-:W-:Y:S05]  /*325f0*/  BSYNC B2 ;  /* 0x0000000000027941 */ /* 0x000fea0003800000 */
.L_x_1908:
[----:B------:R-:W-:Y:S02]  /*32600*/  R2UR UR4, R40 ;  /* 0x00000000280472ca */ /* 0x000fe400000e0000 */
[----:B------:R-:W-:-:S13]  /*32610*/  R2UR UR5, R41 ;  /* 0x00000000290572ca */ /* 0x000fda00000e0000 */
[----:B-----5:R0:W-:Y:S01]  /*32620*/  ST.E.128 desc[UR4][R66.64+0xa0], R28 ;  /* 0x0000a01c42007985 */ /* 0x0201e2000c101d04 */
[----:B------:R-:W-:Y:S05]  /*32630*/  BRA `(.L_x_1887) ;  /* 0x0000008c00f87947 */ /* 0x000fea0003800000 */
.L_x_1854:
[C---:B------:R-:W-:Y:S01]  /*32640*/  R2UR UR10, R40.reuse ;  /* 0x00000000280a72ca */ /* 0x040fe200000e0000 */
[----:B------:R0:W5:Y:S01]  /*32650*/  LDL.64 R92, [R7+0x10] ;  /* 0x00001000075c7983 */ /* 0x0001620000100a00 */
[C---:B------:R-:W-:Y:S02]  /*32660*/  R2UR UR11, R41.reuse ;  /* 0x00000000290b72ca */ /* 0x040fe400000e0000 */
[C---:B------:R-:W-:Y:S02]  /*32670*/  R2UR UR8, R40.reuse ;  /* 0x00000000280872ca */ /* 0x040fe400000e0000 */
[C---:B------:R-:W-:Y:S02]  /*32680*/  R2UR UR9, R41.reuse ;  /* 0x00000000290972ca */ /* 0x040fe400000e0000 */
[----:B------:R-:W-:Y:S02]  /*32690*/  R2UR UR4, R40 ;  /* 0x00000000280472ca */ /* 0x000fe400000e0000 */
[----:B------:R-:W-:-:S02]  /*326a0*/  R2UR UR5, R41 ;  /* 0x00000000290572ca */ /* 0x000fc400000e0000 */
[C---:B------:R-:W-:Y:S02]  /*326b0*/  R2UR UR6, R40.reuse ;  /* 0x00000000280672ca */ /* 0x040fe400000e0000 */
[----:B------:R-:W-:Y:S01]  /*326c0*/  R2UR UR7, R41 ;  /* 0x00000000290772ca */ /* 0x000fe200000e0000 */
[----:B-----5:R-:W2:Y:S04]  /*326d0*/  LD.E R29, desc[UR10][R112.64+0xc] ;  /* 0x00000c0a701d7980 */ /* 0x020ea8000c101900 */
[----:B------:R-:W3:Y:S04]  /*326e0*/  LD.E R13, desc[UR8][R112.64+0x14] ;  /* 0x00001408700d7980 */ /* 0x000ee8000c101900 */
[----:B------:R-:W4:Y:S04]  /*326f0*/  LD.E.64 R108, desc[UR4][R112.64+0xa0] ;  /* 0x0000a004706c7980 */ /* 0x000f28000c101b00 */
[----:B------:R-:W4:Y:S01]  /*32700*/  LD.E.64 R110, desc[UR6][R112.64+0xc0] ;  /* 0x0000c006706e7980 */ /* 0x000f22000c101b00 */
[----:B------:R-:W-:-:S02]  /*32710*/  R2UR UR12, R40 ;  /* 0x00000000280c72ca */ /* 0x000fc400000e0000 */
[----:B------:R-:W-:Y:S01]  /*32720*/  R2UR UR13, R41 ;  /* 0x00000000290d72ca */ /* 0x000fe200000e0000 */
[----:B------:R0:W5:Y:S01]  /*32730*/  LD.E.64 R94, desc[UR4][R112.64+0x98] ;  /* 0x00009804705e7980 */ /* 0x000162000c101b00 */
[----:B------:R-:W-:Y:S03]  /*32740*/  BSSY B2, `(.L_x_1910) ;  /* 0x0000052000027945 */ /* 0x000fe60003800000 */
[----:B------:R0:W5:Y:S01]  /*32750*/  LD.E.64 R116, desc[UR10][R112.64+0xc8] ;  /* 0x0000c80a70747980 */ /* 0x000162000c101b00 */
        /* <DEDUP_REMOVED lines=24> */
[----:B------:R-:W-:-:S04]  /*328e0*/  SHF.R.S32.HI R13, RZ, 0x1, R13 ;  /* 0x00000001ff0d7819 */ /* 0x000fc8000001140d */
[----:B------:R-:W-:Y:S01]  /*328f0*/  ISETP.GE.AND P1, PT, R13, R29, PT ;  /* 0x0000001d0d00720c */ /* 0x000fe20003f26270 */
[-C--:B----4-:R-:W-:Y:S02]  /*32900*/  IMAD R31, R109, R98.reuse, RZ ;  /* 0x000000626d1f7224 */ /* 0x090fe400078e02ff */
[-C--:B------:R-:W-:Y:S02]  /*32910*/  IMAD R33, R111, R98.reuse, RZ ;  /* 0x000000626f217224 */ /* 0x080fe400078e02ff */
[----:B------:R-:W-:Y:S02]  /*32920*/  VIADD R28, R13, 0x80 ;  /* 0x000000800d1c7836 */ /* 0x000fe40000000000 */
[-C--:B------:R-:W-:Y:S01]  /*32930*/  IMAD R37, R108, R99.reuse, R31 ;  /* 0x000000636c257224 */ /* 0x080fe200078e021f */
[----:B------:R0:W5:Y:S01]  /*32940*/  LD.E.U8 R13, desc[UR12][R112.64+0x19] ;  /* 0x0000190c700d7980 */ /* 0x000162000c101100 */
[----:B------:R-:W-:Y:S02]  /*32950*/  IMAD R99, R110, R99, R33 ;  /* 0x000000636e637224 */ /* 0x000fe400078e0221 */
[----:B------:R-:W-:-:S02]  /*32960*/  IMAD.WIDE.U32 R118, R108, R98, RZ ;  /* 0x000000626c767225 */ /* 0x000fc400078e00ff */
[----:B------:R0:W5:Y:S02]  /*32970*/  LD.E.64 R108, desc[UR6][R112.64+0xa8] ;  /* 0x0000a806706c7980 */ /* 0x000164000c101b00 */
[----:B------:R-:W-:Y:S02]  /*32980*/  IMAD.WIDE.U32 R120, R110, R98, RZ ;  /* 0x000000626e787225 */ /* 0x000fe400078e00ff */
[----:B------:R0:W5:Y:S01]  /*32990*/  LD.E.64 R110, desc[UR8][R112.64+0xb8] ;  /* 0x0000b808706e7980 */ /* 0x000162000c101b00 */
[----:B------:R-:W-:Y:S02]  /*329a0*/  ISETP.GE.AND P3, PT, R28, R29, PT ;  /* 0x0000001d1c00720c */ /* 0x000fe40003f66270 */
[----:B------:R-:W-:Y:S02]  /*329b0*/  CS2R R32, SRZ ;  /* 0x0000000000207805 */ /* 0x000fe4000001ff00 */
[----:B------:R-:W-:Y:S02]  /*329c0*/  CS2R R28, SRZ ;  /* 0x00000000001c7805 */ /* 0x000fe4000001ff00 */
[----:B------:R-:W-:Y:S01]  /*329d0*/  CS2R R30, SRZ ;  /* 0x00000000001e7805 */ /* 0x000fe2000001ff00 */
[----:B------:R-:W-:-:S02]  /*329e0*/  IMAD.IADD R37, R119, 0x1, R37 ;  /* 0x0000000177257824 */ /* 0x000fc400078e0225 */
[----:B------:R-:W-:Y:S01]  /*329f0*/  IMAD.IADD R99, R121, 0x1, R99 ;  /* 0x0000000179637824 */ /* 0x000fe200078e0263 */
[----:B0-----:R-:W-:Y:S06]  /*32a00*/  @P1 BRA `(.L_x_1911) ;  /* 0x0000000000941947 */ /* 0x001fec0003800000 */
[----:B-----5:R-:W-:Y:S02]  /*32a10*/  LOP3.LUT R56, R13, 0x1, RZ, 0xc0, !PT ;  /* 0x000000010d387812 */ /* 0x020fe400078ec0ff */
[----:B------:R-:W-:Y:S02]  /*32a20*/  CS2R R84, SRZ ;  /* 0x0000000000547805 */ /* 0x000fe4000001ff00 */
[----:B------:R-:W-:Y:S02]  /*32a30*/  IADD3 R112, P5, R108, R118, RZ ;  /* 0x000000766c707210 */ /* 0x000fe40007fbe0ff */
[----:B------:R-:W-:Y:S02]  /*32a40*/  CS2R R86, SRZ ;  /* 0x0000000000567805 */ /* 0x000fe4000001ff00 */
[----:B------:R-:W-:Y:S02]  /*32a50*/  ISETP.NE.U32.AND P4, PT, R56, 0x1, PT ;  /* 0x000000013800780c */ /* 0x000fe40003f85070 */
[----:B------:R-:W-:-:S02]  /*32a60*/  CS2R R60, SRZ ;  /* 0x00000000003c7805 */ /* 0x000fc4000001ff00 */
[----:B------:R-:W-:Y:S01]  /*32a70*/  CS2R R62, SRZ ;  /* 0x00000000003e7805 */ /* 0x000fe2000001ff00 */
[----:B------:R-:W-:Y:S01]  /*32a80*/  IMAD.X R113, R109, 0x1, R37, P5 ;  /* 0x000000016d717824 */ /* 0x000fe200028e0625 */
[----:B------:R-:W-:Y:S02]  /*32a90*/  R2P PR, R13, 0x6 ;  /* 0x000000060d007804 */ /* 0x000fe40000000000 */
[----:B------:R-:W-:Y:S02]  /*32aa0*/  CS2R R56, SRZ ;  /* 0x0000000000387805 */ /* 0x000fe4000001ff00 */
[----:B------:R-:W-:Y:S02]  /*32ab0*/  IADD3 R122, P5, R116, R120, RZ ;  /* 0x00000078747a7210 */ /* 0x000fe40007fbe0ff */
[----:B------:R-:W-:Y:S02]  /*32ac0*/  CS2R R58, SRZ ;  /* 0x00000000003a7805 */ /* 0x000fe4000001ff00 */
[----:B------:R-:W-:-:S02]  /*32ad0*/  CS2R R80, SRZ ;  /* 0x0000000000507805 */ /* 0x000fc4000001ff00 */
[----:B------:R-:W-:Y:S02]  /*32ae0*/  CS2R R82, SRZ ;  /* 0x0000000000527805 */ /* 0x000fe4000001ff00 */
[----:B------:R-:W-:Y:S02]  /*32af0*/  CS2R R68, SRZ ;  /* 0x0000000000447805 */ /* 0x000fe4000001ff00 */
[----:B------:R-:W-:Y:S02]  /*32b00*/  CS2R R70, SRZ ;  /* 0x0000000000467805 */ /* 0x000fe4000001ff00 */
[----:B------:R-:W-:Y:S02]  /*32b10*/  CS2R R64, SRZ ;  /* 0x0000000000407805 */ /* 0x000fe4000001ff00 */
[----:B------:R-:W-:Y:S02]  /*32b20*/  @!P4 R2UR UR4, R40 ;  /* 0x000000002804c2ca */ /* 0x000fe400000e0000 */
[----:B------:R-:W-:-:S02]  /*32b30*/  CS2R R66, SRZ ;  /* 0x0000000000427805 */ /* 0x000fc4000001ff00 */
[----:B------:R-:W-:Y:S01]  /*32b40*/  @!P4 R2UR UR5, R41 ;  /* 0x000000002905c2ca */ /* 0x000fe200000e0000 */
[----:B------:R-:W-:Y:S01]  /*32b50*/  IMAD.X R123, R117, 0x1, R99, P5 ;  /* 0x00000001757b7824 */ /* 0x000fe200028e0663 */
[C---:B------:R-:W-:Y:S02]  /*32b60*/  @P1 R2UR UR8, R40.reuse ;  /* 0x00000000280812ca */ /* 0x040fe400000e0000 */
[C---:B------:R-:W-:Y:S02]  /*32b70*/  @P1 R2UR UR9, R41.reuse ;  /* 0x00000000290912ca */ /* 0x040fe400000e0000 */
[C---:B------:R-:W-:Y:S02]  /*32b80*/  @P2 R2UR UR12, R40.reuse ;  /* 0x00000000280c22ca */ /* 0x040fe400000e0000 */
[----:B------:R-:W-:Y:S02]  /*32b90*/  @P2 R2UR UR13, R41 ;  /* 0x00000000290d22ca */ /* 0x000fe400000e0000 */
[----:B------:R-:W-:-:S02]  /*32ba0*/  @!P4 R2UR UR6, R40 ;  /* 0x000000002806c2ca */ /* 0x000fc400000e0000 */
[C---:B------:R-:W-:Y:S01]  /*32bb0*/  @!P4 R2UR UR7, R41.reuse ;  /* 0x000000002907c2ca */ /* 0x040fe200000e0000 */
[----:B------:R0:W5:Y:S01]  /*32bc0*/  @!P4 LD.E.128 R84, desc[UR4][R112.64] ;  /* 0x000000047054c980 */ /* 0x000162000c101d00 */
[C---:B------:R-:W-:Y:S02]  /*32bd0*/  @P1 R2UR UR10, R40.reuse ;  /* 0x00000000280a12ca */ /* 0x040fe400000e0000 */
[C---:B------:R-:W-:Y:S01]  /*32be0*/  @P1 R2UR UR11, R41.reuse ;  /* 0x00000000290b12ca */ /* 0x040fe200000e0000 */
[----:B------:R0:W5:Y:S01]  /*32bf0*/  @P1 LD.E.128 R60, desc[UR8][R112.64+0x20] ;  /* 0x00002008703c1980 */ /* 0x000162000c101d00 */
[----:B------:R-:W-:Y:S02]  /*32c00*/  @P2 R2UR UR14, R40 ;  /* 0x00000000280e22ca */ /* 0x000fe400000e0000 */
[----:B------:R-:W-:Y:S01]  /*32c10*/  @P2 R2UR UR15, R41 ;  /* 0x00000000290f22ca */ /* 0x000fe200000e0000 */
[----:B------:R0:W5:Y:S04]  /*32c20*/  @P2 LD.E.128 R56, desc[UR12][R112.64+0x40] ;  /* 0x0000400c70382980 */ /* 0x000168000c101d00 */
[----:B------:R0:W5:Y:S04]  /*32c30*/  @!P4 LD.E.128 R80, desc[UR6][R122.64] ;  /* 0x000000067a50c980 */ /* 0x000168000c101d00 */
[----:B------:R0:W5:Y:S04]  /*32c40*/  @P1 LD.E.128 R68, desc[UR10][R122.64+0x20] ;  /* 0x0000200a7a441980 */ /* 0x000168000c101d00 */
[----:B------:R0:W5:Y:S02]  /*32c50*/  @P2 LD.E.128 R64, desc[UR14][R122.64+0x40] ;  /* 0x0000400e7a402980 */ /* 0x000164000c101d00 */
.L_x_1911:
[----:B------:R-:W-:Y:S05]  /*32c60*/  BSYNC B2 ;  /* 0x0000000000027941 */ /* 0x000fea0003800000 */
.L_x_1910:
[----:B------:R-:W-:Y:S04]  /*32c70*/  BSSY B2, `(.L_x_1912) ;  /* 0x0000027000027945 */ /* 0x000fe80003800000 */
[----:B------:R-:W-:Y:S05]  /*32c80*/  @P3 BRA `(.L_x_1913) ;  /* 0x0000000000943947 */ /* 0x000fea0003800000 */
[----:B-----5:R-:W-:Y:S02]  /*32c90*/  IADD3 R118, P4, P5, R108, R94, R118 ;  /* 0x0000005e6c767210 */ /* 0x020fe40007d9e076 */
[----:B------:R-:W-:Y:S02]  /*32ca0*/  CS2R R44, SRZ ;  /* 0x00000000002c7805 */ /* 0x000fe4000001ff00 */
[C---:B------:R-:W-:Y:S02]  /*32cb0*/  LOP3.LUT R28, R13.reuse, 0x1, RZ, 0xc0, !PT ;  /* 0x000000010d1c7812 */ /* 0x040fe400078ec0ff */
[----:B------:R-:W-:Y:S02]  /*32cc0*/  CS2R R46, SRZ ;  /* 0x00000000002e7805 */ /* 0x000fe4000001ff00 */
[----:B------:R-:W-:Y:S02]  /*32cd0*/  R2P PR, R13, 0x6 ;  /* 0x000000060d007804 */ /* 0x000fe40000000000 */
[----:B------:R-:W-:-:S02]  /*32ce0*/  CS2R R32, SRZ ;  /* 0x0000000000207805 */ /* 0x000fc4000001ff00 */
[----:B------:R-:W-:Y:S02]  /*32cf0*/  ISETP.NE.U32.AND P3, PT, R28, 0x1, PT ;  /* 0x000000011c00780c */ /* 0x000fe40003f65070 */
[----:B------:R-:W-:Y:S02]  /*32d00*/  CS2R R34, SRZ ;  /* 0x0000000000227805 */ /* 0x000fe4000001ff00 */
[----:B------:R-:W-:Y:S02]  /*32d10*/  IADD3.X R119, R109, R95, R37, P4, P5 ;  /* 0x0000005f6d777210 */ /* 0x000fe400027ea425 */
[----:B------:R-:W-:Y:S02]  /*32d20*/  CS2R R28, SRZ ;  /* 0x00000000001c7805 */ /* 0x000fe4000001ff00 */
[----:B------:R-:W-:Y:S02]  /*32d30*/  IADD3 R120, P4, P5, R116, R110, R120 ;  /* 0x0000006e74787210 */ /* 0x000fe40007d9e078 */
[----:B------:R-:W-:-:S02]  /*32d40*/  CS2R R30, SRZ ;  /* 0x00000000001e7805 */ /* 0x000fc4000001ff00 */
[----:B------:R-:W-:Y:S02]  /*32d50*/  CS2R R72, SRZ ;  /* 0x0000000000487805 */ /* 0x000fe4000001ff00 */
[----:B------:R-:W-:Y:S02]  /*32d60*/  CS2R R74, SRZ ;  /* 0x00000000004a7805 */ /* 0x000fe4000001ff00 */
[----:B------:R-:W-:Y:S02]  /*32d70*/  CS2R R52, SRZ ;  /* 0x0000000000347805 */ /* 0x000fe4000001ff00 */
[----:B------:R-:W-:Y:S02]  /*32d80*/  CS2R R54, SRZ ;  /* 0x0000000000367805 */ /* 0x000fe4000001ff00 */
[----:B------:R-:W-:Y:S02]  /*32d90*/  CS2R R48, SRZ ;  /* 0x0000000000307805 */ /* 0x000fe4000001ff00 */
[----:B------:R-:W-:-:S02]  /*32da0*/  @P1 R2UR UR8, R40 ;  /* 0x00000000280812ca */ /* 0x000fc400000e0000 */
[----:B------:R-:W-:Y:S02]  /*32db0*/  CS2R R50, SRZ ;  /* 0x0000000000327805 */ /* 0x000fe4000001ff00 */
[C---:B------:R-:W-:Y:S02]  /*32dc0*/  @!P3 R2UR UR4, R40.reuse ;  /* 0x000000002804b2ca */ /* 0x040fe400000e0000 */
[C---:B------:R-:W-:Y:S02]  /*32dd0*/  @!P3 R2UR UR5, R41.reuse ;  /* 0x000000002905b2ca */ /* 0x040fe400000e0000 */
[C---:B------:R-:W-:Y:S02]  /*32de0*/  @P1 R2UR UR9, R41.reuse ;  /* 0x00000000290912ca */ /* 0x040fe400000e0000 */
[----:B------:R-:W-:Y:S02]  /*32df0*/  @P2 R2UR UR12, R40 ;  /* 0x00000000280c22ca */ /* 0x000fe400000e0000 */
[----:B------:R-:W-:-:S02]  /*32e00*/  @P2 R2UR UR13, R41 ;  /* 0x00000000290d22ca */ /* 0x000fc400000e0000 */
[C---:B------:R-:W-:Y:S02]  /*32e10*/  @!P3 R2UR UR6, R40.reuse ;  /* 0x000000002806b2ca */ /* 0x040fe400000e0000 */
[C---:B------:R-:W-:Y:S02]  /*32e20*/  @!P3 R2UR UR7, R41.reuse ;  /* 0x000000002907b2ca */ /* 0x040fe400000e0000 */
[C---:B------:R-:W-:Y:S01]  /*32e30*/  @P1 R2UR UR10, R40.reuse ;  /* 0x00000000280a12ca */ /* 0x040fe200000e0000 */
[----:B------:R1:W5:Y:S01]  /*32e40*/  @!P3 LD.E.128 R44, desc[UR4][R118.64] ;  /* 0x00000004762cb980 */ /* 0x000362000c101d00 */
[C---:B------:R-:W-:Y:S02]  /*32e50*/  @P1 R2UR UR11, R41.reuse ;  /* 0x00000000290b12ca */ /* 0x040fe400000e0000 */
[----:B------:R-:W-:Y:S01]  /*32e60*/  @P2 R2UR UR14, R40 ;  /* 0x00000000280e22ca */ /* 0x000fe200000e0000 */
[----:B------:R1:W5:Y:S01]  /*32e70*/  @P1 LD.E.128 R32, desc[UR8][R118.64+0x20] ;  /* 0x0000200876201980 */ /* 0x000362000c101d00 */
[----:B------:R-:W-:-:S02]  /*32e80*/  @P2 R2UR UR15, R41 ;  /* 0x00000000290f22ca */ /* 0x000fc400000e0000 */
[----:B------:R-:W-:Y:S01]  /*32e90*/  IADD3.X R121, R117, R111, R99, P4, P5 ;  /* 0x0000006f75797210 */ /* 0x000fe200027ea463 */
[----:B------:R1:W5:Y:S04]  /*32ea0*/  @P2 LD.E.128 R28, desc[UR12][R118.64+0x40] ;  /* 0x0000400c761c2980 */ /* 0x000368000c101d00 */
[----:B------:R1:W5:Y:S04]  /*32eb0*/  @!P3 LD.E.128 R72, desc[UR6][R120.64] ;  /* 0x000000067848b980 */ /* 0x000368000c101d00 */
[----:B------:R1:W5:Y:S04]  /*32ec0*/  @P1 LD.E.128 R52, desc[UR10][R120.64+0x20] ;  /* 0x0000200a78341980 */ /* 0x000368000c101d00 */
[----:B------:R1:W5:Y:S02]  /*32ed0*/  @P2 LD.E.128 R48, desc[UR14][R120.64+0x40] ;  /* 0x0000400e78302980 */ /* 0x000364000c101d00 */
.L_x_1913:
[----:B------:R-:W-:Y:S05]  /*32ee0*/  BSYNC B2 ;  /* 0x0000000000027941 */ /* 0x000fea0003800000 */
.L_x_1912:
[----:B------:R-:W-:Y:S01]  /*32ef0*/  R2UR UR4, R40 ;  /* 0x00000000280472ca */ /* 0x000fe200000e0000 */
[----:B-----5:R2:W5:Y:S01]  /*32f00*/  LDL R13, [R3] ;  /* 0x00000000030d7983 */ /* 0x0205620000100800 */
[----:B------:R-:W-:-:S03]  /*32f10*/  R2UR UR5, R41 ;  /* 0x00000000290572ca */ /* 0x000fc600000e0000 */
[----:B------:R2:W5:Y:S10]  /*32f20*/  LDL R37, [R3+0x4] ;  /* 0x0000040003257983 */ /* 0x0005740000100800 */
[----:B------:R-:W3:Y:S01]  /*32f30*/  LD.E R94, desc[UR4][R92.64+0x1c] ;  /* 0x00001c045c5e7980 */ /* 0x000ee2000c101900 */
[----:B------:R-:W-:Y:S01]  /*32f40*/  BSSY B2, `(.L_x_1914) ;  /* 0x0000005000027945 */ /* 0x000fe20003800000 */
[----:B---3--:R-:W-:-:S04]  /*32f50*/  LOP3.LUT R94, R94, 0x1, RZ, 0xfc, !PT ;  /* 0x000000015e5e7812 */ /* 0x008fc800078efcff */
[----:B------:R-:W-:-:S13]  /*32f60*/  ISETP.NE.AND P1, PT, R94, 0x3, PT ;  /* 0x000000035e00780c */ /* 0x000fda0003f25270 */
[----:B--2---:R-:W-:Y:S05]  /*32f70*/  @!P1 BRA `(.L_x_1915) ;  /* 0x0000000000049947 */ /* 0x004fea0003800000 */
[----:B------:R-:W-:Y:S01]  /*32f80*/  BPT.TRAP 0x1 ;  /* 0x000000040000795c */ /* 0x000fe20000300000 */
.L_x_1915:
[----:B------:R-:W-:Y:S05]  /*32f90*/  BSYNC B2 ;  /* 0x0000000000027941 */ /* 0x000fea0003800000 */
.L_x_1914:
        /* <DEDUP_REMOVED lines=9> */
.L_x_1968:
[----:B------:R-:W-:Y:S05]  /*33030*/  BSYNC B2 ;  /* 0x0000000000027941 */ /* 0x000fea0003800000 */
.L_x_1916:
[----:B0-----:R-:W3:Y:S01]  /*33040*/  LDL.64 R112, [R7+0x50] ;  /* 0x0000500007707983 */ /* 0x001ee20000100a00 */
[C---:B------:R-:W-:Y:S02]  /*33050*/  R2UR UR6, R40.reuse ;  /* 0x00000000280672ca */ /* 0x040fe400000e0000 */
[C---:B------:R-:W-:Y:S01]  /*33060*/  R2UR UR7, R41.reuse ;  /* 0x00000000290772ca */ /* 0x040fe200000e0000 */
[----:B------:R-:W4:Y:S01]  /*33070*/  LDL.64 R92, [R7+0x8] ;  /* 0x00000800075c7983 */ /* 0x000f220000100a00 */
[C---:B------:R-:W-:Y:S02]  /*33080*/  R2UR UR4, R40.reuse ;  /* 0x00000000280472ca */ /* 0x040fe400000e0000 */
[----:B------:R-:W-:Y:S01]  /*33090*/  R2UR UR5, R41 ;  /* 0x00000000290572ca */ /* 0x000fe200000e0000 */
[----:B------:R-:W4:Y:S04]  /*330a0*/  LDL R37, [R3] ;  /* 0x0000000003257983 */ /* 0x000f280000100800 */
[----:B--2---:R-:W2:Y:S04]  /*330b0*/  LDL.64 R108, [R7+0x58] ;  /* 0x00005800076c7983 */ /* 0x004ea80000100a00 */
[----:B------:R-:W5:Y:S04]  /*330c0*/  LDL.64 R110, [R7+0x38] ;  /* 0x00003800076e7983 */ /* 0x000f680000100a00 */
[----:B---3--:R-:W3:Y:S04]  /*330d0*/  LD.E R91, desc[UR6][R112.64+0xc] ;  /* 0x00000c06705b7980 */ /* 0x008ee8000c101900 */
[----:B-1----:R-:W3:Y:S01]  /*330e0*/  LD.E R120, desc[UR4][R112.64+0x8] ;  /* 0x0000080470787980 */ /* 0x002ee2000c101900 */
[----:B------:R-:W-:-:S02]  /*330f0*/  R2UR UR8, R40 ;  /* 0x00000000280872ca */ /* 0x000fc400000e0000 */
[----:B------:R-:W-:Y:S01]  /*33100*/  R2UR UR9, R41 ;  /* 0x00000000290972ca */ /* 0x000fe200000e0000 */
[----:B----4-:R-:W-:Y:S01]  /*33110*/  IMAD R37, R37, 0x7800, RZ ;  /* 0x0000780025257824 */ /* 0x010fe200078e02ff */
[----:B------:R-:W5:Y:S01]  /*33120*/  LD.E R118, desc[UR6][R112.64+0x4] ;  /* 0x0000040670767980 */ /* 0x000f62000c101900 */
[----:B------:R-:W-:Y:S03]  /*33130*/  BSSY B2, `(.L_x_1918) ;  /* 0x00003be000027945 */ /* 0x000fe60003800000 */
[----:B--2---:R-:W5:Y:S07]  /*33140*/  LD.E.64 R108, desc[UR4][R108.64] ;  /* 0x000000046c6c7980 */ /* 0x004f6e000c101b00 */
[----:B------:R0:W5:Y:S01]  /*33150*/  LD.E R13, desc[UR8][R92.64+0x74] ;  /* 0x000074085c0d7980 */ /* 0x000162000c101900 */
[----:B------:R-:W-:Y:S01]  /*33160*/  SHF.R.S32.HI R99, RZ, 0x1f, R37 ;  /* 0x0000001fff637819 */ /* 0x000fe20000011425 */
[----:B---3--:R-:W-:Y:S01]  /*33170*/  IMAD R91, R98, -0xa0, R91 ;  /* 0xffffff60625b7824 */ /* 0x008fe200078e025b */
[----:B------:R-:W-:-:S04]  /*33180*/  LEA.HI R107, R120, R120, RZ, 0x1 ;  /* 0x00000078786b7211 */ /* 0x000fc800078f08ff */
[----:B------:R-:W-:Y:S02]  /*33190*/  VIMNMX R88, R91, 0xa0, PT ;  /* 0x000000a05b587848 */ /* 0x000fe40003fe0100 */
[----:B------:R-:W-:-:S04]  /*331a0*/  SHF.R.S32.HI R121, RZ, 0x1, R107 ;  /* 0x00000001ff797819 */ /* 0x000fc8000001146b */
[----:B------:R-:W-:Y:S02]  /*331b0*/  ISETP.GE.AND P1, PT, R121, R88, PT ;  /* 0x000000587900720c */ /* 0x000fe40003f26270 */
[----:B------:R-:W-:Y:S01]  /*331c0*/  LOP3.LUT R91, R107, 0xffffffe, RZ, 0xc0, !PT ;  /* 0x0ffffffe6b5b7812 */ /* 0x000fe200078ec0ff */
[----:B------:R-:W-:Y:S01]  /*331d0*/  IMAD R88, R103, R121, RZ ;  /* 0x0000007967587224 */ /* 0x000fe200078e02ff */
[----:B0-----:R-:W-:-:S03]  /*331e0*/  SHF.R.S32.HI R93, RZ, 0x1f, R121 ;  /* 0x0000001fff5d7819 */ /* 0x001fc60000011479 */
[----:B------:R-:W-:Y:S02]  /*331f0*/  IMAD.IADD R91, R120, 0x1, -R91 ;  /* 0x00000001785b7824 */ /* 0x000fe400078e0a5b */
[----:B------:R-:W-:Y:S02]  /*33200*/  IMAD R93, R102, R93, R88 ;  /* 0x0000005d665d7224 */ /* 0x000fe400078e0258 */
[----:B------:R-:W-:Y:S02]  /*33210*/  IMAD.SHL.U32 R105, R91, 0x10, RZ ;  /* 0x000000105b697824 */ /* 0x000fe400078e00ff */
[----:B------:R-:W-:Y:S01]  /*33220*/  IMAD.MOV.U32 R88, RZ, RZ, R90 ;  /* 0x000000ffff587224 */ /* 0x000fe200078e005a */
[----:B------:R-:W-:Y:S06]  /*33230*/  @P1 BRA `(.L_x_1919) ;  /* 0x0000003800b41947 */ /* 0x000fec0003800000 */
[----:B------:R-:W-:Y:S02]  /*33240*/  R2UR UR4, R40 ;  /* 0x00000000280472ca */ /* 0x000fe400000e0000 */
[----:B------:R-:W-:-:S13]  /*33250*/  R2UR UR5, R41 ;  /* 0x00000000290572ca */ /* 0x000fda00000e0000 */
[----:B-----5:R-:W2:Y:S01]  /*33260*/  LD.E.U8 R90, desc[UR4][R110.64] ;  /* 0x000000046e5a7980 */ /* 0x020ea2000c101100 */
[----:B------:R-:W-:Y:S01]  /*33270*/  IMAD.WIDE.U32 R116, R102, R121, R88 ;  /* 0x0000007966747225 */ /* 0x000fe200078e0058 */
[----:B------:R-:W-:Y:S03]  /*33280*/  BSSY B3, `(.L_x_1920) ;  /* 0x0000133000037945 */ /* 0x000fe60003800000 */
[----:B------:R-:W-:Y:S01]  /*33290*/  IMAD.IADD R119, R117, 0x1, R93 ;  /* 0x0000000175777824 */ /* 0x000fe200078e025d */
[----:B--2---:R-:W-:-:S04]  /*332a0*/  LOP3.LUT R90, R90, 0x1, RZ, 0xc0, !PT ;  /* 0x000000015a5a7812 */ /* 0x004fc800078ec0ff */
[----:B------:R-:W-:-:S13]  /*332b0*/  ISETP.NE.U32.AND P1, PT, R90, 0x1, PT ;  /* 0x000000015a00780c */ /* 0x000fda0003f25070 */
[----:B------:R-:W-:Y:S05]  /*332c0*/  @P1 BRA `(.L_x_1921) ;  /* 0x0000001000b81947 */ /* 0x000fea0003800000 */
[----:B------:R-:W-:Y:S01]  /*332d0*/  LEA.HI R88, R118, R118, RZ, 0x1 ;  /* 0x0000007676587211 */ /* 0x000fe200078f08ff */
[----:B------:R-:W-:Y:S01]  /*332e0*/  IMAD.IADD R89, R13, 0x1, -R118 ;  /* 0x000000010d597824 */ /* 0x000fe200078e0a76 */
[----:B------:R-:W-:Y:S02]  /*332f0*/  SHF.R.S32.HI R93, RZ, 0x1f, R120 ;  /* 0x0000001fff5d7819 */ /* 0x000fe40000011478 */
[----:B------:R-:W-:Y:S02]  /*33300*/  SHF.R.S32.HI R122, RZ, 0x1, R88 ;  /* 0x00000001ff7a7819 */ /* 0x000fe40000011458 */
[----:B------:R-:W-:Y:S02]  /*33310*/  LEA.HI R95, R93, R120, RZ, 0x4 ;  /* 0x000000785d5f7211 */ /* 0x000fe400078f20ff */
[----:B------:R-:W-:Y:S02]  /*33320*/  ISETP.GE.AND P1, PT, R105, R122, PT ;  /* 0x0000007a6900720c */ /* 0x000fe40003f26270 */
[----:B------:R-:W-:Y:S01]  /*33330*/  LEA.HI R93, R93, R120, RZ, 0x2 ;  /* 0x000000785d5d7211 */ /* 0x000fe200078f10ff */
[----:B------:R-:W-:Y:S01]  /*33340*/  IMAD.SHL.U32 R95, R95, 0x20, RZ ;  /* 0x000000205f5f7824 */ /* 0x000fe200078e00ff */
[----:B------:R-:W-:-:S02]  /*33350*/  SEL R88, R122, RZ, P1 ;  /* 0x000000ff7a587207 */ /* 0x000fc40000800000 */
[----:B------:R-:W-:Y:S01]  /*33360*/  SEL R90, R118, R89, !P1 ;  /* 0x00000059765a7207 */ /* 0x000fe20004800000 */
[----:B------:R-:W-:Y:S01]  /*33370*/  IMAD.SHL.U32 R93, R93, 0x20, RZ ;  /* 0x000000205d5d7824 */ /* 0x000fe200078e00ff */
[----:B------:R-:W-:Y:S01]  /*33380*/  LOP3.LUT R95, R95, 0xfffffe00, RZ, 0xc0, !PT ;  /* 0xfffffe005f5f7812 */ /* 0x000fe200078ec0ff */
[----:B------:R-:W-:Y:S01]  /*33390*/  IMAD.IADD R88, R105, 0x1, R88 ;  /* 0x0000000169587824 */ /* 0x000fe200078e0258 */
[----:B------:R-:W-:Y:S02]  /*333a0*/  SHF.R.S32.HI R91, RZ, 0x1f, R90 ;  /* 0x0000001fff5b7819 */ /* 0x000fe4000001145a */
[----:B------:R-:W-:Y:S02]  /*333b0*/  LOP3.LUT R93, R93, 0x180, RZ, 0xc0, !PT ;  /* 0x000001805d5d7812 */ /* 0x000fe400078ec0ff */
[----:B------:R-:W-:Y:S02]  /*333c0*/  SHF.R.S32.HI R89, RZ, 0x1f, R88 ;  /* 0x0000001fff597819 */ /* 0x000fe40000011458 */
[----:B------:R-:W-:-:S02]  /*333d0*/  LEA.HI R92, R91, R90, RZ, 0x5 ;  /* 0x0000005a5b5c7211 */ /* 0x000fc400078f28ff */
[-C--:B------:R-:W-:Y:S02]  /*333e0*/  LEA.HI R90, R89, R88.reuse, RZ, 0x4 ;  /* 0x00000058595a7211 */ /* 0x080fe400078f20ff */
[----:B------:R-:W-:Y:S02]  /*333f0*/  LEA.HI R91, R121, R121, RZ, 0x1 ;  /* 0x00000079795b7211 */ /* 0x000fe400078f08ff */
[----:B------:R-:W-:Y:S02]  /*33400*/  SHF.R.S32.HI R125, RZ, 0x4, R90 ;  /* 0x00000004ff7d7819 */ /* 0x000fe4000001145a */
[----:B------:R-:W-:Y:S02]  /*33410*/  LOP3.LUT R94, R91, 0x3fffffe, RZ, 0xc0, !PT ;  /* 0x03fffffe5b5e7812 */ /* 0x000fe400078ec0ff */
[----:B------:R-:W-:Y:S02]  /*33420*/  LEA.HI.SX32 R92, R92, R125, 0x1b ;  /* 0x0000007d5c5c7211 */ /* 0x000fe400078fdaff */
[----:B------:R-:W-:Y:S01]  /*33430*/  LEA.HI R88, R89, R88, RZ, 0x6 ;  /* 0x0000005859587211 */ /* 0x000fe200078f30ff */
[----:B------:R-:W-:Y:S01]  /*33440*/  IMAD.IADD R94, R121, 0x1, -R94 ;  /* 0x00000001795e7824 */ /* 0x000fe200078e0a5e */
[----:B------:R-:W-:-:S02]  /*33450*/  SHF.R.S32.HI R123, RZ, 0x1f, R92 ;  /* 0x0000001fff7b7819 */ /* 0x000fc4000001145c */
[----:B------:R-:W-:Y:S01]  /*33460*/  SHF.R.U32.HI R91, RZ, 0x3, R93 ;  /* 0x00000003ff5b7819 */ /* 0x000fe2000001165d */
[----:B------:R-:W-:Y:S01]  /*33470*/  IMAD R94, R94, 0x40, R95 ;  /* 0x000000405e5e7824 */ /* 0x000fe200078e025f */
[----:B------:R-:W-:Y:S01]  /*33480*/  LEA.HI R95, R123, R92, RZ, 0x2 ;  /* 0x0000005c7b5f7211 */ /* 0x000fe200078f10ff */
[----:B------:R-:W-:Y:S01]  /*33490*/  IMAD.SHL.U32 R123, R92, 0x10, RZ ;  /* 0x000000105c7b7824 */ /* 0x000fe200078e00ff */
[----:B------:R-:W-:Y:S02]  /*334a0*/  SHF.R.S32.HI R89, RZ, 0x6, R88 ;  /* 0x00000006ff597819 */ /* 0x000fe40000011458 */
[----:B------:R-:W-:Y:S02]  /*334b0*/  LOP3.LUT R90, R93, 0x30, R90, 0xf8, !PT ;  /* 0x000000305d5a7812 */ /* 0x000fe400078ef85a */
[----:B------:R-:W-:Y:S01]  /*334c0*/  SHF.R.S32.HI R95, RZ, 0x2, R95 ;  /* 0x00000002ff5f7819 */ /* 0x000fe2000001145f */
[----:B------:R-:W-:Y:S01]  /*334d0*/  IMAD R89, R89, 0x2800, R94 ;  /* 0x0000280059597824 */ /* 0x000fe200078e025e */
[----:B------:R-:W-:-:S02]  /*334e0*/  LOP3.LUT R88, R93, 0x30, R123, 0xf8, !PT ;  /* 0x000000305d587812 */ /* 0x000fc400078ef87b */
[-C--:B------:R-:W-:Y:S01]  /*334f0*/  LOP3.LUT R90, R90, R91.reuse, RZ, 0x3c, !PT ;  /* 0x0000005b5a5a7212 */ /* 0x080fe200078e3cff */
[----:B------:R-:W-:Y:S01]  /*33500*/  IMAD R95, R95, 0x2800, R94 ;  /* 0x000028005f5f7824 */ /* 0x000fe200078e025e */
[----:B------:R-:W-:Y:S02]  /*33510*/  LOP3.LUT R88, R88, R91, RZ, 0x3c, !PT ;  /* 0x0000005b58587212 */ /* 0x000fe400078e3cff */
[C---:B------:R-:W-:Y:S01]  /*33520*/  R2UR UR4, R40.reuse ;  /* 0x00000000280472ca */ /* 0x040fe200000e0000 */
[----:B------:R-:W-:Y:S01]  /*33530*/  IMAD.IADD R89, R89, 0x1, R90 ;  /* 0x0000000159597824 */ /* 0x000fe200078e025a */
[----:B------:R-:W-:Y:S01]  /*33540*/  R2UR UR5, R41 ;  /* 0x00000000290572ca */ /* 0x000fe200000e0000 */
[----:B------:R-:W-:Y:S01]  /*33550*/  IMAD.IADD R95, R95, 0x1, R88 ;  /* 0x000000015f5f7824 */ /* 0x000fe200078e0258 */
[----:B------:R-:W-:Y:S02]  /*33560*/  R2UR UR6, R40 ;  /* 0x00000000280672ca */ /* 0x000fe400000e0000 */
[----:B------:R-:W-:-:S02]  /*33570*/  IADD3 R88, P1, P2, R108, R89, R37 ;  /* 0x000000596c587210 */ /* 0x000fc40007a3e025 */
[----:B------:R-:W-:Y:S02]  /*33580*/  R2UR UR7, R41 ;  /* 0x00000000290772ca */ /* 0x000fe400000e0000 */
[----:B------:R-:W-:Y:S02]  /*33590*/  IADD3.X R89, R109, RZ, R99, P1, P2 ;  /* 0x000000ff6d597210 */ /* 0x000fe40000fe4463 */
[----:B------:R-:W-:Y:S02]  /*335a0*/  ISETP.GE.AND P2, PT, R105, R122, PT ;  /* 0x0000007a6900720c */ /* 0x000fe40003f46270 */
[----:B------:R-:W-:Y:S01]  /*335b0*/  IADD3 R92, P3, P4, R108, R95, R37 ;  /* 0x0000005f6c5c7210 */ /* 0x000fe20007c7e025 */
[----:B------:R-:W-:Y:S01]  /*335c0*/  IMAD.SHL.U32 R125, R125, 0x10, RZ ;  /* 0x000000107d7d7824 */ /* 0x000fe200078e00ff */
[----:B------:R-:W5:Y:S02]  /*335d0*/  LD.E.128 R88, desc[UR4][R88.64] ;  /* 0x0000000458587980 */ /* 0x000f64000c101d00 */
[----:B------:R-:W-:Y:S01]  /*335e0*/  IADD3.X R93, R109, RZ, R99, P3, P4 ;  /* 0x000000ff6d5d7210 */ /* 0x000fe20001fe8463 */
[----:B------:R-:W-:Y:S01]  /*335f0*/  BSSY B4, `(.L_x_1922) ;  /* 0x00000f0000047945 */ /* 0x000fe20003800000 */
[----:B------:R-:W-:-:S04]  /*33600*/  ISETP.GE.AND P1, PT, R123, R13, PT ;  /* 0x0000000d7b00720c */ /* 0x000fc80003f26270 */
[----:B------:R-:W5:Y:S01]  /*33610*/  LD.E.128 R92, desc[UR6][R92.64] ;  /* 0x000000065c5c7980 */ /* 0x000f62000c101d00 */
[----:B------:R-:W-:Y:S01]  /*33620*/  SHF.R.S32.HI R122, RZ, 0x1f, R125 ;  /* 0x0000001fff7a7819 */ /* 0x000fe2000001147d */
[----:B------:R-:W-:Y:S07]  /*33630*/  @P2 BRA `(.L_x_1923) ;  /* 0x0000000c00ac2947 */ /* 0x000fee0003800000 */
[----:B------:R-:W-:Y:S01]  /*33640*/  SHF.R.U32.HI R126, RZ, 0x8, R84 ;  /* 0x00000008ff7e7819 */ /* 0x000fe20000011654 */
[----:B-----5:R-:W-:Y:S01]  /*33650*/  IMAD.MOV.U32 R124, RZ, RZ, R89 ;  /* 0x000000ffff7c7224 */ /* 0x020fe200078e0059 */
[----:B------:R-:W-:Y:S02]  /*33660*/  LOP3.LUT R89, R84, 0xff, RZ, 0xc0, !PT ;  /* 0x000000ff54597812 */ /* 0x000fe400078ec0ff */
[----:B------:R-:W-:Y:S01]  /*33670*/  LOP3.LUT R128, R126, 0xff, RZ, 0xc0, !PT ;  /* 0x000000ff7e807812 */ /* 0x000fe200078ec0ff */
[----:B------:R-:W-:Y:S01]  /*33680*/  IMAD.MOV.U32 R126, RZ, RZ, R95 ;  /* 0x000000ffff7e7224 */ /* 0x000fe200078e005f */
[----:B------:R-:W-:Y:S02]  /*33690*/  SHF.R.U32.HI R129, RZ, 0x8, R86 ;  /* 0x00000008ff817819 */ /* 0x000fe40000011656 */
[----:B------:R-:W-:Y:S02]  /*336a0*/  PRMT R89, R128, 0x7604, R89 ;  /* 0x0000760480597816 */ /* 0x000fe40000000059 */
[----:B------:R-:W-:-:S02]  /*336b0*/  SHF.R.U32.HI R128, RZ, 0x8, R85 ;  /* 0x00000008ff807819 */ /* 0x000fc40000011655 */
[----:B------:R-:W-:Y:S02]  /*336c0*/  SHF.R.U32.HI R132, RZ, 0x8, R87 ;  /* 0x00000008ff847819 */ /* 0x000fe40000011657 */
[----:B------:R-:W-:Y:S02]  /*336d0*/  LOP3.LUT R95, R85, 0xff, RZ, 0xc0, !PT ;  /* 0x000000ff555f7812 */ /* 0x000fe400078ec0ff */
[----:B------:R-:W-:Y:S02]  /*336e0*/  LOP3.LUT R128, R128, 0xff, RZ, 0xc0, !PT ;  /* 0x000000ff80807812 */ /* 0x000fe400078ec0ff */
[----:B------:R-:W-:Y:S02]  /*336f0*/  LOP3.LUT R130, R129, 0xff, RZ, 0xc0, !PT ;  /* 0x000000ff81827812 */ /* 0x000fe400078ec0ff */
[----:B------:R-:W-:Y:S02]  /*33700*/  SHF.R.U32.HI R129, RZ, 0x8, R81 ;  /* 0x00000008ff817819 */ /* 0x000fe40000011651 */
[----:B------:R-:W-:-:S02]  /*33710*/  LOP3.LUT R131, R87, 0xff, RZ, 0xc0, !PT ;  /* 0x000000ff57837812 */ /* 0x000fc400078ec0ff */
[----:B------:R-:W-:Y:S02]  /*33720*/  LOP3.LUT R132, R132, 0xff, RZ, 0xc0, !PT ;  /* 0x000000ff84847812 */ /* 0x000fe400078ec0ff */
[----:B------:R-:W-:Y:S02]  /*33730*/  PRMT R95, R128, 0x7604, R95 ;  /* 0x00007604805f7816 */ /* 0x000fe4000000005f */
[----:B------:R-:W-:Y:S02]  /*33740*/  LOP3.LUT R128, R81, 0xff, RZ, 0xc0, !PT ;  /* 0x000000ff51807812 */ /* 0x000fe400078ec0ff */
[----:B------:R-:W-:Y:S02]  /*33750*/  LOP3.LUT R129, R129, 0xff, RZ, 0xc0, !PT ;  /* 0x000000ff81817812 */ /* 0x000fe400078ec0ff */
[----:B------:R-:W-:Y:S02]  /*33760*/  SHF.R.U32.HI R134, RZ, 0x8, R80 ;  /* 0x00000008ff867819 */ /* 0x000fe40000011650 */
[----:B------:R-:W-:-:S02]  /*33770*/  LOP3.LUT R127, R86, 0xff, RZ, 0xc0, !PT ;  /* 0x000000ff567f7812 */ /* 0x000fc400078ec0ff */
[----:B------:R-:W-:Y:S02]  /*33780*/  PRMT R131, R132, 0x7604, R131 ;  /* 0x0000760484837816 */ /* 0x000fe40000000083 */
[----:B------:R-:W-:Y:S02]  /*33790*/  SHF.R.U32.HI R132, RZ, 0x8, R82 ;  /* 0x00000008ff847819 */ /* 0x000fe40000011652 */
[----:B------:R-:W-:Y:S02]  /*337a0*/  PRMT R129, R129, 0x7604, R128 ;  /* 0x0000760481817816 */ /* 0x000fe40000000080 */
[----:B------:R-:W-:Y:S02]  /*337b0*/  LOP3.LUT R133, R80, 0xff, RZ, 0xc0, !PT ;  /* 0x000000ff50857812 */ /* 0x000fe400078ec0ff */
[----:B------:R-:W-:Y:S02]  /*337c0*/  LOP3.LUT R134, R134, 0xff, RZ, 0xc0, !PT ;  /* 0x000000ff86867812 */ /* 0x000fe400078ec0ff */
[----:B------:R-:W-:-:S02]  /*337d0*/  SHF.R.U32.HI R128, RZ, 0x10, R85 ;  /* 0x00000010ff807819 */ /* 0x000fc40000011655 */
[----:B------:R-:W-:Y:S02]  /*337e0*/  PRMT R127, R130, 0x7604, R127 ;  /* 0x00007604827f7816 */ /* 0x000fe4000000007f */
[----:B------:R-:W-:Y:S01]  /*337f0*/  SHF.R.U32.HI R137, RZ, 0x8, R83 ;  /* 0x00000008ff897819 */ /* 0x000fe20000011653 */
[----:B------:R-:W-:Y:S01]  /*33800*/  IMAD.U32 R128, R128, 0x10000, RZ ;  /* 0x0001000080807824 */ /* 0x000fe200078e00ff */
[----:B------:R-:W-:Y:S02]  /*33810*/  LOP3.LUT R130, R82, 0xff, RZ, 0xc0, !PT ;  /* 0x000000ff52827812 */ /* 0x000fe400078ec0ff */
[----:B------:R-:W-:Y:S02]  /*33820*/  LOP3.LUT R135, R132, 0xff, RZ, 0xc0, !PT ;  /* 0x000000ff84877812 */ /* 0x000fe400078ec0ff */
[----:B------:R-:W-:Y:S02]  /*33830*/  PRMT R133, R134, 0x7604, R133 ;  /* 0x0000760486857816 */ /* 0x000fe40000000085 */
[----:B------:R-:W-:-:S02]  /*33840*/  LOP3.LUT R134, R83, 0xff, RZ, 0xc0, !PT ;  /* 0x000000ff53867812 */ /* 0x000fc400078ec0ff */
[----:B------:R-:W-:Y:S02]  /*33850*/  LOP3.LUT R137, R137, 0xff, RZ, 0xc0, !PT ;  /* 0x000000ff89897812 */ /* 0x000fe400078ec0ff */
[----:B------:R-:W-:Y:S02]  /*33860*/  PRMT R135, R135, 0x7604, R130 ;  /* 0x0000760487877816 */ /* 0x000fe40000000082 */
[----:B------:R-:W-:Y:S02]  /*33870*/  SHF.R.U32.HI R132, RZ, 0x10, R81 ;  /* 0x00000010ff847819 */ /* 0x000fe40000011651 */
[----:B------:R-:W-:Y:S02]  /*33880*/  SHF.R.U32.HI R130, RZ, 0x10, R87 ;  /* 0x00000010ff827819 */ /* 0x000fe40000011657 */
[----:B------:R-:W-:Y:S02]  /*33890*/  PRMT R134, R137, 0x7604, R134 ;  /* 0x0000760489867816 */ /* 0x000fe40000000086 */
[----:B------:R-:W-:Y:S01]  /*338a0*/  SHF.R.U32.HI R137, RZ, 0x10, R83 ;  /* 0x00000010ff897819 */ /* 0x000fe20000011653 */
[----:B------:R-:W-:Y:S01]  /*338b0*/  IMAD.U32 R130, R130, 0x10000, RZ ;  /* 0x0001000082827824 */ /* 0x000fe200078e00ff */
[----:B------:R-:W-:Y:S01]  /*338c0*/  LOP3.LUT R95, R95, 0xff0000, R128, 0xf8, !PT ;  /* 0x00ff00005f5f7812 */ /* 0x000fe200078ef880 */
[----:B------:R-:W-:Y:S01]  /*338d0*/  IMAD.U32 R128, R132, 0x10000, RZ ;  /* 0x0001000084807824 */ /* 0x000fe200078e00ff */
        /* <DEDUP_REMOVED lines=9> */
[--C-:B------:R-:W-:Y:S02]  /*33970*/  LOP3.LUT R89, R89, 0xff0000, R84.reuse, 0xf8, !PT ;  /* 0x00ff000059597812 */ /* 0x100fe400078ef854 */
[----:B------:R-:W-:Y:S02]  /*33980*/  F2FP.F16.E4M3.UNPACK_B R87, R93 ;  /* 0x0000005dff57723e */ /* 0x000fe400020006ff */
[----:B------:R-:W-:Y:S02]  /*33990*/  F2FP.F16.E4M3.UNPACK_B R127, R95 ;  /* 0x0000005fff7f723e */ /* 0x000fe400020006ff */
[----:B------:R-:W-:Y:S02]  /*339a0*/  F2FP.F16.E4M3.UNPACK_B R132, R130 ;  /* 0x00000082ff84723e */ /* 0x000fe400020006ff */
[----:B------:R-:W-:Y:S01]  /*339b0*/  LOP3.LUT R89, R89, 0xff000000, R84, 0xf8, !PT ;  /* 0xff00000059597812 */ /* 0x000fe200078ef854 */
[----:B------:R-:W-:Y:S01]  /*339c0*/  HADD2.F32 R84, -RZ, R87.H0_H0 ;  /* 0x20000057ff547230 */ /* 0x000fe20000004100 */
[----:B------:R-:W-:Y:S01]  /*339d0*/  F2FP.F16.E4M3.UNPACK_B R85, R124 ;  /* 0x0000007cff55723e */ /* 0x000fe200020006ff */
[----:B------:R-:W-:Y:S01]  /*339e0*/  HADD2.F32 R131, -RZ, R127.H0_H0 ;  /* 0x2000007fff837230 */ /* 0x000fe20000004100 */
[----:B------:R-:W-:Y:S01]  /*339f0*/  LOP3.LUT R129, R133, 0xff0000, R80, 0xf8, !PT ;  /* 0x00ff000085817812 */ /* 0x000fe200078ef850 */
[----:B------:R-:W-:Y:S01]  /*33a00*/  HADD2.F32 R133, -RZ, R132.H0_H0 ;  /* 0x20000084ff857230 */ /* 0x000fe20000004100 */
[----:B------:R-:W-:Y:S01]  /*33a10*/  LOP3.LUT R135, R135, 0xff0000, R82, 0xf8, !PT ;  /* 0x00ff000087877812 */ /* 0x000fe200078ef852 */
[----:B------:R-:W-:-:S02]  /*33a20*/  HADD2.F32 R86, -RZ, R85.H0_H0 ;  /* 0x20000055ff567230 */ /* 0x000fc40000004100 */
[C---:B------:R-:W-:Y:S01]  /*33a30*/  FMUL.FTZ R128, R84.reuse, R131 ;  /* 0x0000008354807220 */ /* 0x040fe20000410000 */
[----:B------:R-:W-:Y:S01]  /*33a40*/  F2FP.F16.E4M3.UNPACK_B R93, R93.H1 ;  /* 0x0000005dff5d723e */ /* 0x000fe200030006ff */
[-C--:B------:R-:W-:Y:S01]  /*33a50*/  FMUL.FTZ R139, R84, R133.reuse ;  /* 0x00000085548b7220 */ /* 0x080fe20000410000 */
[----:B------:R-:W-:Y:S01]  /*33a60*/  LOP3.LUT R84, R135, 0xff000000, R82, 0xf8, !PT ;  /* 0xff00000087547812 */ /* 0x000fe200078ef852 */
[C---:B------:R-:W-:Y:S01]  /*33a70*/  FFMA.FTZ R82, R86.reuse, R133, R128 ;  /* 0x0000008556527223 */ /* 0x040fe20000010080 */
[----:B------:R-:W-:Y:S01]  /*33a80*/  F2FP.F16.E4M3.UNPACK_B R133, R130.H1 ;  /* 0x00000082ff85723e */ /* 0x000fe200030006ff */
[----:B------:R-:W-:Y:S01]  /*33a90*/  HADD2.F32 R128, -RZ, R127.H1_H1 ;  /* 0x3000007fff807230 */ /* 0x000fe20000004100 */
[----:B------:R-:W-:Y:S01]  /*33aa0*/  F2FP.F16.E4M3.UNPACK_B R95, R95.H1 ;  /* 0x0000005fff5f723e */ /* 0x000fe200030006ff */
[----:B------:R-:W-:Y:S01]  /*33ab0*/  HADD2.F32 R132, -RZ, R132.H1_H1 ;  /* 0x30000084ff847230 */ /* 0x000fe20000004100 */
[----:B------:R-:W-:Y:S01]  /*33ac0*/  LOP3.LUT R129, R129, 0xff000000, R80, 0xf8, !PT ;  /* 0xff00000081817812 */ /* 0x000fe200078ef850 */
[----:B------:R-:W-:Y:S01]  /*33ad0*/  FFMA.FTZ R80, R86, R131, -R139 ;  /* 0x0000008356507223 */ /* 0x000fe2000001088b */
[----:B------:R-:W-:Y:S01]  /*33ae0*/  F2FP.F16.E4M3.UNPACK_B R124, R124.H1 ;  /* 0x0000007cff7c723e */ /* 0x000fe200030006ff */
[----:B------:R-:W-:Y:S01]  /*33af0*/  HADD2.F32 R86, -RZ, R93.H0_H0 ;  /* 0x2000005dff567230 */ /* 0x000fe20000004100 */
[----:B------:R-:W-:Y:S01]  /*33b00*/  LOP3.LUT R137, R137, 0xff000000, R83, 0xf8, !PT ;  /* 0xff00000089897812 */ /* 0x000fe200078ef853 */
[----:B------:R-:W-:-:S02]  /*33b10*/  HADD2.F32 R130, -RZ, R133.H0_H0 ;  /* 0x20000085ff827230 */ /* 0x000fc40000004100 */
[----:B------:R-:W-:Y:S01]  /*33b20*/  HADD2.F32 R83, -RZ, R87.H1_H1 ;  /* 0x30000057ff537230 */ /* 0x000fe20000004100 */
[----:B------:R-:W-:Y:S01]  /*33b30*/  F2FP.F16.E4M3.UNPACK_B R141, R137.H1 ;  /* 0x00000089ff8d723e */ /* 0x000fe200030006ff */
[----:B------:R-:W-:Y:S02]  /*33b40*/  HADD2.F32 R127, -RZ, R95.H0_H0 ;  /* 0x2000005fff7f7230 */ /* 0x000fe40000004100 */
[C---:B------:R-:W-:Y:S01]  /*33b50*/  FMUL.FTZ R138, R86.reuse, R130 ;  /* 0x00000082568a7220 */ /* 0x040fe20000410000 */
[----:B------:R-:W-:Y:S02]  /*33b60*/  HADD2.F32 R87, -RZ, R124.H0_H0 ;  /* 0x2000007cff577230 */ /* 0x000fe40000004100 */
[C---:B------:R-:W-:Y:S01]  /*33b70*/  FMUL.FTZ R136, R83.reuse, R132 ;  /* 0x0000008453887220 */ /* 0x040fe20000410000 */
[----:B------:R-:W-:Y:S02]  /*33b80*/  HADD2.F32 R85, -RZ, R85.H1_H1 ;  /* 0x30000055ff557230 */ /* 0x000fe40000004100 */
[-C--:B------:R-:W-:Y:S01]  /*33b90*/  FMUL.FTZ R135, R86, R127.reuse ;  /* 0x0000007f56877220 */ /* 0x080fe20000410000 */
[----:B------:R-:W-:Y:S01]  /*33ba0*/  FMUL.FTZ R131, R83, R128 ;  /* 0x0000008053837220 */ /* 0x000fe20000410000 */
[----:B------:R-:W-:Y:S01]  /*33bb0*/  FFMA.FTZ R86, R87, R127, -R138 ;  /* 0x0000007f57567223 */ /* 0x000fe2000001088a */
[----:B------:R-:W-:-:S02]  /*33bc0*/  HADD2.F32 R93, -RZ, R93.H1_H1 ;  /* 0x3000005dff5d7230 */ /* 0x000fc40000004100 */
[----:B------:R-:W-:Y:S01]  /*33bd0*/  FFMA.FTZ R83, R85, R128, -R136 ;  /* 0x0000008055537223 */ /* 0x000fe20000010888 */
[----:B------:R-:W-:Y:S02]  /*33be0*/  HADD2.F32 R133, -RZ, R133.H1_H1 ;  /* 0x30000085ff857230 */ /* 0x000fe40000004100 */
[----:B------:R-:W-:Y:S01]  /*33bf0*/  FFMA.FTZ R87, R87, R130, R135 ;  /* 0x0000008257577223 */ /* 0x000fe20000010087 */
[----:B------:R-:W-:Y:S01]  /*33c00*/  FFMA.FTZ R85, R85, R132, R131 ;  /* 0x0000008455557223 */ /* 0x000fe20000010083 */
[----:B------:R-:W-:Y:S01]  /*33c10*/  F2FP.F16.E4M3.UNPACK_B R130, R126 ;  /* 0x0000007eff82723e */ /* 0x000fe200020006ff */
[----:B------:R-:W-:Y:S01]  /*33c20*/  HADD2.F32 R131, -RZ, R95.H1_H1 ;  /* 0x3000005fff837230 */ /* 0x000fe20000004100 */
[----:B------:R-:W-:Y:S01]  /*33c30*/  F2FP.F16.E4M3.UNPACK_B R138, R137 ;  /* 0x00000089ff8a723e */ /* 0x000fe200020006ff */
[----:B------:R-:W-:Y:S01]  /*33c40*/  HADD2.F32 R124, -RZ, R124.H1_H1 ;  /* 0x3000007cff7c7230 */ /* 0x000fe20000004100 */
[----:B------:R-:W-:Y:S01]  /*33c50*/  F2FP.F16.E4M3.UNPACK_B R132, R134 ;  /* 0x00000086ff84723e */ /* 0x000fe200020006ff */
[----:B------:R-:W-:Y:S01]  /*33c60*/  FMUL.FTZ R135, R93, R133 ;  /* 0x000000855d877220 */ /* 0x000fe20000410000 */
[----:B------:R-:W-:Y:S01]  /*33c70*/  F2FP.F16.E4M3.UNPACK_B R128, R91 ;  /* 0x0000005bff80723e */ /* 0x000fe200020006ff */
[----:B------:R-:W-:-:S02]  /*33c80*/  HADD2.F32 R95, -RZ, R130.H0_H0 ;  /* 0x20000082ff5f7230 */ /* 0x000fc40000004100 */
[-C--:B------:R-:W-:Y:S01]  /*33c90*/  FMUL.FTZ R142, R93, R131.reuse ;  /* 0x000000835d8e7220 */ /* 0x080fe20000410000 */
[----:B------:R-:W-:Y:S02]  /*33ca0*/  HADD2.F32 R140, -RZ, R138.H0_H0 ;  /* 0x2000008aff8c7230 */ /* 0x000fe40000004100 */
[C---:B------:R-:W-:Y:S01]  /*33cb0*/  FFMA.FTZ R93, R124.reuse, R131, -R135 ;  /* 0x000000837c5d7223 */ /* 0x040fe20000010887 */
[--C-:B------:R-:W-:Y:S01]  /*33cc0*/  HADD2.F32 R136, -RZ, R132.reuse.H0_H0 ;  /* 0x20000084ff887230 */ /* 0x100fe20000004100 */
[----:B------:R-:W-:Y:S01]  /*33cd0*/  F2FP.F16.E4M3.UNPACK_B R134, R134.H1 ;  /* 0x00000086ff86723e */ /* 0x000fe200030006ff */
[----:B------:R-:W-:Y:S01]  /*33ce0*/  HADD2.F32 R135, -RZ, R132.H1_H1 ;  /* 0x30000084ff877230 */ /* 0x000fe20000004100 */
[----:B------:R-:W-:Y:S01]  /*33cf0*/  F2FP.F16.E4M3.UNPACK_B R132, R126.H1 ;  /* 0x0000007eff84723e */ /* 0x000fe200030006ff */
[----:B------:R-:W-:Y:S02]  /*33d00*/  HADD2.F32 R127, -RZ, R128.H0_H0 ;  /* 0x20000080ff7f7230 */ /* 0x000fe40000004100 */
[C---:B------:R-:W-:Y:S01]  /*33d10*/  FMUL.FTZ R144, R95.reuse, R140 ;  /* 0x0000008c5f907220 */ /* 0x040fe20000410000 */
[-C--:B------:R-:W-:Y:S01]  /*33d20*/  FMUL.FTZ R139, R95, R136.reuse ;  /* 0x000000885f8b7220 */ /* 0x080fe20000410000 */
[----:B------:R-:W-:Y:S01]  /*33d30*/  FFMA.FTZ R124, R124, R133, R142 ;  /* 0x000000857c7c7223 */ /* 0x000fe2000001008e */
[----:B------:R-:W-:Y:S01]  /*33d40*/  F2FP.F16.E4M3.UNPACK_B R131, R91.H1 ;  /* 0x0000005bff83723e */ /* 0x000fe200030006ff */
[----:B------:R-:W-:Y:S01]  /*33d50*/  FFMA.FTZ R95, R127, R136, -R144 ;  /* 0x000000887f5f7223 */ /* 0x000fe20000010890 */
[----:B------:R-:W-:-:S02]  /*33d60*/  HADD2.F32 R133, -RZ, R130.H1_H1 ;  /* 0x30000082ff857230 */ /* 0x000fc40000004100 */
[----:B------:R-:W-:Y:S01]  /*33d70*/  FFMA.FTZ R127, R127, R140, R139 ;  /* 0x0000008c7f7f7223 */ /* 0x000fe2000001008b */
[----:B------:R-:W-:Y:S01]  /*33d80*/  HADD2.F32 R138, -RZ, R138.H1_H1 ;  /* 0x3000008aff8a7230 */ /* 0x000fe20000004100 */
[----:B------:R-:W-:Y:S01]  /*33d90*/  F2FP.SATFINITE.E4M3.F32.PACK_AB_MERGE_C R86, R93, R86, RZ ;  /* 0x000000565d56723e */ /* 0x000fe200048070ff */
[----:B------:R-:W-:Y:S01]  /*33da0*/  HADD2.F32 R91, -RZ, R132.H0_H0 ;  /* 0x20000084ff5b7230 */ /* 0x000fe20000004100 */
[----:B------:R-:W-:Y:S01]  /*33db0*/  F2FP.SATFINITE.E4M3.F32.PACK_AB_MERGE_C R87, R124, R87, RZ ;  /* 0x000000577c57723e */ /* 0x000fe200048070ff */
[----:B------:R-:W-:Y:S02]  /*33dc0*/  HADD2.F32 R137, -RZ, R141.H0_H0 ;  /* 0x2000008dff897230 */ /* 0x000fe40000004100 */
[C---:B------:R-:W-:Y:S01]  /*33dd0*/  FMUL.FTZ R139, R133.reuse, R138 ;  /* 0x0000008a858b7220 */ /* 0x040fe20000410000 */
[----:B------:R-:W-:Y:S02]  /*33de0*/  HADD2.F32 R136, -RZ, R134.H0_H0 ;  /* 0x20000086ff887230 */ /* 0x000fe40000004100 */
[----:B------:R-:W-:Y:S01]  /*33df0*/  FMUL.FTZ R133, R133, R135 ;  /* 0x0000008785857220 */ /* 0x000fe20000410000 */
[----:B------:R-:W-:-:S02]  /*33e00*/  HADD2.F32 R128, -RZ, R128.H1_H1 ;  /* 0x30000080ff807230 */ /* 0x000fc40000004100 */
[C---:B------:R-:W-:Y:S01]  /*33e10*/  FMUL.FTZ R143, R91.reuse, R137 ;  /* 0x000000895b8f7220 */ /* 0x040fe20000410000 */
[----:B------:R-:W-:Y:S02]  /*33e20*/  HADD2.F32 R130, -RZ, R131.H0_H0 ;  /* 0x20000083ff827230 */ /* 0x000fe40000004100 */
[-C--:B------:R-:W-:Y:S01]  /*33e30*/  FMUL.FTZ R140, R91, R136.reuse ;  /* 0x000000885b8c7220 */ /* 0x080fe20000410000 */
[----:B------:R-:W-:Y:S02]  /*33e40*/  HADD2.F32 R142, -RZ, R141.H1_H1 ;  /* 0x3000008dff8e7230 */ /* 0x000fe40000004100 */
[----:B------:R-:W-:Y:S01]  /*33e50*/  FFMA.FTZ R126, R128, R135, -R139 ;  /* 0x00000087807e7223 */ /* 0x000fe2000001088b */
[----:B------:R-:W-:Y:S02]  /*33e60*/  HADD2.F32 R139, -RZ, R134.H1_H1 ;  /* 0x30000086ff8b7230 */ /* 0x000fe40000004100 */
[C---:B------:R-:W-:Y:S01]  /*33e70*/  FFMA.FTZ R91, R130.reuse, R136, -R143 ;  /* 0x00000088825b7223 */ /* 0x040fe2000001088f */
[----:B------:R-:W-:Y:S01]  /*33e80*/  FFMA.FTZ R130, R130, R137, R140 ;  /* 0x0000008982827223 */ /* 0x000fe2000001008c */
[----:B------:R-:W-:Y:S01]  /*33e90*/  F2FP.F16.E4M3.UNPACK_B R134, R92.H1 ;  /* 0x0000005cff86723e */ /* 0x000fe200030006ff */
[----:B------:R-:W-:Y:S01]  /*33ea0*/  FFMA.FTZ R128, R128, R138, R133 ;  /* 0x0000008a80807223 */ /* 0x000fe20000010085 */
[----:B------:R-:W-:Y:S01]  /*33eb0*/  F2FP.F16.E4M3.UNPACK_B R140, R129.H1 ;  /* 0x00000081ff8c723e */ /* 0x000fe200030006ff */
[----:B------:R-:W-:Y:S01]  /*33ec0*/  HADD2.F32 R133, -RZ, R131.H1_H1 ;  /* 0x30000083ff857230 */ /* 0x000fe20000004100 */
[----:B------:R-:W-:Y:S01]  /*33ed0*/  F2FP.F16.E4M3.UNPACK_B R137, R89.H1 ;  /* 0x00000059ff89723e */ /* 0x000fe200030006ff */
[----:B------:R-:W-:Y:S01]  /*33ee0*/  HADD2.F32 R136, -RZ, R132.H1_H1 ;  /* 0x30000084ff887230 */ /* 0x000fe20000004100 */
[----:B------:R-:W-:Y:S01]  /*33ef0*/  F2FP.F16.E4M3.UNPACK_B R131, R88.H1 ;  /* 0x00000058ff83723e */ /* 0x000fe200030006ff */
[----:B------:R-:W-:Y:S01]  /*33f00*/  HADD2.F32 R135, -RZ, R134.H0_H0 ;  /* 0x20000086ff877230 */ /* 0x000fe20000004100 */
[----:B------:R-:W-:Y:S01]  /*33f10*/  F2FP.F16.E4M3.UNPACK_B R92, R92 ;  /* 0x0000005cff5c723e */ /* 0x000fe200020006ff */
[----:B------:R-:W-:-:S02]  /*33f20*/  HADD2.F32 R141, -RZ, R140.H0_H0 ;  /* 0x2000008cff8d7230 */ /* 0x000fc40000004100 */
[C---:B------:R-:W-:Y:S01]  /*33f30*/  FMUL.FTZ R144, R136.reuse, R142 ;  /* 0x0000008e88907220 */ /* 0x040fe20000410000 */
[----:B------:R-:W-:Y:S02]  /*33f40*/  HADD2.F32 R138, -RZ, R137.H0_H0 ;  /* 0x20000089ff8a7230 */ /* 0x000fe40000004100 */
[----:B------:R-:W-:Y:S01]  /*33f50*/  FMUL.FTZ R145, R136, R139 ;  /* 0x0000008b88917220 */ /* 0x000fe20000410000 */
[----:B------:R-:W-:Y:S02]  /*33f60*/  HADD2.F32 R132, -RZ, R131.H0_H0 ;  /* 0x20000083ff847230 */ /* 0x000fe40000004100 */
[----:B------:R-:W-:Y:S01]  /*33f70*/  FMUL.FTZ R143, R135, R141 ;  /* 0x0000008d878f7220 */ /* 0x000fe20000410000 */
[----:B------:R-:W-:Y:S01]  /*33f80*/  FFMA.FTZ R144, R133, R139, -R144 ;  /* 0x0000008b85907223 */ /* 0x000fe20000010890 */
[----:B------:R-:W-:Y:S01]  /*33f90*/  FMUL.FTZ R136, R135, R138 ;  /* 0x0000008a87887220 */ /* 0x000fe20000410000 */
[----:B------:R-:W-:Y:S01]  /*33fa0*/  FFMA.FTZ R147, R133, R142, R145 ;  /* 0x0000008e85937223 */ /* 0x000fe20000010091 */
[----:B------:R-:W-:Y:S01]  /*33fb0*/  FFMA.FTZ R143, R132, R138, -R143 ;  /* 0x0000008a848f7223 */ /* 0x000fe2000001088f */
[----:B------:R-:W-:-:S02]  /*33fc0*/  HADD2.F32 R134, -RZ, R134.H1_H1 ;  /* 0x30000086ff867230 */ /* 0x000fc40000004100 */
[----:B------:R-:W-:Y:S01]  /*33fd0*/  FFMA.FTZ R141, R132, R141, R136 ;  /* 0x0000008d848d7223 */ /* 0x000fe20000010088 */
[----:B------:R-:W-:Y:S01]  /*33fe0*/  HADD2.F32 R137, -RZ, R137.H1_H1 ;  /* 0x30000089ff897230 */ /* 0x000fe20000004100 */
[----:B------:R-:W-:Y:S01]  /*33ff0*/  F2FP.F16.E4M3.UNPACK_B R133, R129 ;  /* 0x00000081ff85723e */ /* 0x000fe200020006ff */
[----:B------:R-:W-:Y:S01]  /*34000*/  HADD2.F32 R140, -RZ, R140.H1_H1 ;  /* 0x3000008cff8c7230 */ /* 0x000fe20000004100 */
[----:B------:R-:W-:Y:S01]  /*34010*/  F2FP.F16.E4M3.UNPACK_B R132, R89 ;  /* 0x00000059ff84723e */ /* 0x000fe200020006ff */
[----:B------:R-:W-:Y:S01]  /*34020*/  HADD2.F32 R131, -RZ, R131.H1_H1 ;  /* 0x30000083ff837230 */ /* 0x000fe20000004100 */
[----:B------:R-:W-:Y:S01]  /*34030*/  F2FP.F16.E4M3.UNPACK_B R88, R88 ;  /* 0x00000058ff58723e */ /* 0x000fe200020006ff */
[----:B------:R-:W-:Y:S02]  /*34040*/  HADD2.F32 R129, -RZ, R92.H0_H0 ;  /* 0x2000005cff817230 */ /* 0x000fe40000004100 */
[C---:B------:R-:W-:Y:S01]  /*34050*/  FMUL.FTZ R138, R134.reuse, R140 ;  /* 0x0000008c868a7220 */ /* 0x040fe20000410000 */
[----:B------:R-:W-:Y:S01]  /*34060*/  FMUL.FTZ R89, R134, R137 ;  /* 0x0000008986597220 */ /* 0x000fe20000410000 */
[----:B------:R-:W-:Y:S01]  /*34070*/  HADD2.F32 R136, -RZ, R133.H0_H0 ;  /* 0x20000085ff887230 */ /* 0x000fe20000004100 */
[----:B------:R-:W-:Y:S01]  /*34080*/  F2FP.SATFINITE.E4M3.F32.PACK_AB_MERGE_C R91, R144, R91, RZ ;  /* 0x0000005b905b723e */ /* 0x000fe200048070ff */
[----:B------:R-:W-:-:S02]  /*34090*/  HADD2.F32 R134, -RZ, R132.H0_H0 ;  /* 0x20000084ff867230 */ /* 0x000fc40000004100 */
[C---:B------:R-:W-:Y:S01]  /*340a0*/  FFMA.FTZ R142, R131.reuse, R137, -R138 ;  /* 0x00000089838e7223 */ /* 0x040fe2000001088a */
[----:B------:R-:W-:Y:S01]  /*340b0*/  FFMA.FTZ R140, R131, R140, R89 ;  /* 0x0000008c838c7223 */ /* 0x000fe20000010059 */
[----:B------:R-:W-:Y:S02]  /*340c0*/  HADD2.F32 R89, -RZ, R88.H0_H0 ;  /* 0x20000058ff597230 */ /* 0x000fe40000004100 */
[C---:B------:R-:W-:Y:S01]  /*340d0*/  FMUL.FTZ R138, R129.reuse, R136 ;  /* 0x00000088818a7220 */ /* 0x040fe20000410000 */
[-C--:B------:R-:W-:Y:S01]  /*340e0*/  FMUL.FTZ R129, R129, R134.reuse ;  /* 0x0000008681817220 */ /* 0x080fe20000410000 */
[----:B------:R-:W-:Y:S01]  /*340f0*/  HADD2.F32 R92, -RZ, R92.H1_H1 ;  /* 0x3000005cff5c7230 */ /* 0x000fe20000004100 */
[----:B------:R-:W-:Y:S01]  /*34100*/  F2FP.SATFINITE.E4M3.F32.PACK_AB_MERGE_C R140, R140, R141, RZ ;  /* 0x0000008d8c8c723e */ /* 0x000fe200048070ff */
[----:B------:R-:W-:Y:S02]  /*34110*/  HADD2.F32 R133, -RZ, R133.H1_H1 ;  /* 0x30000085ff857230 */ /* 0x000fe40000004100 */
[C---:B------:R-:W-:Y:S01]  /*34120*/  FFMA.FTZ R138, R89.reuse, R134, -R138 ;  /* 0x00000086598a7223 */ /* 0x040fe2000001088a */
[----:B------:R-:W-:Y:S01]  /*34130*/  FFMA.FTZ R136, R89, R136, R129 ;  /* 0x0000008859887223 */ /* 0x000fe20000010081 */
[----:B------:R-:W-:Y:S01]  /*34140*/  HADD2.F32 R89, -RZ, R132.H1_H1 ;  /* 0x30000084ff597230 */ /* 0x000fe20000004100 */
[----:B------:R-:W-:Y:S01]  /*34150*/  F2FP.F16.E4M3.UNPACK_B R129, R94.H1 ;  /* 0x0000005eff81723e */ /* 0x000fe200030006ff */
[----:B------:R-:W-:-:S02]  /*34160*/  HADD2.F32 R88, -RZ, R88.H1_H1 ;  /* 0x30000058ff587230 */ /* 0x000fc40000004100 */
[C---:B------:R-:W-:Y:S01]  /*34170*/  FMUL.FTZ R131, R92.reuse, R133 ;  /* 0x000000855c837220 */ /* 0x040fe20000410000 */
[----:B------:R-:W-:Y:S01]  /*34180*/  F2FP.F16.E4M3.UNPACK_B R132, R84.H1 ;  /* 0x00000054ff84723e */ /* 0x000fe200030006ff */
[-C--:B------:R-:W-:Y:S01]  /*34190*/  FMUL.FTZ R139, R92, R89.reuse ;  /* 0x000000595c8b7220 */ /* 0x080fe20000410000 */
[----:B------:R-:W-:Y:S02]  /*341a0*/  HADD2.F32 R92, -RZ, R129.H0_H0 ;  /* 0x20000081ff5c7230 */ /* 0x000fe40000004100 */
[C---:B------:R-:W-:Y:S01]  /*341b0*/  FFMA.FTZ R137, R88.reuse, R89, -R131 ;  /* 0x0000005958897223 */ /* 0x040fe20000010883 */
[----:B------:R-:W-:Y:S01]  /*341c0*/  F2FP.F16.E4M3.UNPACK_B R131, R81.H1 ;  /* 0x00000051ff83723e */ /* 0x000fe200030006ff */
[----:B------:R-:W-:Y:S01]  /*341d0*/  FFMA.FTZ R139, R88, R133, R139 ;  /* 0x00000085588b7223 */ /* 0x000fe2000001008b */
[----:B------:R-:W-:Y:S01]  /*341e0*/  F2FP.F16.E4M3.UNPACK_B R89, R90.H1 ;  /* 0x0000005aff59723e */ /* 0x000fe200030006ff */
[----:B------:R-:W-:Y:S01]  /*341f0*/  HADD2.F32 R135, -RZ, R132.H0_H0 ;  /* 0x20000084ff877230 */ /* 0x000fe20000004100 */
[----:B------:R-:W-:Y:S01]  /*34200*/  F2FP.F16.E4M3.UNPACK_B R94, R94 ;  /* 0x0000005eff5e723e */ /* 0x000fe200020006ff */
[----:B------:R-:W-:Y:S01]  /*34210*/  HADD2.F32 R133, -RZ, R131.H0_H0 ;  /* 0x20000083ff857230 */ /* 0x000fe20000004100 */
[----:B------:R-:W-:Y:S01]  /*34220*/  F2FP.F16.E4M3.UNPACK_B R81, R81 ;  /* 0x00000051ff51723e */ /* 0x000fe200020006ff */
[----:B------:R-:W-:-:S02]  /*34230*/  HADD2.F32 R129, -RZ, R129.H1_H1 ;  /* 0x30000081ff817230 */ /* 0x000fc40000004100 */
[C---:B------:R-:W-:Y:S01]  /*34240*/  FMUL.FTZ R145, R92.reuse, R135 ;  /* 0x000000875c917220 */ /* 0x040fe20000410000 */
[----:B------:R-:W-:Y:S01]  /*34250*/  HADD2.F32 R134, -RZ, R132.H1_H1 ;  /* 0x30000084ff867230 */ /* 0x000fe20000004100 */
[----:B------:R-:W-:Y:S01]  /*34260*/  F2FP.F16.E4M3.UNPACK_B R90, R90 ;  /* 0x0000005aff5a723e */ /* 0x000fe200020006ff */
[----:B------:R-:W-:Y:S01]  /*34270*/  HADD2.F32 R88, -RZ, R89.H0_H0 ;  /* 0x20000059ff587230 */ /* 0x000fe20000004100 */
[----:B------:R-:W-:Y:S01]  /*34280*/  F2FP.SATFINITE.E4M3.F32.PACK_AB_MERGE_C R136, R139, R136, R140 ;  /* 0x000000888b88723e */ /* 0x000fe2000480708c */
[----:B------:R-:W-:Y:S02]  /*34290*/  HADD2.F32 R132, -RZ, R131.H1_H1 ;  /* 0x30000083ff847230 */ /* 0x000fe40000004100 */
[-C--:B------:R-:W-:Y:S01]  /*342a0*/  FMUL.FTZ R131, R92, R133.reuse ;  /* 0x000000855c837220 */ /* 0x080fe20000410000 */
[----:B------:R-:W-:Y:S02]  /*342b0*/  HADD2.F32 R89, -RZ, R89.H1_H1 ;  /* 0x30000059ff597230 */ /* 0x000fe40000004100 */
[C---:B------:R-:W-:Y:S01]  /*342c0*/  FMUL.FTZ R92, R129.reuse, R134 ;  /* 0x00000086815c7220 */ /* 0x040fe20000410000 */
[C---:B------:R-:W-:Y:S01]  /*342d0*/  FFMA.FTZ R145, R88.reuse, R133, -R145 ;  /* 0x0000008558917223 */ /* 0x040fe20000010891 */
[-C--:B------:R-:W-:Y:S01]  /*342e0*/  FMUL.FTZ R129, R129, R132.reuse ;  /* 0x0000008481817220 */ /* 0x080fe20000410000 */
[----:B------:R-:W-:Y:S01]  /*342f0*/  FFMA.FTZ R135, R88, R135, R131 ;  /* 0x0000008758877223 */ /* 0x000fe20000010083 */
[C---:B------:R-:W-:Y:S01]  /*34300*/  FFMA.FTZ R132, R89.reuse, R132, -R92 ;  /* 0x0000008459847223 */ /* 0x040fe2000001085c */
[----:B------:R-:W-:Y:S01]  /*34310*/  F2FP.F16.E4M3.UNPACK_B R92, R84 ;  /* 0x00000054ff5c723e */ /* 0x000fe200020006ff */
[----:B------:R-:W-:Y:S01]  /*34320*/  FFMA.FTZ R134, R89, R134, R129 ;  /* 0x0000008659867223 */ /* 0x000fe20000010081 */
[--C-:B------:R-:W-:Y:S01]  /*34330*/  HADD2.F32 R84, -RZ, R94.reuse.H0_H0 ;  /* 0x2000005eff547230 */ /* 0x100fe20000004100 */
[----:B------:R-:W-:Y:S01]  /*34340*/  F2FP.SATFINITE.E4M3.F32.PACK_AB_MERGE_C R130, R147, R130, RZ ;  /* 0x000000829382723e */ /* 0x000fe200048070ff */
[----:B------:R-:W-:Y:S01]  /*34350*/  HADD2.F32 R94, -RZ, R94.H1_H1 ;  /* 0x3000005eff5e7230 */ /* 0x000fe20000004100 */
[----:B------:R-:W-:Y:S01]  /*34360*/  F2FP.SATFINITE.E4M3.F32.PACK_AB_MERGE_C R132, R132, R145, RZ ;  /* 0x000000918484723e */ /* 0x000fe200048070ff */
[--C-:B------:R-:W-:Y:S01]  /*34370*/  HADD2.F32 R129, -RZ, R92.reuse.H0_H0 ;  /* 0x2000005cff817230 */ /* 0x100fe20000004100 */
[----:B------:R-:W-:Y:S01]  /*34380*/  F2FP.SATFINITE.E4M3.F32.PACK_AB_MERGE_C R142, R142, R143, RZ ;  /* 0x0000008f8e8e723e */ /* 0x000fe200048070ff */
[----:B------:R-:W-:Y:S01]  /*34390*/  HADD2.F32 R131, -RZ, R92.H1_H1 ;  /* 0x3000005cff837230 */ /* 0x000fe20000004100 */
[----:B------:R-:W-:Y:S01]  /*343a0*/  F2FP.SATFINITE.E4M3.F32.PACK_AB_MERGE_C R134, R134, R135, RZ ;  /* 0x000000878686723e */ /* 0x000fe200048070ff */
[----:B------:R-:W-:-:S02]  /*343b0*/  HADD2.F32 R88, -RZ, R81.H0_H0 ;  /* 0x20000051ff587230 */ /* 0x000fc40000004100 */
[----:B------:R-:W-:Y:S01]  /*343c0*/  FMUL.FTZ R92, R84, R129 ;  /* 0x00000081545c7220 */ /* 0x000fe20000410000 */
[----:B------:R-:W-:Y:S02]  /*343d0*/  HADD2.F32 R89, -RZ, R81.H1_H1 ;  /* 0x30000051ff597230 */ /* 0x000fe40000004100 */
[----:B------:R-:W-:Y:S01]  /*343e0*/  FMUL.FTZ R133, R94, R131 ;  /* 0x000000835e857220 */ /* 0x000fe20000410000 */
[--C-:B------:R-:W-:Y:S02]  /*343f0*/  HADD2.F32 R81, -RZ, R90.reuse.H0_H0 ;  /* 0x2000005aff517230 */ /* 0x100fe40000004100 */
[-C--:B------:R-:W-:Y:S01]  /*34400*/  FMUL.FTZ R84, R84, R88.reuse ;  /* 0x0000005854547220 */ /* 0x080fe20000410000 */
[----:B------:R-:W-:Y:S02]  /*34410*/  HADD2.F32 R90, -RZ, R90.H1_H1 ;  /* 0x3000005aff5a7230 */ /* 0x000fe40000004100 */
[----:B------:R-:W-:Y:S01]  /*34420*/  FMUL.FTZ R94, R94, R89 ;  /* 0x000000595e5e7220 */ /* 0x000fe20000410000 */
[----:B------:R-:W-:Y:S01]  /*34430*/  F2FP.SATFINITE.E4M3.F32.PACK_AB_MERGE_C R91, R126, R95, R91 ;  /* 0x0000005f7e5b723e */ /* 0x000fe2000480705b */
[C---:B------:R-:W-:Y:S01]  /*34440*/  FFMA.FTZ R92, R81.reuse, R88, -R92 ;  /* 0x00000058515c7223 */ /* 0x040fe2000001085c */
[----:B------:R-:W-:Y:S01]  /*34450*/  FFMA.FTZ R84, R81, R129, R84 ;  /* 0x0000008151547223 */ /* 0x000fe20000010054 */
[C---:B------:R-:W-:Y:S01]  /*34460*/  FFMA.FTZ R133, R90.reuse, R89, -R133 ;  /* 0x000000595a857223 */ /* 0x040fe20000010885 */
[----:B------:R-:W-:Y:S01]  /*34470*/  FFMA.FTZ R131, R90, R131, R94 ;  /* 0x000000835a837223 */ /* 0x000fe2000001005e */
[----:B------:R-:W-:-:S02]  /*34480*/  F2FP.SATFINITE.E4M3.F32.PACK_AB_MERGE_C R89, R83, R80, R86 ;  /* 0x000000505359723e */ /* 0x000fc40004807056 */
[----:B------:R-:W-:Y:S02]  /*34490*/  F2FP.SATFINITE.E4M3.F32.PACK_AB_MERGE_C R93, R85, R82, R87 ;  /* 0x00000052555d723e */ /* 0x000fe40004807057 */
[----:B------:R-:W-:Y:S01]  /*344a0*/  F2FP.SATFINITE.E4M3.F32.PACK_AB_MERGE_C R90, R133, R92, R132 ;  /* 0x0000005c855a723e */ /* 0x000fe20004807084 */
[----:B------:R-:W-:Y:S01]  /*344b0*/  IMAD.MOV.U32 R92, RZ, RZ, R136 ;  /* 0x000000ffff5c7224 */ /* 0x000fe200078e0088 */
[----:B------:R-:W-:Y:S02]  /*344c0*/  F2FP.SATFINITE.E4M3.F32.PACK_AB_MERGE_C R95, R128, R127, R130 ;  /* 0x0000007f805f723e */ /* 0x000fe40004807082 */
[----:B------:R-:W-:Y:S02]  /*344d0*/  F2FP.SATFINITE.E4M3.F32.PACK_AB_MERGE_C R88, R137, R138, R142 ;  /* 0x0000008a8958723e */ /* 0x000fe4000480708e */
[----:B------:R-:W-:-:S07]  /*344e0*/  F2FP.SATFINITE.E4M3.F32.PACK_AB_MERGE_C R94, R131, R84, R134 ;  /* 0x00000054835e723e */ /* 0x000fce0004807086 */
.L_x_1923:
[----:B------:R-:W-:Y:S05]  /*344f0*/  BSYNC B4 ;  /* 0x0000000000047941 */ /* 0x000fea0003800000 */
.L_x_1922:
[C---:B------:R-:W-:Y:S02]  /*34500*/  R2UR UR4, R40.reuse ;  /* 0x00000000280472ca */ /* 0x040fe400000e0000 */
[C---:B------:R-:W-:Y:S02]  /*34510*/  R2UR UR5, R41.reuse ;  /* 0x00000000290572ca */ /* 0x040fe400000e0000 */
[----:B------:R-:W-:Y:S02]  /*34520*/  @!P1 R2UR UR6, R40 ;  /* 0x00000000280692ca */ /* 0x000fe400000e0000 */
[----:B------:R-:W-:Y:S02]  /*34530*/  @!P1 R2UR UR7, R41 ;  /* 0x00000000290792ca */ /* 0x000fe400000e0000 */
[----:B------:R-:W-:Y:S02]  /*34540*/  IADD3 R80, P2, P3, R100, R116, R125 ;  /* 0x0000007464507210 */ /* 0x000fe40007b5e07d */
[----:B------:R-:W-:-:S02]  /*34550*/  @!P1 SHF.R.S32.HI R83, RZ, 0x1f, R123 ;  /* 0x0000001fff539819 */ /* 0x000fc4000001147b */
[----:B------:R-:W-:Y:S02]  /*34560*/  @!P1 IADD3 R82, P4, P5, R100, R116, R123 ;  /* 0x0000007464529210 */ /* 0x000fe40007d9e07b */
[CC--:B------:R-:W-:Y:S02]  /*34570*/  IADD3.X R81, R101.reuse, R119.reuse, R122, P2, P3 ;  /* 0x0000007765517210 */ /* 0x0c0fe400017e647a */
[----:B------:R-:W-:-:S03]  /*34580*/  @!P1 IADD3.X R83, R101, R119, R83, P4, P5 ;  /* 0x0000007765539210 */ /* 0x000fc600027ea453 */
[----:B-----5:R0:W-:Y:S04]  /*34590*/  ST.E.128 desc[UR4][R80.64], R88 ;  /* 0x0000005850007985 */ /* 0x0201e8000c101d04 */
[----:B------:R0:W-:Y:S02]  /*345a0*/  @!P1 ST.E.128 desc[UR6][R82.64], R92 ;  /* 0x0000005c52009985 */ /* 0x0001e4000c101d06 */
.L_x_1921:
[----:B------:R-:W-:Y:S05]  /*345b0*/  BSYNC B3 ;  /* 0x0000000000037941 */ /* 0x000fea0003800000 */
.L_x_1920:
[----:B------:R-:W-:Y:S02]  /*345c0*/  R2UR UR4, R40 ;  /* 0x00000000280472ca */ /* 0x000fe400000e0000 */
[----:B------:R-:W-:-:S13]  /*345d0*/  R2UR UR5, R41 ;  /* 0x00000000290572ca */ /* 0x000fda00000e0000 */
[----:B0-----:R-:W2:Y:S01]  /*345e0*/  LD.E.U8 R80, desc[UR4][R110.64] ;  /* 0x000000046e507980 */ /* 0x001ea2000c101100 */
[----:B------:R-:W-:Y:S01]  /*345f0*/  BSSY B3, `(.L_x_1924) ;  /* 0x000013a000037945 */ /* 0x000fe20003800000 */
[----:B--2---:R-:W-:-:S13]  /*34600*/  LOP3.LUT P1, RZ, R80, 0x2, RZ, 0xc0, !PT ;  /* 0x0000000250ff7812 */ /* 0x004fda000782c0ff */
[----:B------:R-:W-:Y:S05]  /*34610*/  @!P1 BRA `(.L_x_1925) ;  /* 0x0000001000dc9947 */ /* 0x000fea0003800000 */
[----:B------:R-:W-:Y:S02]  /*34620*/  R2UR UR4, R40 ;  /* 0x00000000280472ca */ /* 0x000fe400000e0000 */
[----:B------:R-:W-:-:S13]  /*34630*/  R2UR UR5, R41 ;  /* 0x00000000290572ca */ /* 0x000fda00000e0000 */
[----:B------:R-:W2:Y:S01]  /*34640*/  LD.E R80, desc[UR4][R112.64+0x4] ;  /* 0x0000040470507980 */ /* 0x000ea2000c101900 */
[----:B------:R-:W-:Y:S01]  /*34650*/  VIADD R88, R105, 0x20 ;  /* 0x0000002069587836 */ /* 0x000fe20000000000 */
[----:B------:R-:W-:Y:S01]  /*34660*/  SHF.R.S32.HI R85, RZ, 0x1f, R120 ;  /* 0x0000001fff557819 */ /* 0x000fe20000011478 */
[----:B------:R-:W-:Y:S01]  /*34670*/  IMAD.IADD R83, R13, 0x1, -R118 ;  /* 0x000000010d537824 */ /* 0x000fe200078e0a76 */
[----:B------:R-:W-:Y:S02]  /*34680*/  LEA.HI R84, R121, R121, RZ, 0x1 ;  /* 0x0000007979547211 */ /* 0x000fe400078f08ff */
[CC--:B------:R-:W-:Y:S02]  /*34690*/  LEA.HI R86, R85.reuse, R120.reuse, RZ, 0x4 ;  /* 0x0000007855567211 */ /* 0x0c0fe400078f20ff */
[----:B------:R-:W-:Y:S02]  /*346a0*/  LEA.HI R85, R85, R120, RZ, 0x2 ;  /* 0x0000007855557211 */ /* 0x000fe400078f10ff */
[----:B------:R-:W-:Y:S01]  /*346b0*/  LOP3.LUT R84, R84, 0x3fffffe, RZ, 0xc0, !PT ;  /* 0x03fffffe54547812 */ /* 0x000fe200078ec0ff */
[----:B------:R-:W-:Y:S01]  /*346c0*/  IMAD.SHL.U32 R87, R86, 0x20, RZ ;  /* 0x0000002056577824 */ /* 0x000fe200078e00ff */
[----:B------:R-:W-:Y:S01]  /*346d0*/  R2UR UR6, R40 ;  /* 0x00000000280672ca */ /* 0x000fe200000e0000 */
[----:B------:R-:W-:Y:S01]  /*346e0*/  IMAD.SHL.U32 R85, R85, 0x20, RZ ;  /* 0x0000002055557824 */ /* 0x000fe200078e00ff */
[----:B------:R-:W-:Y:S01]  /*346f0*/  R2UR UR7, R41 ;  /* 0x00000000290772ca */ /* 0x000fe200000e0000 */
[----:B------:R-:W-:Y:S01]  /*34700*/  IMAD.IADD R86, R121, 0x1, -R84 ;  /* 0x0000000179567824 */ /* 0x000fe200078e0a54 */
[----:B------:R-:W-:-:S02]  /*34710*/  LOP3.LUT R87, R87, 0xfffffe00, RZ, 0xc0, !PT ;  /* 0xfffffe0057577812 */ /* 0x000fc400078ec0ff */
[----:B------:R-:W-:-:S03]  /*34720*/  LOP3.LUT R85, R85, 0x180, RZ, 0xc0, !PT ;  /* 0x0000018055557812 */ /* 0x000fc600078ec0ff */
[----:B------:R-:W-:Y:S01]  /*34730*/  IMAD R87, R86, 0x40, R87 ;  /* 0x0000004056577824 */ /* 0x000fe200078e0257 */
[----:B------:R-:W-:Y:S01]  /*34740*/  SHF.R.U32.HI R86, RZ, 0x3, R85 ;  /* 0x00000003ff567819 */ /* 0x000fe20000011655 */
[----:B------:R-:W-:Y:S01]  /*34750*/  BSSY B4, `(.L_x_1926) ;  /* 0x0000118000047945 */ /* 0x000fe20003800000 */
[----:B--2---:R-:W-:-:S04]  /*34760*/  LEA.HI R80, R80, R80, RZ, 0x1 ;  /* 0x0000005050507211 */ /* 0x004fc800078f08ff */
[----:B------:R-:W-:-:S04]  /*34770*/  SHF.R.S32.HI R91, RZ, 0x1, R80 ;  /* 0x00000001ff5b7819 */ /* 0x000fc80000011450 */
[----:B------:R-:W-:-:S04]  /*34780*/  ISETP.GE.AND P1, PT, R88, R91, PT ;  /* 0x0000005b5800720c */ /* 0x000fc80003f26270 */
[----:B------:R-:W-:Y:S02]  /*34790*/  SEL R81, R91, RZ, P1 ;  /* 0x000000ff5b517207 */ /* 0x000fe40000800000 */
[----:B------:R-:W-:-:S03]  /*347a0*/  SEL R82, R118, R83, !P1 ;  /* 0x0000005376527207 */ /* 0x000fc60004800000 */
[----:B------:R-:W-:Y:S01]  /*347b0*/  IMAD.IADD R81, R88, 0x1, R81 ;  /* 0x0000000158517824 */ /* 0x000fe200078e0251 */
[----:B------:R-:W-:-:S04]  /*347c0*/  SHF.R.S32.HI R83, RZ, 0x1f, R82 ;  /* 0x0000001fff537819 */ /* 0x000fc80000011452 */
[----:B------:R-:W-:Y:S02]  /*347d0*/  SHF.R.S32.HI R80, RZ, 0x1f, R81 ;  /* 0x0000001fff507819 */ /* 0x000fe40000011451 */
[----:B------:R-:W-:Y:S02]  /*347e0*/  LEA.HI R83, R83, R82, RZ, 0x5 ;  /* 0x0000005253537211 */ /* 0x000fe400078f28ff */
[CC--:B------:R-:W-:Y:S02]  /*347f0*/  LEA.HI R82, R80.reuse, R81.reuse, RZ, 0x4 ;  /* 0x0000005150527211 */ /* 0x0c0fe400078f20ff */
[----:B------:R-:W-:Y:S02]  /*34800*/  LEA.HI R80, R80, R81, RZ, 0x6 ;  /* 0x0000005150507211 */ /* 0x000fe400078f30ff */
[----:B------:R-:W-:Y:S02]  /*34810*/  SHF.R.S32.HI R90, RZ, 0x4, R82 ;  /* 0x00000004ff5a7819 */ /* 0x000fe40000011452 */
[----:B------:R-:W-:-:S02]  /*34820*/  SHF.R.S32.HI R80, RZ, 0x6, R80 ;  /* 0x00000006ff507819 */ /* 0x000fc40000011450 */
[----:B------:R-:W-:Y:S02]  /*34830*/  LEA.HI.SX32 R83, R83, R90, 0x1b ;  /* 0x0000005a53537211 */ /* 0x000fe400078fdaff */
[----:B------:R-:W-:Y:S01]  /*34840*/  LOP3.LUT R82, R85, 0x30, R82, 0xf8, !PT ;  /* 0x0000003055527812 */ /* 0x000fe200078ef852 */
[----:B------:R-:W-:Y:S01]  /*34850*/  IMAD R80, R80, 0x2800, R87 ;  /* 0x0000280050507824 */ /* 0x000fe200078e0257 */
[----:B------:R-:W-:Y:S01]  /*34860*/  SHF.R.S32.HI R84, RZ, 0x1f, R83 ;  /* 0x0000001fff547819 */ /* 0x000fe20000011453 */
[----:B------:R-:W-:Y:S01]  /*34870*/  IMAD.SHL.U32 R89, R83, 0x10, RZ ;  /* 0x0000001053597824 */ /* 0x000fe200078e00ff */
[----:B------:R-:W-:Y:S02]  /*34880*/  LOP3.LUT R81, R82, R86, RZ, 0x3c, !PT ;  /* 0x0000005652517212 */ /* 0x000fe400078e3cff */
[----:B------:R-:W-:Y:S02]  /*34890*/  LEA.HI R84, R84, R83, RZ, 0x2 ;  /* 0x0000005354547211 */ /* 0x000fe400078f10ff */
[----:B------:R-:W-:Y:S01]  /*348a0*/  LOP3.LUT R83, R85, 0x30, R89, 0xf8, !PT ;  /* 0x0000003055537812 */ /* 0x000fe200078ef859 */
[----:B------:R-:W-:Y:S01]  /*348b0*/  IMAD.IADD R80, R80, 0x1, R81 ;  /* 0x0000000150507824 */ /* 0x000fe200078e0251 */
[----:B------:R-:W-:-:S02]  /*348c0*/  SHF.R.S32.HI R84, RZ, 0x2, R84 ;  /* 0x00000002ff547819 */ /* 0x000fc40000011454 */
[----:B------:R-:W-:Y:S02]  /*348d0*/  LOP3.LUT R83, R83, R86, RZ, 0x3c, !PT ;  /* 0x0000005653537212 */ /* 0x000fe400078e3cff */
[----:B------:R-:W-:Y:S01]  /*348e0*/  IADD3 R80, P1, P2, R108, R80, R37 ;  /* 0x000000506c507210 */ /* 0x000fe20007a3e025 */
[----:B------:R-:W-:-:S03]  /*348f0*/  IMAD R84, R84, 0x2800, R87 ;  /* 0x0000280054547824 */ /* 0x000fc600078e0257 */
[----:B------:R-:W-:Y:S01]  /*34900*/  IADD3.X R81, R109, RZ, R99, P1, P2 ;  /* 0x000000ff6d517210 */ /* 0x000fe20000fe4463 */
[----:B------:R-:W-:Y:S01]  /*34910*/  IMAD.IADD R84, R84, 0x1, R83 ;  /* 0x0000000154547824 */ /* 0x000fe200078e0253 */
[----:B------:R-:W-:-:S04]  /*34920*/  ISETP.GE.AND P2, PT, R88, R91, PT ;  /* 0x0000005b5800720c */ /* 0x000fc80003f46270 */
[----:B------:R-:W-:Y:S01]  /*34930*/  IADD3 R84, P3, P4, R108, R84, R37 ;  /* 0x000000546c547210 */ /* 0x000fe20007c7e025 */
[----:B------:R-:W5:Y:S03]  /*34940*/  LD.E.128 R80, desc[UR4][R80.64] ;  /* 0x0000000450507980 */ /* 0x000f66000c101d00 */
[----:B------:R-:W-:Y:S01]  /*34950*/  IADD3.X R85, R109, RZ, R99, P3, P4 ;  /* 0x000000ff6d557210 */ /* 0x000fe20001fe8463 */
[----:B------:R-:W-:Y:S01]  /*34960*/  IMAD.SHL.U32 R91, R90, 0x10, RZ ;  /* 0x000000105a5b7824 */ /* 0x000fe200078e00ff */
[----:B------:R-:W-:-:S04]  /*34970*/  ISETP.GE.AND P1, PT, R89, R13, PT ;  /* 0x0000000d5900720c */ /* 0x000fc80003f26270 */
[----:B------:R-:W5:Y:S01]  /*34980*/  LD.E.128 R84, desc[UR6][R84.64] ;  /* 0x0000000654547980 */ /* 0x000f62000c101d00 */
[----:B------:R-:W-:Y:S01]  /*34990*/  SHF.R.S32.HI R88, RZ, 0x1f, R91 ;  /* 0x0000001fff587819 */ /* 0x000fe2000001145b */
[----:B------:R-:W-:Y:S07]  /*349a0*/  @P2 BRA `(.L_x_1927) ;  /* 0x0000000c00c82947 */ /* 0x000fee0003800000 */
[----:B------:R-:W-:Y:S02]  /*349b0*/  SHF.R.U32.HI R92, RZ, 0x8, R61 ;  /* 0x00000008ff5c7819 */ /* 0x000fe4000001163d */
[----:B------:R-:W-:Y:S02]  /*349c0*/  SHF.R.U32.HI R122, RZ, 0x8, R63 ;  /* 0x00000008ff7a7819 */ /* 0x000fe4000001163f */
[----:B------:R-:W-:Y:S02]  /*349d0*/  LOP3.LUT R95, R61, 0xff, RZ, 0xc0, !PT ;  /* 0x000000ff3d5f7812 */ /* 0x000fe400078ec0ff */
[----:B------:R-:W-:Y:S02]  /*349e0*/  LOP3.LUT R92, R92, 0xff, RZ, 0xc0, !PT ;  /* 0x000000ff5c5c7812 */ /* 0x000fe400078ec0ff */
[----:B------:R-:W-:Y:S02]  /*349f0*/  SHF.R.U32.HI R90, RZ, 0x8, R60 ;  /* 0x00000008ff5a7819 */ /* 0x000fe4000001163c */
[----:B------:R-:W-:-:S02]  /*34a00*/  LOP3.LUT R125, R63, 0xff, RZ, 0xc0, !PT ;  /* 0x000000ff3f7d7812 */ /* 0x000fc400078ec0ff */
[----:B------:R-:W-:Y:S02]  /*34a10*/  LOP3.LUT R122, R122, 0xff, RZ, 0xc0, !PT ;  /* 0x000000ff7a7a7812 */ /* 0x000fe400078ec0ff */
[----:B------:R-:W-:Y:S02]  /*34a20*/  PRMT R95, R92, 0x7604, R95 ;  /* 0x000076045c5f7816 */ /* 0x000fe4000000005f */
[----:B------:R-:W-:Y:S02]  /*34a30*/  SHF.R.U32.HI R92, RZ, 0x8, R69 ;  /* 0x00000008ff5c7819 */ /* 0x000fe40000011645 */
[----:B------:R-:W-:Y:S02]  /*34a40*/  LOP3.LUT R93, R60, 0xff, RZ, 0xc0, !PT ;  /* 0x000000ff3c5d7812 */ /* 0x000fe400078ec0ff */
[----:B------:R-:W-:Y:S02]  /*34a50*/  LOP3.LUT R90, R90, 0xff, RZ, 0xc0, !PT ;  /* 0x000000ff5a5a7812 */ /* 0x000fe400078ec0ff */
        /* <DEDUP_REMOVED lines=17> */
[----:B------:R-:W-:Y:S02]  /*34b70*/  SHF.R.U32.HI R122, RZ, 0x10, R63 ;  /* 0x00000010ff7a7819 */ /* 0x000fe4000001163f */
[----:B------:R-:W-:-:S02]  /*34b80*/  SHF.R.U32.HI R94, RZ, 0x8, R70 ;  /* 0x00000008ff5e7819 */ /* 0x000fc40000011646 */
[----:B------:R-:W-:Y:S02]  /*34b90*/  LOP3.LUT R92, R92, 0xff, RZ, 0xc0, !PT ;  /* 0x000000ff5c5c7812 */ /* 0x000fe400078ec0ff */
[----:B------:R-:W-:Y:S02]  /*34ba0*/  PRMT R127, R90, 0x7604, R127 ;  /* 0x000076045a7f7816 */ /* 0x000fe4000000007f */
[----:B------:R-:W-:Y:S02]  /*34bb0*/  SHF.R.U32.HI R90, RZ, 0x10, R60 ;  /* 0x00000010ff5a7819 */ /* 0x000fe4000001163c */
[----:B------:R-:W-:Y:S02]  /*34bc0*/  LOP3.LUT R122, R122, 0xff, RZ, 0xc0, !PT ;  /* 0x000000ff7a7a7812 */ /* 0x000fe400078ec0ff */
[----:B------:R-:W-:Y:S02]  /*34bd0*/  LOP3.LUT R131, R70, 0xff, RZ, 0xc0, !PT ;  /* 0x000000ff46837812 */ /* 0x000fe400078ec0ff */
[----:B------:R-:W-:-:S02]  /*34be0*/  LOP3.LUT R94, R94, 0xff, RZ, 0xc0, !PT ;  /* 0x000000ff5e5e7812 */ /* 0x000fc400078ec0ff */
[----:B------:R-:W-:Y:S02]  /*34bf0*/  PRMT R95, R92, 0x7054, R95 ;  /* 0x000070545c5f7816 */ /* 0x000fe4000000005f */
[----:B------:R-:W-:Y:S02]  /*34c00*/  SHF.R.U32.HI R92, RZ, 0x10, R69 ;  /* 0x00000010ff5c7819 */ /* 0x000fe40000011645 */
[----:B------:R-:W-:Y:S02]  /*34c10*/  LOP3.LUT R90, R90, 0xff, RZ, 0xc0, !PT ;  /* 0x000000ff5a5a7812 */ /* 0x000fe400078ec0ff */
[----:B------:R-:W-:Y:S02]  /*34c20*/  PRMT R125, R122, 0x7054, R125 ;  /* 0x000070547a7d7816 */ /* 0x000fe4000000007d */
[----:B------:R-:W-:Y:S02]  /*34c30*/  PRMT R131, R94, 0x7604, R131 ;  /* 0x000076045e837816 */ /* 0x000fe40000000083 */
[----:B------:R-:W-:-:S02]  /*34c40*/  SHF.R.U32.HI R122, RZ, 0x10, R71 ;  /* 0x00000010ff7a7819 */ /* 0x000fc40000011647 */
[----:B------:R-:W-:Y:S02]  /*34c50*/  SHF.R.U32.HI R94, RZ, 0x10, R62 ;  /* 0x00000010ff5e7819 */ /* 0x000fe4000001163e */
[----:B------:R-:W-:Y:S02]  /*34c60*/  LOP3.LUT R92, R92, 0xff, RZ, 0xc0, !PT ;  /* 0x000000ff5c5c7812 */ /* 0x000fe400078ec0ff */
[----:B------:R-:W-:Y:S02]  /*34c70*/  PRMT R93, R90, 0x7054, R93 ;  /* 0x000070545a5d7816 */ /* 0x000fe4000000005d */
[----:B------:R-:W-:Y:S02]  /*34c80*/  SHF.R.U32.HI R90, RZ, 0x10, R68 ;  /* 0x00000010ff5a7819 */ /* 0x000fe40000011644 */
[----:B------:R-:W-:Y:S02]  /*34c90*/  LOP3.LUT R122, R122, 0xff, RZ, 0xc0, !PT ;  /* 0x000000ff7a7a7812 */ /* 0x000fe400078ec0ff */
[----:B------:R-:W-:-:S02]  /*34ca0*/  LOP3.LUT R94, R94, 0xff, RZ, 0xc0, !PT ;  /* 0x000000ff5e5e7812 */ /* 0x000fc400078ec0ff */
[----:B------:R-:W-:Y:S02]  /*34cb0*/  PRMT R129, R92, 0x7054, R129 ;  /* 0x000070545c817816 */ /* 0x000fe40000000081 */
[----:B------:R-:W-:Y:S02]  /*34cc0*/  LOP3.LUT R90, R90, 0xff, RZ, 0xc0, !PT ;  /* 0x000000ff5a5a7812 */ /* 0x000fe400078ec0ff */
[----:B------:R-:W-:Y:S02]  /*34cd0*/  PRMT R133, R122, 0x7054, R133 ;  /* 0x000070547a857816 */ /* 0x000fe40000000085 */
[----:B------:R-:W-:Y:S02]  /*34ce0*/  PRMT R123, R94, 0x7054, R123 ;  /* 0x000070545e7b7816 */ /* 0x000fe4000000007b */
[----:B------:R-:W-:Y:S02]  /*34cf0*/  LOP3.LUT R122, R129, 0xff000000, R69, 0xf8, !PT ;  /* 0xff000000817a7812 */ /* 0x000fe400078ef845 */
[----:B------:R-:W-:-:S02]  /*34d00*/  SHF.R.U32.HI R94, RZ, 0x10, R70 ;  /* 0x00000010ff5e7819 */ /* 0x000fc40000011646 */
[----:B------:R-:W-:Y:S02]  /*34d10*/  LOP3.LUT R95, R95, 0xff000000, R61, 0xf8, !PT ;  /* 0xff0000005f5f7812 */ /* 0x000fe400078ef83d */
[----:B------:R-:W-:Y:S02]  /*34d20*/  PRMT R127, R90, 0x7054, R127 ;  /* 0x000070545a7f7816 */ /* 0x000fe4000000007f */
[----:B-----5:R-:W-:Y:S02]  /*34d30*/  F2FP.F16.E4M3.UNPACK_B R90, R85 ;  /* 0x00000055ff5a723e */ /* 0x020fe400020006ff */
[----:B------:R-:W-:Y:S02]  /*34d40*/  F2FP.F16.E4M3.UNPACK_B R124, R122 ;  /* 0x0000007aff7c723e */ /* 0x000fe400020006ff */
[----:B------:R-:W-:Y:S01]  /*34d50*/  LOP3.LUT R94, R94, 0xff, RZ, 0xc0, !PT ;  /* 0x000000ff5e5e7812 */ /* 0x000fe200078ec0ff */
[--C-:B------:R-:W-:Y:S01]  /*34d60*/  HADD2.F32 R61, -RZ, R90.reuse.H0_H0 ;  /* 0x2000005aff3d7230 */ /* 0x100fe20000004100 */
[----:B------:R-:W-:Y:S01]  /*34d70*/  F2FP.F16.E4M3.UNPACK_B R92, R95 ;  /* 0x0000005fff5c723e */ /* 0x000fe200020006ff */
[----:B------:R-:W-:Y:S01]  /*34d80*/  HADD2.F32 R90, -RZ, R90.H1_H1 ;  /* 0x3000005aff5a7230 */ /* 0x000fe20000004100 */
[----:B------:R-:W-:-:S02]  /*34d90*/  LOP3.LUT R93, R93, 0xff000000, R60, 0xf8, !PT ;  /* 0xff0000005d5d7812 */ /* 0x000fc400078ef83c */
[----:B------:R-:W-:Y:S02]  /*34da0*/  F2FP.F16.E4M3.UNPACK_B R69, R81 ;  /* 0x00000051ff45723e */ /* 0x000fe400020006ff */
[----:B------:R-:W-:Y:S01]  /*34db0*/  LOP3.LUT R60, R123, 0xff000000, R62, 0xf8, !PT ;  /* 0xff0000007b3c7812 */ /* 0x000fe200078ef83e */
[----:B------:R-:W-:Y:S01]  /*34dc0*/  HADD2.F32 R123, -RZ, R124.H0_H0 ;  /* 0x2000007cff7b7230 */ /* 0x000fe20000004100 */
[----:B------:R-:W-:Y:S01]  /*34dd0*/  PRMT R131, R94, 0x7054, R131 ;  /* 0x000070545e837816 */ /* 0x000fe20000000083 */
[--C-:B------:R-:W-:Y:S01]  /*34de0*/  HADD2.F32 R94, -RZ, R92.reuse.H0_H0 ;  /* 0x2000005cff5e7230 */ /* 0x100fe20000004100 */
[----:B------:R-:W-:Y:S01]  /*34df0*/  LOP3.LUT R129, R127, 0xff000000, R68, 0xf8, !PT ;  /* 0xff0000007f817812 */ /* 0x000fe200078ef844 */
[----:B------:R-:W-:Y:S02]  /*34e00*/  HADD2.F32 R62, -RZ, R69.H0_H0 ;  /* 0x20000045ff3e7230 */ /* 0x000fe40000004100 */
[C---:B------:R-:W-:Y:S01]  /*34e10*/  FMUL.FTZ R127, R61.reuse, R123 ;  /* 0x0000007b3d7f7220 */ /* 0x040fe20000410000 */
[----:B------:R-:W-:Y:S01]  /*34e20*/  F2FP.F16.E4M3.UNPACK_B R85, R85.H1 ;  /* 0x00000055ff55723e */ /* 0x000fe200030006ff */
[----:B------:R-:W-:Y:S01]  /*34e30*/  FMUL.FTZ R68, R61, R94 ;  /* 0x0000005e3d447220 */ /* 0x000fe20000410000 */
[----:B------:R-:W-:Y:S01]  /*34e40*/  F2FP.F16.E4M3.UNPACK_B R126, R122.H1 ;  /* 0x0000007aff7e723e */ /* 0x000fe200030006ff */
[C---:B------:R-:W-:Y:S01]  /*34e50*/  FFMA.FTZ R61, R62.reuse, R94, -R127 ;  /* 0x0000005e3e3d7223 */ /* 0x040fe2000001087f */
[----:B------:R-:W-:Y:S01]  /*34e60*/  F2FP.F16.E4M3.UNPACK_B R95, R95.H1 ;  /* 0x0000005fff5f723e */ /* 0x000fe200030006ff */
[----:B------:R-:W-:Y:S01]  /*34e70*/  FFMA.FTZ R62, R62, R123, R68 ;  /* 0x0000007b3e3e7223 */ /* 0x000fe20000010044 */
[----:B------:R-:W-:Y:S01]  /*34e80*/  LOP3.LUT R125, R125, 0xff000000, R63, 0xf8, !PT ;  /* 0xff0000007d7d7812 */ /* 0x000fe200078ef83f */
[----:B------:R-:W-:Y:S01]  /*34e90*/  HADD2.F32 R92, -RZ, R92.H1_H1 ;  /* 0x3000005cff5c7230 */ /* 0x000fe20000004100 */
[----:B------:R-:W-:Y:S01]  /*34ea0*/  F2FP.F16.E4M3.UNPACK_B R81, R81.H1 ;  /* 0x00000051ff51723e */ /* 0x000fe200030006ff */
[----:B------:R-:W-:Y:S01]  /*34eb0*/  HADD2.F32 R124, -RZ, R124.H1_H1 ;  /* 0x3000007cff7c7230 */ /* 0x000fe20000004100 */
[----:B------:R-:W-:Y:S01]  /*34ec0*/  LOP3.LUT R63, R131, 0xff000000, R70, 0xf8, !PT ;  /* 0xff000000833f7812 */ /* 0x000fe200078ef846 */
[----:B------:R-:W-:Y:S01]  /*34ed0*/  HADD2.F32 R68, -RZ, R85.H0_H0 ;  /* 0x20000055ff447230 */ /* 0x000fe20000004100 */
[----:B------:R-:W-:Y:S01]  /*34ee0*/  LOP3.LUT R133, R133, 0xff000000, R71, 0xf8, !PT ;  /* 0xff00000085857812 */ /* 0x000fe200078ef847 */
        /* <DEDUP_REMOVED lines=13> */
[----:B------:R-:W-:Y:S01]  /*34fc0*/  F2FP.F16.E4M3.UNPACK_B R122, R87 ;  /* 0x00000057ff7a723e */ /* 0x000fe200020006ff */
[----:B------:R-:W-:Y:S01]  /*34fd0*/  HADD2.F32 R126, -RZ, R126.H1_H1 ;  /* 0x3000007eff7e7230 */ /* 0x000fe20000004100 */
[----:B------:R-:W-:Y:S01]  /*34fe0*/  F2FP.F16.E4M3.UNPACK_B R127, R133 ;  /* 0x00000085ff7f723e */ /* 0x000fe200020006ff */
[----:B------:R-:W-:Y:S01]  /*34ff0*/  HADD2.F32 R95, -RZ, R95.H1_H1 ;  /* 0x3000005fff5f7230 */ /* 0x000fe20000004100 */
[----:B------:R-:W-:Y:S01]  /*35000*/  F2FP.F16.E4M3.UNPACK_B R123, R125 ;  /* 0x0000007dff7b723e */ /* 0x000fe200020006ff */
[----:B------:R-:W-:Y:S01]  /*35010*/  HADD2.F32 R90, -RZ, R81.H1_H1 ;  /* 0x30000051ff5a7230 */ /* 0x000fe20000004100 */
[----:B------:R-:W-:Y:S01]  /*35020*/  F2FP.F16.E4M3.UNPACK_B R94, R83 ;  /* 0x00000053ff5e723e */ /* 0x000fe200020006ff */
[----:B------:R-:W-:-:S02]  /*35030*/  HADD2.F32 R81, -RZ, R122.H0_H0 ;  /* 0x2000007aff517230 */ /* 0x000fc40000004100 */
[C---:B------:R-:W-:Y:S01]  /*35040*/  FMUL.FTZ R131, R85.reuse, R126 ;  /* 0x0000007e55837220 */ /* 0x040fe20000410000 */
[----:B------:R-:W-:Y:S02]  /*35050*/  HADD2.F32 R128, -RZ, R127.H0_H0 ;  /* 0x2000007fff807230 */ /* 0x000fe40000004100 */
[----:B------:R-:W-:Y:S01]  /*35060*/  FMUL.FTZ R85, R85, R95 ;  /* 0x0000005f55557220 */ /* 0x000fe20000410000 */
[----:B------:R-:W-:Y:S01]  /*35070*/  HADD2.F32 R124, -RZ, R123.H0_H0 ;  /* 0x2000007bff7c7230 */ /* 0x000fe20000004100 */
[----:B------:R-:W-:Y:S01]  /*35080*/  F2FP.F16.E4M3.UNPACK_B R133, R133.H1 ;  /* 0x00000085ff85723e */ /* 0x000fe200030006ff */
[--C-:B------:R-:W-:Y:S02]  /*35090*/  HADD2.F32 R92, -RZ, R94.reuse.H0_H0 ;  /* 0x2000005eff5c7230 */ /* 0x100fe40000004100 */
[C---:B------:R-:W-:Y:S01]  /*350a0*/  FMUL.FTZ R135, R81.reuse, R128 ;  /* 0x0000008051877220 */ /* 0x040fe20000410000 */
[----:B------:R-:W-:Y:S02]  /*350b0*/  HADD2.F32 R127, -RZ, R127.H1_H1 ;  /* 0x3000007fff7f7230 */ /* 0x000fe40000004100 */
[----:B------:R-:W-:Y:S01]  /*350c0*/  FMUL.FTZ R137, R81, R124 ;  /* 0x0000007c51897220 */ /* 0x000fe20000410000 */
[C---:B------:R-:W-:Y:S01]  /*350d0*/  FFMA.FTZ R81, R90.reuse, R95, -R131 ;  /* 0x0000005f5a517223 */ /* 0x040fe20000010883 */
[----:B------:R-:W-:Y:S01]  /*350e0*/  FFMA.FTZ R90, R90, R126, R85 ;  /* 0x0000007e5a5a7223 */ /* 0x000fe20000010055 */
[----:B------:R-:W-:Y:S01]  /*350f0*/  HADD2.F32 R126, -RZ, R123.H1_H1 ;  /* 0x3000007bff7e7230 */ /* 0x000fe20000004100 */
[----:B------:R-:W-:Y:S01]  /*35100*/  F2FP.F16.E4M3.UNPACK_B R123, R87.H1 ;  /* 0x00000057ff7b723e */ /* 0x000fe200030006ff */
[C---:B------:R-:W-:Y:S01]  /*35110*/  FFMA.FTZ R85, R92.reuse, R124, -R135 ;  /* 0x0000007c5c557223 */ /* 0x040fe20000010887 */
[----:B------:R-:W-:Y:S01]  /*35120*/  FFMA.FTZ R92, R92, R128, R137 ;  /* 0x000000805c5c7223 */ /* 0x000fe20000010089 */
[----:B------:R-:W-:Y:S01]  /*35130*/  F2FP.F16.E4M3.UNPACK_B R124, R125.H1 ;  /* 0x0000007dff7c723e */ /* 0x000fe200030006ff */
[----:B------:R-:W-:Y:S01]  /*35140*/  HADD2.F32 R95, -RZ, R94.H1_H1 ;  /* 0x3000005eff5f7230 */ /* 0x000fe20000004100 */
[----:B------:R-:W-:Y:S01]  /*35150*/  F2FP.F16.E4M3.UNPACK_B R87, R83.H1 ;  /* 0x00000053ff57723e */ /* 0x000fe200030006ff */
[----:B------:R-:W-:Y:S01]  /*35160*/  HADD2.F32 R83, -RZ, R123.H0_H0 ;  /* 0x2000007bff537230 */ /* 0x000fe20000004100 */
[----:B------:R-:W-:Y:S01]  /*35170*/  F2FP.SATFINITE.E4M3.F32.PACK_AB_MERGE_C R70, R81, R70, RZ ;  /* 0x000000465146723e */ /* 0x000fe200048070ff */
[----:B------:R-:W-:Y:S01]  /*35180*/  HADD2.F32 R128, -RZ, R133.H0_H0 ;  /* 0x20000085ff807230 */ /* 0x000fe20000004100 */
[----:B------:R-:W-:Y:S01]  /*35190*/  F2FP.SATFINITE.E4M3.F32.PACK_AB_MERGE_C R71, R90, R71, RZ ;  /* 0x000000475a47723e */ /* 0x000fe200048070ff */
[----:B------:R-:W-:Y:S01]  /*351a0*/  HADD2.F32 R94, -RZ, R122.H1_H1 ;  /* 0x3000007aff5e7230 */ /* 0x000fe20000004100 */
[----:B------:R-:W-:Y:S01]  /*351b0*/  F2FP.SATFINITE.E4M3.F32.PACK_AB_MERGE_C R81, R68, R61, R70 ;  /* 0x0000003d4451723e */ /* 0x000fe20004807046 */
[----:B------:R-:W-:-:S02]  /*351c0*/  HADD2.F32 R125, -RZ, R124.H0_H0 ;  /* 0x2000007cff7d7230 */ /* 0x000fc40000004100 */
[C---:B------:R-:W-:Y:S01]  /*351d0*/  FMUL.FTZ R131, R83.reuse, R128 ;  /* 0x0000008053837220 */ /* 0x040fe20000410000 */
[----:B------:R-:W-:Y:S02]  /*351e0*/  HADD2.F32 R122, -RZ, R87.H0_H0 ;  /* 0x20000057ff7a7230 */ /* 0x000fe40000004100 */
[C---:B------:R-:W-:Y:S01]  /*351f0*/  FMUL.FTZ R130, R94.reuse, R127 ;  /* 0x0000007f5e827220 */ /* 0x040fe20000410000 */
[-C--:B------:R-:W-:Y:S01]  /*35200*/  FMUL.FTZ R132, R94, R126.reuse ;  /* 0x0000007e5e847220 */ /* 0x080fe20000410000 */
[-C--:B------:R-:W-:Y:S01]  /*35210*/  FMUL.FTZ R135, R83, R125.reuse ;  /* 0x0000007d53877220 */ /* 0x080fe20000410000 */
[----:B------:R-:W-:Y:S02]  /*35220*/  HADD2.F32 R133, -RZ, R133.H1_H1 ;  /* 0x30000085ff857230 */ /* 0x000fe40000004100 */
[C---:B------:R-:W-:Y:S01]  /*35230*/  FFMA.FTZ R136, R122.reuse, R125, -R131 ;  /* 0x0000007d7a887223 */ /* 0x040fe20000010883 */
[----:B------:R-:W-:Y:S01]  /*35240*/  FFMA.FTZ R94, R95, R126, -R130 ;  /* 0x0000007e5f5e7223 */ /* 0x000fe20000010882 */
[----:B------:R-:W-:Y:S01]  /*35250*/  HADD2.F32 R125, -RZ, R123.H1_H1 ;  /* 0x3000007bff7d7230 */ /* 0x000fe20000004100 */
[----:B------:R-:W-:Y:S01]  /*35260*/  F2FP.F16.E4M3.UNPACK_B R123, R84.H1 ;  /* 0x00000054ff7b723e */ /* 0x000fe200030006ff */
[----:B------:R-:W-:Y:S01]  /*35270*/  FFMA.FTZ R137, R122, R128, R135 ;  /* 0x000000807a897223 */ /* 0x000fe20000010087 */
[----:B------:R-:W-:Y:S01]  /*35280*/  F2FP.F16.E4M3.UNPACK_B R130, R129.H1 ;  /* 0x00000081ff82723e */ /* 0x000fe200030006ff */
[----:B------:R-:W-:Y:S01]  /*35290*/  HADD2.F32 R122, -RZ, R87.H1_H1 ;  /* 0x30000057ff7a7230 */ /* 0x000fe20000004100 */
[----:B------:R-:W-:Y:S01]  /*352a0*/  F2FP.F16.E4M3.UNPACK_B R126, R93.H1 ;  /* 0x0000005dff7e723e */ /* 0x000fe200030006ff */
[----:B------:R-:W-:-:S02]  /*352b0*/  HADD2.F32 R128, -RZ, R124.H1_H1 ;  /* 0x3000007cff807230 */ /* 0x000fc40000004100 */
[----:B------:R-:W-:Y:S01]  /*352c0*/  FFMA.FTZ R83, R95, R127, R132 ;  /* 0x0000007f5f537223 */ /* 0x000fe20000010084 */
[----:B------:R-:W-:Y:S01]  /*352d0*/  F2FP.F16.E4M3.UNPACK_B R87, R80.H1 ;  /* 0x00000050ff57723e */ /* 0x000fe200030006ff */
[----:B------:R-:W-:Y:S02]  /*352e0*/  HADD2.F32 R124, -RZ, R123.H0_H0 ;  /* 0x2000007bff7c7230 */ /* 0x000fe40000004100 */
[C---:B------:R-:W-:Y:S01]  /*352f0*/  FMUL.FTZ R135, R125.reuse, R133 ;  /* 0x000000857d877220 */ /* 0x040fe20000410000 */
[----:B------:R-:W-:Y:S02]  /*35300*/  HADD2.F32 R131, -RZ, R130.H0_H0 ;  /* 0x20000082ff837230 */ /* 0x000fe40000004100 */
[-C--:B------:R-:W-:Y:S01]  /*35310*/  FMUL.FTZ R134, R125, R128.reuse ;  /* 0x000000807d867220 */ /* 0x080fe20000410000 */
[----:B------:R-:W-:Y:S02]  /*35320*/  HADD2.F32 R127, -RZ, R126.H0_H0 ;  /* 0x2000007eff7f7230 */ /* 0x000fe40000004100 */
[----:B------:R-:W-:Y:S01]  /*35330*/  FFMA.FTZ R139, R122, R128, -R135 ;  /* 0x000000807a8b7223 */ /* 0x000fe20000010887 */
[----:B------:R-:W-:-:S02]  /*35340*/  HADD2.F32 R95, -RZ, R87.H0_H0 ;  /* 0x20000057ff5f7230 */ /* 0x000fc40000004100 */
[----:B------:R-:W-:Y:S01]  /*35350*/  FMUL.FTZ R132, R124, R131 ;  /* 0x000000837c847220 */ /* 0x000fe20000410000 */
[----:B------:R-:W-:Y:S01]  /*35360*/  FFMA.FTZ R138, R122, R133, R134 ;  /* 0x000000857a8a7223 */ /* 0x000fe20000010086 */
[-C--:B------:R-:W-:Y:S01]  /*35370*/  FMUL.FTZ R124, R124, R127.reuse ;  /* 0x0000007f7c7c7220 */ /* 0x080fe20000410000 */
[----:B------:R-:W-:Y:S02]  /*35380*/  HADD2.F32 R123, -RZ, R123.H1_H1 ;  /* 0x3000007bff7b7230 */ /* 0x000fe40000004100 */
[C---:B------:R-:W-:Y:S01]  /*35390*/  FFMA.FTZ R132, R95.reuse, R127, -R132 ;  /* 0x0000007f5f847223 */ /* 0x040fe20000010884 */
[----:B------:R-:W-:Y:S02]  /*353a0*/  HADD2.F32 R126, -RZ, R126.H1_H1 ;  /* 0x3000007eff7e7230 */ /* 0x000fe40000004100 */
[----:B------:R-:W-:Y:S01]  /*353b0*/  FFMA.FTZ R131, R95, R131, R124 ;  /* 0x000000835f837223 */ /* 0x000fe2000001007c */
[----:B------:R-:W-:Y:S01]  /*353c0*/  F2FP.F16.E4M3.UNPACK_B R95, R84 ;  /* 0x00000054ff5f723e */ /* 0x000fe200020006ff */
[----:B------:R-:W-:Y:S01]  /*353d0*/  HADD2.F32 R130, -RZ, R130.H1_H1 ;  /* 0x30000082ff827230 */ /* 0x000fe20000004100 */
[----:B------:R-:W-:Y:S01]  /*353e0*/  F2FP.F16.E4M3.UNPACK_B R129, R129 ;  /* 0x00000081ff81723e */ /* 0x000fe200020006ff */
[----:B------:R-:W-:Y:S01]  /*353f0*/  HADD2.F32 R87, -RZ, R87.H1_H1 ;  /* 0x30000057ff577230 */ /* 0x000fe20000004100 */
[----:B------:R-:W-:Y:S01]  /*35400*/  F2FP.F16.E4M3.UNPACK_B R122, R93 ;  /* 0x0000005dff7a723e */ /* 0x000fe200020006ff */
[----:B------:R-:W-:Y:S01]  /*35410*/  HADD2.F32 R93, -RZ, R95.H0_H0 ;  /* 0x2000005fff5d7230 */ /* 0x000fe20000004100 */
[----:B------:R-:W-:Y:S01]  /*35420*/  F2FP.F16.E4M3.UNPACK_B R80, R80 ;  /* 0x00000050ff50723e */ /* 0x000fe200020006ff */
        /* <DEDUP_REMOVED lines=9> */
[----:B------:R-:W-:Y:S01]  /*354c0*/  FMUL.FTZ R93, R93, R123 ;  /* 0x0000007b5d5d7220 */ /* 0x000fe20000410000 */
[----:B------:R-:W-:Y:S01]  /*354d0*/  HADD2.F32 R95, -RZ, R95.H1_H1 ;  /* 0x3000005fff5f7230 */ /* 0x000fe20000004100 */
[----:B------:R-:W-:Y:S01]  /*354e0*/  F2FP.SATFINITE.E4M3.F32.PACK_AB_MERGE_C R130, R130, R131, RZ ;  /* 0x000000838282723e */ /* 0x000fe200048070ff */
[----:B------:R-:W-:Y:S02]  /*354f0*/  HADD2.F32 R129, -RZ, R129.H1_H1 ;  /* 0x30000081ff817230 */ /* 0x000fe40000004100 */
[----:B------:R-:W-:Y:S01]  /*35500*/  FFMA.FTZ R125, R84, R123, -R87 ;  /* 0x0000007b547d7223 */ /* 0x000fe20000010857 */
[----:B------:R-:W-:-:S02]  /*35510*/  HADD2.F32 R122, -RZ, R122.H1_H1 ;  /* 0x3000007aff7a7230 */ /* 0x000fc40000004100 */
[----:B------:R-:W-:Y:S01]  /*35520*/  FFMA.FTZ R126, R84, R124, R93 ;  /* 0x0000007c547e7223 */ /* 0x000fe2000001005d */
[----:B------:R-:W-:Y:S02]  /*35530*/  HADD2.F32 R80, -RZ, R80.H1_H1 ;  /* 0x30000050ff507230 */ /* 0x000fe40000004100 */
[C---:B------:R-:W-:Y:S01]  /*35540*/  FMUL.FTZ R93, R95.reuse, R129 ;  /* 0x000000815f5d7220 */ /* 0x040fe20000410000 */
[----:B------:R-:W-:Y:S01]  /*35550*/  F2FP.F16.E4M3.UNPACK_B R87, R86.H1 ;  /* 0x00000056ff57723e */ /* 0x000fe200030006ff */
[-C--:B------:R-:W-:Y:S01]  /*35560*/  FMUL.FTZ R127, R95, R122.reuse ;  /* 0x0000007a5f7f7220 */ /* 0x080fe20000410000 */
        /* <DEDUP_REMOVED lines=10> */
[C---:B------:R-:W-:Y:S01]  /*35610*/  FMUL.FTZ R129, R93.reuse, R124 ;  /* 0x0000007c5d817220 */ /* 0x040fe20000410000 */
[----:B------:R-:W-:Y:S01]  /*35620*/  HADD2.F32 R123, -RZ, R123.H1_H1 ;  /* 0x3000007bff7b7230 */ /* 0x000fe20000004100 */
[----:B------:R-:W-:Y:S01]  /*35630*/  F2FP.F16.E4M3.UNPACK_B R60, R60 ;  /* 0x0000003cff3c723e */ /* 0x000fe200020006ff */
[----:B------:R-:W-:Y:S02]  /*35640*/  HADD2.F32 R95, -RZ, R95.H1_H1 ;  /* 0x3000005fff5f7230 */ /* 0x000fe40000004100 */
[----:B------:R-:W-:Y:S01]  /*35650*/  FMUL.FTZ R93, R93, R122 ;  /* 0x0000007a5d5d7220 */ /* 0x000fe20000410000 */
[----:B------:R-:W-:-:S02]  /*35660*/  HADD2.F32 R80, -RZ, R84.H0_H0 ;  /* 0x20000054ff507230 */ /* 0x000fc40000004100 */
[C---:B------:R-:W-:Y:S01]  /*35670*/  FMUL.FTZ R135, R87.reuse, R123 ;  /* 0x0000007b57877220 */ /* 0x040fe20000410000 */
[----:B------:R-:W-:Y:S02]  /*35680*/  HADD2.F32 R84, -RZ, R84.H1_H1 ;  /* 0x30000054ff547230 */ /* 0x000fe40000004100 */
[-C--:B------:R-:W-:Y:S01]  /*35690*/  FMUL.FTZ R134, R87, R95.reuse ;  /* 0x0000005f57867220 */ /* 0x080fe20000410000 */
[----:B------:R-:W-:Y:S01]  /*356a0*/  F2FP.F16.E4M3.UNPACK_B R82, R82 ;  /* 0x00000052ff52723e */ /* 0x000fe200020006ff */
[C---:B------:R-:W-:Y:S01]  /*356b0*/  FFMA.FTZ R129, R80.reuse, R122, -R129 ;  /* 0x0000007a50817223 */ /* 0x040fe20000010881 */
[----:B------:R-:W-:Y:S01]  /*356c0*/  FFMA.FTZ R124, R80, R124, R93 ;  /* 0x0000007c507c7223 */ /* 0x000fe2000001005d */
[C---:B------:R-:W-:Y:S01]  /*356d0*/  FFMA.FTZ R122, R84.reuse, R95, -R135 ;  /* 0x0000005f547a7223 */ /* 0x040fe20000010887 */
[----:B------:R-:W-:Y:S01]  /*356e0*/  FFMA.FTZ R135, R84, R123, R134 ;  /* 0x0000007b54877223 */ /* 0x000fe20000010086 */
[----:B------:R-:W-:Y:S01]  /*356f0*/  F2FP.F16.E4M3.UNPACK_B R84, R63 ;  /* 0x0000003fff54723e */ /* 0x000fe200020006ff */
[----:B------:R-:W-:Y:S01]  /*35700*/  HADD2.F32 R63, -RZ, R86.H0_H0 ;  /* 0x20000056ff3f7230 */ /* 0x000fe20000004100 */
[----:B------:R-:W-:Y:S01]  /*35710*/  F2FP.SATFINITE.E4M3.F32.PACK_AB_MERGE_C R137, R138, R137, RZ ;  /* 0x000000898a89723e */ /* 0x000fe200048070ff */
[----:B------:R-:W-:Y:S01]  /*35720*/  HADD2.F32 R80, -RZ, R60.H0_H0 ;  /* 0x2000003cff507230 */ /* 0x000fe20000004100 */
[----:B------:R-:W-:Y:S01]  /*35730*/  F2FP.SATFINITE.E4M3.F32.PACK_AB_MERGE_C R124, R135, R124, RZ ;  /* 0x0000007c877c723e */ /* 0x000fe200048070ff */
[----:B------:R-:W-:Y:S01]  /*35740*/  HADD2.F32 R93, -RZ, R84.H0_H0 ;  /* 0x20000054ff5d7230 */ /* 0x000fe20000004100 */
[----:B------:R-:W-:Y:S01]  /*35750*/  F2FP.SATFINITE.E4M3.F32.PACK_AB_MERGE_C R61, R94, R85, R136 ;  /* 0x000000555e3d723e */ /* 0x000fe20004807088 */
[----:B------:R-:W-:Y:S01]  /*35760*/  HADD2.F32 R86, -RZ, R86.H1_H1 ;  /* 0x30000056ff567230 */ /* 0x000fe20000004100 */
[----:B------:R-:W-:Y:S01]  /*35770*/  F2FP.SATFINITE.E4M3.F32.PACK_AB_MERGE_C R126, R127, R126, R130 ;  /* 0x0000007e7f7e723e */ /* 0x000fe20004807082 */
        /* <DEDUP_REMOVED lines=9> */
[C---:B------:R-:W-:Y:S01]  /*35810*/  FFMA.FTZ R123, R60.reuse, R80, -R123 ;  /* 0x000000503c7b7223 */ /* 0x040fe2000001087b */
[----:B------:R-:W-:Y:S01]  /*35820*/  FFMA.FTZ R84, R60, R93, R84 ;  /* 0x0000005d3c547223 */ /* 0x000fe20000010054 */
[C---:B------:R-:W-:Y:S01]  /*35830*/  FFMA.FTZ R95, R82.reuse, R95, R86 ;  /* 0x0000005f525f7223 */ /* 0x040fe20000010056 */
[----:B------:R-:W-:Y:S01]  /*35840*/  FFMA.FTZ R60, R82, R87, -R63 ;  /* 0x00000057523c7223 */ /* 0x000fe2000001083f */
[----:B------:R-:W-:-:S02]  /*35850*/  F2FP.SATFINITE.E4M3.F32.PACK_AB_MERGE_C R122, R122, R129, RZ ;  /* 0x000000817a7a723e */ /* 0x000fc400048070ff */
[----:B------:R-:W-:Y:S01]  /*35860*/  F2FP.SATFINITE.E4M3.F32.PACK_AB_MERGE_C R87, R83, R92, R137 ;  /* 0x0000005c5357723e */ /* 0x000fe20004807089 */
[----:B------:R-:W-:Y:S01]  /*35870*/  IMAD.MOV.U32 R83, RZ, RZ, R61 ;  /* 0x000000ffff537224 */ /* 0x000fe200078e003d */
[----:B------:R-:W-:Y:S01]  /*35880*/  F2FP.SATFINITE.E4M3.F32.PACK_AB_MERGE_C R86, R95, R84, R124 ;  /* 0x000000545f56723e */ /* 0x000fe2000480707c */
[----:B------:R-:W-:Y:S01]  /*35890*/  IMAD.MOV.U32 R84, RZ, RZ, R126 ;  /* 0x000000ffff547224 */ /* 0x000fe200078e007e */
[----:B------:R-:W-:Y:S02]  /*358a0*/  F2FP.SATFINITE.E4M3.F32.PACK_AB_MERGE_C R85, R69, R62, R71 ;  /* 0x0000003e4555723e */ /* 0x000fe40004807047 */
[----:B------:R-:W-:Y:S02]  /*358b0*/  F2FP.SATFINITE.E4M3.F32.PACK_AB_MERGE_C R80, R128, R125, R132 ;  /* 0x0000007d8050723e */ /* 0x000fe40004807084 */
[----:B------:R-:W-:-:S07]  /*358c0*/  F2FP.SATFINITE.E4M3.F32.PACK_AB_MERGE_C R82, R60, R123, R122 ;  /* 0x0000007b3c52723e */ /* 0x000fce000480707a */
.L_x_1927:
[----:B------:R-:W-:Y:S05]  /*358d0*/  BSYNC B4 ;  /* 0x0000000000047941 */ /* 0x000fea0003800000 */
.L_x_1926:
        /* <DEDUP_REMOVED lines=11> */
.L_x_1925:
[----:B------:R-:W-:Y:S05]  /*35990*/  BSYNC B3 ;  /* 0x0000000000037941 */ /* 0x000fea0003800000 */
.L_x_1924:
[----:B------:R-:W-:Y:S02]  /*359a0*/  R2UR UR4, R40 ;  /* 0x00000000280472ca */ /* 0x000fe400000e0000 */
[----:B------:R-:W-:-:S13]  /*359b0*/  R2UR UR5, R41 ;  /* 0x00000000290572ca */ /* 0x000fda00000e0000 */
[----:B0-----:R-:W2:Y:S02]  /*359c0*/  LD.E.U8 R60, desc[UR4][R110.64] ;  /* 0x000000046e3c7980 */ /* 0x001ea4000c101100 */
        /* <DEDUP_REMOVED lines=18> */
[----:B------:R-:W-:Y:S02]  /*35af0*/  LOP3.LUT R69, R69, 0xfffffe00, RZ, 0xc0, !PT ;  /* 0xfffffe0045457812 */ /* 0x000fe400078ec0ff */
[----:B------:R-:W-:-:S03]  /*35b00*/  SHF.R.U32.HI R71, RZ, 0x3, R70 ;  /* 0x00000003ff477819 */ /* 0x000fc60000011646 */
[----:B------:R-:W-:Y:S01]  /*35b10*/  IMAD R69, R82, 0x40, R69 ;  /* 0x0000004052457824 */ /* 0x000fe200078e0245 */
        /* <DEDUP_REMOVED lines=20> */
[----:B------:R-:W-:-:S03]  /*35c60*/  LEA.HI R63, R63, R68, RZ, 0x2 ;  /* 0x000000443f3f7211 */ /* 0x000fc600078f10ff */
[----:B------:R-:W-:Y:S01]  /*35c70*/  IMAD.IADD R60, R60, 0x1, R61 ;  /* 0x000000013c3c7824 */ /* 0x000fe200078e023d */
[----:B------:R-:W-:Y:S02]  /*35c80*/  SHF.R.S32.HI R68, RZ, 0x2, R63 ;  /* 0x00000002ff447819 */ /* 0x000fe4000001143f */
[----:B------:R-:W-:Y:S02]  /*35c90*/  LOP3.LUT R63, R70, 0x30, R81, 0xf8, !PT ;  /* 0x00000030463f7812 */ /* 0x000fe400078ef851 */
[----:B------:R-:W-:Y:S01]  /*35ca0*/  IADD3 R60, P1, P2, R108, R60, R37 ;  /* 0x0000003c6c3c7210 */ /* 0x000fe20007a3e025 */
[----:B------:R-:W-:Y:S01]  /*35cb0*/  IMAD R68, R68, 0x2800, R69 ;  /* 0x0000280044447824 */ /* 0x000fe200078e0245 */
[----:B------:R-:W-:Y:S02]  /*35cc0*/  LOP3.LUT R63, R63, R71, RZ, 0x3c, !PT ;  /* 0x000000473f3f7212 */ /* 0x000fe400078e3cff */
[----:B------:R-:W-:Y:S02]  /*35cd0*/  ISETP.GE.AND P6, PT, R80, R85, PT ;  /* 0x000000555000720c */ /* 0x000fe40003fc6270 */
[----:B------:R-:W-:Y:S01]  /*35ce0*/  IADD3.X R61, R109, RZ, R99, P1, P2 ;  /* 0x000000ff6d3d7210 */ /* 0x000fe20000fe4463 */
[----:B------:R-:W-:Y:S01]  /*35cf0*/  IMAD.IADD R68, R68, 0x1, R63 ;  /* 0x0000000144447824 */ /* 0x000fe200078e023f */
[----:B------:R-:W-:-:S04]  /*35d00*/  ISETP.GE.AND P1, PT, R81, R13, PT ;  /* 0x0000000d5100720c */ /* 0x000fc80003f26270 */
[----:B------:R-:W-:Y:S01]  /*35d10*/  IADD3 R68, P3, P4, R108, R68, R37 ;  /* 0x000000446c447210 */ /* 0x000fe20007c7e025 */
[----:B------:R-:W-:Y:S01]  /*35d20*/  IMAD.SHL.U32 R83, R83, 0x10, RZ ;  /* 0x0000001053537824 */ /* 0x000fe200078e00ff */
[----:B------:R-:W5:Y:S02]  /*35d30*/  LD.E.128 R60, desc[UR4][R60.64] ;  /* 0x000000043c3c7980 */ /* 0x000f64000c101d00 */
[----:B------:R-:W-:Y:S02]  /*35d40*/  IADD3.X R69, R109, RZ, R99, P3, P4 ;  /* 0x000000ff6d457210 */ /* 0x000fe40001fe8463 */
[----:B------:R-:W-:-:S04]  /*35d50*/  IADD3 R80, P2, P3, R100, R116, R83 ;  /* 0x0000007464507210 */ /* 0x000fc80007b5e053 */
[----:B------:R-:W5:Y:S01]  /*35d60*/  LD.E.128 R68, desc[UR6][R68.64] ;  /* 0x0000000644447980 */ /* 0x000f62000c101d00 */
[----:B------:R-:W-:Y:S01]  /*35d70*/  @!P1 IADD3 R116, P4, P5, R100, R116, R81 ;  /* 0x0000007464749210 */ /* 0x000fe20007d9e051 */
[----:B------:R-:W-:-:S12]  /*35d80*/  @P6 BRA `(.L_x_1929) ;  /* 0x0000000c00b46947 */ /* 0x000fd80003800000 */
        /* <DEDUP_REMOVED lines=11> */
[----:B------:R-:W-:Y:S02]  /*35e40*/  SHF.R.U32.HI R91, RZ, 0x8, R59 ;  /* 0x00000008ff5b7819 */ /* 0x000fe4000001163b */
[----:B------:R-:W-:Y:S02]  /*35e50*/  LOP3.LUT R93, R89, 0xff, RZ, 0xc0, !PT ;  /* 0x000000ff595d7812 */ /* 0x000fe400078ec0ff */
        /* <DEDUP_REMOVED lines=15> */
[----:B------:R-:W-:Y:S02]  /*35f50*/  SHF.R.U32.HI R82, RZ, 0x10, R57 ;  /* 0x00000010ff527819 */ /* 0x000fe40000011639 */
[----:B------:R-:W-:Y:S02]  /*35f60*/  LOP3.LUT R90, R66, 0xff, RZ, 0xc0, !PT ;  /* 0x000000ff425a7812 */ /* 0x000fe400078ec0ff */
[----:B------:R-:W-:Y:S01]  /*35f70*/  SHF.R.U32.HI R95, RZ, 0x8, R67 ;  /* 0x00000008ff5f7819 */ /* 0x000fe20000011643 */
[----:B------:R-:W-:Y:S01]  /*35f80*/  IMAD.U32 R82, R82, 0x10000, RZ ;  /* 0x0001000052527824 */ /* 0x000fe200078e00ff */
[----:B------:R-:W-:-:S02]  /*35f90*/  PRMT R121, R91, 0x7604, R90 ;  /* 0x000076045b797816 */ /* 0x000fc4000000005a */
[----:B------:R-:W-:Y:S02]  /*35fa0*/  SHF.R.U32.HI R90, RZ, 0x10, R65 ;  /* 0x00000010ff5a7819 */ /* 0x000fe40000011641 */
[----:B------:R-:W-:Y:S02]  /*35fb0*/  SHF.R.U32.HI R91, RZ, 0x10, R59 ;  /* 0x00000010ff5b7819 */ /* 0x000fe4000001163b */
[----:B------:R-:W-:Y:S01]  /*35fc0*/  LOP3.LUT R87, R71, 0xff0000, R82, 0xf8, !PT ;  /* 0x00ff000047577812 */ /* 0x000fe200078ef852 */
[----:B------:R-:W-:Y:S01]  /*35fd0*/  IMAD.U32 R71, R90, 0x10000, RZ ;  /* 0x000100005a477824 */ /* 0x000fe200078e00ff */
[----:B------:R-:W-:Y:S01]  /*35fe0*/  LOP3.LUT R92, R67, 0xff, RZ, 0xc0, !PT ;  /* 0x000000ff435c7812 */ /* 0x000fe200078ec0ff */
        /* <DEDUP_REMOVED lines=9> */
[----:B------:R-:W-:Y:S02]  /*36080*/  LOP3.LUT R71, R63, 0xff000000, R56, 0xf8, !PT ;  /* 0xff0000003f477812 */ /* 0x000fe400078ef838 */
[----:B------:R-:W-:Y:S02]  /*36090*/  LOP3.LUT R56, R89, 0xff000000, R58, 0xf8, !PT ;  /* 0xff00000059387812 */ /* 0x000fe400078ef83a */
[----:B------:R-:W-:Y:S02]  /*360a0*/  F2FP.F16.E4M3.UNPACK_B R65, R69 ;  /* 0x00000045ff41723e */ /* 0x000fe400020006ff */
[----:B------:R-:W-:Y:S02]  /*360b0*/  F2FP.F16.E4M3.UNPACK_B R89, R88 ;  /* 0x00000058ff59723e */ /* 0x000fe400020006ff */
[----:B------:R-:W-:Y:S01]  /*360c0*/  F2FP.F16.E4M3.UNPACK_B R82, R87 ;  /* 0x00000057ff52723e */ /* 0x000fe200020006ff */
[----:B------:R-:W-:Y:S01]  /*360d0*/  HADD2.F32 R57, -RZ, R65.H0_H0 ;  /* 0x20000041ff397230 */ /* 0x000fe20000004100 */
[----:B------:R-:W-:Y:S01]  /*360e0*/  F2FP.F16.E4M3.UNPACK_B R63, R61 ;  /* 0x0000003dff3f723e */ /* 0x000fe200020006ff */
[----:B------:R-:W-:Y:S01]  /*360f0*/  HADD2.F32 R90, -RZ, R89.H0_H0 ;  /* 0x20000059ff5a7230 */ /* 0x000fe20000004100 */
[----:B------:R-:W-:Y:S01]  /*36100*/  SHF.R.U32.HI R123, RZ, 0x10, R67 ;  /* 0x00000010ff7b7819 */ /* 0x000fe20000011643 */
[--C-:B------:R-:W-:Y:S01]  /*36110*/  HADD2.F32 R86, -RZ, R82.reuse.H0_H0 ;  /* 0x20000052ff567230 */ /* 0x100fe20000004100 */
[--C-:B------:R-:W-:Y:S01]  /*36120*/  LOP3.LUT R93, R93, 0xff0000, R64.reuse, 0xf8, !PT ;  /* 0x00ff00005d5d7812 */ /* 0x100fe200078ef840 */
[----:B------:R-:W-:Y:S01]  /*36130*/  HADD2.F32 R58, -RZ, R63.H0_H0 ;  /* 0x2000003fff3a7230 */ /* 0x000fe20000004100 */
[----:B------:R-:W-:Y:S01]  /*36140*/  LOP3.LUT R91, R91, 0xff000000, R59, 0xf8, !PT ;  /* 0xff0000005b5b7812 */ /* 0x000fe200078ef83b */
[----:B------:R-:W-:Y:S01]  /*36150*/  IMAD.U32 R123, R123, 0x10000, RZ ;  /* 0x000100007b7b7824 */ /* 0x000fe200078e00ff */
[----:B------:R-:W-:Y:S01]  /*36160*/  LOP3.LUT R95, R93, 0xff000000, R64, 0xf8, !PT ;  /* 0xff0000005d5f7812 */ /* 0x000fe200078ef840 */
[----:B------:R-:W-:Y:S01]  /*36170*/  FMUL.FTZ R93, R57, R90 ;  /* 0x0000005a395d7220 */ /* 0x000fe20000410000 */
[--C-:B------:R-:W-:Y:S01]  /*36180*/  LOP3.LUT R59, R121, 0xff0000, R66.reuse, 0xf8, !PT ;  /* 0x00ff0000793b7812 */ /* 0x100fe200078ef842 */
[----:B------:R-:W-:Y:S01]  /*36190*/  FMUL.FTZ R121, R57, R86 ;  /* 0x0000005639797220 */ /* 0x000fe20000410000 */
[----:B------:R-:W-:Y:S01]  /*361a0*/  HADD2.F32 R64, -RZ, R65.H1_H1 ;  /* 0x30000041ff407230 */ /* 0x000fe20000004100 */
[----:B------:R-:W-:Y:S01]  /*361b0*/  F2FP.F16.E4M3.UNPACK_B R69, R69.H1 ;  /* 0x00000045ff45723e */ /* 0x000fe200030006ff */
[----:B------:R-:W-:Y:S01]  /*361c0*/  HADD2.F32 R89, -RZ, R89.H1_H1 ;  /* 0x30000059ff597230 */ /* 0x000fe20000004100 */
[----:B------:R-:W-:Y:S01]  /*361d0*/  F2FP.F16.E4M3.UNPACK_B R88, R88.H1 ;  /* 0x00000058ff58723e */ /* 0x000fe200030006ff */
[----:B------:R-:W-:Y:S01]  /*361e0*/  HADD2.F32 R82, -RZ, R82.H1_H1 ;  /* 0x30000052ff527230 */ /* 0x000fe20000004100 */
[----:B------:R-:W-:Y:S01]  /*361f0*/  F2FP.F16.E4M3.UNPACK_B R87, R87.H1 ;  /* 0x00000057ff57723e */ /* 0x000fe200030006ff */
[C---:B------:R-:W-:Y:S01]  /*36200*/  FFMA.FTZ R57, R58.reuse, R86, -R93 ;  /* 0x000000563a397223 */ /* 0x040fe2000001085d */
[----:B------:R-:W-:Y:S01]  /*36210*/  LOP3.LUT R59, R59, 0xff000000, R66, 0xf8, !PT ;  /* 0xff0000003b3b7812 */ /* 0x000fe200078ef842 */
[----:B------:R-:W-:Y:S01]  /*36220*/  FFMA.FTZ R58, R58, R90, R121 ;  /* 0x0000005a3a3a7223 */ /* 0x000fe20000010079 */
[----:B------:R-:W-:Y:S01]  /*36230*/  LOP3.LUT R123, R92, 0xff0000, R123, 0xf8, !PT ;  /* 0x00ff00005c7b7812 */ /* 0x000fe200078ef87b */
[----:B------:R-:W-:Y:S01]  /*36240*/  HADD2.F32 R63, -RZ, R63.H1_H1 ;  /* 0x3000003fff3f7230 */ /* 0x000fe20000004100 */
[----:B------:R-:W-:Y:S01]  /*36250*/  F2FP.F16.E4M3.UNPACK_B R66, R61.H1 ;  /* 0x0000003dff42723e */ /* 0x000fe200030006ff */
[----:B------:R-:W-:-:S02]  /*36260*/  HADD2.F32 R61, -RZ, R69.H0_H0 ;  /* 0x20000045ff3d7230 */ /* 0x000fc40000004100 */
[C---:B------:R-:W-:Y:S01]  /*36270*/  FMUL.FTZ R92, R64.reuse, R89 ;  /* 0x00000059405c7220 */ /* 0x040fe20000410000 */
[----:B------:R-:W-:Y:S02]  /*36280*/  HADD2.F32 R90, -RZ, R88.H0_H0 ;  /* 0x20000058ff5a7230 */ /* 0x000fe40000004100 */
[-C--:B------:R-:W-:Y:S01]  /*36290*/  FMUL.FTZ R94, R64, R82.reuse ;  /* 0x00000052405e7220 */ /* 0x080fe20000410000 */
[----:B------:R-:W-:Y:S01]  /*362a0*/  HADD2.F32 R86, -RZ, R87.H0_H0 ;  /* 0x20000057ff567230 */ /* 0x000fe20000004100 */
[----:B------:R-:W-:Y:S01]  /*362b0*/  LOP3.LUT R123, R123, 0xff000000, R67, 0xf8, !PT ;  /* 0xff0000007b7b7812 */ /* 0x000fe200078ef843 */
[--C-:B------:R-:W-:Y:S02]  /*362c0*/  HADD2.F32 R65, -RZ, R66.reuse.H0_H0 ;  /* 0x20000042ff417230 */ /* 0x100fe40000004100 */
[----:B------:R-:W-:Y:S01]  /*362d0*/  FFMA.FTZ R64, R63, R82, -R92 ;  /* 0x000000523f407223 */ /* 0x000fe2000001085c */
[C---:B------:R-:W-:Y:S01]  /*362e0*/  FMUL.FTZ R120, R61.reuse, R90 ;  /* 0x0000005a3d787220 */ /* 0x040fe20000410000 */
[----:B------:R-:W-:Y:S01]  /*362f0*/  FMUL.FTZ R67, R61, R86 ;  /* 0x000000563d437220 */ /* 0x000fe20000410000 */
[----:B------:R-:W-:-:S02]  /*36300*/  HADD2.F32 R82, -RZ, R66.H1_H1 ;  /* 0x30000042ff527230 */ /* 0x000fc40000004100 */
[----:B------:R-:W-:Y:S01]  /*36310*/  FFMA.FTZ R61, R63, R89, R94 ;  /* 0x000000593f3d7223 */ /* 0x000fe2000001005e */
[----:B------:R-:W-:Y:S02]  /*36320*/  HADD2.F32 R66, -RZ, R69.H1_H1 ;  /* 0x30000045ff427230 */ /* 0x000fe40000004100 */
[C---:B------:R-:W-:Y:S01]  /*36330*/  FFMA.FTZ R63, R65.reuse, R86, -R120 ;  /* 0x00000056413f7223 */ /* 0x040fe20000010878 */
[----:B------:R-:W-:Y:S01]  /*36340*/  HADD2.F32 R93, -RZ, R88.H1_H1 ;  /* 0x30000058ff5d7230 */ /* 0x000fe20000004100 */
[----:B------:R-:W-:Y:S01]  /*36350*/  F2FP.F16.E4M3.UNPACK_B R92, R123 ;  /* 0x0000007bff5c723e */ /* 0x000fe200020006ff */
[----:B------:R-:W-:Y:S01]  /*36360*/  HADD2.F32 R89, -RZ, R87.H1_H1 ;  /* 0x30000057ff597230 */ /* 0x000fe20000004100 */
[----:B------:R-:W-:Y:S01]  /*36370*/  F2FP.F16.E4M3.UNPACK_B R87, R85 ;  /* 0x00000055ff57723e */ /* 0x000fe200020006ff */
[----:B------:R-:W-:Y:S01]  /*36380*/  FFMA.FTZ R65, R65, R90, R67 ;  /* 0x0000005a41417223 */ /* 0x000fe20000010043 */
[----:B------:R-:W-:Y:S01]  /*36390*/  F2FP.F16.E4M3.UNPACK_B R90, R91 ;  /* 0x0000005bff5a723e */ /* 0x000fe200020006ff */
[C---:B------:R-:W-:Y:S01]  /*363a0*/  FMUL.FTZ R121, R66.reuse, R93 ;  /* 0x0000005d42797220 */ /* 0x040fe20000410000 */
[----:B------:R-:W-:Y:S01]  /*363b0*/  FMUL.FTZ R120, R66, R89 ;  /* 0x0000005942787220 */ /* 0x000fe20000410000 */
[----:B------:R-:W-:Y:S01]  /*363c0*/  F2FP.F16.E4M3.UNPACK_B R86, R84 ;  /* 0x00000054ff56723e */ /* 0x000fe200020006ff */
[----:B------:R-:W-:-:S02]  /*363d0*/  HADD2.F32 R67, -RZ, R87.H0_H0 ;  /* 0x20000057ff437230 */ /* 0x000fc40000004100 */
[C---:B------:R-:W-:Y:S01]  /*363e0*/  FFMA.FTZ R66, R82.reuse, R89, -R121 ;  /* 0x0000005952427223 */ /* 0x040fe20000010879 */
[----:B------:R-:W-:Y:S02]  /*363f0*/  HADD2.F32 R94, -RZ, R92.H0_H0 ;  /* 0x2000005cff5e7230 */ /* 0x000fe40000004100 */
[----:B------:R-:W-:Y:S01]  /*36400*/  FFMA.FTZ R82, R82, R93, R120 ;  /* 0x0000005d52527223 */ /* 0x000fe20000010078 */
[--C-:B------:R-:W-:Y:S01]  /*36410*/  HADD2.F32 R88, -RZ, R90.reuse.H0_H0 ;  /* 0x2000005aff587230 */ /* 0x100fe20000004100 */
[----:B------:R-:W-:Y:S01]  /*36420*/  F2FP.F16.E4M3.UNPACK_B R89, R85.H1 ;  /* 0x00000055ff59723e */ /* 0x000fe200030006ff */
[----:B------:R-:W-:Y:S01]  /*36430*/  HADD2.F32 R93, -RZ, R90.H1_H1 ;  /* 0x3000005aff5d7230 */ /* 0x000fe20000004100 */
[----:B------:R-:W-:Y:S01]  /*36440*/  F2FP.F16.E4M3.UNPACK_B R123, R123.H1 ;  /* 0x0000007bff7b723e */ /* 0x000fe200030006ff */
[----:B------:R-:W-:Y:S01]  /*36450*/  HADD2.F32 R69, -RZ, R86.H0_H0 ;  /* 0x20000056ff457230 */ /* 0x000fe20000004100 */
[----:B------:R-:W-:Y:S01]  /*36460*/  F2FP.F16.E4M3.UNPACK_B R90, R91.H1 ;  /* 0x0000005bff5a723e */ /* 0x000fe200030006ff */
[----:B------:R-:W-:Y:S01]  /*36470*/  FMUL.FTZ R122, R67, R94 ;  /* 0x0000005e437a7220 */ /* 0x000fe20000410000 */
[----:B------:R-:W-:Y:S01]  /*36480*/  F2FP.F16.E4M3.UNPACK_B R85, R84.H1 ;  /* 0x00000054ff55723e */ /* 0x000fe200030006ff */
[----:B------:R-:W-:-:S02]  /*36490*/  HADD2.F32 R121, -RZ, R92.H1_H1 ;  /* 0x3000005cff797230 */ /* 0x000fc40000004100 */
[-C--:B------:R-:W-:Y:S01]  /*364a0*/  FMUL.FTZ R125, R67, R88.reuse ;  /* 0x00000058437d7220 */ /* 0x080fe20000410000 */
[----:B------:R-:W-:Y:S02]  /*364b0*/  HADD2.F32 R84, -RZ, R89.H0_H0 ;  /* 0x20000059ff547230 */ /* 0x000fe40000004100 */
[C---:B------:R-:W-:Y:S01]  /*364c0*/  FFMA.FTZ R67, R69.reuse, R88, -R122 ;  /* 0x0000005845437223 */ /* 0x040fe2000001087a */
[----:B------:R-:W-:Y:S02]  /*364d0*/  HADD2.F32 R92, -RZ, R123.H0_H0 ;  /* 0x2000007bff5c7230 */ /* 0x000fe40000004100 */
[----:B------:R-:W-:Y:S01]  /*364e0*/  FFMA.FTZ R69, R69, R94, R125 ;  /* 0x0000005e45457223 */ /* 0x000fe2000001007d */
[----:B------:R-:W-:Y:S01]  /*364f0*/  HADD2.F32 R91, -RZ, R90.H0_H0 ;  /* 0x2000005aff5b7230 */ /* 0x000fe20000004100 */
[----:B------:R-:W-:Y:S01]  /*36500*/  F2FP.F16.E4M3.UNPACK_B R120, R95.H1 ;  /* 0x0000005fff78723e */ /* 0x000fe200030006ff */
[----:B------:R-:W-:Y:S02]  /*36510*/  HADD2.F32 R88, -RZ, R87.H1_H1 ;  /* 0x30000057ff587230 */ /* 0x000fe40000004100 */
[----:B------:R-:W-:Y:S01]  /*36520*/  FMUL.FTZ R94, R84, R92 ;  /* 0x0000005c545e7220 */ /* 0x000fe20000410000 */
[----:B------:R-:W-:-:S02]  /*36530*/  HADD2.F32 R87, -RZ, R85.H0_H0 ;  /* 0x20000055ff577230 */ /* 0x000fc40000004100 */
[----:B------:R-:W-:Y:S01]  /*36540*/  FMUL.FTZ R127, R84, R91 ;  /* 0x0000005b547f7220 */ /* 0x000fe20000410000 */
[----:B------:R-:W-:Y:S02]  /*36550*/  HADD2.F32 R86, -RZ, R86.H1_H1 ;  /* 0x30000056ff567230 */ /* 0x000fe40000004100 */
[C---:B------:R-:W-:Y:S01]  /*36560*/  FMUL.FTZ R125, R88.reuse, R121 ;  /* 0x00000079587d7220 */ /* 0x040fe20000410000 */
[----:B------:R-:W-:Y:S01]  /*36570*/  FMUL.FTZ R88, R88, R93 ;  /* 0x0000005d58587220 */ /* 0x000fe20000410000 */
[C---:B------:R-:W-:Y:S01]  /*36580*/  FFMA.FTZ R126, R87.reuse, R91, -R94 ;  /* 0x0000005b577e7223 */ /* 0x040fe2000001085e */
[----:B------:R-:W-:Y:S02]  /*36590*/  HADD2.F32 R91, -RZ, R89.H1_H1 ;  /* 0x30000059ff5b7230 */ /* 0x000fe40000004100 */
[----:B------:R-:W-:Y:S01]  /*365a0*/  FFMA.FTZ R127, R87, R92, R127 ;  /* 0x0000005c577f7223 */ /* 0x000fe2000001007f */
[----:B------:R-:W-:Y:S01]  /*365b0*/  F2FP.F16.E4M3.UNPACK_B R89, R68.H1 ;  /* 0x00000044ff59723e */ /* 0x000fe200030006ff */
[C---:B------:R-:W-:Y:S01]  /*365c0*/  FFMA.FTZ R84, R86.reuse, R93, -R125 ;  /* 0x0000005d56547223 */ /* 0x040fe2000001087d */
[----:B------:R-:W-:Y:S01]  /*365d0*/  F2FP.F16.E4M3.UNPACK_B R92, R71.H1 ;  /* 0x00000047ff5c723e */ /* 0x000fe200030006ff */
[----:B------:R-:W-:Y:S01]  /*365e0*/  FFMA.FTZ R86, R86, R121, R88 ;  /* 0x0000007956567223 */ /* 0x000fe20000010058 */
[----:B------:R-:W-:Y:S01]  /*365f0*/  HADD2.F32 R88, -RZ, R85.H1_H1 ;  /* 0x30000055ff587230 */ /* 0x000fe20000004100 */
[-C--:B------:R-:W-:Y:S01]  /*36600*/  F2FP.F16.E4M3.UNPACK_B R85, R60.reuse.H1 ;  /* 0x0000003cff55723e */ /* 0x080fe200030006ff */
[----:B------:R-:W-:Y:S01]  /*36610*/  HADD2.F32 R94, -RZ, R90.H1_H1 ;  /* 0x3000005aff5e7230 */ /* 0x000fe20000004100 */
[----:B------:R-:W-:Y:S01]  /*36620*/  F2FP.F16.E4M3.UNPACK_B R95, R95 ;  /* 0x0000005fff5f723e */ /* 0x000fe200020006ff */
[----:B------:R-:W-:Y:S01]  /*36630*/  HADD2.F32 R90, -RZ, R89.H0_H0 ;  /* 0x20000059ff5a7230 */ /* 0x000fe20000004100 */
[----:B------:R-:W-:Y:S01]  /*36640*/  F2FP.F16.E4M3.UNPACK_B R60, R60 ;  /* 0x0000003cff3c723e */ /* 0x000fe200020006ff */
[----:B------:R-:W-:-:S02]  /*36650*/  HADD2.F32 R121, -RZ, R120.H0_H0 ;  /* 0x20000078ff797230 */ /* 0x000fc40000004100 */
[CC--:B------:R-:W-:Y:S01]  /*36660*/  FMUL.FTZ R124, R91.reuse, R94.reuse ;  /* 0x0000005e5b7c7220 */ /* 0x0c0fe20000410000 */
[--C-:B------:R-:W-:Y:S01]  /*36670*/  HADD2.F32 R93, -RZ, R92.reuse.H0_H0 ;  /* 0x2000005cff5d7230 */ /* 0x100fe20000004100 */
[----:B------:R-:W-:Y:S01]  /*36680*/  F2FP.SATFINITE.E4M3.F32.PACK_AB_MERGE_C R63, R66, R63, RZ ;  /* 0x0000003f423f723e */ /* 0x000fe200048070ff */
[----:B------:R-:W-:Y:S02]  /*36690*/  HADD2.F32 R123, -RZ, R123.H1_H1 ;  /* 0x3000007bff7b7230 */ /* 0x000fe40000004100 */
[C---:B------:R-:W-:Y:S01]  /*366a0*/  FMUL.FTZ R122, R90.reuse, R121 ;  /* 0x000000795a7a7220 */ /* 0x040fe20000410000 */
[----:B------:R-:W-:Y:S02]  /*366b0*/  HADD2.F32 R87, -RZ, R85.H0_H0 ;  /* 0x20000055ff577230 */ /* 0x000fe40000004100 */
[----:B------:R-:W-:Y:S01]  /*366c0*/  FMUL.FTZ R90, R90, R93 ;  /* 0x0000005d5a5a7220 */ /* 0x000fe20000410000 */
[----:B------:R-:W-:Y:S02]  /*366d0*/  HADD2.F32 R89, -RZ, R89.H1_H1 ;  /* 0x30000059ff597230 */ /* 0x000fe40000004100 */
[-C--:B------:R-:W-:Y:S01]  /*366e0*/  FMUL.FTZ R125, R91, R123.reuse ;  /* 0x0000007b5b7d7220 */ /* 0x080fe20000410000 */
[C---:B------:R-:W-:Y:S01]  /*366f0*/  FFMA.FTZ R128, R88.reuse, R123, R124 ;  /* 0x0000007b58807223 */ /* 0x040fe2000001007c */
[C---:B------:R-:W-:Y:S01]  /*36700*/  FFMA.FTZ R122, R87.reuse, R93, -R122 ;  /* 0x0000005d577a7223 */ /* 0x040fe2000001087a */
[----:B------:R-:W-:Y:S01]  /*36710*/  FFMA.FTZ R121, R87, R121, R90 ;  /* 0x0000007957797223 */ /* 0x000fe2000001005a */
[----:B------:R-:W-:Y:S01]  /*36720*/  FFMA.FTZ R129, R88, R94, -R125 ;  /* 0x0000005e58817223 */ /* 0x000fe2000001087d */
[----:B------:R-:W-:Y:S01]  /*36730*/  HADD2.F32 R92, -RZ, R92.H1_H1 ;  /* 0x3000005cff5c7230 */ /* 0x000fe20000004100 */
[----:B------:R-:W-:Y:S01]  /*36740*/  F2FP.F16.E4M3.UNPACK_B R87, R68 ;  /* 0x00000044ff57723e */ /* 0x000fe200020006ff */
[----:B------:R-:W-:Y:S01]  /*36750*/  HADD2.F32 R120, -RZ, R120.H1_H1 ;  /* 0x30000078ff787230 */ /* 0x000fe20000004100 */
[----:B------:R-:W-:Y:S01]  /*36760*/  F2FP.F16.E4M3.UNPACK_B R88, R71 ;  /* 0x00000047ff58723e */ /* 0x000fe200020006ff */
[----:B------:R-:W-:-:S02]  /*36770*/  HADD2.F32 R85, -RZ, R85.H1_H1 ;  /* 0x30000055ff557230 */ /* 0x000fc40000004100 */
[C---:B------:R-:W-:Y:S01]  /*36780*/  FMUL.FTZ R91, R89.reuse, R92 ;  /* 0x0000005c595b7220 */ /* 0x040fe20000410000 */
[----:B------:R-:W-:Y:S02]  /*36790*/  HADD2.F32 R71, -RZ, R87.H0_H0 ;  /* 0x20000057ff477230 */ /* 0x000fe40000004100 */
[-C--:B------:R-:W-:Y:S01]  /*367a0*/  FMUL.FTZ R68, R89, R120.reuse ;  /* 0x0000007859447220 */ /* 0x080fe20000410000 */
[----:B------:R-:W-:Y:S02]  /*367b0*/  HADD2.F32 R90, -RZ, R95.H0_H0 ;  /* 0x2000005fff5a7230 */ /* 0x000fe40000004100 */
[C---:B------:R-:W-:Y:S01]  /*367c0*/  FFMA.FTZ R120, R85.reuse, R120, R91 ;  /* 0x0000007855787223 */ /* 0x040fe2000001005b */
[----:B------:R-:W-:Y:S02]  /*367d0*/  HADD2.F32 R89, -RZ, R88.H0_H0 ;  /* 0x20000058ff597230 */ /* 0x000fe40000004100 */
[----:B------:R-:W-:Y:S01]  /*367e0*/  FFMA.FTZ R123, R85, R92, -R68 ;  /* 0x0000005c557b7223 */ /* 0x000fe20000010844 */
[----:B------:R-:W-:-:S02]  /*367f0*/  HADD2.F32 R68, -RZ, R60.H0_H0 ;  /* 0x2000003cff447230 */ /* 0x000fc40000004100 */
[CC--:B------:R-:W-:Y:S01]  /*36800*/  FMUL.FTZ R85, R71.reuse, R90.reuse ;  /* 0x0000005a47557220 */ /* 0x0c0fe20000410000 */
[----:B------:R-:W-:Y:S02]  /*36810*/  HADD2.F32 R87, -RZ, R87.H1_H1 ;  /* 0x30000057ff577230 */ /* 0x000fe40000004100 */
[-C--:B------:R-:W-:Y:S01]  /*36820*/  FMUL.FTZ R71, R71, R89.reuse ;  /* 0x0000005947477220 */ /* 0x080fe20000410000 */
[----:B------:R-:W-:Y:S02]  /*36830*/  HADD2.F32 R95, -RZ, R95.H1_H1 ;  /* 0x3000005fff5f7230 */ /* 0x000fe40000004100 */
[C---:B------:R-:W-:Y:S01]  /*36840*/  FFMA.FTZ R91, R68.reuse, R89, -R85 ;  /* 0x00000059445b7223 */ /* 0x040fe20000010855 */
[----:B------:R-:W-:Y:S02]  /*36850*/  HADD2.F32 R88, -RZ, R88.H1_H1 ;  /* 0x30000058ff587230 */ /* 0x000fe40000004100 */
[----:B------:R-:W-:Y:S01]  /*36860*/  FFMA.FTZ R92, R68, R90, R71 ;  /* 0x0000005a445c7223 */ /* 0x000fe20000010047 */
[----:B------:R-:W-:-:S02]  /*36870*/  HADD2.F32 R60, -RZ, R60.H1_H1 ;  /* 0x3000003cff3c7230 */ /* 0x000fc40000004100 */
[C---:B------:R-:W-:Y:S01]  /*36880*/  FMUL.FTZ R85, R87.reuse, R95 ;  /* 0x0000005f57557220 */ /* 0x040fe20000410000 */
[----:B------:R-:W-:Y:S01]  /*36890*/  F2FP.F16.E4M3.UNPACK_B R71, R70.H1 ;  /* 0x00000046ff47723e */ /* 0x000fe200030006ff */
[-C--:B------:R-:W-:Y:S01]  /*368a0*/  FMUL.FTZ R93, R87, R88.reuse ;  /* 0x00000058575d7220 */ /* 0x080fe20000410000 */
[----:B------:R-:W-:Y:S01]  /*368b0*/  F2FP.F16.E4M3.UNPACK_B R89, R59.H1 ;  /* 0x0000003bff59723e */ /* 0x000fe200030006ff */
[C---:B------:R-:W-:Y:S01]  /*368c0*/  FFMA.FTZ R94, R60.reuse, R88, -R85 ;  /* 0x000000583c5e7223 */ /* 0x040fe20000010855 */
[----:B------:R-:W-:Y:S01]  /*368d0*/  F2FP.F16.E4M3.UNPACK_B R87, R56.H1 ;  /* 0x00000038ff57723e */ /* 0x000fe200030006ff */
[----:B------:R-:W-:Y:S01]  /*368e0*/  HADD2.F32 R85, -RZ, R71.H0_H0 ;  /* 0x20000047ff557230 */ /* 0x000fe20000004100 */
[----:B------:R-:W-:Y:S01]  /*368f0*/  F2FP.F16.E4M3.UNPACK_B R68, R62.H1 ;  /* 0x0000003eff44723e */ /* 0x000fe200030006ff */
[----:B------:R-:W-:Y:S02]  /*36900*/  HADD2.F32 R90, -RZ, R89.H0_H0 ;  /* 0x20000059ff5a7230 */ /* 0x000fe40000004100 */
[----:B------:R-:W-:Y:S01]  /*36910*/  FFMA.FTZ R93, R60, R95, R93 ;  /* 0x0000005f3c5d7223 */ /* 0x000fe2000001005d */
[----:B------:R-:W-:Y:S01]  /*36920*/  HADD2.F32 R71, -RZ, R71.H1_H1 ;  /* 0x30000047ff477230 */ /* 0x000fe20000004100 */
[----:B------:R-:W-:Y:S01]  /*36930*/  F2FP.F16.E4M3.UNPACK_B R70, R70 ;  /* 0x00000046ff46723e */ /* 0x000fe200020006ff */
[----:B------:R-:W-:-:S02]  /*36940*/  HADD2.F32 R88, -RZ, R87.H0_H0 ;  /* 0x20000057ff587230 */ /* 0x000fc40000004100 */
[C---:B------:R-:W-:Y:S01]  /*36950*/  FMUL.FTZ R95, R85.reuse, R90 ;  /* 0x0000005a555f7220 */ /* 0x040fe20000410000 */
[----:B------:R-:W-:Y:S01]  /*36960*/  HADD2.F32 R89, -RZ, R89.H1_H1 ;  /* 0x30000059ff597230 */ /* 0x000fe20000004100 */
[----:B------:R-:W-:Y:S01]  /*36970*/  F2FP.F16.E4M3.UNPACK_B R56, R56 ;  /* 0x00000038ff38723e */ /* 0x000fe200020006ff */
[----:B------:R-:W-:Y:S02]  /*36980*/  HADD2.F32 R87, -RZ, R87.H1_H1 ;  /* 0x30000057ff577230 */ /* 0x000fe40000004100 */
[----:B------:R-:W-:Y:S01]  /*36990*/  FMUL.FTZ R85, R85, R88 ;  /* 0x0000005855557220 */ /* 0x000fe20000410000 */
[--C-:B------:R-:W-:Y:S02]  /*369a0*/  HADD2.F32 R60, -RZ, R68.reuse.H0_H0 ;  /* 0x20000044ff3c7230 */ /* 0x100fe40000004100 */
        /* <DEDUP_REMOVED lines=14> */
[----:B------:R-:W-:Y:S01]  /*36a90*/  F2FP.SATFINITE.E4M3.F32.PACK_AB_MERGE_C R127, R128, R127, RZ ;  /* 0x0000007f807f723e */ /* 0x000fe200048070ff */
[----:B------:R-:W-:Y:S01]  /*36aa0*/  HADD2.F32 R70, -RZ, R70.H1_H1 ;  /* 0x30000046ff467230 */ /* 0x000fe20000004100 */
[----:B------:R-:W-:Y:S01]  /*36ab0*/  F2FP.SATFINITE.E4M3.F32.PACK_AB_MERGE_C R90, R125, R90, RZ ;  /* 0x0000005a7d5a723e */ /* 0x000fe200048070ff */
[----:B------:R-:W-:-:S02]  /*36ac0*/  HADD2.F32 R87, -RZ, R68.H1_H1 ;  /* 0x30000044ff577230 */ /* 0x000fc40000004100 */
[C---:B------:R-:W-:Y:S01]  /*36ad0*/  FMUL.FTZ R89, R59.reuse, R85 ;  /* 0x000000553b597220 */ /* 0x040fe20000410000 */
[----:B------:R-:W-:Y:S02]  /*36ae0*/  HADD2.F32 R71, -RZ, R56.H1_H1 ;  /* 0x30000038ff477230 */ /* 0x000fe40000004100 */
[-C--:B------:R-:W-:Y:S01]  /*36af0*/  FMUL.FTZ R68, R59, R60.reuse ;  /* 0x0000003c3b447220 */ /* 0x080fe20000410000 */
[--C-:B------:R-:W-:Y:S02]  /*36b00*/  HADD2.F32 R56, -RZ, R62.reuse.H0_H0 ;  /* 0x2000003eff387230 */ /* 0x100fe40000004100 */
[C---:B------:R-:W-:Y:S01]  /*36b10*/  FMUL.FTZ R59, R70.reuse, R87 ;  /* 0x00000057463b7220 */ /* 0x040fe20000410000 */
[----:B------:R-:W-:Y:S02]  /*36b20*/  HADD2.F32 R62, -RZ, R62.H1_H1 ;  /* 0x3000003eff3e7230 */ /* 0x000fe40000004100 */
[----:B------:R-:W-:Y:S01]  /*36b30*/  FMUL.FTZ R70, R70, R71 ;  /* 0x0000004746467220 */ /* 0x000fe20000410000 */
[----:B------:R-:W-:Y:S01]  /*36b40*/  F2FP.SATFINITE.E4M3.F32.PACK_AB_MERGE_C R57, R64, R57, R63 ;  /* 0x000000394039723e */ /* 0x000fe2000480703f */
[C---:B------:R-:W-:Y:S01]  /*36b50*/  FFMA.FTZ R89, R56.reuse, R60, -R89 ;  /* 0x0000003c38597223 */ /* 0x040fe20000010859 */
[----:B------:R-:W-:Y:S01]  /*36b60*/  FFMA.FTZ R68, R56, R85, R68 ;  /* 0x0000005538447223 */ /* 0x000fe20000010044 */
[C---:B------:R-:W-:Y:S01]  /*36b70*/  FFMA.FTZ R87, R62.reuse, R87, R70 ;  /* 0x000000573e577223 */ /* 0x040fe20000010046 */
[----:B------:R-:W-:Y:S01]  /*36b80*/  FFMA.FTZ R56, R62, R71, -R59 ;  /* 0x000000473e387223 */ /* 0x000fe2000001083b */
[----:B------:R-:W-:Y:S01]  /*36b90*/  F2FP.SATFINITE.E4M3.F32.PACK_AB_MERGE_C R65, R61, R58, R65 ;  /* 0x0000003a3d41723e */ /* 0x000fe20004807041 */
[----:B------:R-:W-:Y:S01]  /*36ba0*/  IMAD.MOV.U32 R61, RZ, RZ, R57 ;  /* 0x000000ffff3d7224 */ /* 0x000fe200078e0039 */
[----:B------:R-:W-:-:S02]  /*36bb0*/  F2FP.SATFINITE.E4M3.F32.PACK_AB_MERGE_C R92, R93, R92, R120 ;  /* 0x0000005c5d5c723e */ /* 0x000fc40004807078 */
[----:B------:R-:W-:Y:S02]  /*36bc0*/  F2FP.SATFINITE.E4M3.F32.PACK_AB_MERGE_C R126, R129, R126, RZ ;  /* 0x0000007e817e723e */ /* 0x000fe400048070ff */
[----:B------:R-:W-:Y:S02]  /*36bd0*/  F2FP.SATFINITE.E4M3.F32.PACK_AB_MERGE_C R122, R123, R122, RZ ;  /* 0x0000007a7b7a723e */ /* 0x000fe400048070ff */
[----:B------:R-:W-:Y:S02]  /*36be0*/  F2FP.SATFINITE.E4M3.F32.PACK_AB_MERGE_C R88, R88, R95, RZ ;  /* 0x0000005f5858723e */ /* 0x000fe400048070ff */
[----:B------:R-:W-:Y:S01]  /*36bf0*/  F2FP.SATFINITE.E4M3.F32.PACK_AB_MERGE_C R71, R86, R69, R127 ;  /* 0x000000455647723e */ /* 0x000fe2000480707f */
[----:B------:R-:W-:Y:S01]  /*36c00*/  IMAD.MOV.U32 R69, RZ, RZ, R65 ;  /* 0x000000ffff457224 */ /* 0x000fe200078e0041 */
[----:B------:R-:W-:Y:S01]  /*36c10*/  F2FP.SATFINITE.E4M3.F32.PACK_AB_MERGE_C R70, R87, R68, R90 ;  /* 0x000000445746723e */ /* 0x000fe2000480705a */
[----:B------:R-:W-:Y:S01]  /*36c20*/  IMAD.MOV.U32 R68, RZ, RZ, R92 ;  /* 0x000000ffff447224 */ /* 0x000fe200078e005c */
[----:B------:R-:W-:-:S02]  /*36c30*/  F2FP.SATFINITE.E4M3.F32.PACK_AB_MERGE_C R63, R84, R67, R126 ;  /* 0x00000043543f723e */ /* 0x000fc4000480707e */
[----:B------:R-:W-:Y:S02]  /*36c40*/  F2FP.SATFINITE.E4M3.F32.PACK_AB_MERGE_C R60, R94, R91, R122 ;  /* 0x0000005b5e3c723e */ /* 0x000fe4000480707a */
[----:B------:R-:W-:-:S07]  /*36c50*/  F2FP.SATFINITE.E4M3.F32.PACK_AB_MERGE_C R62, R56, R89, R88 ;  /* 0x00000059383e723e */ /* 0x000fce0004807058 */
.L_x_1929:
[----:B------:R-:W-:Y:S05]  /*36c60*/  BSYNC B3 ;  /* 0x0000000000037941 */ /* 0x000fea0003800000 */
.L_x_1928:
[C---:B------:R-:W-:Y:S02]  /*36c70*/  R2UR UR4, R40.reuse ;  /* 0x00000000280472ca */ /* 0x040fe400000e0000 */
[C---:B------:R-:W-:Y:S02]  /*36c80*/  R2UR UR5, R41.reuse ;  /* 0x00000000290572ca */ /* 0x040fe400000e0000 */
[----:B------:R-:W-:Y:S02]  /*36c90*/  @!P1 R2UR UR6, R40 ;  /* 0x00000000280692ca */ /* 0x000fe400000e0000 */
[----:B------:R-:W-:Y:S02]  /*36ca0*/  @!P1 R2UR UR7, R41 ;  /* 0x00000000290792ca */ /* 0x000fe400000e0000 */
[----:B------:R-:W-:Y:S02]  /*36cb0*/  SHF.R.S32.HI R83, RZ, 0x1f, R83 ;  /* 0x0000001fff537819 */ /* 0x000fe40000011453 */
[----:B------:R-:W-:-:S02]  /*36cc0*/  @!P1 SHF.R.S32.HI R56, RZ, 0x1f, R81 ;  /* 0x0000001fff389819 */ /* 0x000fc40000011451 */
[CC--:B------:R-:W-:Y:S02]  /*36cd0*/  IADD3.X R81, R101.reuse, R119.reuse, R83, P2, P3 ;  /* 0x0000007765517210 */ /* 0x0c0fe400017e6453 */
[----:B------:R-:W-:-:S03]  /*36ce0*/  @!P1 IADD3.X R117, R101, R119, R56, P4, P5 ;  /* 0x0000007765759210 */ /* 0x000fc600027ea438 */
[----:B-----5:R0:W-:Y:S04]  /*36cf0*/  ST.E.128 desc[UR4][R80.64], R60 ;  /* 0x0000003c50007985 */ /* 0x0201e8000c101d04 */
[----:B------:R0:W-:Y:S02]  /*36d00*/  @!P1 ST.E.128 desc[UR6][R116.64], R68 ;  /* 0x0000004474009985 */ /* 0x0001e4000c101d06 */
.L_x_1919:
[----:B------:R-:W-:Y:S05]  /*36d10*/  BSYNC B2 ;  /* 0x0000000000027941 */ /* 0x000fea0003800000 */
.L_x_1918:
[----:B------:R-:W-:Y:S02]  /*36d20*/  R2UR UR4, R40 ;  /* 0x00000000280472ca */ /* 0x000fe400000e0000 */
[----:B------:R-:W-:-:S13]  /*36d30*/  R2UR UR5, R41 ;  /* 0x00000000290572ca */ /* 0x000fda00000e0000 */
[----:B------:R-:W2:Y:S01]  /*36d40*/  LD.E R57, desc[UR4][R112.64+0xc] ;  /* 0x00000c0470397980 */ /* 0x000ea2000c101900 */
[----:B------:R-:W-:Y:S01]  /*36d50*/  LEA.HI.SX32 R107, R107, 0x80, 0x1f ;  /* 0x000000806b6b7811 */ /* 0x000fe200078ffaff */
[----:B0-----:R-:W-:Y:S01]  /*36d60*/  IMAD R60, R115, R98, RZ ;  /* 0x00000062733c7224 */ /* 0x001fe200078e02ff */
[----:B------:R-:W-:-:S05]  /*36d70*/  SHF.R.S32.HI R59, RZ, 0x1f, R98 ;  /* 0x0000001fff3b7819 */ /* 0x000fca0000011462 */
[----:B------:R-:W-:Y:S01]  /*36d80*/  IMAD R115, R114, R59, R60 ;  /* 0x0000003b72737224 */ /* 0x000fe200078e023c */
[----:B------:R-:W-:Y:S01]  /*36d90*/  SHF.R.S32.HI R59, RZ, 0x1f, R107 ;  /* 0x0000001fff3b7819 */ /* 0x000fe2000001146b */
[----:B--2---:R-:W-:-:S05]  /*36da0*/  IMAD R57, R98, -0xa0, R57 ;  /* 0xffffff6062397824 */ /* 0x004fca00078e0239 */
[----:B------:R-:W-:Y:S01]  /*36db0*/  VIMNMX R58, R57, 0xa0, PT ;  /* 0x000000a0393a7848 */ /* 0x000fe20003fe0100 */
[----:B------:R-:W-:-:S03]  /*36dc0*/  IMAD.WIDE.U32 R56, R114, R98, RZ ;  /* 0x0000006272387225 */ /* 0x000fc600078e00ff */
[----:B------:R-:W-:Y:S01]  /*36dd0*/  ISETP.GE.AND P1, PT, R107, R58, PT ;  /* 0x0000003a6b00720c */ /* 0x000fe20003f26270 */
[----:B------:R-:W-:Y:S02]  /*36de0*/  IMAD R58, R103, R107, RZ ;  /* 0x0000006b673a7224 */ /* 0x000fe400078e02ff */
[----:B------:R-:W-:Y:S02]  /*36df0*/  IMAD.IADD R57, R57, 0x1, R115 ;  /* 0x0000000139397824 */ /* 0x000fe400078e0273 */
[C---:B------:R-:W-:Y:S02]  /*36e00*/  IMAD R59, R102.reuse, R59, R58 ;  /* 0x0000003b663b7224 */ /* 0x040fe400078e023a */
[----:B------:R-:W-:-:S06]  /*36e10*/  IMAD.WIDE.U32 R102, R102, R107, R56 ;  /* 0x0000006b66667225 */ /* 0x000fcc00078e0038 */
[----:B------:R-:W-:Y:S05]  /*36e20*/  @P1 BRA `(.L_x_1887) ;  /* 0x0000004400fc1947 */ /* 0x000fea0003800000 */
[----:B------:R-:W-:Y:S02]  /*36e30*/  R2UR UR4, R40 ;  /* 0x00000000280472ca */ /* 0x000fe400000e0000 */
[----:B------:R-:W-:-:S13]  /*36e40*/  R2UR UR5, R41 ;  /* 0x00000000290572ca */ /* 0x000fda00000e0000 */
[----:B-----5:R-:W2:Y:S01]  /*36e50*/  LD.E.U8 R56, desc[UR4][R110.64] ;  /* 0x000000046e387980 */ /* 0x020ea2000c101100 */
[----:B------:R-:W-:Y:S01]  /*36e60*/  BSSY B2, `(.L_x_1930) ;  /* 0x000013b000027945 */ /* 0x000fe20003800000 */
[----:B------:R-:W-:Y:S01]  /*36e70*/  IMAD.IADD R65, R103, 0x1, R59 ;  /* 0x0000000167417824 */ /* 0x000fe200078e023b */
[----:B--2---:R-:W-:-:S04]  /*36e80*/  LOP3.LUT R56, R56, 0x1, RZ, 0xc0, !PT ;  /* 0x0000000138387812 */ /* 0x004fc800078ec0ff */
[----:B------:R-:W-:-:S13]  /*36e90*/  ISETP.NE.U32.AND P1, PT, R56, 0x1, PT ;  /* 0x000000013800780c */ /* 0x000fda0003f25070 */
[----:B------:R-:W-:Y:S05]  /*36ea0*/  @P1 BRA `(.L_x_1931) ;  /* 0x0000001000d81947 */ /* 0x000fea0003800000 */
[----:B------:R-:W-:Y:S02]  /*36eb0*/  R2UR UR4, R40 ;  /* 0x00000000280472ca */ /* 0x000fe400000e0000 */
[----:B------:R-:W-:-:S13]  /*36ec0*/  R2UR UR5, R41 ;  /* 0x00000000290572ca */ /* 0x000fda00000e0000 */
[----:B------:R-:W2:Y:S01]  /*36ed0*/  LD.E R56, desc[UR4][R112.64+0x4] ;  /* 0x0000040470387980 */ /* 0x000ea2000c101900 */
[----:B------:R-:W-:Y:S01]  /*36ee0*/  IMAD.IADD R59, R13, 0x1, -R118 ;  /* 0x000000010d3b7824 */ /* 0x000fe200078e0a76 */
[----:B------:R-:W-:Y:S02]  /*36ef0*/  SHF.R.S32.HI R62, RZ, 0x1f, R107 ;  /* 0x0000001fff3e7819 */ /* 0x000fe4000001146b */
[-C--:B------:R-:W-:Y:S02]  /*36f00*/  LEA.HI R61, R107, R107.reuse, RZ, 0x1 ;  /* 0x0000006b6b3d7211 */ /* 0x080fe400078f08ff */
[----:B------:R-:W-:Y:S02]  /*36f10*/  LEA.HI R63, R62, R107, RZ, 0x3 ;  /* 0x0000006b3e3f7211 */ /* 0x000fe400078f18ff */
[C---:B------:R-:W-:Y:S01]  /*36f20*/  LOP3.LUT R62, R61.reuse, 0x3fffffe, RZ, 0xc0, !PT ;  /* 0x03fffffe3d3e7812 */ /* 0x040fe200078ec0ff */
[----:B------:R-:W-:Y:S01]  /*36f30*/  IMAD.SHL.U32 R61, R61, 0x40, RZ ;  /* 0x000000403d3d7824 */ /* 0x000fe200078e00ff */
[----:B------:R-:W-:Y:S01]  /*36f40*/  R2UR UR6, R40 ;  /* 0x00000000280672ca */ /* 0x000fe200000e0000 */
[----:B------:R-:W-:Y:S01]  /*36f50*/  IMAD.SHL.U32 R63, R63, 0x40, RZ ;  /* 0x000000403f3f7824 */ /* 0x000fe200078e00ff */
[----:B------:R-:W-:Y:S01]  /*36f60*/  R2UR UR7, R41 ;  /* 0x00000000290772ca */ /* 0x000fe200000e0000 */
[----:B------:R-:W-:Y:S01]  /*36f70*/  IMAD.IADD R62, R107, 0x1, -R62 ;  /* 0x000000016b3e7824 */ /* 0x000fe200078e0a3e */
[----:B------:R-:W-:-:S02]  /*36f80*/  LOP3.LUT R61, R61, 0x180, RZ, 0xc0, !PT ;  /* 0x000001803d3d7812 */ /* 0x000fc400078ec0ff */
[----:B------:R-:W-:-:S05]  /*36f90*/  LOP3.LUT R63, R63, 0xfffffe00, RZ, 0xc0, !PT ;  /* 0xfffffe003f3f7812 */ /* 0x000fca00078ec0ff */
        /* <DEDUP_REMOVED lines=14> */
[----:B------:R-:W-:-:S02]  /*37080*/  SHF.R.U32.HI R59, RZ, 0x3, R61 ;  /* 0x00000003ff3b7819 */ /* 0x000fc4000001163d */
[----:B------:R-:W-:Y:S02]  /*37090*/  LEA.HI.SX32 R60, R60, R69, 0x1b ;  /* 0x000000453c3c7211 */ /* 0x000fe400078fdaff */
[----:B------:R-:W-:Y:S02]  /*370a0*/  SHF.R.S32.HI R57, RZ, 0x6, R56 ;  /* 0x00000006ff397819 */ /* 0x000fe40000011438 */
[----:B------:R-:W-:Y:S02]  /*370b0*/  SHF.R.S32.HI R67, RZ, 0x1f, R60 ;  /* 0x0000001fff437819 */ /* 0x000fe4000001143c */
[----:B------:R-:W-:Y:S01]  /*370c0*/  LOP3.LUT R58, R61, 0x30, R58, 0xf8, !PT ;  /* 0x000000303d3a7812 */ /* 0x000fe200078ef83a */
[----:B------:R-:W-:Y:S01]  /*370d0*/  IMAD R57, R57, 0x2800, R62 ;  /* 0x0000280039397824 */ /* 0x000fe200078e023e */
[----:B------:R-:W-:Y:S01]  /*370e0*/  LEA.HI R63, R67, R60, RZ, 0x2 ;  /* 0x0000003c433f7211 */ /* 0x000fe200078f10ff */
[----:B------:R-:W-:Y:S01]  /*370f0*/  IMAD.SHL.U32 R67, R60, 0x10, RZ ;  /* 0x000000103c437824 */ /* 0x000fe200078e00ff */
[----:B------:R-:W-:-:S02]  /*37100*/  LOP3.LUT R58, R58, R59, RZ, 0x3c, !PT ;  /* 0x0000003b3a3a7212 */ /* 0x000fc400078e3cff */
[----:B------:R-:W-:Y:S02]  /*37110*/  SHF.R.S32.HI R63, RZ, 0x2, R63 ;  /* 0x00000002ff3f7819 */ /* 0x000fe4000001143f */
[----:B------:R-:W-:Y:S01]  /*37120*/  LOP3.LUT R56, R61, 0x30, R67, 0xf8, !PT ;  /* 0x000000303d387812 */ /* 0x000fe200078ef843 */
[----:B------:R-:W-:Y:S02]  /*37130*/  IMAD.IADD R57, R57, 0x1, R58 ;  /* 0x0000000139397824 */ /* 0x000fe400078e023a */
[----:B------:R-:W-:Y:S01]  /*37140*/  IMAD R63, R63, 0x2800, R62 ;  /* 0x000028003f3f7824 */ /* 0x000fe200078e023e */
[----:B------:R-:W-:-:S05]  /*37150*/  LOP3.LUT R56, R56, R59, RZ, 0x3c, !PT ;  /* 0x0000003b38387212 */ /* 0x000fca00078e3cff */
[----:B------:R-:W-:Y:S01]  /*37160*/  IMAD.IADD R63, R63, 0x1, R56 ;  /* 0x000000013f3f7824 */ /* 0x000fe200078e0238 */
[----:B------:R-:W-:-:S04]  /*37170*/  IADD3 R56, P1, P2, R108, R57, R37 ;  /* 0x000000396c387210 */ /* 0x000fc80007a3e025 */
[----:B------:R-:W-:Y:S02]  /*37180*/  IADD3.X R57, R109, RZ, R99, P1, P2 ;  /* 0x000000ff6d397210 */ /* 0x000fe40000fe4463 */
[----:B------:R-:W-:Y:S02]  /*37190*/  ISETP.GE.AND P2, PT, R105, R64, PT ;  /* 0x000000406900720c */ /* 0x000fe40003f46270 */
[----:B------:R-:W-:Y:S01]  /*371a0*/  IADD3 R60, P3, P4, R108, R63, R37 ;  /* 0x0000003f6c3c7210 */ /* 0x000fe20007c7e025 */
[----:B------:R-:W-:Y:S01]  /*371b0*/  IMAD.SHL.U32 R69, R69, 0x10, RZ ;  /* 0x0000001045457824 */ /* 0x000fe200078e00ff */
[----:B------:R-:W5:Y:S02]  /*371c0*/  LD.E.128 R56, desc[UR4][R56.64] ;  /* 0x0000000438387980 */ /* 0x000f64000c101d00 */
[----:B------:R-:W-:Y:S02]  /*371d0*/  IADD3.X R61, R109, RZ, R99, P3, P4 ;  /* 0x000000ff6d3d7210 */ /* 0x000fe40001fe8463 */
[----:B------:R-:W-:-:S04]  /*371e0*/  ISETP.GE.AND P1, PT, R67, R13, PT ;  /* 0x0000000d4300720c */ /* 0x000fc80003f26270 */
[----:B------:R-:W5:Y:S01]  /*371f0*/  LD.E.128 R60, desc[UR6][R60.64] ;  /* 0x000000063c3c7980 */ /* 0x000f62000c101d00 */
[----:B------:R-:W-:Y:S01]  /*37200*/  SHF.R.S32.HI R64, RZ, 0x1f, R69 ;  /* 0x0000001fff407819 */ /* 0x000fe20000011445 */
[----:B------:R-:W-:Y:S07]  /*37210*/  @P2 BRA `(.L_x_1933) ;  /* 0x0000000c00cc2947 */ /* 0x000fee0003800000 */
[----:B-----5:R-:W-:Y:S01]  /*37220*/  IMAD.MOV.U32 R80, RZ, RZ, R63 ;  /* 0x000000ffff507224 */ /* 0x020fe200078e003f */
[----:B------:R-:W-:Y:S01]  /*37230*/  SHF.R.U32.HI R63, RZ, 0x8, R45 ;  /* 0x00000008ff3f7819 */ /* 0x000fe2000001162d */
[----:B------:R-:W-:Y:S01]  /*37240*/  IMAD.MOV.U32 R71, RZ, RZ, R59 ;  /* 0x000000ffff477224 */ /* 0x000fe200078e003b */
[----:B------:R-:W-:Y:S02]  /*37250*/  LOP3.LUT R68, R45, 0xff, RZ, 0xc0, !PT ;  /* 0x000000ff2d447812 */ /* 0x000fe400078ec0ff */
[----:B------:R-:W-:Y:S02]  /*37260*/  SHF.R.U32.HI R82, RZ, 0x8, R47 ;  /* 0x00000008ff527819 */ /* 0x000fe4000001162f */
[----:B------:R-:W-:Y:S02]  /*37270*/  LOP3.LUT R63, R63, 0xff, RZ, 0xc0, !PT ;  /* 0x000000ff3f3f7812 */ /* 0x000fe400078ec0ff */
[----:B------:R-:W-:Y:S02]  /*37280*/  SHF.R.U32.HI R59, RZ, 0x8, R44 ;  /* 0x00000008ff3b7819 */ /* 0x000fe4000001162c */
[----:B------:R-:W-:-:S02]  /*37290*/  LOP3.LUT R83, R47, 0xff, RZ, 0xc0, !PT ;  /* 0x000000ff2f537812 */ /* 0x000fc400078ec0ff */
[----:B------:R-:W-:Y:S02]  /*372a0*/  LOP3.LUT R82, R82, 0xff, RZ, 0xc0, !PT ;  /* 0x000000ff52527812 */ /* 0x000fe400078ec0ff */
[----:B------:R-:W-:Y:S02]  /*372b0*/  PRMT R68, R63, 0x7604, R68 ;  /* 0x000076043f447816 */ /* 0x000fe40000000044 */
[----:B------:R-:W-:Y:S02]  /*372c0*/  LOP3.LUT R66, R44, 0xff, RZ, 0xc0, !PT ;  /* 0x000000ff2c427812 */ /* 0x000fe400078ec0ff */
[----:B------:R-:W-:Y:S02]  /*372d0*/  SHF.R.U32.HI R70, RZ, 0x8, R46 ;  /* 0x00000008ff467819 */ /* 0x000fe4000001162e */
[----:B------:R-:W-:Y:S02]  /*372e0*/  LOP3.LUT R59, R59, 0xff, RZ, 0xc0, !PT ;  /* 0x000000ff3b3b7812 */ /* 0x000fe400078ec0ff */
[----:B------:R-:W-:-:S02]  /*372f0*/  SHF.R.U32.HI R63, RZ, 0x8, R73 ;  /* 0x00000008ff3f7819 */ /* 0x000fc40000011649 */
[----:B------:R-:W-:Y:S02]  /*37300*/  PRMT R85, R82, 0x7604, R83 ;  /* 0x0000760452557816 */ /* 0x000fe40000000053 */
[----:B------:R-:W-:Y:S02]  /*37310*/  LOP3.LUT R81, R46, 0xff, RZ, 0xc0, !PT ;  /* 0x000000ff2e517812 */ /* 0x000fe400078ec0ff */
[----:B------:R-:W-:Y:S02]  /*37320*/  LOP3.LUT R70, R70, 0xff, RZ, 0xc0, !PT ;  /* 0x000000ff46467812 */ /* 0x000fe400078ec0ff */
[----:B------:R-:W-:Y:S02]  /*37330*/  PRMT R66, R59, 0x7604, R66 ;  /* 0x000076043b427816 */ /* 0x000fe40000000042 */
[----:B------:R-:W-:Y:S02]  /*37340*/  LOP3.LUT R82, R73, 0xff, RZ, 0xc0, !PT ;  /* 0x000000ff49527812 */ /* 0x000fe400078ec0ff */
[----:B------:R-:W-:-:S02]  /*37350*/  LOP3.LUT R63, R63, 0xff, RZ, 0xc0, !PT ;  /* 0x000000ff3f3f7812 */ /* 0x000fc400078ec0ff */
[----:B------:R-:W-:Y:S02]  /*37360*/  SHF.R.U32.HI R59, RZ, 0x8, R72 ;  /* 0x00000008ff3b7819 */ /* 0x000fe40000011648 */
[----:B------:R-:W-:Y:S02]  /*37370*/  PRMT R81, R70, 0x7604, R81 ;  /* 0x0000760446517816 */ /* 0x000fe40000000051 */
[----:B------:R-:W-:Y:S02]  /*37380*/  PRMT R89, R63, 0x7604, R82 ;  /* 0x000076043f597816 */ /* 0x000fe40000000052 */
[----:B------:R-:W-:Y:S02]  /*37390*/  LOP3.LUT R70, R72, 0xff, RZ, 0xc0, !PT ;  /* 0x000000ff48467812 */ /* 0x000fe400078ec0ff */
[----:B------:R-:W-:Y:S02]  /*373a0*/  LOP3.LUT R59, R59, 0xff, RZ, 0xc0, !PT ;  /* 0x000000ff3b3b7812 */ /* 0x000fe400078ec0ff */
[----:B------:R-:W-:-:S02]  /*373b0*/  SHF.R.U32.HI R63, RZ, 0x10, R45 ;  /* 0x00000010ff3f7819 */ /* 0x000fc4000001162d */
[----:B------:R-:W-:Y:S02]  /*373c0*/  SHF.R.U32.HI R83, RZ, 0x8, R74 ;  /* 0x00000008ff537819 */ /* 0x000fe4000001164a */
[----:B------:R-:W-:Y:S02]  /*373d0*/  PRMT R87, R59, 0x7604, R70 ;  /* 0x000076043b577816 */ /* 0x000fe40000000046 */
[----:B------:R-:W-:Y:S02]  /*373e0*/  LOP3.LUT R63, R63, 0xff, RZ, 0xc0, !PT ;  /* 0x000000ff3f3f7812 */ /* 0x000fe400078ec0ff */
[----:B------:R-:W-:Y:S02]  /*373f0*/  SHF.R.U32.HI R70, RZ, 0x10, R46 ;  /* 0x00000010ff467819 */ /* 0x000fe4000001162e */
[----:B------:R-:W-:Y:S02]  /*37400*/  LOP3.LUT R84, R74, 0xff, RZ, 0xc0, !PT ;  /* 0x000000ff4a547812 */ /* 0x000fe400078ec0ff */
[----:B------:R-:W-:-:S02]  /*37410*/  LOP3.LUT R83, R83, 0xff, RZ, 0xc0, !PT ;  /* 0x000000ff53537812 */ /* 0x000fc400078ec0ff */
[----:B------:R-:W-:Y:S02]  /*37420*/  PRMT R63, R63, 0x7054, R68 ;  /* 0x000070543f3f7816 */ /* 0x000fe40000000044 */
[----:B------:R-:W-:Y:S02]  /*37430*/  LOP3.LUT R70, R70, 0xff, RZ, 0xc0, !PT ;  /* 0x000000ff46467812 */ /* 0x000fe400078ec0ff */
[----:B------:R-:W-:Y:S02]  /*37440*/  SHF.R.U32.HI R68, RZ, 0x10, R73 ;  /* 0x00000010ff447819 */ /* 0x000fe40000011649 */
[----:B------:R-:W-:Y:S02]  /*37450*/  PRMT R91, R83, 0x7604, R84 ;  /* 0x00007604535b7816 */ /* 0x000fe40000000054 */
[----:B------:R-:W-:Y:S02]  /*37460*/  PRMT R83, R70, 0x7054, R81 ;  /* 0x0000705446537816 */ /* 0x000fe40000000051 */
[----:B------:R-:W-:-:S02]  /*37470*/  LOP3.LUT R68, R68, 0xff, RZ, 0xc0, !PT ;  /* 0x000000ff44447812 */ /* 0x000fc400078ec0ff */
[----:B------:R-:W-:Y:S02]  /*37480*/  SHF.R.U32.HI R59, RZ, 0x10, R44 ;  /* 0x00000010ff3b7819 */ /* 0x000fe4000001162c */
[----:B------:R-:W-:Y:S02]  /*37490*/  SHF.R.U32.HI R70, RZ, 0x10, R74 ;  /* 0x00000010ff467819 */ /* 0x000fe4000001164a */
[----:B------:R-:W-:Y:S02]  /*374a0*/  SHF.R.U32.HI R86, RZ, 0x8, R75 ;  /* 0x00000008ff567819 */ /* 0x000fe4000001164b */
[----:B------:R-:W-:Y:S02]  /*374b0*/  PRMT R89, R68, 0x7054, R89 ;  /* 0x0000705444597816 */ /* 0x000fe40000000059 */
[----:B------:R-:W-:Y:S02]  /*374c0*/  LOP3.LUT R59, R59, 0xff, RZ, 0xc0, !PT ;  /* 0x000000ff3b3b7812 */ /* 0x000fe400078ec0ff */
[----:B------:R-:W-:-:S02]  /*374d0*/  LOP3.LUT R70, R70, 0xff, RZ, 0xc0, !PT ;  /* 0x000000ff46467812 */ /* 0x000fc400078ec0ff */
[----:B------:R-:W-:Y:S02]  /*374e0*/  LOP3.LUT R93, R75, 0xff, RZ, 0xc0, !PT ;  /* 0x000000ff4b5d7812 */ /* 0x000fe400078ec0ff */
[----:B------:R-:W-:Y:S02]  /*374f0*/  LOP3.LUT R86, R86, 0xff, RZ, 0xc0, !PT ;  /* 0x000000ff56567812 */ /* 0x000fe400078ec0ff */
[----:B------:R-:W-:Y:S02]  /*37500*/  SHF.R.U32.HI R81, RZ, 0x10, R75 ;  /* 0x00000010ff517819 */ /* 0x000fe4000001164b */
[----:B------:R-:W-:Y:S02]  /*37510*/  SHF.R.U32.HI R82, RZ, 0x10, R47 ;  /* 0x00000010ff527819 */ /* 0x000fe4000001162f */
[----:B------:R-:W-:Y:S02]  /*37520*/  LOP3.LUT R89, R89, 0xff000000, R73, 0xf8, !PT ;  /* 0xff00000059597812 */ /* 0x000fe400078ef849 */
[----:B------:R-:W-:-:S02]  /*37530*/  PRMT R59, R59, 0x7054, R66 ;  /* 0x000070543b3b7816 */ /* 0x000fc40000000042 */
[----:B------:R-:W-:Y:S02]  /*37540*/  PRMT R91, R70, 0x7054, R91 ;  /* 0x00007054465b7816 */ /* 0x000fe4000000005b */
[----:B------:R-:W-:Y:S02]  /*37550*/  PRMT R86, R86, 0x7604, R93 ;  /* 0x0000760456567816 */ /* 0x000fe4000000005d */
[----:B------:R-:W-:Y:S02]  /*37560*/  SHF.R.U32.HI R66, RZ, 0x10, R72 ;  /* 0x00000010ff427819 */ /* 0x000fe40000011648 */
[----:B------:R-:W-:Y:S02]  /*37570*/  LOP3.LUT R81, R81, 0xff, RZ, 0xc0, !PT ;  /* 0x000000ff51517812 */ /* 0x000fe400078ec0ff */
[----:B------:R-:W-:Y:S02]  /*37580*/  LOP3.LUT R70, R63, 0xff000000, R45, 0xf8, !PT ;  /* 0xff0000003f467812 */ /* 0x000fe400078ef82d */
[----:B------:R-:W-:-:S02]  /*37590*/  LOP3.LUT R82, R82, 0xff, RZ, 0xc0, !PT ;  /* 0x000000ff52527812 */ /* 0x000fc400078ec0ff */
[----:B------:R-:W-:Y:S02]  /*375a0*/  F2FP.F16.E4M3.UNPACK_B R63, R61 ;  /* 0x0000003dff3f723e */ /* 0x000fe400020006ff */
[----:B------:R-:W-:Y:S02]  /*375b0*/  F2FP.F16.E4M3.UNPACK_B R73, R89 ;  /* 0x00000059ff49723e */ /* 0x000fe400020006ff */
[----:B------:R-:W-:Y:S01]  /*375c0*/  LOP3.LUT R66, R66, 0xff, RZ, 0xc0, !PT ;  /* 0x000000ff42427812 */ /* 0x000fe200078ec0ff */
[----:B------:R-:W-:Y:S01]  /*375d0*/  HADD2.F32 R45, -RZ, R63.H0_H0 ;  /* 0x2000003fff2d7230 */ /* 0x000fe20000004100 */
[----:B------:R-:W-:Y:S02]  /*375e0*/  PRMT R93, R81, 0x7054, R86 ;  /* 0x00007054515d7816 */ /* 0x000fe40000000056 */
[----:B------:R-:W-:Y:S02]  /*375f0*/  F2FP.F16.E4M3.UNPACK_B R68, R70 ;  /* 0x00000046ff44723e */ /* 0x000fe400020006ff */
[----:B------:R-:W-:-:S02]  /*37600*/  LOP3.LUT R81, R59, 0xff000000, R44, 0xf8, !PT ;  /* 0xff0000003b517812 */ /* 0x000fc400078ef82c */
[----:B------:R-:W-:Y:S01]  /*37610*/  PRMT R85, R82, 0x7054, R85 ;  /* 0x0000705452557816 */ /* 0x000fe20000000055 */
[--C-:B------:R-:W-:Y:S01]  /*37620*/  HADD2.F32 R82, -RZ, R73.reuse.H0_H0 ;  /* 0x20000049ff527230 */ /* 0x100fe20000004100 */
[----:B------:R-:W-:Y:S01]  /*37630*/  F2FP.F16.E4M3.UNPACK_B R59, R57 ;  /* 0x00000039ff3b723e */ /* 0x000fe200020006ff */
[----:B------:R-:W-:Y:S01]  /*37640*/  HADD2.F32 R73, -RZ, R73.H1_H1 ;  /* 0x30000049ff497230 */ /* 0x000fe20000004100 */
[----:B------:R-:W-:Y:S01]  /*37650*/  PRMT R87, R66, 0x7054, R87 ;  /* 0x0000705442577816 */ /* 0x000fe20000000057 */
[--C-:B------:R-:W-:Y:S01]  /*37660*/  HADD2.F32 R66, -RZ, R68.reuse.H0_H0 ;  /* 0x20000044ff427230 */ /* 0x100fe20000004100 */
[----:B------:R-:W-:Y:S01]  /*37670*/  LOP3.LUT R44, R83, 0xff000000, R46, 0xf8, !PT ;  /* 0xff000000532c7812 */ /* 0x000fe200078ef82e */
[----:B------:R-:W-:Y:S01]  /*37680*/  HADD2.F32 R46, -RZ, R59.H0_H0 ;  /* 0x2000003bff2e7230 */ /* 0x000fe20000004100 */
[----:B------:R-:W-:Y:S01]  /*37690*/  LOP3.LUT R87, R87, 0xff000000, R72, 0xf8, !PT ;  /* 0xff00000057577812 */ /* 0x000fe200078ef848 */
[----:B------:R-:W-:Y:S01]  /*376a0*/  FMUL.FTZ R83, R45, R82 ;  /* 0x000000522d537220 */ /* 0x000fe20000410000 */
[----:B------:R-:W-:-:S02]  /*376b0*/  HADD2.F32 R72, -RZ, R68.H1_H1 ;  /* 0x30000044ff487230 */ /* 0x000fc40000004100 */
[-C--:B------:R-:W-:Y:S01]  /*376c0*/  FMUL.FTZ R95, R45, R66.reuse ;  /* 0x000000422d5f7220 */ /* 0x080fe20000410000 */
[----:B------:R-:W-:Y:S01]  /*376d0*/  F2FP.F16.E4M3.UNPACK_B R68, R61.H1 ;  /* 0x0000003dff44723e */ /* 0x000fe200030006ff */
[C---:B------:R-:W-:Y:S01]  /*376e0*/  FFMA.FTZ R45, R46.reuse, R66, -R83 ;  /* 0x000000422e2d7223 */ /* 0x040fe20000010853 */
[----:B------:R-:W-:Y:S01]  /*376f0*/  F2FP.F16.E4M3.UNPACK_B R89, R89.H1 ;  /* 0x00000059ff59723e */ /* 0x000fe200030006ff */
[----:B------:R-:W-:Y:S01]  /*37700*/  HADD2.F32 R66, -RZ, R63.H1_H1 ;  /* 0x3000003fff427230 */ /* 0x000fe20000004100 */
[----:B------:R-:W-:Y:S01]  /*37710*/  F2FP.F16.E4M3.UNPACK_B R70, R70.H1 ;  /* 0x00000046ff46723e */ /* 0x000fe200030006ff */
[----:B------:R-:W-:Y:S01]  /*37720*/  FFMA.FTZ R46, R46, R82, R95 ;  /* 0x000000522e2e7223 */ /* 0x000fe2000001005f */
[----:B------:R-:W-:Y:S01]  /*37730*/  LOP3.LUT R85, R85, 0xff000000, R47, 0xf8, !PT ;  /* 0xff00000055557812 */ /* 0x000fe200078ef82f */
[----:B------:R-:W-:Y:S01]  /*37740*/  HADD2.F32 R82, -RZ, R89.H0_H0 ;  /* 0x20000059ff527230 */ /* 0x000fe20000004100 */
[----:B------:R-:W-:Y:S01]  /*37750*/  F2FP.F16.E4M3.UNPACK_B R63, R57.H1 ;  /* 0x00000039ff3f723e */ /* 0x000fe200030006ff */
[----:B------:R-:W-:Y:S01]  /*37760*/  HADD2.F32 R57, -RZ, R68.H0_H0 ;  /* 0x20000044ff397230 */ /* 0x000fe20000004100 */
[----:B------:R-:W-:Y:S01]  /*37770*/  LOP3.LUT R47, R91, 0xff000000, R74, 0xf8, !PT ;  /* 0xff0000005b2f7812 */ /* 0x000fe200078ef84a */
[----:B------:R-:W-:-:S02]  /*37780*/  HADD2.F32 R74, -RZ, R70.H0_H0 ;  /* 0x20000046ff4a7230 */ /* 0x000fc40000004100 */
[CC--:B------:R-:W-:Y:S01]  /*37790*/  FMUL.FTZ R84, R66.reuse, R73.reuse ;  /* 0x0000004942547220 */ /* 0x0c0fe20000410000 */
[----:B------:R-:W-:Y:S02]  /*377a0*/  HADD2.F32 R59, -RZ, R59.H1_H1 ;  /* 0x3000003bff3b7230 */ /* 0x000fe40000004100 */
[----:B------:R-:W-:Y:S01]  /*377b0*/  FMUL.FTZ R86, R66, R72 ;  /* 0x0000004842567220 */ /* 0x000fe20000410000 */
[----:B------:R-:W-:Y:S01]  /*377c0*/  HADD2.F32 R61, -RZ, R63.H0_H0 ;  /* 0x2000003fff3d7230 */ /* 0x000fe20000004100 */
[----:B------:R-:W-:Y:S01]  /*377d0*/  LOP3.LUT R93, R93, 0xff000000, R75, 0xf8, !PT ;  /* 0xff0000005d5d7812 */ /* 0x000fe200078ef84b */
[C---:B------:R-:W-:Y:S01]  /*377e0*/  FMUL.FTZ R88, R57.reuse, R82 ;  /* 0x0000005239587220 */ /* 0x040fe20000410000 */
[----:B------:R-:W-:Y:S01]  /*377f0*/  FMUL.FTZ R75, R57, R74 ;  /* 0x0000004a394b7220 */ /* 0x000fe20000410000 */
        /* <DEDUP_REMOVED lines=17> */
[----:B------:R-:W-:Y:S02]  /*37910*/  HADD2.F32 R63, -RZ, R63.H1_H1 ;  /* 0x3000003fff3f7230 */ /* 0x000fe40000004100 */
[C---:B------:R-:W-:Y:S01]  /*37920*/  FMUL.FTZ R95, R74.reuse, R91 ;  /* 0x0000005b4a5f7220 */ /* 0x040fe20000410000 */
[----:B------:R-:W-:Y:S02]  /*37930*/  HADD2.F32 R70, -RZ, R72.H0_H0 ;  /* 0x20000048ff467230 */ /* 0x000fe40000004100 */
[----:B------:R-:W-:Y:S01]  /*37940*/  FMUL.FTZ R74, R74, R83 ;  /* 0x000000534a4a7220 */ /* 0x000fe20000410000 */
[----:B------:R-:W-:Y:S01]  /*37950*/  F2FP.F16.E4M3.UNPACK_B R93, R93.H1 ;  /* 0x0000005dff5d723e */ /* 0x000fe200030006ff */
[C---:B------:R-:W-:Y:S01]  /*37960*/  FFMA.FTZ R68, R63.reuse, R75, -R86 ;  /* 0x0000004b3f447223 */ /* 0x040fe20000010856 */
[----:B------:R-:W-:Y:S01]  /*37970*/  F2FP.F16.E4M3.UNPACK_B R85, R85.H1 ;  /* 0x00000055ff55723e */ /* 0x000fe200030006ff */
[----:B------:R-:W-:Y:S01]  /*37980*/  FFMA.FTZ R90, R63, R89, R88 ;  /* 0x000000593f5a7223 */ /* 0x000fe20000010058 */
[C---:B------:R-:W-:Y:S01]  /*37990*/  FFMA.FTZ R63, R70.reuse, R83, -R95 ;  /* 0x00000053463f7223 */ /* 0x040fe2000001085f */
[----:B------:R-:W-:Y:S01]  /*379a0*/  FFMA.FTZ R70, R70, R91, R74 ;  /* 0x0000005b46467223 */ /* 0x000fe2000001004a */
[----:B------:R-:W-:Y:S01]  /*379b0*/  HADD2.F32 R89, -RZ, R84.H1_H1 ;  /* 0x30000054ff597230 */ /* 0x000fe20000004100 */
[----:B------:R-:W-:Y:S01]  /*379c0*/  F2FP.F16.E4M3.UNPACK_B R71, R71.H1 ;  /* 0x00000047ff47723e */ /* 0x000fe200030006ff */
[----:B------:R-:W-:Y:S01]  /*379d0*/  HADD2.F32 R74, -RZ, R73.H1_H1 ;  /* 0x30000049ff4a7230 */ /* 0x000fe20000004100 */
[----:B------:R-:W-:Y:S01]  /*379e0*/  F2FP.SATFINITE.E4M3.F32.PACK_AB_MERGE_C R59, R68, R59, RZ ;  /* 0x0000003b443b723e */ /* 0x000fe200048070ff */
[----:B------:R-:W-:Y:S01]  /*379f0*/  HADD2.F32 R83, -RZ, R82.H1_H1 ;  /* 0x30000052ff537230 */ /* 0x000fe20000004100 */
[----:B------:R-:W-:Y:S01]  /*37a00*/  F2FP.SATFINITE.E4M3.F32.PACK_AB_MERGE_C R61, R90, R61, RZ ;  /* 0x0000003d5a3d723e */ /* 0x000fe200048070ff */
[----:B------:R-:W-:-:S02]  /*37a10*/  HADD2.F32 R75, -RZ, R80.H0_H0 ;  /* 0x20000050ff4b7230 */ /* 0x000fc40000004100 */
[C---:B------:R-:W-:Y:S01]  /*37a20*/  FMUL.FTZ R91, R74.reuse, R89 ;  /* 0x000000594a5b7220 */ /* 0x040fe20000410000 */
[----:B------:R-:W-:Y:S02]  /*37a30*/  HADD2.F32 R84, -RZ, R93.H0_H0 ;  /* 0x2000005dff547230 */ /* 0x000fe40000004100 */
[----:B------:R-:W-:Y:S01]  /*37a40*/  FMUL.FTZ R74, R74, R83 ;  /* 0x000000534a4a7220 */ /* 0x000fe20000410000 */
[----:B------:R-:W-:Y:S01]  /*37a50*/  HADD2.F32 R82, -RZ, R85.H0_H0 ;  /* 0x20000055ff527230 */ /* 0x000fe20000004100 */
[----:B------:R-:W-:Y:S01]  /*37a60*/  F2FP.SATFINITE.E4M3.F32.PACK_AB_MERGE_C R45, R66, R45, R59 ;  /* 0x0000002d422d723e */ /* 0x000fe2000480703b */
[----:B------:R-:W-:Y:S02]  /*37a70*/  HADD2.F32 R72, -RZ, R72.H1_H1 ;  /* 0x30000048ff487230 */ /* 0x000fe40000004100 */
[C---:B------:R-:W-:Y:S01]  /*37a80*/  FMUL.FTZ R86, R75.reuse, R84 ;  /* 0x000000544b567220 */ /* 0x040fe20000410000 */
[----:B------:R-:W-:Y:S02]  /*37a90*/  HADD2.F32 R73, -RZ, R71.H0_H0 ;  /* 0x20000047ff497230 */ /* 0x000fe40000004100 */
[----:B------:R-:W-:Y:S01]  /*37aa0*/  FMUL.FTZ R75, R75, R82 ;  /* 0x000000524b4b7220 */ /* 0x000fe20000410000 */
[----:B------:R-:W-:-:S02]  /*37ab0*/  HADD2.F32 R80, -RZ, R80.H1_H1 ;  /* 0x30000050ff507230 */ /* 0x000fc40000004100 */
[C---:B------:R-:W-:Y:S01]  /*37ac0*/  FFMA.FTZ R95, R72.reuse, R89, R74 ;  /* 0x00000059485f7223 */ /* 0x040fe2000001004a */
[----:B------:R-:W-:Y:S01]  /*37ad0*/  F2FP.F16.E4M3.UNPACK_B R74, R60.H1 ;  /* 0x0000003cff4a723e */ /* 0x000fe200030006ff */
[C---:B------:R-:W-:Y:S01]  /*37ae0*/  FFMA.FTZ R114, R73.reuse, R84, R75 ;  /* 0x0000005449727223 */ /* 0x040fe2000001004b */
[----:B------:R-:W-:Y:S01]  /*37af0*/  FFMA.FTZ R94, R73, R82, -R86 ;  /* 0x00000052495e7223 */ /* 0x000fe20000010856 */
[----:B------:R-:W-:Y:S01]  /*37b00*/  F2FP.F16.E4M3.UNPACK_B R84, R87.H1 ;  /* 0x00000057ff54723e */ /* 0x000fe200030006ff */
[----:B------:R-:W-:Y:S01]  /*37b10*/  HADD2.F32 R73, -RZ, R71.H1_H1 ;  /* 0x30000047ff497230 */ /* 0x000fe20000004100 */
[----:B------:R-:W-:Y:S01]  /*37b20*/  F2FP.F16.E4M3.UNPACK_B R82, R81.H1 ;  /* 0x00000051ff52723e */ /* 0x000fe200030006ff */
[----:B------:R-:W-:Y:S01]  /*37b30*/  FFMA.FTZ R92, R72, R83, -R91 ;  /* 0x00000053485c7223 */ /* 0x000fe2000001085b */
[-C--:B------:R-:W-:Y:S01]  /*37b40*/  F2FP.F16.E4M3.UNPACK_B R71, R56.reuse.H1 ;  /* 0x00000038ff47723e */ /* 0x080fe200030006ff */
[----:B------:R-:W-:Y:S01]  /*37b50*/  HADD2.F32 R75, -RZ, R74.H0_H0 ;  /* 0x2000004aff4b7230 */ /* 0x000fe20000004100 */
[----:B------:R-:W-:Y:S01]  /*37b60*/  F2FP.F16.E4M3.UNPACK_B R87, R87 ;  /* 0x00000057ff57723e */ /* 0x000fe200020006ff */
[----:B------:R-:W-:Y:S01]  /*37b70*/  HADD2.F32 R86, -RZ, R84.H0_H0 ;  /* 0x20000054ff567230 */ /* 0x000fe20000004100 */
[----:B------:R-:W-:Y:S01]  /*37b80*/  F2FP.F16.E4M3.UNPACK_B R81, R81 ;  /* 0x00000051ff51723e */ /* 0x000fe200020006ff */
[----:B------:R-:W-:Y:S01]  /*37b90*/  HADD2.F32 R83, -RZ, R82.H0_H0 ;  /* 0x20000052ff537230 */ /* 0x000fe20000004100 */
[----:B------:R-:W-:Y:S01]  /*37ba0*/  F2FP.F16.E4M3.UNPACK_B R56, R56 ;  /* 0x00000038ff38723e */ /* 0x000fe200020006ff */
[----:B------:R-:W-:-:S02]  /*37bb0*/  HADD2.F32 R93, -RZ, R93.H1_H1 ;  /* 0x3000005dff5d7230 */ /* 0x000fc40000004100 */
[CC--:B------:R-:W-:Y:S01]  /*37bc0*/  FMUL.FTZ R89, R75.reuse, R86.reuse ;  /* 0x000000564b597220 */ /* 0x0c0fe20000410000 */
[----:B------:R-:W-:Y:S02]  /*37bd0*/  HADD2.F32 R72, -RZ, R71.H0_H0 ;  /* 0x20000047ff487230 */ /* 0x000fe40000004100 */
[----:B------:R-:W-:Y:S01]  /*37be0*/  FMUL.FTZ R75, R75, R83 ;  /* 0x000000534b4b7220 */ /* 0x000fe20000410000 */
[----:B------:R-:W-:Y:S02]  /*37bf0*/  HADD2.F32 R85, -RZ, R85.H1_H1 ;  /* 0x30000055ff557230 */ /* 0x000fe40000004100 */
[----:B------:R-:W-:Y:S01]  /*37c00*/  FMUL.FTZ R88, R80, R93 ;  /* 0x0000005d50587220 */ /* 0x000fe20000410000 */
[----:B------:R-:W-:Y:S02]  /*37c10*/  HADD2.F32 R74, -RZ, R74.H1_H1 ;  /* 0x3000004aff4a7230 */ /* 0x000fe40000004100 */
[C---:B------:R-:W-:Y:S01]  /*37c20*/  FFMA.FTZ R89, R72.reuse, R83, -R89 ;  /* 0x0000005348597223 */ /* 0x040fe20000010859 */
[----:B------:R-:W-:Y:S01]  /*37c30*/  FFMA.FTZ R86, R72, R86, R75 ;  /* 0x0000005648567223 */ /* 0x000fe2000001004b */
[----:B------:R-:W-:-:S02]  /*37c40*/  HADD2.F32 R84, -RZ, R84.H1_H1 ;  /* 0x30000054ff547230 */ /* 0x000fc40000004100 */
[-C--:B------:R-:W-:Y:S01]  /*37c50*/  FMUL.FTZ R80, R80, R85.reuse ;  /* 0x0000005550507220 */ /* 0x080fe20000410000 */
[----:B------:R-:W-:Y:S01]  /*37c60*/  HADD2.F32 R82, -RZ, R82.H1_H1 ;  /* 0x30000052ff527230 */ /* 0x000fe20000004100 */
[----:B------:R-:W-:Y:S01]  /*37c70*/  F2FP.F16.E4M3.UNPACK_B R72, R60 ;  /* 0x0000003cff48723e */ /* 0x000fe200020006ff */
[----:B------:R-:W-:Y:S02]  /*37c80*/  HADD2.F32 R71, -RZ, R71.H1_H1 ;  /* 0x30000047ff477230 */ /* 0x000fe40000004100 */
[C---:B------:R-:W-:Y:S01]  /*37c90*/  FFMA.FTZ R115, R73.reuse, R85, -R88 ;  /* 0x0000005549737223 */ /* 0x040fe20000010858 */
[----:B------:R-:W-:Y:S01]  /*37ca0*/  FFMA.FTZ R117, R73, R93, R80 ;  /* 0x0000005d49757223 */ /* 0x000fe20000010050 */
[C---:B------:R-:W-:Y:S01]  /*37cb0*/  FMUL.FTZ R60, R74.reuse, R84 ;  /* 0x000000544a3c7220 */ /* 0x040fe20000410000 */
[----:B------:R-:W-:Y:S02]  /*37cc0*/  HADD2.F32 R73, -RZ, R72.H0_H0 ;  /* 0x20000048ff497230 */ /* 0x000fe40000004100 */
[----:B------:R-:W-:Y:S01]  /*37cd0*/  FMUL.FTZ R83, R74, R82 ;  /* 0x000000524a537220 */ /* 0x000fe20000410000 */
        /* <DEDUP_REMOVED lines=16> */
[-C--:B------:R-:W-:Y:S01]  /*37de0*/  FMUL.FTZ R75, R72, R81.reuse ;  /* 0x00000051484b7220 */ /* 0x080fe20000410000 */
        /* <DEDUP_REMOVED lines=8> */
[----:B------:R-:W-:Y:S02]  /*37e70*/  HADD2.F32 R75, -RZ, R73.H0_H0 ;  /* 0x20000049ff4b7230 */ /* 0x000fe40000004100 */
[C---:B------:R-:W-:Y:S01]  /*37e80*/  FMUL.FTZ R91, R72.reuse, R81 ;  /* 0x00000051485b7220 */ /* 0x040fe20000410000 */
[----:B------:R-:W-:Y:S01]  /*37e90*/  HADD2.F32 R71, -RZ, R71.H1_H1 ;  /* 0x30000047ff477230 */ /* 0x000fe20000004100 */
[----:B------:R-:W-:Y:S01]  /*37ea0*/  F2FP.F16.E4M3.UNPACK_B R44, R44 ;  /* 0x0000002cff2c723e */ /* 0x000fe200020006ff */
[----:B------:R-:W-:Y:S02]  /*37eb0*/  HADD2.F32 R74, -RZ, R74.H1_H1 ;  /* 0x3000004aff4a7230 */ /* 0x000fe40000004100 */
[----:B------:R-:W-:Y:S01]  /*37ec0*/  FMUL.FTZ R93, R72, R75 ;  /* 0x0000004b485d7220 */ /* 0x000fe20000410000 */
[----:B------:R-:W-:-:S02]  /*37ed0*/  HADD2.F32 R73, -RZ, R73.H1_H1 ;  /* 0x30000049ff497230 */ /* 0x000fc40000004100 */
[C---:B------:R-:W-:Y:S01]  /*37ee0*/  FFMA.FTZ R91, R56.reuse, R75, -R91 ;  /* 0x0000004b385b7223 */ /* 0x040fe2000001085b */
[----:B------:R-:W-:Y:S02]  /*37ef0*/  HADD2.F32 R60, -RZ, R60.H1_H1 ;  /* 0x3000003cff3c7230 */ /* 0x000fe40000004100 */
[C---:B------:R-:W-:Y:S01]  /*37f00*/  FMUL.FTZ R75, R71.reuse, R74 ;  /* 0x0000004a474b7220 */ /* 0x040fe20000410000 */
[----:B------:R-:W-:Y:S01]  /*37f10*/  FFMA.FTZ R93, R56, R81, R93 ;  /* 0x00000051385d7223 */ /* 0x000fe2000001005d */
[-C--:B------:R-:W-:Y:S01]  /*37f20*/  FMUL.FTZ R71, R71, R73.reuse ;  /* 0x0000004947477220 */ /* 0x080fe20000410000 */
[----:B------:R-:W-:Y:S01]  /*37f30*/  F2FP.F16.E4M3.UNPACK_B R58, R58 ;  /* 0x0000003aff3a723e */ /* 0x000fe200020006ff */
[C---:B------:R-:W-:Y:S01]  /*37f40*/  FFMA.FTZ R84, R60.reuse, R73, -R75 ;  /* 0x000000493c547223 */ /* 0x040fe2000001084b */
[----:B------:R-:W-:Y:S02]  /*37f50*/  HADD2.F32 R56, -RZ, R44.H0_H0 ;  /* 0x2000002cff387230 */ /* 0x000fe40000004100 */
[----:B------:R-:W-:Y:S01]  /*37f60*/  FFMA.FTZ R74, R60, R74, R71 ;  /* 0x0000004a3c4a7223 */ /* 0x000fe20000010047 */
[----:B------:R-:W-:Y:S01]  /*37f70*/  F2FP.F16.E4M3.UNPACK_B R60, R47 ;  /* 0x0000002fff3c723e */ /* 0x000fe200020006ff */
        /* <DEDUP_REMOVED lines=8> */
[----:B------:R-:W-:-:S02]  /*38000*/  HADD2.F32 R71, -RZ, R44.H1_H1 ;  /* 0x3000002cff477230 */ /* 0x000fc40000004100 */
[C---:B------:R-:W-:Y:S01]  /*38010*/  FMUL.FTZ R75, R47.reuse, R72 ;  /* 0x000000482f4b7220 */ /* 0x040fe20000410000 */
[--C-:B------:R-:W-:Y:S02]  /*38020*/  HADD2.F32 R44, -RZ, R58.reuse.H0_H0 ;  /* 0x2000003aff2c7230 */ /* 0x100fe40000004100 */
[-C--:B------:R-:W-:Y:S01]  /*38030*/  FMUL.FTZ R47, R47, R56.reuse ;  /* 0x000000382f2f7220 */ /* 0x080fe20000410000 */
[----:B------:R-:W-:Y:S02]  /*38040*/  HADD2.F32 R58, -RZ, R58.H1_H1 ;  /* 0x3000003aff3a7230 */ /* 0x000fe40000004100 */
[C---:B------:R-:W-:Y:S01]  /*38050*/  FMUL.FTZ R81, R62.reuse, R73 ;  /* 0x000000493e517220 */ /* 0x040fe20000410000 */
[-C--:B------:R-:W-:Y:S01]  /*38060*/  FMUL.FTZ R62, R62, R71.reuse ;  /* 0x000000473e3e7220 */ /* 0x080fe20000410000 */
[C---:B------:R-:W-:Y:S01]  /*38070*/  FFMA.FTZ R75, R44.reuse, R56, -R75 ;  /* 0x000000382c4b7223 */ /* 0x040fe2000001084b */
[----:B------:R-:W-:Y:S01]  /*38080*/  FFMA.FTZ R47, R44, R72, R47 ;  /* 0x000000482c2f7223 */ /* 0x000fe2000001002f */
[C---:B------:R-:W-:Y:S01]  /*38090*/  FFMA.FTZ R44, R58.reuse, R71, -R81 ;  /* 0x000000473a2c7223 */ /* 0x040fe20000010851 */
[----:B------:R-:W-:Y:S01]  /*380a0*/  FFMA.FTZ R62, R58, R73, R62 ;  /* 0x000000493a3e7223 */ /* 0x000fe2000001003e */
[----:B------:R-:W-:-:S02]  /*380b0*/  F2FP.SATFINITE.E4M3.F32.PACK_AB_MERGE_C R84, R84, R91, RZ ;  /* 0x0000005b5454723e */ /* 0x000fc400048070ff */
[----:B------:R-:W-:Y:S02]  /*380c0*/  F2FP.SATFINITE.E4M3.F32.PACK_AB_MERGE_C R74, R74, R93, RZ ;  /* 0x0000005d4a4a723e */ /* 0x000fe400048070ff */
[----:B------:R-:W-:Y:S02]  /*380d0*/  F2FP.SATFINITE.E4M3.F32.PACK_AB_MERGE_C R59, R92, R63, R94 ;  /* 0x0000003f5c3b723e */ /* 0x000fe4000480705e */
[----:B------:R-:W-:Y:S01]  /*380e0*/  F2FP.SATFINITE.E4M3.F32.PACK_AB_MERGE_C R61, R57, R46, R61 ;  /* 0x0000002e393d723e */ /* 0x000fe2000480703d */
[----:B------:R-:W-:Y:S01]  /*380f0*/  IMAD.MOV.U32 R57, RZ, RZ, R45 ;  /* 0x000000ffff397224 */ /* 0x000fe200078e002d */
[----:B------:R-:W-:Y:S02]  /*38100*/  F2FP.SATFINITE.E4M3.F32.PACK_AB_MERGE_C R63, R95, R70, R114 ;  /* 0x000000465f3f723e */ /* 0x000fe40004807072 */
[----:B------:R-:W-:Y:S02]  /*38110*/  F2FP.SATFINITE.E4M3.F32.PACK_AB_MERGE_C R56, R83, R80, R88 ;  /* 0x000000505338723e */ /* 0x000fe40004807058 */
[----:B------:R-:W-:-:S02]  /*38120*/  F2FP.SATFINITE.E4M3.F32.PACK_AB_MERGE_C R60, R87, R82, R85 ;  /* 0x00000052573c723e */ /* 0x000fc40004807055 */
[----:B------:R-:W-:Y:S02]  /*38130*/  F2FP.SATFINITE.E4M3.F32.PACK_AB_MERGE_C R58, R44, R75, R84 ;  /* 0x0000004b2c3a723e */ /* 0x000fe40004807054 */
[----:B------:R-:W-:-:S07]  /*38140*/  F2FP.SATFINITE.E4M3.F32.PACK_AB_MERGE_C R62, R62, R47, R74 ;  /* 0x0000002f3e3e723e */ /* 0x000fce000480704a */
.L_x_1933:
[----:B------:R-:W-:Y:S05]  /*38150*/  BSYNC B3 ;  /* 0x0000000000037941 */ /* 0x000fea0003800000 */
.L_x_1932:
        /* <DEDUP_REMOVED lines=11> */
.L_x_1931:
[----:B------:R-:W-:Y:S05]  /*38210*/  BSYNC B2 ;  /* 0x0000000000027941 */ /* 0x000fea0003800000 */
.L_x_1930:
        /* <DEDUP_REMOVED lines=51> */
[----:B------:R-:W-:-:S03]  /*38550*/  IADD3.X R45, R109, RZ, R99, P1, P2 ;  /* 0x000000ff6d2d7210 */ /* 0x000fc60000fe4463 */
[----:B------:R-:W-:Y:S01]  /*38560*/  IMAD.IADD R56, R56, 0x1, R47 ;  /* 0x0000000138387824 */ /* 0x000fe200078e022f */
[----:B------:R-:W-:Y:S01]  /*38570*/  ISETP.GE.AND P2, PT, R67, R60, PT ;  /* 0x0000003c4300720c */ /* 0x000fe20003f46270 */
[----:B------:R-:W-:Y:S01]  /*38580*/  IMAD.SHL.U32 R63, R63, 0x10, RZ ;  /* 0x000000103f3f7824 */ /* 0x000fe200078e00ff */
[----:B------:R-:W5:Y:S02]  /*38590*/  LD.E.128 R44, desc[UR4][R44.64] ;  /* 0x000000042c2c7980 */ /* 0x000f64000c101d00 */
[----:B------:R-:W-:-:S04]  /*385a0*/  IADD3 R56, P3, P4, R108, R56, R37 ;  /* 0x000000386c387210 */ /* 0x000fc80007c7e025 */
[----:B------:R-:W-:Y:S02]  /*385b0*/  IADD3.X R57, R109, RZ, R99, P3, P4 ;  /* 0x000000ff6d397210 */ /* 0x000fe40001fe8463 */
[----:B------:R-:W-:-:S04]  /*385c0*/  ISETP.GE.AND P1, PT, R61, R13, PT ;  /* 0x0000000d3d00720c */ /* 0x000fc80003f26270 */
[----:B------:R-:W5:Y:S01]  /*385d0*/  LD.E.128 R56, desc[UR6][R56.64] ;  /* 0x0000000638387980 */ /* 0x000f62000c101d00 */
[----:B------:R-:W-:Y:S01]  /*385e0*/  SHF.R.S32.HI R60, RZ, 0x1f, R63 ;  /* 0x0000001fff3c7819 */ /* 0x000fe2000001143f */
[----:B------:R-:W-:Y:S07]  /*385f0*/  @P2 BRA `(.L_x_1937) ;  /* 0x0000000c00b02947 */ /* 0x000fee0003800000 */
[----:B------:R-:W-:Y:S01]  /*38600*/  SHF.R.U32.HI R64, RZ, 0x8, R32 ;  /* 0x00000008ff407819 */ /* 0x000fe20000011620 */
[----:B-----5:R-:W-:Y:S01]  /*38610*/  IMAD.MOV.U32 R62, RZ, RZ, R57 ;  /* 0x000000ffff3e7224 */ /* 0x020fe200078e0039 */
[----:B------:R-:W-:Y:S01]  /*38620*/  LOP3.LUT R66, R32, 0xff, RZ, 0xc0, !PT ;  /* 0x000000ff20427812 */ /* 0x000fe200078ec0ff */
[----:B------:R-:W-:Y:S01]  /*38630*/  IMAD.MOV.U32 R57, RZ, RZ, R47 ;  /* 0x000000ffff397224 */ /* 0x000fe200078e002f */
[----:B------:R-:W-:Y:S01]  /*38640*/  LOP3.LUT R47, R64, 0xff, RZ, 0xc0, !PT ;  /* 0x000000ff402f7812 */ /* 0x000fe200078ec0ff */
[----:B------:R-:W-:Y:S01]  /*38650*/  IMAD.MOV.U32 R64, RZ, RZ, R59 ;  /* 0x000000ffff407224 */ /* 0x000fe200078e003b */
[----:B------:R-:W-:Y:S02]  /*38660*/  SHF.R.U32.HI R72, RZ, 0x8, R52 ;  /* 0x00000008ff487819 */ /* 0x000fe40000011634 */
        /* <DEDUP_REMOVED lines=8> */
[----:B------:R-:W-:Y:S02]  /*386f0*/  SHF.R.U32.HI R71, RZ, 0x8, R53 ;  /* 0x00000008ff477819 */ /* 0x000fe40000011635 */
[----:B------:R-:W-:Y:S02]  /*38700*/  PRMT R59, R66, 0x7604, R59 ;  /* 0x00007604423b7816 */ /* 0x000fe4000000003b */
[----:B------:R-:W-:Y:S02]  /*38710*/  SHF.R.U32.HI R68, RZ, 0x8, R34 ;  /* 0x00000008ff447819 */ /* 0x000fe40000011622 */
[----:B------:R-:W-:Y:S02]  /*38720*/  LOP3.LUT R69, R35, 0xff, RZ, 0xc0, !PT ;  /* 0x000000ff23457812 */ /* 0x000fe400078ec0ff */
[----:B------:R-:W-:Y:S02]  /*38730*/  LOP3.LUT R70, R70, 0xff, RZ, 0xc0, !PT ;  /* 0x000000ff46467812 */ /* 0x000fe400078ec0ff */
        /* <DEDUP_REMOVED lines=8> */
[----:B------:R-:W-:Y:S02]  /*387c0*/  PRMT R67, R68, 0x7604, R67 ;  /* 0x0000760444437816 */ /* 0x000fe40000000043 */
[----:B------:R-:W-:Y:S01]  /*387d0*/  LOP3.LUT R68, R54, 0xff, RZ, 0xc0, !PT ;  /* 0x000000ff36447812 */ /* 0x000fe200078ec0ff */
[----:B------:R-:W-:Y:S01]  /*387e0*/  IMAD.U32 R66, R66, 0x10000, RZ ;  /* 0x0001000042427824 */ /* 0x000fe200078e00ff */
[----:B------:R-:W-:Y:S02]  /*387f0*/  LOP3.LUT R75, R70, 0xff, RZ, 0xc0, !PT ;  /* 0x000000ff464b7812 */ /* 0x000fe400078ec0ff */
[----:B------:R-:W-:Y:S02]  /*38800*/  SHF.R.U32.HI R70, RZ, 0x10, R53 ;  /* 0x00000010ff467819 */ /* 0x000fe40000011635 */
        /* <DEDUP_REMOVED lines=10> */
[----:B------:R-:W-:Y:S02]  /*388b0*/  SHF.R.U32.HI R81, RZ, 0x10, R55 ;  /* 0x00000010ff517819 */ /* 0x000fe40000011637 */
[----:B------:R-:W-:Y:S02]  /*388c0*/  LOP3.LUT R69, R69, 0xff0000, R68, 0xf8, !PT ;  /* 0x00ff000045457812 */ /* 0x000fe400078ef844 */
[----:B------:R-:W-:Y:S01]  /*388d0*/  LOP3.LUT R70, R71, 0xff000000, R53, 0xf8, !PT ;  /* 0xff00000047467812 */ /* 0x000fe200078ef835 */
[----:B------:R-:W-:Y:S01]  /*388e0*/  IMAD.U32 R81, R81, 0x10000, RZ ;  /* 0x0001000051517824 */ /* 0x000fe200078e00ff */
[----:B------:R-:W-:Y:S02]  /*388f0*/  LOP3.LUT R47, R47, 0xff0000, R32, 0xf8, !PT ;  /* 0x00ff00002f2f7812 */ /* 0x000fe400078ef820 */
[----:B------:R-:W-:-:S02]  /*38900*/  LOP3.LUT R59, R59, 0xff000000, R33, 0xf8, !PT ;  /* 0xff0000003b3b7812 */ /* 0x000fc400078ef821 */
[----:B------:R-:W-:Y:S02]  /*38910*/  LOP3.LUT R71, R69, 0xff000000, R35, 0xf8, !PT ;  /* 0xff00000045477812 */ /* 0x000fe400078ef823 */
[----:B------:R-:W-:Y:S02]  /*38920*/  F2FP.F16.E4M3.UNPACK_B R53, R62 ;  /* 0x0000003eff35723e */ /* 0x000fe400020006ff */
[----:B------:R-:W-:Y:S02]  /*38930*/  F2FP.F16.E4M3.UNPACK_B R69, R70 ;  /* 0x00000046ff45723e */ /* 0x000fe400020006ff */
[----:B------:R-:W-:Y:S02]  /*38940*/  LOP3.LUT R67, R67, 0xff0000, R34, 0xf8, !PT ;  /* 0x00ff000043437812 */ /* 0x000fe400078ef822 */
[----:B------:R-:W-:Y:S01]  /*38950*/  LOP3.LUT R68, R47, 0xff000000, R32, 0xf8, !PT ;  /* 0xff0000002f447812 */ /* 0x000fe200078ef820 */
[----:B------:R-:W-:Y:S01]  /*38960*/  HADD2.F32 R32, -RZ, R53.H0_H0 ;  /* 0x20000035ff207230 */ /* 0x000fe20000004100 */
[----:B------:R-:W-:-:S02]  /*38970*/  F2FP.F16.E4M3.UNPACK_B R66, R59 ;  /* 0x0000003bff42723e */ /* 0x000fc400020006ff */
[----:B------:R-:W-:Y:S01]  /*38980*/  LOP3.LUT R81, R72, 0xff0000, R81, 0xf8, !PT ;  /* 0x00ff000048517812 */ /* 0x000fe200078ef851 */
[--C-:B------:R-:W-:Y:S01]  /*38990*/  HADD2.F32 R72, -RZ, R69.reuse.H0_H0 ;  /* 0x20000045ff487230 */ /* 0x100fe20000004100 */
[----:B------:R-:W-:Y:S01]  /*389a0*/  F2FP.F16.E4M3.UNPACK_B R47, R45 ;  /* 0x0000002dff2f723e */ /* 0x000fe200020006ff */
[----:B------:R-:W-:Y:S01]  /*389b0*/  HADD2.F32 R69, -RZ, R69.H1_H1 ;  /* 0x30000045ff457230 */ /* 0x000fe20000004100 */
[----:B------:R-:W-:Y:S02]  /*389c0*/  LOP3.LUT R73, R73, 0xff0000, R52, 0xf8, !PT ;  /* 0x00ff000049497812 */ /* 0x000fe400078ef834 */
[----:B------:R-:W-:Y:S01]  /*389d0*/  LOP3.LUT R34, R67, 0xff000000, R34, 0xf8, !PT ;  /* 0xff00000043227812 */ /* 0x000fe200078ef822 */
[--C-:B------:R-:W-:Y:S01]  /*389e0*/  HADD2.F32 R67, -RZ, R66.reuse.H0_H0 ;  /* 0x20000042ff437230 */ /* 0x100fe20000004100 */
[----:B------:R-:W-:Y:S01]  /*389f0*/  LOP3.LUT R73, R73, 0xff000000, R52, 0xf8, !PT ;  /* 0xff00000049497812 */ /* 0x000fe200078ef834 */
[----:B------:R-:W-:Y:S02]  /*38a00*/  HADD2.F32 R33, -RZ, R47.H0_H0 ;  /* 0x2000002fff217230 */ /* 0x000fe40000004100 */
[C---:B------:R-:W-:Y:S01]  /*38a10*/  FMUL.FTZ R52, R32.reuse, R72 ;  /* 0x0000004820347220 */ /* 0x040fe20000410000 */
[----:B------:R-:W-:Y:S01]  /*38a20*/  LOP3.LUT R35, R75, 0xff0000, R54, 0xf8, !PT ;  /* 0x00ff00004b237812 */ /* 0x000fe200078ef836 */
        /* <DEDUP_REMOVED lines=8> */
[----:B------:R-:W-:Y:S01]  /*38ab0*/  HADD2.F32 R66, -RZ, R66.H1_H1 ;  /* 0x30000042ff427230 */ /* 0x000fe20000004100 */
[----:B------:R-:W-:Y:S01]  /*38ac0*/  F2FP.F16.E4M3.UNPACK_B R54, R45.H1 ;  /* 0x0000002dff36723e */ /* 0x000fe200030006ff */
[----:B------:R-:W-:-:S02]  /*38ad0*/  HADD2.F32 R45, -RZ, R62.H0_H0 ;  /* 0x2000003eff2d7230 */ /* 0x000fc40000004100 */
[C---:B------:R-:W-:Y:S01]  /*38ae0*/  FMUL.FTZ R74, R52.reuse, R69 ;  /* 0x00000045344a7220 */ /* 0x040fe20000410000 */
[----:B------:R-:W-:Y:S02]  /*38af0*/  HADD2.F32 R72, -RZ, R67.H0_H0 ;  /* 0x20000043ff487230 */ /* 0x000fe40000004100 */
[----:B------:R-:W-:Y:S01]  /*38b00*/  FMUL.FTZ R52, R52, R66 ;  /* 0x0000004234347220 */ /* 0x000fe20000410000 */
[----:B------:R-:W-:Y:S01]  /*38b10*/  HADD2.F32 R70, -RZ, R59.H0_H0 ;  /* 0x2000003bff467230 */ /* 0x000fe20000004100 */
[----:B------:R-:W-:Y:S01]  /*38b20*/  LOP3.LUT R81, R81, 0xff000000, R55, 0xf8, !PT ;  /* 0xff00000051517812 */ /* 0x000fe200078ef837 */
        /* <DEDUP_REMOVED lines=8> */
[----:B------:R-:W-:Y:S01]  /*38bb0*/  F2FP.F16.E4M3.UNPACK_B R66, R64 ;  /* 0x00000040ff42723e */ /* 0x000fe200020006ff */
[----:B------:R-:W-:Y:S01]  /*38bc0*/  FFMA.FTZ R53, R53, R72, R55 ;  /* 0x0000004835357223 */ /* 0x000fe20000010037 */
[----:B------:R-:W-:Y:S01]  /*38bd0*/  F2FP.F16.E4M3.UNPACK_B R74, R81 ;  /* 0x00000051ff4a723e */ /* 0x000fe200020006ff */
[----:B------:R-:W-:Y:S01]  /*38be0*/  HADD2.F32 R62, -RZ, R62.H1_H1 ;  /* 0x3000003eff3e7230 */ /* 0x000fe20000004100 */
[----:B------:R-:W-:Y:S01]  /*38bf0*/  F2FP.F16.E4M3.UNPACK_B R70, R71 ;  /* 0x00000047ff46723e */ /* 0x000fe200020006ff */
[----:B------:R-:W-:Y:S01]  /*38c00*/  HADD2.F32 R67, -RZ, R66.H0_H0 ;  /* 0x20000042ff437230 */ /* 0x000fe20000004100 */
[----:B------:R-:W-:Y:S01]  /*38c10*/  F2FP.F16.E4M3.UNPACK_B R55, R57 ;  /* 0x00000039ff37723e */ /* 0x000fe200020006ff */
[----:B------:R-:W-:-:S02]  /*38c20*/  HADD2.F32 R80, -RZ, R74.H0_H0 ;  /* 0x2000004aff507230 */ /* 0x000fc40000004100 */
[C---:B------:R-:W-:Y:S01]  /*38c30*/  FMUL.FTZ R83, R62.reuse, R75 ;  /* 0x0000004b3e537220 */ /* 0x040fe20000410000 */
[----:B------:R-:W-:Y:S01]  /*38c40*/  HADD2.F32 R69, -RZ, R59.H1_H1 ;  /* 0x3000003bff457230 */ /* 0x000fe20000004100 */
[----:B------:R-:W-:Y:S01]  /*38c50*/  F2FP.F16.E4M3.UNPACK_B R64, R64.H1 ;  /* 0x00000040ff40723e */ /* 0x000fe200030006ff */
[----:B------:R-:W-:Y:S02]  /*38c60*/  HADD2.F32 R72, -RZ, R70.H0_H0 ;  /* 0x20000046ff487230 */ /* 0x000fe40000004100 */
[C---:B------:R-:W-:Y:S01]  /*38c70*/  FMUL.FTZ R86, R67.reuse, R80 ;  /* 0x0000005043567220 */ /* 0x040fe20000410000 */
[----:B------:R-:W-:Y:S02]  /*38c80*/  HADD2.F32 R54, -RZ, R54.H1_H1 ;  /* 0x30000036ff367230 */ /* 0x000fe40000004100 */
[----:B------:R-:W-:Y:S01]  /*38c90*/  FMUL.FTZ R62, R62, R69 ;  /* 0x000000453e3e7220 */ /* 0x000fe20000410000 */
[----:B------:R-:W-:Y:S02]  /*38ca0*/  HADD2.F32 R59, -RZ, R55.H0_H0 ;  /* 0x20000037ff3b7230 */ /* 0x000fe40000004100 */
[-C--:B------:R-:W-:Y:S01]  /*38cb0*/  FMUL.FTZ R67, R67, R72.reuse ;  /* 0x0000004843437220 */ /* 0x080fe20000410000 */
[----:B------:R-:W-:Y:S01]  /*38cc0*/  F2FP.F16.E4M3.UNPACK_B R71, R71.H1 ;  /* 0x00000047ff47723e */ /* 0x000fe200030006ff */
[----:B------:R-:W-:Y:S01]  /*38cd0*/  FFMA.FTZ R84, R54, R75, R62 ;  /* 0x0000004b36547223 */ /* 0x000fe2000001003e */
[----:B------:R-:W-:Y:S01]  /*38ce0*/  F2FP.F16.E4M3.UNPACK_B R81, R81.H1 ;  /* 0x00000051ff51723e */ /* 0x000fe200030006ff */
[C---:B------:R-:W-:Y:S01]  /*38cf0*/  FFMA.FTZ R86, R59.reuse, R72, -R86 ;  /* 0x000000483b567223 */ /* 0x040fe20000010856 */
[----:B------:R-:W-:Y:S01]  /*38d00*/  FFMA.FTZ R80, R59, R80, R67 ;  /* 0x000000503b507223 */ /* 0x000fe20000010043 */
[----:B------:R-:W-:Y:S01]  /*38d10*/  HADD2.F32 R66, -RZ, R66.H1_H1 ;  /* 0x30000042ff427230 */ /* 0x000fe20000004100 */
[----:B------:R-:W-:Y:S01]  /*38d20*/  F2FP.F16.E4M3.UNPACK_B R57, R57.H1 ;  /* 0x00000039ff39723e */ /* 0x000fe200030006ff */
[----:B------:R-:W-:-:S02]  /*38d30*/  HADD2.F32 R70, -RZ, R70.H1_H1 ;  /* 0x30000046ff467230 */ /* 0x000fc40000004100 */
[----:B------:R-:W-:Y:S01]  /*38d40*/  FFMA.FTZ R82, R54, R69, -R83 ;  /* 0x0000004536527223 */ /* 0x000fe20000010853 */
[----:B------:R-:W-:Y:S01]  /*38d50*/  HADD2.F32 R74, -RZ, R74.H1_H1 ;  /* 0x3000004aff4a7230 */ /* 0x000fe20000004100 */
[----:B------:R-:W-:Y:S01]  /*38d60*/  F2FP.SATFINITE.E4M3.F32.PACK_AB_MERGE_C R53, R84, R53, RZ ;  /* 0x000000355435723e */ /* 0x000fe200048070ff */
[----:B------:R-:W-:Y:S02]  /*38d70*/  HADD2.F32 R59, -RZ, R64.H0_H0 ;  /* 0x20000040ff3b7230 */ /* 0x000fe40000004100 */
[C---:B------:R-:W-:Y:S01]  /*38d80*/  FMUL.FTZ R69, R66.reuse, R70 ;  /* 0x0000004642457220 */ /* 0x040fe20000410000 */
[----:B------:R-:W-:Y:S02]  /*38d90*/  HADD2.F32 R62, -RZ, R71.H0_H0 ;  /* 0x20000047ff3e7230 */ /* 0x000fe40000004100 */
[----:B------:R-:W-:Y:S01]  /*38da0*/  FMUL.FTZ R72, R66, R74 ;  /* 0x0000004a42487220 */ /* 0x000fe20000410000 */
[----:B------:R-:W-:Y:S01]  /*38db0*/  HADD2.F32 R55, -RZ, R55.H1_H1 ;  /* 0x30000037ff377230 */ /* 0x000fe20000004100 */
[----:B------:R-:W-:Y:S01]  /*38dc0*/  F2FP.SATFINITE.E4M3.F32.PACK_AB_MERGE_C R47, R82, R47, RZ ;  /* 0x0000002f522f723e */ /* 0x000fe200048070ff */
[----:B------:R-:W-:-:S02]  /*38dd0*/  HADD2.F32 R67, -RZ, R81.H0_H0 ;  /* 0x20000051ff437230 */ /* 0x000fc40000004100 */
[----:B------:R-:W-:Y:S01]  /*38de0*/  FMUL.FTZ R66, R59, R62 ;  /* 0x0000003e3b427220 */ /* 0x000fe20000410000 */
[----:B------:R-:W-:Y:S02]  /*38df0*/  HADD2.F32 R54, -RZ, R57.H0_H0 ;  /* 0x20000039ff367230 */ /* 0x000fe40000004100 */
[----:B------:R-:W-:Y:S01]  /*38e00*/  FFMA.FTZ R87, R55, R74, R69 ;  /* 0x0000004a37577223 */ /* 0x000fe20000010045 */
[----:B------:R-:W-:Y:S01]  /*38e10*/  F2FP.F16.E4M3.UNPACK_B R69, R73.H1 ;  /* 0x00000049ff45723e */ /* 0x000fe200030006ff */
[-C--:B------:R-:W-:Y:S01]  /*38e20*/  FMUL.FTZ R75, R59, R67.reuse ;  /* 0x000000433b4b7220 */ /* 0x080fe20000410000 */
[----:B------:R-:W-:Y:S01]  /*38e30*/  F2FP.F16.E4M3.UNPACK_B R59, R56.H1 ;  /* 0x00000038ff3b723e */ /* 0x000fe200030006ff */
[C---:B------:R-:W-:Y:S01]  /*38e40*/  FFMA.FTZ R88, R54.reuse, R67, R66 ;  /* 0x0000004336587223 */ /* 0x040fe20000010042 */
[----:B------:R-:W-:Y:S01]  /*38e50*/  F2FP.F16.E4M3.UNPACK_B R66, R68.H1 ;  /* 0x00000044ff42723e */ /* 0x000fe200030006ff */
[----:B------:R-:W-:Y:S01]  /*38e60*/  FFMA.FTZ R74, R54, R62, -R75 ;  /* 0x0000003e364a7223 */ /* 0x000fe2000001084b */
[----:B------:R-:W-:Y:S01]  /*38e70*/  FFMA.FTZ R85, R55, R70, -R72 ;  /* 0x0000004637557223 */ /* 0x000fe20000010848 */
[----:B------:R-:W-:Y:S01]  /*38e80*/  HADD2.F32 R64, -RZ, R64.H1_H1 ;  /* 0x30000040ff407230 */ /* 0x000fe20000004100 */
[----:B------:R-:W-:Y:S01]  /*38e90*/  F2FP.F16.E4M3.UNPACK_B R54, R44.H1 ;  /* 0x0000002cff36723e */ /* 0x000fe200030006ff */
        /* <DEDUP_REMOVED lines=20> */
[----:B------:R-:W-:Y:S01]  /*38fe0*/  HADD2.F32 R54, -RZ, R54.H1_H1 ;  /* 0x30000036ff367230 */ /* 0x000fe20000004100 */
[----:B------:R-:W-:Y:S01]  /*38ff0*/  F2FP.F16.E4M3.UNPACK_B R44, R44 ;  /* 0x0000002cff2c723e */ /* 0x000fe200020006ff */
[C---:B------:R-:W-:Y:S01]  /*39000*/  FMUL.FTZ R62, R59.reuse, R66 ;  /* 0x000000423b3e7220 */ /* 0x040fe20000410000 */
[----:B------:R-:W-:Y:S01]  /*39010*/  FMUL.FTZ R67, R59, R69 ;  /* 0x000000453b437220 */ /* 0x000fe20000410000 */
[----:B------:R-:W-:Y:S01]  /*39020*/  FFMA.FTZ R91, R57, R81, R90 ;  /* 0x00000051395b7223 */ /* 0x000fe2000001005a */
[----:B------:R-:W-:-:S02]  /*39030*/  HADD2.F32 R55, -RZ, R56.H0_H0 ;  /* 0x20000038ff377230 */ /* 0x000fc40000004100 */
[C---:B------:R-:W-:Y:S01]  /*39040*/  FFMA.FTZ R70, R54.reuse, R69, R62 ;  /* 0x0000004536467223 */ /* 0x040fe2000001003e */
[--C-:B------:R-:W-:Y:S02]  /*39050*/  HADD2.F32 R59, -RZ, R73.reuse.H0_H0 ;  /* 0x20000049ff3b7230 */ /* 0x100fe40000004100 */
[----:B------:R-:W-:Y:S01]  /*39060*/  FFMA.FTZ R81, R54, R66, -R67 ;  /* 0x0000004236517223 */ /* 0x000fe20000010843 */
        /* <DEDUP_REMOVED lines=10> */
[----:B------:R-:W-:Y:S02]  /*39110*/  HADD2.F32 R44, -RZ, R44.H1_H1 ;  /* 0x3000002cff2c7230 */ /* 0x000fe40000004100 */
[C---:B------:R-:W-:Y:S01]  /*39120*/  FMUL.FTZ R59, R56.reuse, R73 ;  /* 0x00000049383b7220 */ /* 0x040fe20000410000 */
[----:B------:R-:W-:Y:S01]  /*39130*/  F2FP.F16.E4M3.UNPACK_B R55, R58.H1 ;  /* 0x0000003aff37723e */ /* 0x000fe200030006ff */
[----:B------:R-:W-:Y:S01]  /*39140*/  FMUL.FTZ R71, R56, R57 ;  /* 0x0000003938477220 */ /* 0x000fe20000410000 */
[----:B------:R-:W-:Y:S01]  /*39150*/  F2FP.F16.E4M3.UNPACK_B R62, R35.H1 ;  /* 0x00000023ff3e723e */ /* 0x000fe200030006ff */
        /* <DEDUP_REMOVED lines=28> */
[----:B------:R-:W-:Y:S01]  /*39320*/  F2FP.SATFINITE.E4M3.F32.PACK_AB_MERGE_C R87, R87, R80, R88 ;  /* 0x000000505757723e */ /* 0x000fe20004807058 */
        /* <DEDUP_REMOVED lines=25> */
.L_x_1937:
[----:B------:R-:W-:Y:S05]  /*394c0*/  BSYNC B3 ;  /* 0x0000000000037941 */ /* 0x000fea0003800000 */
.L_x_1936:
        /* <DEDUP_REMOVED lines=11> */
.L_x_1935:
[----:B------:R-:W-:Y:S05]  /*39580*/  BSYNC B2 ;  /* 0x0000000000027941 */ /* 0x000fea0003800000 */
.L_x_1934:
[----:B------:R-:W-:Y:S02]  /*39590*/  R2UR UR4, R40 ;  /* 0x00000000280472ca */ /* 0x000fe400000e0000 */
[----:B------:R-:W-:-:S13]  /*395a0*/  R2UR UR5, R41 ;  /* 0x00000000290572ca */ /* 0x000fda00000e0000 */
[----:B------:R-:W2:Y:S02]  /*395b0*/  LD.E.U8 R110, desc[UR4][R110.64] ;  /* 0x000000046e6e7980 */ /* 0x000ea4000c101100 */
[----:B--2---:R-:W-:-:S13]  /*395c0*/  LOP3.LUT P1, RZ, R110, 0x4, RZ, 0xc0, !PT ;  /* 0x000000046eff7812 */ /* 0x004fda000782c0ff */
[----:B------:R-:W-:Y:S05]  /*395d0*/  @!P1 BRA `(.L_x_1887) ;  /* 0x0000002000109947 */ /* 0x000fea0003800000 */
[----:B------:R-:W-:Y:S02]  /*395e0*/  R2UR UR4, R40 ;  /* 0x00000000280472ca */ /* 0x000fe400000e0000 */
[----:B------:R-:W-:-:S13]  /*395f0*/  R2UR UR5, R41 ;  /* 0x00000000290572ca */ /* 0x000fda00000e0000 */
[----:B------:R-:W2:Y:S01]  /*39600*/  LD.E R112, desc[UR4][R112.64+0x4] ;  /* 0x0000040470707980 */ /* 0x000ea2000c101900 */
[----:B------:R-:W-:Y:S01]  /*39610*/  VIADD R105, R105, 0x40 ;  /* 0x0000004069697836 */ /* 0x000fe20000000000 */
[----:B0-----:R-:W-:Y:S02]  /*39620*/  SHF.R.S32.HI R46, RZ, 0x1f, R107 ;  /* 0x0000001fff2e7819 */ /* 0x001fe4000001146b */
[-C--:B------:R-:W-:Y:S02]  /*39630*/  LEA.HI R44, R107, R107.reuse, RZ, 0x1 ;  /* 0x0000006b6b2c7211 */ /* 0x080fe400078f08ff */
[----:B------:R-:W-:Y:S02]  /*39640*/  LEA.HI R45, R46, R107, RZ, 0x3 ;  /* 0x0000006b2e2d7211 */ /* 0x000fe400078f18ff */
[C---:B------:R-:W-:Y:S01]  /*39650*/  LOP3.LUT R46, R44.reuse, 0x3fffffe, RZ, 0xc0, !PT ;  /* 0x03fffffe2c2e7812 */ /* 0x040fe200078ec0ff */
[----:B------:R-:W-:Y:S01]  /*39660*/  IMAD.SHL.U32 R44, R44, 0x40, RZ ;  /* 0x000000402c2c7824 */ /* 0x000fe200078e00ff */
[----:B------:R-:W-:Y:S01]  /*39670*/  R2UR UR6, R40 ;  /* 0x00000000280672ca */ /* 0x000fe200000e0000 */
[----:B------:R-:W-:Y:S01]  /*39680*/  IMAD.SHL.U32 R45, R45, 0x40, RZ ;  /* 0x000000402d2d7824 */ /* 0x000fe200078e00ff */
[----:B------:R-:W-:Y:S01]  /*39690*/  R2UR UR7, R41 ;  /* 0x00000000290772ca */ /* 0x000fe200000e0000 */
[----:B------:R-:W-:-:S03]  /*396a0*/  IMAD.IADD R46, R107, 0x1, -R46 ;  /* 0x000000016b2e7824 */ /* 0x000fc600078e0a2e */
[----:B------:R-:W-:Y:S02]  /*396b0*/  LOP3.LUT R47, R45, 0xfffffe00, RZ, 0xc0, !PT ;  /* 0xfffffe002d2f7812 */ /* 0x000fe400078ec0ff */
[----:B------:R-:W-:-:S03]  /*396c0*/  LOP3.LUT R45, R44, 0x180, RZ, 0xc0, !PT ;  /* 0x000001802c2d7812 */ /* 0x000fc600078ec0ff */
[----:B------:R-:W-:Y:S01]  /*396d0*/  IMAD R47, R46, 0x40, R47 ;  /* 0x000000402e2f7824 */ /* 0x000fe200078e022f */
[----:B------:R-:W-:Y:S01]  /*396e0*/  SHF.R.U32.HI R46, RZ, 0x3, R45 ;  /* 0x00000003ff2e7819 */ /* 0x000fe2000001162d */
[----:B------:R-:W-:Y:S01]  /*396f0*/  BSSY B2, `(.L_x_1938) ;  /* 0x000011a000027945 */ /* 0x000fe20003800000 */
[----:B--2---:R-:W-:-:S04]  /*39700*/  LEA.HI R32, R112, R112, RZ, 0x1 ;  /* 0x0000007070207211 */ /* 0x004fc800078f08ff */
[----:B------:R-:W-:-:S04]  /*39710*/  SHF.R.S32.HI R52, RZ, 0x1, R32 ;  /* 0x00000001ff347819 */ /* 0x000fc80000011420 */
[----:B------:R-:W-:-:S04]  /*39720*/  ISETP.GE.AND P1, PT, R105, R52, PT ;  /* 0x000000346900720c */ /* 0x000fc80003f26270 */
[----:B------:R-:W-:-:S05]  /*39730*/  SEL R32, R52, RZ, P1 ;  /* 0x000000ff34207207 */ /* 0x000fca0000800000 */
[----:B------:R-:W-:-:S04]  /*39740*/  IMAD.IADD R32, R105, 0x1, R32 ;  /* 0x0000000169207824 */ /* 0x000fc800078e0220 */
[----:B------:R-:W-:Y:S01]  /*39750*/  @P1 IMAD.IADD R118, R13, 0x1, -R118 ;  /* 0x000000010d761824 */ /* 0x000fe200078e0a76 */
[----:B------:R-:W-:-:S04]  /*39760*/  SHF.R.S32.HI R33, RZ, 0x1f, R32 ;  /* 0x0000001fff217819 */ /* 0x000fc80000011420 */
[----:B------:R-:W-:Y:S02]  /*39770*/  SHF.R.S32.HI R35, RZ, 0x1f, R118 ;  /* 0x0000001fff237819 */ /* 0x000fe40000011476 */
[----:B------:R-:W-:Y:S02]  /*39780*/  LEA.HI R34, R33, R32, RZ, 0x4 ;  /* 0x0000002021227211 */ /* 0x000fe400078f20ff */
[----:B------:R-:W-:Y:S02]  /*39790*/  LEA.HI R35, R35, R118, RZ, 0x5 ;  /* 0x0000007623237211 */ /* 0x000fe400078f28ff */
[----:B------:R-:W-:Y:S02]  /*397a0*/  SHF.R.S32.HI R54, RZ, 0x4, R34 ;  /* 0x00000004ff367819 */ /* 0x000fe40000011422 */
[----:B------:R-:W-:Y:S02]  /*397b0*/  LEA.HI R32, R33, R32, RZ, 0x6 ;  /* 0x0000002021207211 */ /* 0x000fe400078f30ff */
[----:B------:R-:W-:-:S02]  /*397c0*/  LEA.HI.SX32 R35, R35, R54, 0x1b ;  /* 0x0000003623237211 */ /* 0x000fc400078fdaff */
[----:B------:R-:W-:Y:S02]  /*397d0*/  SHF.R.S32.HI R32, RZ, 0x6, R32 ;  /* 0x00000006ff207819 */ /* 0x000fe40000011420 */
[----:B------:R-:W-:Y:S01]  /*397e0*/  SHF.R.S32.HI R44, RZ, 0x1f, R35 ;  /* 0x0000001fff2c7819 */ /* 0x000fe20000011423 */
[----:B------:R-:W-:Y:S01]  /*397f0*/  IMAD.SHL.U32 R53, R35, 0x10, RZ ;  /* 0x0000001023357824 */ /* 0x000fe200078e00ff */
[----:B------:R-:W-:Y:S01]  /*39800*/  LOP3.LUT R34, R45, 0x30, R34, 0xf8, !PT ;  /* 0x000000302d227812 */ /* 0x000fe200078ef822 */
[----:B------:R-:W-:Y:S01]  /*39810*/  IMAD R32, R32, 0x2800, R47 ;  /* 0x0000280020207824 */ /* 0x000fe200078e022f */
[----:B------:R-:W-:Y:S02]  /*39820*/  LEA.HI R44, R44, R35, RZ, 0x2 ;  /* 0x000000232c2c7211 */ /* 0x000fe400078f10ff */
[----:B------:R-:W-:Y:S02]  /*39830*/  LOP3.LUT R33, R34, R46, RZ, 0x3c, !PT ;  /* 0x0000002e22217212 */ /* 0x000fe400078e3cff */
[----:B------:R-:W-:-:S02]  /*39840*/  SHF.R.S32.HI R44, RZ, 0x2, R44 ;  /* 0x00000002ff2c7819 */ /* 0x000fc4000001142c */
[----:B------:R-:W-:Y:S01]  /*39850*/  LOP3.LUT R35, R45, 0x30, R53, 0xf8, !PT ;  /* 0x000000302d237812 */ /* 0x000fe200078ef835 */
[----:B------:R-:W-:Y:S02]  /*39860*/  IMAD.IADD R32, R32, 0x1, R33 ;  /* 0x0000000120207824 */ /* 0x000fe400078e0221 */
[----:B------:R-:W-:Y:S01]  /*39870*/  IMAD R44, R44, 0x2800, R47 ;  /* 0x000028002c2c7824 */ /* 0x000fe200078e022f */
[----:B------:R-:W-:Y:S02]  /*39880*/  LOP3.LUT R35, R35, R46, RZ, 0x3c, !PT ;  /* 0x0000002e23237212 */ /* 0x000fe400078e3cff */
[----:B------:R-:W-:-:S03]  /*39890*/  IADD3 R32, P1, P2, R108, R32, R37 ;  /* 0x000000206c207210 */ /* 0x000fc60007a3e025 */
[----:B------:R-:W-:Y:S01]  /*398a0*/  IMAD.IADD R44, R44, 0x1, R35 ;  /* 0x000000012c2c7824 */ /* 0x000fe200078e0223 */
[----:B------:R-:W-:Y:S02]  /*398b0*/  IADD3.X R33, R109, RZ, R99, P1, P2 ;  /* 0x000000ff6d217210 */ /* 0x000fe40000fe4463 */
[----:B------:R-:W-:Y:S02]  /*398c0*/  ISETP.GE.AND P1, PT, R105, R52, PT ;  /* 0x000000346900720c */ /* 0x000fe40003f26270 */
[----:B------:R-:W-:Y:S02]  /*398d0*/  IADD3 R44, P3, P4, R108, R44, R37 ;  /* 0x0000002c6c2c7210 */ /* 0x000fe40007c7e025 */
[----:B------:R-:W5:Y:S02]  /*398e0*/  LD.E.128 R32, desc[UR4][R32.64] ;  /* 0x0000000420207980 */ /* 0x000f64000c101d00 */
[----:B------:R-:W-:Y:S01]  /*398f0*/  IADD3.X R45, R109, RZ, R99, P3, P4 ;  /* 0x000000ff6d2d7210 */ /* 0x000fe20001fe8463 */
[----:B------:R-:W-:-:S05]  /*39900*/  IMAD.SHL.U32 R37, R54, 0x10, RZ ;  /* 0x0000001036257824 */ /* 0x000fca00078e00ff */
[----:B------:R-:W5:Y:S01]  /*39910*/  LD.E.128 R44, desc[UR6][R44.64] ;  /* 0x000000062c2c7980 */ /* 0x000f62000c101d00 */
[----:B------:R-:W-:Y:S05]  /*39920*/  @P1 BRA `(.L_x_1939) ;  /* 0x0000000c00d81947 */ /* 0x000fea0003800000 */
[----:B-----5:R-:W-:Y:S01]  /*39930*/  IMAD.MOV.U32 R52, RZ, RZ, R45 ;  /* 0x000000ffff347224 */ /* 0x020fe200078e002d */
[----:B------:R-:W-:Y:S01]  /*39940*/  LOP3.LUT R56, R28, 0xff, RZ, 0xc0, !PT ;  /* 0x000000ff1c387812 */ /* 0x000fe200078ec0ff */
[----:B------:R-:W-:Y:S01]  /*39950*/  IMAD.MOV.U32 R45, RZ, RZ, R35 ;  /* 0x000000ffff2d7224 */ /* 0x000fe200078e0023 */
[----:B------:R-:W-:Y:S01]  /*39960*/  SHF.R.U32.HI R35, RZ, 0x8, R28 ;  /* 0x00000008ff237819 */ /* 0x000fe2000001161c */
[----:B------:R-:W-:Y:S01]  /*39970*/  IMAD.MOV.U32 R54, RZ, RZ, R47 ;  /* 0x000000ffff367224 */ /* 0x000fe200078e002f */
[----:B------:R-:W-:Y:S02]  /*39980*/  SHF.R.U32.HI R55, RZ, 0x8, R30 ;  /* 0x00000008ff377819 */ /* 0x000fe4000001161e */
        /* <DEDUP_REMOVED lines=8> */
[----:B------:R-:W-:-:S02]  /*39a10*/  SHF.R.U32.HI R57, RZ, 0x8, R31 ;  /* 0x00000008ff397819 */ /* 0x000fc4000001161f */
[----:B------:R-:W-:Y:S02]  /*39a20*/  PRMT R60, R55, 0x7604, R60 ;  /* 0x00007604373c7816 */ /* 0x000fe4000000003c */
[----:B------:R-:W-:Y:S02]  /*39a30*/  LOP3.LUT R64, R48, 0xff, RZ, 0xc0, !PT ;  /* 0x000000ff30407812 */ /* 0x000fe400078ec0ff */
[----:B------:R-:W-:Y:S02]  /*39a40*/  SHF.R.U32.HI R55, RZ, 0x8, R50 ;  /* 0x00000008ff377819 */ /* 0x000fe40000011632 */
[----:B------:R-:W-:Y:S02]  /*39a50*/  LOP3.LUT R35, R35, 0xff, RZ, 0xc0, !PT ;  /* 0x000000ff23237812 */ /* 0x000fe400078ec0ff */
[----:B------:R-:W-:Y:S02]  /*39a60*/  PRMT R58, R47, 0x7604, R58 ;  /* 0x000076042f3a7816 */ /* 0x000fe4000000003a */
[----:B------:R-:W-:-:S02]  /*39a70*/  LOP3.LUT R62, R31, 0xff, RZ, 0xc0, !PT ;  /* 0x000000ff1f3e7812 */ /* 0x000fc400078ec0ff */
[----:B------:R-:W-:Y:S02]  /*39a80*/  LOP3.LUT R57, R57, 0xff, RZ, 0xc0, !PT ;  /* 0x000000ff39397812 */ /* 0x000fe400078ec0ff */
[----:B------:R-:W-:Y:S02]  /*39a90*/  SHF.R.U32.HI R47, RZ, 0x8, R49 ;  /* 0x00000008ff2f7819 */ /* 0x000fe40000011631 */
[----:B------:R-:W-:Y:S02]  /*39aa0*/  LOP3.LUT R68, R50, 0xff, RZ, 0xc0, !PT ;  /* 0x000000ff32447812 */ /* 0x000fe400078ec0ff */
[----:B------:R-:W-:Y:S02]  /*39ab0*/  LOP3.LUT R55, R55, 0xff, RZ, 0xc0, !PT ;  /* 0x000000ff37377812 */ /* 0x000fe400078ec0ff */
[----:B------:R-:W-:Y:S02]  /*39ac0*/  PRMT R64, R35, 0x7604, R64 ;  /* 0x0000760423407816 */ /* 0x000fe40000000040 */
        /* <DEDUP_REMOVED lines=17> */
[----:B------:R-:W-:Y:S02]  /*39be0*/  PRMT R57, R55, 0x7054, R60 ;  /* 0x0000705437397816 */ /* 0x000fe4000000003c */
[----:B------:R-:W-:-:S02]  /*39bf0*/  SHF.R.U32.HI R55, RZ, 0x10, R48 ;  /* 0x00000010ff377819 */ /* 0x000fc40000011630 */
[----:B------:R-:W-:Y:S02]  /*39c00*/  LOP3.LUT R56, R56, 0xff, RZ, 0xc0, !PT ;  /* 0x000000ff38387812 */ /* 0x000fe400078ec0ff */
[----:B------:R-:W-:Y:S02]  /*39c10*/  PRMT R47, R47, 0x7054, R58 ;  /* 0x000070542f2f7816 */ /* 0x000fe4000000003a */
[----:B------:R-:W-:Y:S02]  /*39c20*/  SHF.R.U32.HI R58, RZ, 0x10, R50 ;  /* 0x00000010ff3a7819 */ /* 0x000fe40000011632 */
[----:B------:R-:W-:Y:S02]  /*39c30*/  LOP3.LUT R55, R55, 0xff, RZ, 0xc0, !PT ;  /* 0x000000ff37377812 */ /* 0x000fe400078ec0ff */
[----:B------:R-:W-:Y:S02]  /*39c40*/  PRMT R63, R56, 0x7054, R61 ;  /* 0x00007054383f7816 */ /* 0x000fe4000000003d */
[----:B------:R-:W-:-:S02]  /*39c50*/  LOP3.LUT R58, R58, 0xff, RZ, 0xc0, !PT ;  /* 0x000000ff3a3a7812 */ /* 0x000fc400078ec0ff */
[----:B------:R-:W-:Y:S02]  /*39c60*/  SHF.R.U32.HI R60, RZ, 0x10, R51 ;  /* 0x00000010ff3c7819 */ /* 0x000fe40000011633 */
[----:B------:R-:W-:Y:S02]  /*39c70*/  PRMT R61, R55, 0x7054, R64 ;  /* 0x00007054373d7816 */ /* 0x000fe40000000040 */
[----:B------:R-:W-:Y:S02]  /*39c80*/  LOP3.LUT R63, R63, 0xff000000, R49, 0xf8, !PT ;  /* 0xff0000003f3f7812 */ /* 0x000fe400078ef831 */
[----:B------:R-:W-:Y:S02]  /*39c90*/  LOP3.LUT R55, R47, 0xff000000, R29, 0xf8, !PT ;  /* 0xff0000002f377812 */ /* 0x000fe400078ef81d */
[----:B------:R-:W-:Y:S02]  /*39ca0*/  SHF.R.U32.HI R59, RZ, 0x10, R31 ;  /* 0x00000010ff3b7819 */ /* 0x000fe4000001161f */
[----:B------:R-:W-:-:S02]  /*39cb0*/  PRMT R67, R58, 0x7054, R67 ;  /* 0x000070543a437816 */ /* 0x000fc40000000043 */
[----:B------:R-:W-:Y:S02]  /*39cc0*/  LOP3.LUT R60, R60, 0xff, RZ, 0xc0, !PT ;  /* 0x000000ff3c3c7812 */ /* 0x000fe400078ec0ff */
[----:B------:R-:W-:Y:S02]  /*39cd0*/  F2FP.F16.E4M3.UNPACK_B R47, R52 ;  /* 0x00000034ff2f723e */ /* 0x000fe400020006ff */
[----:B------:R-:W-:Y:S02]  /*39ce0*/  F2FP.F16.E4M3.UNPACK_B R58, R63 ;  /* 0x0000003fff3a723e */ /* 0x000fe400020006ff */
[----:B------:R-:W-:Y:S02]  /*39cf0*/  F2FP.F16.E4M3.UNPACK_B R56, R55 ;  /* 0x00000037ff38723e */ /* 0x000fe400020006ff */
[----:B------:R-:W-:Y:S02]  /*39d00*/  LOP3.LUT R59, R59, 0xff, RZ, 0xc0, !PT ;  /* 0x000000ff3b3b7812 */ /* 0x000fe400078ec0ff */
[----:B------:R-:W-:Y:S01]  /*39d10*/  LOP3.LUT R49, R35, 0xff000000, R28, 0xf8, !PT ;  /* 0xff00000023317812 */ /* 0x000fe200078ef81c */
[--C-:B------:R-:W-:Y:S01]  /*39d20*/  HADD2.F32 R28, -RZ, R47.reuse.H0_H0 ;  /* 0x2000002fff1c7230 */ /* 0x100fe20000004100 */
[----:B------:R-:W-:Y:S01]  /*39d30*/  PRMT R69, R60, 0x7054, R69 ;  /* 0x000070543c457816 */ /* 0x000fe20000000045 */
[----:B------:R-:W-:Y:S01]  /*39d40*/  HADD2.F32 R60, -RZ, R58.H0_H0 ;  /* 0x2000003aff3c7230 */ /* 0x000fe20000004100 */
[----:B------:R-:W-:Y:S01]  /*39d50*/  F2FP.F16.E4M3.UNPACK_B R35, R33 ;  /* 0x00000021ff23723e */ /* 0x000fe200020006ff */
[----:B------:R-:W-:Y:S01]  /*39d60*/  HADD2.F32 R47, -RZ, R47.H1_H1 ;  /* 0x3000002fff2f7230 */ /* 0x000fe20000004100 */
[----:B------:R-:W-:Y:S01]  /*39d70*/  LOP3.LUT R57, R57, 0xff000000, R30, 0xf8, !PT ;  /* 0xff00000039397812 */ /* 0x000fe200078ef81e */
[----:B------:R-:W-:Y:S01]  /*39d80*/  HADD2.F32 R30, -RZ, R56.H0_H0 ;  /* 0x20000038ff1e7230 */ /* 0x000fe20000004100 */
[----:B------:R-:W-:Y:S01]  /*39d90*/  PRMT R59, R59, 0x7054, R62 ;  /* 0x000070543b3b7816 */ /* 0x000fe2000000003e */
[----:B------:R-:W-:Y:S01]  /*39da0*/  HADD2.F32 R29, -RZ, R35.H0_H0 ;  /* 0x20000023ff1d7230 */ /* 0x000fe20000004100 */
[----:B------:R-:W-:Y:S01]  /*39db0*/  LOP3.LUT R61, R61, 0xff000000, R48, 0xf8, !PT ;  /* 0xff0000003d3d7812 */ /* 0x000fe200078ef830 */
[C---:B------:R-:W-:Y:S01]  /*39dc0*/  FMUL.FTZ R48, R28.reuse, R60 ;  /* 0x0000003c1c307220 */ /* 0x040fe20000410000 */
[----:B------:R-:W-:Y:S01]  /*39dd0*/  LOP3.LUT R59, R59, 0xff000000, R31, 0xf8, !PT ;  /* 0xff0000003b3b7812 */ /* 0x000fe200078ef81f */
        /* <DEDUP_REMOVED lines=9> */
[----:B------:R-:W-:Y:S01]  /*39e70*/  F2FP.F16.E4M3.UNPACK_B R33, R33.H1 ;  /* 0x00000021ff21723e */ /* 0x000fe200030006ff */
[----:B------:R-:W-:Y:S01]  /*39e80*/  HADD2.F32 R31, -RZ, R52.H0_H0 ;  /* 0x20000034ff1f7230 */ /* 0x000fe20000004100 */
[----:B------:R-:W-:Y:S01]  /*39e90*/  LOP3.LUT R69, R69, 0xff000000, R51, 0xf8, !PT ;  /* 0xff00000045457812 */ /* 0x000fe200078ef833 */
[----:B------:R-:W-:-:S02]  /*39ea0*/  HADD2.F32 R50, -RZ, R63.H0_H0 ;  /* 0x2000003fff327230 */ /* 0x000fc40000004100 */
[C---:B------:R-:W-:Y:S01]  /*39eb0*/  FMUL.FTZ R60, R47.reuse, R58 ;  /* 0x0000003a2f3c7220 */ /* 0x040fe20000410000 */
[----:B------:R-:W-:Y:S02]  /*39ec0*/  HADD2.F32 R35, -RZ, R35.H1_H1 ;  /* 0x30000023ff237230 */ /* 0x000fe40000004100 */
[----:B------:R-:W-:Y:S01]  /*39ed0*/  FMUL.FTZ R47, R47, R56 ;  /* 0x000000382f2f7220 */ /* 0x000fe20000410000 */
[----:B------:R-:W-:Y:S02]  /*39ee0*/  HADD2.F32 R48, -RZ, R55.H0_H0 ;  /* 0x20000037ff307230 */ /* 0x000fe40000004100 */
[----:B------:R-:W-:Y:S01]  /*39ef0*/  FMUL.FTZ R51, R31, R50 ;  /* 0x000000321f337220 */ /* 0x000fe20000410000 */
[----:B------:R-:W-:Y:S02]  /*39f00*/  HADD2.F32 R30, -RZ, R33.H0_H0 ;  /* 0x20000021ff1e7230 */ /* 0x000fe40000004100 */
        /* <DEDUP_REMOVED lines=8> */
[----:B------:R-:W-:Y:S01]  /*39f90*/  F2FP.F16.E4M3.UNPACK_B R48, R59 ;  /* 0x0000003bff30723e */ /* 0x000fe200020006ff */
        /* <DEDUP_REMOVED lines=8> */
[----:B------:R-:W-:Y:S01]  /*3a020*/  HADD2.F32 R33, -RZ, R33.H1_H1 ;  /* 0x30000021ff217230 */ /* 0x000fe20000004100 */
[----:B------:R-:W-:Y:S01]  /*3a030*/  F2FP.F16.E4M3.UNPACK_B R69, R69.H1 ;  /* 0x00000045ff45723e */ /* 0x000fe200030006ff */
[----:B------:R-:W-:Y:S02]  /*3a040*/  HADD2.F32 R50, -RZ, R48.H0_H0 ;  /* 0x20000030ff327230 */ /* 0x000fe40000004100 */
[----:B------:R-:W-:Y:S01]  /*3a050*/  FMUL.FTZ R66, R47, R56 ;  /* 0x000000382f427220 */ /* 0x000fe20000410000 */
[----:B------:R-:W-:Y:S01]  /*3a060*/  HADD2.F32 R31, -RZ, R30.H0_H0 ;  /* 0x2000001eff1f7230 */ /* 0x000fe20000004100 */
[----:B------:R-:W-:Y:S01]  /*3a070*/  F2FP.F16.E4M3.UNPACK_B R59, R59.H1 ;  /* 0x0000003bff3b723e */ /* 0x000fe200030006ff */
[C---:B------:R-:W-:Y:S01]  /*3a080*/  FFMA.FTZ R73, R33.reuse, R55, -R64 ;  /* 0x0000003721497223 */ /* 0x040fe20000010840 */
[----:B------:R-:W-:Y:S01]  /*3a090*/  FFMA.FTZ R63, R33, R63, R52 ;  /* 0x0000003f213f7223 */ /* 0x000fe20000010034 */
[-C--:B------:R-:W-:Y:S01]  /*3a0a0*/  FMUL.FTZ R47, R47, R50.reuse ;  /* 0x000000322f2f7220 */ /* 0x080fe20000410000 */
[----:B------:R-:W-:Y:S01]  /*3a0b0*/  FFMA.FTZ R68, R31, R50, -R66 ;  /* 0x000000321f447223 */ /* 0x000fe20000010842 */
[----:B------:R-:W-:Y:S01]  /*3a0c0*/  F2FP.F16.E4M3.UNPACK_B R45, R45.H1 ;  /* 0x0000002dff2d723e */ /* 0x000fe200030006ff */
[----:B------:R-:W-:-:S02]  /*3a0d0*/  HADD2.F32 R33, -RZ, R54.H0_H0 ;  /* 0x20000036ff217230 */ /* 0x000fc40000004100 */
[----:B------:R-:W-:Y:S01]  /*3a0e0*/  FFMA.FTZ R70, R31, R56, R47 ;  /* 0x000000381f467223 */ /* 0x000fe2000001002f */
[----:B------:R-:W-:Y:S01]  /*3a0f0*/  HADD2.F32 R52, -RZ, R69.H0_H0 ;  /* 0x20000045ff347230 */ /* 0x000fe20000004100 */
[----:B------:R-:W-:Y:S01]  /*3a100*/  F2FP.SATFINITE.E4M3.F32.PACK_AB_MERGE_C R60, R73, R60, RZ ;  /* 0x0000003c493c723e */ /* 0x000fe200048070ff */
[----:B------:R-:W-:Y:S01]  /*3a110*/  HADD2.F32 R50, -RZ, R59.H0_H0 ;  /* 0x2000003bff327230 */ /* 0x000fe20000004100 */
[----:B------:R-:W-:Y:S01]  /*3a120*/  F2FP.SATFINITE.E4M3.F32.PACK_AB_MERGE_C R62, R63, R62, RZ ;  /* 0x0000003e3f3e723e */ /* 0x000fe200048070ff */
[----:B------:R-:W-:Y:S02]  /*3a130*/  HADD2.F32 R35, -RZ, R35.H1_H1 ;  /* 0x30000023ff237230 */ /* 0x000fe40000004100 */
[C---:B------:R-:W-:Y:S01]  /*3a140*/  FMUL.FTZ R64, R33.reuse, R52 ;  /* 0x0000003421407220 */ /* 0x040fe20000410000 */
[----:B------:R-:W-:Y:S02]  /*3a150*/  HADD2.F32 R51, -RZ, R51.H1_H1 ;  /* 0x30000033ff337230 */ /* 0x000fe40000004100 */
[----:B------:R-:W-:Y:S01]  /*3a160*/  FMUL.FTZ R33, R33, R50 ;  /* 0x0000003221217220 */ /* 0x000fe20000410000 */
[----:B------:R-:W-:-:S02]  /*3a170*/  HADD2.F32 R31, -RZ, R45.H0_H0 ;  /* 0x2000002dff1f7230 */ /* 0x000fc40000004100 */
[----:B------:R-:W-:Y:S02]  /*3a180*/  HADD2.F32 R30, -RZ, R30.H1_H1 ;  /* 0x3000001eff1e7230 */ /* 0x000fe40000004100 */
[----:B------:R-:W-:Y:S01]  /*3a190*/  FMUL.FTZ R47, R35, R51 ;  /* 0x00000033232f7220 */ /* 0x000fe20000410000 */
[----:B------:R-:W-:Y:S02]  /*3a1a0*/  HADD2.F32 R48, -RZ, R48.H1_H1 ;  /* 0x30000030ff307230 */ /* 0x000fe40000004100 */
[C---:B------:R-:W-:Y:S01]  /*3a1b0*/  FFMA.FTZ R72, R31.reuse, R50, -R64 ;  /* 0x000000321f487223 */ /* 0x040fe20000010840 */
[----:B------:R-:W-:Y:S01]  /*3a1c0*/  FFMA.FTZ R74, R31, R52, R33 ;  /* 0x000000341f4a7223 */ /* 0x000fe20000010021 */
[----:B------:R-:W-:Y:S01]  /*3a1d0*/  F2FP.F16.E4M3.UNPACK_B R33, R44.H1 ;  /* 0x0000002cff21723e */ /* 0x000fe200030006ff */
[----:B------:R-:W-:Y:S02]  /*3a1e0*/  HADD2.F32 R54, -RZ, R54.H1_H1 ;  /* 0x30000036ff367230 */ /* 0x000fe40000004100 */
[-C--:B------:R-:W-:Y:S01]  /*3a1f0*/  FMUL.FTZ R56, R35, R48.reuse ;  /* 0x0000003023387220 */ /* 0x080fe20000410000 */
[C---:B------:R-:W-:Y:S01]  /*3a200*/  FFMA.FTZ R75, R30.reuse, R48, -R47 ;  /* 0x000000301e4b7223 */ /* 0x040fe2000001082f */
[----:B------:R-:W-:Y:S01]  /*3a210*/  F2FP.F16.E4M3.UNPACK_B R50, R61.H1 ;  /* 0x0000003dff32723e */ /* 0x000fe200030006ff */
[----:B------:R-:W-:Y:S01]  /*3a220*/  HADD2.F32 R59, -RZ, R59.H1_H1 ;  /* 0x3000003bff3b7230 */ /* 0x000fe20000004100 */
[----:B------:R-:W-:Y:S01]  /*3a230*/  F2FP.F16.E4M3.UNPACK_B R47, R49.H1 ;  /* 0x00000031ff2f723e */ /* 0x000fe200030006ff */
[----:B------:R-:W-:Y:S01]  /*3a240*/  FFMA.FTZ R81, R30, R51, R56 ;  /* 0x000000331e517223 */ /* 0x000fe20000010038 */
[----:B------:R-:W-:Y:S01]  /*3a250*/  HADD2.F32 R69, -RZ, R69.H1_H1 ;  /* 0x30000045ff457230 */ /* 0x000fe20000004100 */
[----:B------:R-:W-:Y:S01]  /*3a260*/  F2FP.F16.E4M3.UNPACK_B R30, R32.H1 ;  /* 0x00000020ff1e723e */ /* 0x000fe200030006ff */
        /* <DEDUP_REMOVED lines=10> */
[----:B------:R-:W-:Y:S01]  /*3a310*/  HADD2.F32 R33, -RZ, R33.H1_H1 ;  /* 0x30000021ff217230 */ /* 0x000fe20000004100 */
[----:B------:R-:W-:Y:S01]  /*3a320*/  F2FP.F16.E4M3.UNPACK_B R61, R61 ;  /* 0x0000003dff3d723e */ /* 0x000fe200020006ff */
[----:B------:R-:W-:Y:S01]  /*3a330*/  HADD2.F32 R47, -RZ, R47.H1_H1 ;  /* 0x3000002fff2f7230 */ /* 0x000fe20000004100 */
[----:B------:R-:W-:Y:S01]  /*3a340*/  F2FP.F16.E4M3.UNPACK_B R49, R49 ;  /* 0x00000031ff31723e */ /* 0x000fe200020006ff */
[----:B------:R-:W-:-:S02]  /*3a350*/  HADD2.F32 R50, -RZ, R50.H1_H1 ;  /* 0x30000032ff327230 */ /* 0x000fc40000004100 */
[C---:B------:R-:W-:Y:S01]  /*3a360*/  FFMA.FTZ R83, R45.reuse, R59, -R56 ;  /* 0x0000003b2d537223 */ /* 0x040fe20000010838 */
[----:B------:R-:W-:Y:S01]  /*3a370*/  FFMA.FTZ R69, R45, R69, R64 ;  /* 0x000000452d457223 */ /* 0x000fe20000010040 */
[----:B------:R-:W-:Y:S02]  /*3a380*/  HADD2.F32 R30, -RZ, R30.H1_H1 ;  /* 0x3000001eff1e7230 */ /* 0x000fe40000004100 */
[C---:B------:R-:W-:Y:S01]  /*3a390*/  FFMA.FTZ R54, R31.reuse, R48, -R54 ;  /* 0x000000301f367223 */ /* 0x040fe20000010836 */
[----:B------:R-:W-:Y:S01]  /*3a3a0*/  FFMA.FTZ R55, R31, R52, R35 ;  /* 0x000000341f377223 */ /* 0x000fe20000010023 */
[----:B------:R-:W-:Y:S01]  /*3a3b0*/  F2FP.F16.E4M3.UNPACK_B R32, R32 ;  /* 0x00000020ff20723e */ /* 0x000fe200020006ff */
[C---:B------:R-:W-:Y:S01]  /*3a3c0*/  FMUL.FTZ R45, R33.reuse, R50 ;  /* 0x00000032212d7220 */ /* 0x040fe20000410000 */
[----:B------:R-:W-:Y:S01]  /*3a3d0*/  FMUL.FTZ R51, R33, R47 ;  /* 0x0000002f21337220 */ /* 0x000fe20000410000 */
[----:B------:R-:W-:Y:S01]  /*3a3e0*/  HADD2.F32 R31, -RZ, R44.H0_H0 ;  /* 0x2000002cff1f7230 */ /* 0x000fe20000004100 */
[----:B------:R-:W-:Y:S01]  /*3a3f0*/  F2FP.SATFINITE.E4M3.F32.PACK_AB_MERGE_C R72, R83, R72, RZ ;  /* 0x000000485348723e */ /* 0x000fe200048070ff */
        /* <DEDUP_REMOVED lines=34> */
[----:B------:R-:W-:Y:S01]  /*3a620*/  FMUL.FTZ R32, R32, R35 ;  /* 0x0000002320207220 */ /* 0x000fe20000410000 */
[----:B------:R-:W-:Y:S01]  /*3a630*/  F2FP.F16.E4M3.UNPACK_B R67, R67 ;  /* 0x00000043ff43723e */ /* 0x000fe200020006ff */
[C---:B------:R-:W-:Y:S01]  /*3a640*/  FFMA.FTZ R64, R31.reuse, R44, -R64 ;  /* 0x0000002c1f407223 */ /* 0x040fe20000010840 */
[----:B------:R-:W-:Y:S01]  /*3a650*/  FFMA.FTZ R66, R31, R48, R66 ;  /* 0x000000301f427223 */ /* 0x000fe20000010042 */
[C---:B------:R-:W-:Y:S01]  /*3a660*/  FFMA.FTZ R49, R30.reuse, R35, -R33 ;  /* 0x000000231e317223 */ /* 0x040fe20000010821 */
[----:B------:R-:W-:Y:S01]  /*3a670*/  FFMA.FTZ R45, R30, R45, R32 ;  /* 0x0000002d1e2d7223 */ /* 0x000fe20000010020 */
[--C-:B------:R-:W-:Y:S01]  /*3a680*/  HADD2.F32 R31, -RZ, R46.reuse.H0_H0 ;  /* 0x2000002eff1f7230 */ /* 0x100fe20000004100 */
[----:B------:R-:W-:Y:S01]  /*3a690*/  F2FP.F16.E4M3.UNPACK_B R34, R34 ;  /* 0x00000022ff22723e */ /* 0x000fe200020006ff */
[----:B------:R-:W-:Y:S01]  /*3a6a0*/  HADD2.F32 R32, -RZ, R57.H0_H0 ;  /* 0x20000039ff207230 */ /* 0x000fe20000004100 */
[----:B------:R-:W-:Y:S01]  /*3a6b0*/  F2FP.SATFINITE.E4M3.F32.PACK_AB_MERGE_C R69, R69, R74, RZ ;  /* 0x0000004a4545723e */ /* 0x000fe200048070ff */
[----:B------:R-:W-:Y:S01]  /*3a6c0*/  HADD2.F32 R33, -RZ, R67.H0_H0 ;  /* 0x20000043ff217230 */ /* 0x000fe20000004100 */
[----:B------:R-:W-:Y:S01]  /*3a6d0*/  F2FP.SATFINITE.E4M3.F32.PACK_AB_MERGE_C R55, R56, R55, RZ ;  /* 0x000000373837723e */ /* 0x000fe200048070ff */
[----:B------:R-:W-:-:S02]  /*3a6e0*/  HADD2.F32 R46, -RZ, R46.H1_H1 ;  /* 0x3000002eff2e7230 */ /* 0x000fc40000004100 */
[C---:B------:R-:W-:Y:S01]  /*3a6f0*/  FMUL.FTZ R44, R31.reuse, R32 ;  /* 0x000000201f2c7220 */ /* 0x040fe20000410000 */
[----:B------:R-:W-:Y:S02]  /*3a700*/  HADD2.F32 R67, -RZ, R67.H1_H1 ;  /* 0x30000043ff437230 */ /* 0x000fe40000004100 */
[----:B------:R-:W-:Y:S01]  /*3a710*/  FMUL.FTZ R35, R31, R33 ;  /* 0x000000211f237220 */ /* 0x000fe20000410000 */
[----:B------:R-:W-:Y:S01]  /*3a720*/  HADD2.F32 R57, -RZ, R57.H1_H1 ;  /* 0x30000039ff397230 */ /* 0x000fe20000004100 */
[----:B------:R-:W-:Y:S01]  /*3a730*/  F2FP.SATFINITE.E4M3.F32.PACK_AB_MERGE_C R54, R59, R54, RZ ;  /* 0x000000363b36723e */ /* 0x000fe200048070ff */
[--C-:B------:R-:W-:Y:S02]  /*3a740*/  HADD2.F32 R30, -RZ, R34.reuse.H0_H0 ;  /* 0x20000022ff1e7230 */ /* 0x100fe40000004100 */
        /* <DEDUP_REMOVED lines=8> */
[----:B------:R-:W-:-:S02]  /*3a7d0*/  F2FP.SATFINITE.E4M3.F32.PACK_AB_MERGE_C R66, R45, R66, RZ ;  /* 0x000000422d42723e */ /* 0x000fc400048070ff */
[----:B------:R-:W-:Y:S02]  /*3a7e0*/  F2FP.SATFINITE.E4M3.F32.PACK_AB_MERGE_C R75, R75, R68, R72 ;  /* 0x000000444b4b723e */ /* 0x000fe40004807048 */
[----:B------:R-:W-:Y:S02]  /*3a7f0*/  F2FP.SATFINITE.E4M3.F32.PACK_AB_MERGE_C R69, R81, R70, R69 ;  /* 0x000000465145723e */ /* 0x000fe40004807045 */
[----:B------:R-:W-:Y:S02]  /*3a800*/  F2FP.SATFINITE.E4M3.F32.PACK_AB_MERGE_C R50, R51, R50, R55 ;  /* 0x000000323332723e */ /* 0x000fe40004807037 */
[----:B------:R-:W-:Y:S01]  /*3a810*/  F2FP.SATFINITE.E4M3.F32.PACK_AB_MERGE_C R32, R52, R47, R54 ;  /* 0x0000002f3420723e */ /* 0x000fe20004807036 */
[----:B------:R-:W-:Y:S01]  /*3a820*/  IMAD.MOV.U32 R47, RZ, RZ, R69 ;  /* 0x000000ffff2f7224 */ /* 0x000fe200078e0045 */
[----:B------:R-:W-:Y:S01]  /*3a830*/  F2FP.SATFINITE.E4M3.F32.PACK_AB_MERGE_C R34, R30, R35, R49 ;  /* 0x000000231e22723e */ /* 0x000fe20004807031 */
[----:B------:R-:W-:Y:S01]  /*3a840*/  IMAD.MOV.U32 R35, RZ, RZ, R75 ;  /* 0x000000ffff237224 */ /* 0x000fe200078e004b */
[----:B------:R-:W-:Y:S01]  /*3a850*/  F2FP.SATFINITE.E4M3.F32.PACK_AB_MERGE_C R46, R67, R44, R66 ;  /* 0x0000002c432e723e */ /* 0x000fe20004807042 */
[----:B------:R-:W-:Y:S01]  /*3a860*/  IMAD.MOV.U32 R44, RZ, RZ, R50 ;  /* 0x000000ffff2c7224 */ /* 0x000fe200078e0032 */
[----:B------:R-:W-:-:S02]  /*3a870*/  F2FP.SATFINITE.E4M3.F32.PACK_AB_MERGE_C R33, R71, R28, R60 ;  /* 0x0000001c4721723e */ /* 0x000fc4000480703c */
[----:B------:R-:W-:-:S07]  /*3a880*/  F2FP.SATFINITE.E4M3.F32.PACK_AB_MERGE_C R45, R58, R29, R62 ;  /* 0x0000001d3a2d723e */ /* 0x000fce000480703e */
.L_x_1939:
[----:B------:R-:W-:Y:S05]  /*3a890*/  BSYNC B2 ;  /* 0x0000000000027941 */ /* 0x000fea0003800000 */
.L_x_1938:
[--C-:B------:R-:W-:Y:S02]  /*3a8a0*/  SHF.R.S32.HI R29, RZ, 0x1f, R37.reuse ;  /* 0x0000001fff1d7819 */ /* 0x100fe40000011425 */
[----:B------:R-:W-:Y:S02]  /*3a8b0*/  IADD3 R28, P1, P2, R100, R102, R37 ;  /* 0x00000066641c7210 */ /* 0x000fe40007a3e025 */
[----:B------:R-:W-:Y:S02]  /*3a8c0*/  R2UR UR4, R40 ;  /* 0x00000000280472ca */ /* 0x000fe400000e0000 */
[----:B------:R-:W-:Y:S02]  /*3a8d0*/  R2UR UR5, R41 ;  /* 0x00000000290572ca */ /* 0x000fe400000e0000 */
[----:B------:R-:W-:Y:S02]  /*3a8e0*/  IADD3.X R29, R101, R65, R29, P1, P2 ;  /* 0x00000041651d7210 */ /* 0x000fe40000fe441d */
[----:B------:R-:W-:-:S09]  /*3a8f0*/  ISETP.GE.AND P1, PT, R53, R13, PT ;  /* 0x0000000d3500720c */ /* 0x000fd20003f26270 */
[----:B-----5:R0:W-:Y:S04]  /*3a900*/  ST.E.128 desc[UR4][R28.64], R32 ;  /* 0x000000201c007985 */ /* 0x0201e8000c101d04 */
[----:B------:R-:W-:Y:S05]  /*3a910*/  @P1 BRA `(.L_x_1887) ;  /* 0x0000000c00401947 */ /* 0x000fea0003800000 */
[----:B------:R-:W-:Y:S02]  /*3a920*/  R2UR UR4, R40 ;  /* 0x00000000280472ca */ /* 0x000fe400000e0000 */
[----:B------:R-:W-:Y:S02]  /*3a930*/  R2UR UR5, R41 ;  /* 0x00000000290572ca */ /* 0x000fe400000e0000 */
[--C-:B------:R-:W-:Y:S02]  /*3a940*/  IADD3 R102, P1, P2, R100, R102, R53.reuse ;  /* 0x0000006664667210 */ /* 0x100fe40007a3e035 */
[----:B------:R-:W-:-:S04]  /*3a950*/  SHF.R.S32.HI R100, RZ, 0x1f, R53 ;  /* 0x0000001fff647819 */ /* 0x000fc80000011435 */
[----:B------:R-:W-:-:S05]  /*3a960*/  IADD3.X R103, R101, R65, R100, P1, P2 ;  /* 0x0000004165677210 */ /* 0x000fca0000fe4464 */
[----:B------:R1:W-:Y:S01]  /*3a970*/  ST.E.128 desc[UR4][R102.64], R44 ;  /* 0x0000002c66007985 */ /* 0x0003e2000c101d04 */
[----:B------:R-:W-:Y:S05]  /*3a980*/  BRA `(.L_x_1887) ;  /* 0x0000000c00247947 */ /* 0x000fea0003800000 */
.L_x_1853:
[----:B------:R-:W2:Y:S01]  /*3a990*/  LDL.64 R28, [R7+0x10] ;  /* 0x00001000071c7983 */ /* 0x000ea20000100a00 */
[----:B------:R-:W-:Y:S02]  /*3a9a0*/  R2UR UR4, R40 ;  /* 0x00000000280472ca */ /* 0x000fe400000e0000 */
[----:B------:R-:W-:Y:S01]  /*3a9b0*/  R2UR UR5, R41 ;  /* 0x00000000290572ca */ /* 0x000fe200000e0000 */
[----:B------:R0:W5:Y:S04]  /*3a9c0*/  LDL R13, [R3] ;  /* 0x00000000030d7983 */ /* 0x0001680000100800 */
[----:B------:R0:W5:Y:S08]  /*3a9d0*/  LDL R30, [R3+0x4] ;  /* 0x00000400031e7983 */ /* 0x0001700000100800 */
[----:B--2---:R-:W2:Y:S01]  /*3a9e0*/  LD.E R31, desc[UR4][R28.64+0x1c] ;  /* 0x00001c041c1f7980 */ /* 0x004ea2000c101900 */
[----:B------:R-:W-:Y:S01]  /*3a9f0*/  BSSY B2, `(.L_x_1940) ;  /* 0x0000005000027945 */ /* 0x000fe20003800000 */
[----:B--2---:R-:W-:-:S04]  /*3aa00*/  LOP3.LUT R31, R31, 0x1, RZ, 0xfc, !PT ;  /* 0x000000011f1f7812 */ /* 0x004fc800078efcff */
[----:B------:R-:W-:-:S13]  /*3aa10*/  ISETP.NE.AND P1, PT, R31, 0x3, PT ;  /* 0x000000031f00780c */ /* 0x000fda0003f25270 */
[----:B0-----:R-:W-:Y:S05]  /*3aa20*/  @!P1 BRA `(.L_x_1941) ;  /* 0x0000000000049947 */ /* 0x001fea0003800000 */
[----:B------:R-:W-:Y:S01]  /*3aa30*/  BPT.TRAP 0x1 ;  /* 0x000000040000795c */ /* 0x000fe20000300000 */
.L_x_1941:
[----:B------:R-:W-:Y:S05]  /*3aa40*/  BSYNC B2 ;  /* 0x0000000000027941 */ /* 0x000fea0003800000 */
.L_x_1940:
[----:B------:R-:W-:Y:S02]  /*3aa50*/  R2UR UR4, R40 ;  /* 0x00000000280472ca */ /* 0x000fe400000e0000 */
[----:B------:R-:W-:-:S13]  /*3aa60*/  R2UR UR5, R41 ;  /* 0x00000000290572ca */ /* 0x000fda00000e0000 */
[----:B------:R-:W2:Y:S01]  /*3aa70*/  LD.E.64 R28, desc[UR4][R28.64+0x8] ;  /* 0x000008041c1c7980 */ /* 0x000ea2000c101b00 */
[----:B-----5:R-:W-:Y:S01]  /*3aa80*/  SHF.L.U32 R30, R30, 0x1f, RZ ;  /* 0x0000001f1e1e7819 */ /* 0x020fe200000006ff */
[----:B------:R-:W-:Y:S01]  /*3aa90*/  BSSY B2, `(.L_x_1942) ;  /* 0x0000005000027945 */ /* 0x000fe20003800000 */
[----:B--2---:R-:W-:-:S05]  /*3aaa0*/  MOV R32, R28 ;  /* 0x0000001c00207202 */ /* 0x004fca0000000f00 */
[----:B------:R-:W-:-:S04]  /*3aab0*/  IMAD R13, R13, 0x8, R32 ;  /* 0x000000080d0d7824 */ /* 0x000fc800078e0220 */
[----:B------:R-:W0:Y:S02]  /*3aac0*/  SYNCS.PHASECHK.TRANS64.TRYWAIT P1, [R13+URZ], R30 ;  /* 0x0000001e0d0075a7 */ /* 0x000e24000802017f */
[----:B0-----:R-:W-:Y:S05]  /*3aad0*/  @!P1 BRA `(.L_x_1943) ;  /* 0x0000000c00589947 */ /* 0x001fea0003800000 */
.L_x_1969:
[----:B------:R-:W-:Y:S05]  /*3aae0*/  BSYNC B2 ;  /* 0x0000000000027941 */ /* 0x000fea0003800000 */
.L_x_1942:
[----:B------:R-:W2:Y:S04]  /*3aaf0*/  LDL.64 R32, [R7] ;  /* 0x0000000007207983 */ /* 0x000ea80000100a00 */
[----:B------:R-:W3:Y:S04]  /*3ab00*/  LDL.64 R46, [R7+0x30] ;  /* 0x00003000072e7983 */ /* 0x000ee80000100a00 */
[----:B0-----:R-:W4:Y:S04]  /*3ab10*/  LDL.64 R30, [R7+0x20] ;  /* 0x00002000071e7983 */ /* 0x001f280000100a00 */
[----:B------:R-:W4:Y:S01]  /*3ab20*/  LDL.64 R28, [R7+0x18] ;  /* 0x00001800071c7983 */ /* 0x000f220000100a00 */
[----:B------:R-:W-:-:S02]  /*3ab30*/  R2UR UR4, R40 ;  /* 0x00000000280472ca */ /* 0x000fc400000e0000 */
[C---:B------:R-:W-:Y:S01]  /*3ab40*/  R2UR UR5, R41.reuse ;  /* 0x00000000290572ca */ /* 0x040fe200000e0000 */
[----:B------:R-:W4:Y:S01]  /*3ab50*/  LDL R37, [R3] ;  /* 0x0000000003257983 */ /* 0x000f220000100800 */
[C---:B------:R-:W-:Y:S02]  /*3ab60*/  R2UR UR8, R40.reuse ;  /* 0x00000000280872ca */ /* 0x040fe400000e0000 */
[C---:B------:R-:W-:Y:S01]  /*3ab70*/  R2UR UR9, R41.reuse ;  /* 0x00000000290972ca */ /* 0x040fe200000e0000 */
[----:B------:R-:W5:Y:S01]  /*3ab80*/  LDL.64 R48, [R7+0x38] ;  /* 0x0000380007307983 */ /* 0x000f620000100a00 */
[C---:B------:R-:W-:Y:S02]  /*3ab90*/  R2UR UR6, R40.reuse ;  /* 0x00000000280672ca */ /* 0x040fe400000e0000 */
[----:B------:R-:W-:Y:S02]  /*3aba0*/  R2UR UR7, R41 ;  /* 0x00000000290772ca */ /* 0x000fe400000e0000 */
[----:B------:R-:W-:-:S02]  /*3abb0*/  R2UR UR10, R40 ;  /* 0x00000000280a72ca */ /* 0x000fc400000e0000 */
[----:B------:R-:W-:Y:S01]  /*3abc0*/  R2UR UR11, R41 ;  /* 0x00000000290b72ca */ /* 0x000fe200000e0000 */
[----:B--2---:R-:W2:Y:S04]  /*3abd0*/  LD.E R53, desc[UR4][R32.64] ;  /* 0x0000000420357980 */ /* 0x004ea8000c101900 */
[----:B---3--:R-:W3:Y:S04]  /*3abe0*/  LD.E R52, desc[UR8][R46.64] ;  /* 0x000000082e347980 */ /* 0x008ee8000c101900 */
[----:B----4-:R-:W4:Y:S04]  /*3abf0*/  LD.E.64 R34, desc[UR6][R30.64+0x10] ;  /* 0x000010061e227980 */ /* 0x010f28000c101b00 */
[----:B------:R-:W4:Y:S04]  /*3ac00*/  LD.E.64 R50, desc[UR10][R28.64+0x8] ;  /* 0x0000080a1c327980 */ /* 0x000f28000c101b00 */
[----:B------:R0:W4:Y:S01]  /*3ac10*/  LD.E R13, desc[UR4][R28.64] ;  /* 0x000000041c0d7980 */ /* 0x000122000c101900 */
[----:B------:R-:W-:Y:S01]  /*3ac20*/  IMAD R37, R37, 0x7800, RZ ;  /* 0x0000780025257824 */ /* 0x000fe200078e02ff */
[----:B------:R-:W-:Y:S02]  /*3ac30*/  BSSY B2, `(.L_x_1944) ;  /* 0x0000055000027945 */ /* 0x000fe40003800000 */
[----:B------:R1:W5:Y:S04]  /*3ac40*/  LD.E.64 R32, desc[UR4][R30.64+0x8] ;  /* 0x000008041e207980 */ /* 0x000368000c101b00 */
[----:B------:R1:W5:Y:S01]  /*3ac50*/  LD.E.64 R44, desc[UR6][R30.64+0x18] ;  /* 0x000018061e2c7980 */ /* 0x000362000c101b00 */
[----:B0-----:R-:W-:Y:S01]  /*3ac60*/  SHF.R.S32.HI R29, RZ, 0x1f, R37 ;  /* 0x0000001fff1d7819 */ /* 0x001fe20000011425 */
[----:B--2---:R-:W-:-:S05]  /*3ac70*/  IMAD R53, R98, -0xa0, R53 ;  /* 0xffffff6062357824 */ /* 0x004fca00078e0235 */
[----:B------:R-:W-:-:S04]  /*3ac80*/  VIMNMX R56, R53, 0xa0, PT ;  /* 0x000000a035387848 */ /* 0x000fc80003fe0100 */
[----:B---3--:R-:W-:Y:S01]  /*3ac90*/  ISETP.GE.AND P1, PT, R52, R56, PT ;  /* 0x000000383400720c */ /* 0x008fe20003f26270 */
[----:B----4-:R-:W-:Y:S01]  /*3aca0*/  IMAD R35, R35, R98, RZ ;  /* 0x0000006223237224 */ /* 0x010fe200078e02ff */
[----:B------:R-:W-:Y:S02]  /*3acb0*/  SHF.R.S32.HI R53, RZ, 0x1f, R98 ;  /* 0x0000001fff357819 */ /* 0x000fe40000011462 */
[----:B------:R-:W-:Y:S01]  /*3acc0*/  IADD3 R52, P2, R37, R50, RZ ;  /* 0x0000003225347210 */ /* 0x000fe20007f5e0ff */
[----:B------:R-:W-:Y:S01]  /*3acd0*/  IMAD.WIDE.U32 R54, R34, R98, RZ ;  /* 0x0000006222367225 */ /* 0x000fe200078e00ff */
[----:B------:R-:W-:Y:S02]  /*3ace0*/  IADD3 R50, P3, P4, R50, R13, R37 ;  /* 0x0000000d32327210 */ /* 0x000fe40007c7e025 */
[----:B------:R-:W-:Y:S01]  /*3acf0*/  SHF.R.S32.HI R13, RZ, 0x1f, R13 ;  /* 0x0000001fff0d7819 */ /* 0x000fe2000001140d */
[----:B------:R-:W-:Y:S02]  /*3ad00*/  IMAD R35, R34, R53, R35 ;  /* 0x0000003522237224 */ /* 0x000fe400078e0223 */
[C-C-:B------:R-:W-:Y:S01]  /*3ad10*/  IMAD.X R53, R51.reuse, 0x1, R29.reuse, P2 ;  /* 0x0000000133357824 */ /* 0x140fe200010e061d */
[----:B------:R-:W-:Y:S01]  /*3ad20*/  IADD3.X R51, R51, R13, R29, P3, P4 ;  /* 0x0000000d33337210 */ /* 0x000fe20001fe841d */
[----:B------:R-:W-:Y:S01]  /*3ad30*/  IMAD.IADD R57, R55, 0x1, R35 ;  /* 0x0000000137397824 */ /* 0x000fe200078e0223 */
[----:B-1----:R-:W-:Y:S06]  /*3ad40*/  @P1 BRA `(.L_x_1945) ;  /* 0x00000004000c1947 */ /* 0x002fec0003800000 */
[----:B------:R-:W-:Y:S02]  /*3ad50*/  R2UR UR4, R40 ;  /* 0x00000000280472ca */ /* 0x000fe400000e0000 */
[----:B------:R-:W-:-:S13]  /*3ad60*/  R2UR UR5, R41 ;  /* 0x00000000290572ca */ /* 0x000fda00000e0000 */
[----:B-----5:R-:W2:Y:S01]  /*3ad70*/  LD.E.U8 R37, desc[UR4][R48.64] ;  /* 0x0000000430257980 */ /* 0x020ea2000c101100 */
[----:B------:R-:W-:Y:S01]  /*3ad80*/  IADD3 R34, P2, R44, R54, RZ ;  /* 0x000000362c227210 */ /* 0x000fe20007f5e0ff */
[----:B------:R-:W-:Y:S04]  /*3ad90*/  BSSY B3, `(.L_x_1946) ;  /* 0x000000c000037945 */ /* 0x000fe80003800000 */
[----:B------:R-:W-:Y:S01]  /*3ada0*/  IMAD.X R35, R45, 0x1, R57, P2 ;  /* 0x000000012d237824 */ /* 0x000fe200010e0639 */
[----:B--2---:R-:W-:-:S04]  /*3adb0*/  LOP3.LUT R13, R37, 0x1, RZ, 0xc0, !PT ;  /* 0x00000001250d7812 */ /* 0x004fc800078ec0ff */
[----:B------:R-:W-:-:S13]  /*3adc0*/  ISETP.NE.U32.AND P1, PT, R13, 0x1, PT ;  /* 0x000000010d00780c */ /* 0x000fda0003f25070 */
[----:B------:R-:W-:Y:S05]  /*3add0*/  @P1 BRA `(.L_x_1947) ;  /* 0x00000000001c1947 */ /* 0x000fea0003800000 */
[----:B------:R-:W-:Y:S02]  /*3ade0*/  R2UR UR4, R40 ;  /* 0x00000000280472ca */ /* 0x000fe400000e0000 */
[----:B------:R-:W-:-:S13]  /*3adf0*/  R2UR UR5, R41 ;  /* 0x00000000290572ca */ /* 0x000fda00000e0000 */
[----:B------:R-:W2:Y:S01]  /*3ae00*/  LD.E.128 R28, desc[UR4][R52.64] ;  /* 0x00000004341c7980 */ /* 0x000ea2000c101d00 */
[----:B------:R-:W-:Y:S02]  /*3ae10*/  R2UR UR6, R40 ;  /* 0x00000000280672ca */ /* 0x000fe400000e0000 */
[----:B------:R-:W-:Y:S01]  /*3ae20*/  R2UR UR7, R41 ;  /* 0x00000000290772ca */ /* 0x000fe200000e0000 */
[----:B--2---:R0:W-:-:S12]  /*3ae30*/  ST.E.128 desc[UR4][R34.64], R28 ;  /* 0x0000001c22007985 */ /* 0x0041d8000c101d04 */
[----:B------:R0:W5:Y:S02]  /*3ae40*/  LD.E.U8 R37, desc[UR6][R48.64] ;  /* 0x0000000630257980 */ /* 0x000164000c101100 */
.L_x_1947:
[----:B------:R-:W-:Y:S05]  /*3ae50*/  BSYNC B3 ;  /* 0x0000000000037941 */ /* 0x000fea0003800000 */
.L_x_1946:
[----:B-----5:R-:W-:Y:S01]  /*3ae60*/  LOP3.LUT P1, RZ, R37, 0x2, RZ, 0xc0, !PT ;  /* 0x0000000225ff7812 */ /* 0x020fe2000782c0ff */
[----:B------:R-:W-:-:S12]  /*3ae70*/  BSSY B3, `(.L_x_1948) ;  /* 0x0000009000037945 */ /* 0x000fd80003800000 */
[----:B------:R-:W-:Y:S05]  /*3ae80*/  @!P1 BRA `(.L_x_1949) ;  /* 0x00000000001c9947 */ /* 0x000fea0003800000 */
[----:B------:R-:W-:Y:S02]  /*3ae90*/  R2UR UR4, R40 ;  /* 0x00000000280472ca */ /* 0x000fe400000e0000 */
[----:B------:R-:W-:-:S13]  /*3aea0*/  R2UR UR5, R41 ;  /* 0x00000000290572ca */ /* 0x000fda00000e0000 */
[----:B0-----:R-:W2:Y:S01]  /*3aeb0*/  LD.E.128 R28, desc[UR4][R50.64] ;  /* 0x00000004321c7980 */ /* 0x001ea2000c101d00 */
[----:B------:R-:W-:Y:S02]  /*3aec0*/  R2UR UR6, R40 ;  /* 0x00000000280672ca */ /* 0x000fe400000e0000 */
[----:B------:R-:W-:Y:S01]  /*3aed0*/  R2UR UR7, R41 ;  /* 0x00000000290772ca */ /* 0x000fe200000e0000 */
[----:B--2---:R1:W-:-:S12]  /*3aee0*/  ST.E.128 desc[UR4][R34.64+0x20], R28 ;  /* 0x0000201c22007985 */ /* 0x0043d8000c101d04 */
[----:B------:R1:W5:Y:S02]  /*3aef0*/  LD.E.U8 R37, desc[UR6][R48.64] ;  /* 0x0000000630257980 */ /* 0x000364000c101100 */
.L_x_1949:
[----:B------:R-:W-:Y:S05]  /*3af00*/  BSYNC B3 ;  /* 0x0000000000037941 */ /* 0x000fea0003800000 */
.L_x_1948:
[----:B-----5:R-:W-:Y:S01]  /*3af10*/  LOP3.LUT P1, RZ, R37, 0x4, RZ, 0xc0, !PT ;  /* 0x0000000425ff7812 */ /* 0x020fe2000782c0ff */
[----:B------:R-:W-:-:S12]  /*3af20*/  BSSY B3, `(.L_x_1950) ;  /* 0x0000009000037945 */ /* 0x000fd80003800000 */
[----:B------:R-:W-:Y:S05]  /*3af30*/  @!P1 BRA `(.L_x_1951) ;  /* 0x00000000001c9947 */ /* 0x000fea0003800000 */
[----:B------:R-:W-:Y:S02]  /*3af40*/  R2UR UR4, R40 ;  /* 0x00000000280472ca */ /* 0x000fe400000e0000 */
[----:B------:R-:W-:-:S13]  /*3af50*/  R2UR UR5, R41 ;  /* 0x00000000290572ca */ /* 0x000fda00000e0000 */
[----:B01----:R-:W2:Y:S01]  /*3af60*/  LD.E.128 R28, desc[UR4][R52.64+0x2800] ;  /* 0x00280004341c7980 */ /* 0x003ea2000c101d00 */
[----:B------:R-:W-:Y:S02]  /*3af70*/  R2UR UR6, R40 ;  /* 0x00000000280672ca */ /* 0x000fe400000e0000 */
[----:B------:R-:W-:Y:S01]  /*3af80*/  R2UR UR7, R41 ;  /* 0x00000000290772ca */ /* 0x000fe200000e0000 */
[----:B--2---:R2:W-:-:S12]  /*3af90*/  ST.E.128 desc[UR4][R34.64+0x40], R28 ;  /* 0x0000401c22007985 */ /* 0x0045d8000c101d04 */
[----:B------:R2:W5:Y:S02]  /*3afa0*/  LD.E.U8 R37, desc[UR6][R48.64] ;  /* 0x0000000630257980 */ /* 0x000564000c101100 */
.L_x_1951:
[----:B------:R-:W-:Y:S05]  /*3afb0*/  BSYNC B3 ;  /* 0x0000000000037941 */ /* 0x000fea0003800000 */
.L_x_1950:
[----:B-----5:R-:W-:Y:S01]  /*3afc0*/  LOP3.LUT P1, RZ, R37, 0x8, RZ, 0xc0, !PT ;  /* 0x0000000825ff7812 */ /* 0x020fe2000782c0ff */
[----:B------:R-:W-:-:S12]  /*3afd0*/  BSSY B3, `(.L_x_1952) ;  /* 0x0000009000037945 */ /* 0x000fd80003800000 */
[----:B------:R-:W-:Y:S05]  /*3afe0*/  @!P1 BRA `(.L_x_1953) ;  /* 0x00000000001c9947 */ /* 0x000fea0003800000 */
[----:B------:R-:W-:Y:S02]  /*3aff0*/  R2UR UR4, R40 ;  /* 0x00000000280472ca */ /* 0x000fe400000e0000 */
[----:B------:R-:W-:-:S13]  /*3b000*/  R2UR UR5, R41 ;  /* 0x00000000290572ca */ /* 0x000fda00000e0000 */
[----:B012---:R-:W2:Y:S01]  /*3b010*/  LD.E.128 R28, desc[UR4][R50.64+0x2800] ;  /* 0x00280004321c7980 */ /* 0x007ea2000c101d00 */
[----:B------:R-:W-:Y:S02]  /*3b020*/  R2UR UR6, R40 ;  /* 0x00000000280672ca */ /* 0x000fe400000e0000 */
[----:B------:R-:W-:Y:S01]  /*3b030*/  R2UR UR7, R41 ;  /* 0x00000000290772ca */ /* 0x000fe200000e0000 */
[----:B--2---:R3:W-:-:S12]  /*3b040*/  ST.E.128 desc[UR4][R34.64+0x60], R28 ;  /* 0x0000601c22007985 */ /* 0x0047d8000c101d04 */
[----:B------:R3:W5:Y:S02]  /*3b050*/  LD.E.U8 R37, desc[UR6][R48.64] ;  /* 0x0000000630257980 */ /* 0x000764000c101100 */
.L_x_1953:
[----:B------:R-:W-:Y:S05]  /*3b060*/  BSYNC B3 ;  /* 0x0000000000037941 */ /* 0x000fea0003800000 */
.L_x_1952:
[----:B-----5:R-:W-:Y:S01]  /*3b070*/  LOP3.LUT P1, RZ, R37, 0x10, RZ, 0xc0, !PT ;  /* 0x0000001025ff7812 */ /* 0x020fe2000782c0ff */
[----:B------:R-:W-:-:S12]  /*3b080*/  BSSY B3, `(.L_x_1954) ;  /* 0x0000009000037945 */ /* 0x000fd80003800000 */
[----:B------:R-:W-:Y:S05]  /*3b090*/  @!P1 BRA `(.L_x_1955) ;  /* 0x00000000001c9947 */ /* 0x000fea0003800000 */
[----:B------:R-:W-:Y:S02]  /*3b0a0*/  R2UR UR4, R40 ;  /* 0x00000000280472ca */ /* 0x000fe400000e0000 */
[----:B------:R-:W-:-:S13]  /*3b0b0*/  R2UR UR5, R41 ;  /* 0x00000000290572ca */ /* 0x000fda00000e0000 */
[----:B0123--:R-:W2:Y:S01]  /*3b0c0*/  LD.E.128 R28, desc[UR4][R52.64+0x5000] ;  /* 0x00500004341c7980 */ /* 0x00fea2000c101d00 */
[----:B------:R-:W-:Y:S02]  /*3b0d0*/  R2UR UR6, R40 ;  /* 0x00000000280672ca */ /* 0x000fe400000e0000 */
[----:B------:R-:W-:Y:S01]  /*3b0e0*/  R2UR UR7, R41 ;  /* 0x00000000290772ca */ /* 0x000fe200000e0000 */
[----:B--2---:R4:W-:-:S12]  /*3b0f0*/  ST.E.128 desc[UR4][R34.64+0x80], R28 ;  /* 0x0000801c22007985 */ /* 0x0049d8000c101d04 */
[----:B------:R4:W5:Y:S02]  /*3b100*/  LD.E.U8 R37, desc[UR6][R48.64] ;  /* 0x0000000630257980 */ /* 0x000964000c101100 */
.L_x_1955:
[----:B------:R-:W-:Y:S05]  /*3b110*/  BSYNC B3 ;  /* 0x0000000000037941 */ /* 0x000fea0003800000 */
.L_x_1954:
[----:B-----5:R-:W-:-:S13]  /*3b120*/  LOP3.LUT P1, RZ, R37, 0x20, RZ, 0xc0, !PT ;  /* 0x0000002025ff7812 */ /* 0x020fda000782c0ff */
[----:B------:R-:W-:Y:S05]  /*3b130*/  @!P1 BRA `(.L_x_1945) ;  /* 0x0000000000109947 */ /* 0x000fea0003800000 */
[----:B------:R-:W-:Y:S02]  /*3b140*/  R2UR UR4, R40 ;  /* 0x00000000280472ca */ /* 0x000fe400000e0000 */
[----:B------:R-:W-:-:S13]  /*3b150*/  R2UR UR5, R41 ;  /* 0x00000000290572ca */ /* 0x000fda00000e0000 */
[----:B01234-:R-:W2:Y:S04]  /*3b160*/  LD.E.128 R28, desc[UR4][R50.64+0x5000] ;  /* 0x00500004321c7980 */ /* 0x01fea8000c101d00 */
[----:B--2---:R0:W-:Y:S02]  /*3b170*/  ST.E.128 desc[UR4][R34.64+0xa0], R28 ;  /* 0x0000a01c22007985 */ /* 0x0041e4000c101d04 */
.L_x_1945:
[----:B------:R-:W-:Y:S05]  /*3b180*/  BSYNC B2 ;  /* 0x0000000000027941 */ /* 0x000fea0003800000 */
.L_x_1944:
[----:B------:R-:W-:Y:S02]  /*3b190*/  R2UR UR4, R40 ;  /* 0x00000000280472ca */ /* 0x000fe400000e0000 */
[----:B------:R-:W-:-:S13]  /*3b1a0*/  R2UR UR5, R41 ;  /* 0x00000000290572ca */ /* 0x000fda00000e0000 */
[----:B------:R-:W2:Y:S02]  /*3b1b0*/  LD.E R46, desc[UR4][R46.64] ;  /* 0x000000042e2e7980 */ /* 0x000ea4000c101900 */
[----:B--2---:R-:W-:-:S05]  /*3b1c0*/  VIADD R13, R46, 0x80 ;  /* 0x000000802e0d7836 */ /* 0x004fca0000000000 */
[----:B------:R-:W-:-:S13]  /*3b1d0*/  ISETP.GE.AND P1, PT, R13, R56, PT ;  /* 0x000000380d00720c */ /* 0x000fda0003f26270 */
[----:B------:R-:W-:Y:S05]  /*3b1e0*/  @P1 BRA `(.L_x_1887) ;  /* 0x00000004000c1947 */ /* 0x000fea0003800000 */
[----:B------:R-:W-:Y:S02]  /*3b1f0*/  R2UR UR4, R40 ;  /* 0x00000000280472ca */ /* 0x000fe400000e0000 */
[----:B------:R-:W-:-:S13]  /*3b200*/  R2UR UR5, R41 ;  /* 0x00000000290572ca */ /* 0x000fda00000e0000 */
[----:B01-345:R-:W2:Y:S01]  /*3b210*/  LD.E.U8 R34, desc[UR4][R48.64] ;  /* 0x0000000430227980 */ /* 0x03bea2000c101100 */
[----:B------:R-:W-:Y:S01]  /*3b220*/  IADD3 R54, P2, P3, R44, R32, R54 ;  /* 0x000000202c367210 */ /* 0x000fe20007b5e036 */
[----:B------:R-:W-:Y:S03]  /*3b230*/  BSSY B2, `(.L_x_1956) ;  /* 0x000000c000027945 */ /* 0x000fe60003800000 */
[----:B------:R-:W-:Y:S02]  /*3b240*/  IADD3.X R55, R45, R33, R57, P2, P3 ;  /* 0x000000212d377210 */ /* 0x000fe400017e6439 */
        /* <DEDUP_REMOVED lines=10> */
.L_x_1957:
[----:B------:R-:W-:Y:S05]  /*3b2f0*/  BSYNC B2 ;  /* 0x0000000000027941 */ /* 0x000fea0003800000 */
.L_x_1956:
        /* <DEDUP_REMOVED lines=10> */
.L_x_1959:
[----:B------:R-:W-:Y:S05]  /*3b3a0*/  BSYNC B2 ;  /* 0x0000000000027941 */ /* 0x000fea0003800000 */
.L_x_1958:
        /* <DEDUP_REMOVED lines=10> */
.L_x_1961:
[----:B------:R-:W-:Y:S05]  /*3b450*/  BSYNC B2 ;  /* 0x0000000000027941 */ /* 0x000fea0003800000 */
.L_x_1960:
        /* <DEDUP_REMOVED lines=10> */
.L_x_1963:
[----:B------:R-:W-:Y:S05]  /*3b500*/  BSYNC B2 ;  /* 0x0000000000027941 */ /* 0x000fea0003800000 */
.L_x_1962:
        /* <DEDUP_REMOVED lines=10> */
.L_x_1965:
[----:B------:R-:W-:Y:S05]  /*3b5b0*/  BSYNC B2 ;  /* 0x0000000000027941 */ /* 0x000fea0003800000 */
.L_x_1964:
[----:B-----5:R-:W-:-:S13]  /*3b5c0*/  LOP3.LUT P1, RZ, R34, 0x20, RZ, 0xc0, !PT ;  /* 0x0000002022ff7812 */ /* 0x020fda000782c0ff */
[----:B------:R-:W-:Y:S05]  /*3b5d0*/  @!P1 BRA `(.L_x_1887) ;  /* 0x0000000000109947 */ /* 0x000fea0003800000 */
[----:B------:R-:W-:Y:S02]  /*3b5e0*/  R2UR UR4, R40 ;  /* 0x00000000280472ca */ /* 0x000fe400000e0000 */
[----:B------:R-:W-:-:S13]  /*3b5f0*/  R2UR UR5, R41 ;  /* 0x00000000290572ca */ /* 0x000fda00000e0000 */
[----:B01234-:R-:W2:Y:S04]  /*3b600*/  LD.E.128 R48, desc[UR4][R50.64+0x7000] ;  /* 0x0070000432307980 */ /* 0x01fea8000c101d00 */
[----:B--2---:R0:W-:Y:S02]  /*3b610*/  ST.E.128 desc[UR4][R54.64+0xa0], R48 ;  /* 0x0000a03036007985 */ /* 0x0041e4000c101d04 */
.L_x_1887:
[----:B------:R-:W-:Y:S05]  /*3b620*/  BSYNC B0 ;  /* 0x0000000000007941 */ /* 0x000fea0003800000 */
.L_x_1852:
        /* <DEDUP_REMOVED lines=8> */
[----:B0-----:R-:W-:-:S02]  /*3b6b0*/  LOP3.LUT P1, RZ, R28, 0x7f, RZ, 0xc0, !PT ;  /* 0x0000007f1cff7812 */ /* 0x001fc4000782c0ff */
[----:B-----5:R-:W-:-:S05]  /*3b6c0*/  LEA.HI R13, R28, 0x8, RZ, 0x19 ;  /* 0x000000081c0d7811 */ /* 0x020fca00078fc8ff */
[----:B-1----:R0:W-:Y:S06]  /*3b6d0*/  BAR.SYNC.DEFER_BLOCKING R13, 0x80 ;  /* 0x0002000d0000751d */ /* 0x0021ec0000010000 */
[----:B------:R-:W-:Y:S05]  /*3b6e0*/  @P1 BRA `(.L_x_1966) ;  /* 0x0000000000241947 */ /* 0x000fea0003800000 */
[----:B------:R-:W2:Y:S01]  /*3b6f0*/  LDL.64 R28, [R7+0x10] ;  /* 0x00001000071c7983 */ /* 0x000ea20000100a00 */
[----:B------:R-:W-:Y:S02]  /*3b700*/  R2UR UR4, R40 ;  /* 0x00000000280472ca */ /* 0x000fe400000e0000 */
[----:B------:R-:W-:Y:S01]  /*3b710*/  R2UR UR5, R41 ;  /* 0x00000000290572ca */ /* 0x000fe200000e0000 */
[----:B------:R-:W0:-:S12]  /*3b720*/  LDL R3, [R3] ;  /* 0x0000000003037983 */ /* 0x000e180000100800 */
[----:B--2---:R-:W2:Y:S02]  /*3b730*/  LD.E.64 R28, desc[UR4][R28.64+0x30] ;  /* 0x000030041c1c7980 */ /* 0x004ea4000c101b00 */
[----:B--2---:R-:W-:-:S05]  /*3b740*/  MOV R30, R28 ;  /* 0x0000001c001e7202 */ /* 0x004fca0000000f00 */
[----:B0-----:R-:W-:-:S05]  /*3b750*/  IMAD R13, R3, 0x8, R30 ;  /* 0x00000008030d7824 */ /* 0x001fca00078e021e */
[----:B------:R-:W-:-:S04]  /*3b760*/  PRMT R13, RZ, 0x654, R13 ;  /* 0x00000654ff0d7816 */ /* 0x000fc8000000000d */
[----:B------:R1:W-:Y:S03]  /*3b770*/  SYNCS.ARRIVE.TRANS64.RED.A1T0 RZ, [R13+URZ], RZ ;  /* 0x000000ff0dff79a7 */ /* 0x0003e6000810043f */
.L_x_1966:
[----:B------:R-:W-:-:S04]  /*3b780*/  IMAD.MOV.U32 R107, RZ, RZ, 0x0 ;  /* 0x00000000ff6b7424 */ /* 0x000fc800078e00ff */
[----:B01----:R-:W-:Y:S05]  /*3b790*/  RET.REL.NODEC R106 `(_ZN7cutlass13device_kernelIN5flash11enable_sm90INS1_16FlashAttnFwdSm90INS1_25CollectiveMainloopFwdSm90ILi2EN4cute5tupleIJNS5_1CILi1EEES8_S8_EEENS6_IJNS7_ILi128EEENS7_ILi160EEENS7_ILi192EEEEEELi192ENS_12float_e4m3_tEfNS_4arch4Sm90ELb0ELb1ELb0ELb1ELb0ELb1ELb0ELb1ELb1ELb1ELb0ELb0EEENS1_21CollectiveEpilogueFwdINS6_IJSA_SC_SB_EEES9_NS_10bfloat16_tESG_Li256ELb1ELb1ELb0ELb1EEENS1_36VarlenDynamicPersistentTileSchedulerILi128ELi160ELi256ELi128ELb0ELb1ELb1ELb1ELb0ELb1EEEEEEEEEvNT_6ParamsE) ;  /* 0xfffffc486a187950 */ /* 0x003fea0003c3ffff */
.L_x_1862:
[----:B--2---:R2:W3:Y:S02]  /*3b7a0*/  SYNCS.PHASECHK.TRANS64.TRYWAIT P1, [R13+URZ], R30 ;  /* 0x0000001e0d0075a7 */ /* 0x0044e4000802017f */
[----:B---3--:R-:W-:Y:S05]  /*3b7b0*/  @!P1 NANOSLEEP.SYNCS 0x989680 ;  /* 0x009896800000995d */ /* 0x008fea0003900000 */
[----:B------:R-:W3:Y:S02]  /*3b7c0*/  @!P1 SYNCS.PHASECHK.TRANS64 P1, [R13+URZ], R30 ;  /* 0x0000001e0d0095a7 */ /* 0x000ee4000802007f */
[----:B---3--:R-:W-:Y:S05]  /*3b7d0*/  @!P1 BRA `(.L_x_1862) ;  /* 0xfffffffc00f09947 */ /* 0x008fea000383ffff */
[----:B------:R-:W-:Y:S05]  /*3b7e0*/  BRA `(.L_x_1967) ;  /* 0xfffffefc00ec7947 */ /* 0x000fea000383ffff */
.L_x_1917:
[----:B--2---:R2:W3:Y:S02]  /*3b7f0*/  SYNCS.PHASECHK.TRANS64.TRYWAIT P1, [R13+URZ], R108 ;  /* 0x0000006c0d0075a7 */ /* 0x0044e4000802017f */
[----:B---3--:R-:W-:Y:S05]  /*3b800*/  @!P1 NANOSLEEP.SYNCS 0x989680 ;  /* 0x009896800000995d */ /* 0x008fea0003900000 */
[----:B------:R-:W3:Y:S02]  /*3b810*/  @!P1 SYNCS.PHASECHK.TRANS64 P1, [R13+URZ], R108 ;  /* 0x0000006c0d0095a7 */ /* 0x000ee4000802007f */
[----:B---3--:R-:W-:Y:S05]  /*3b820*/  @!P1 BRA `(.L_x_1917) ;  /* 0xfffffffc00f09947 */ /* 0x008fea000383ffff */
[----:B------:R-:W-:Y:S05]  /*3b830*/  BRA `(.L_x_1968) ;  /* 0xffffff7400fc7947 */ /* 0x000fea000383ffff */
.L_x_1943:
[----:B0-----:R0:W1:Y:S02]  /*3b840*/  SYNCS.PHASECHK.TRANS64.TRYWAIT P1, [R13+URZ], R30 ;  /* 0x0000001e0d0075a7 */ /* 0x001064000802017f */
[----:B-1----:R-:W-:Y:S05]  /*3b850*/  @!P1 NANOSLEEP.SYNCS 0x989680 ;  /* 0x009896800000995d */ /* 0x002fea0003900000 */
[----:B------:R-:W1:Y:S02]  /*3b860*/  @!P1 SYNCS.PHASECHK.TRANS64 P1, [R13+URZ], R30 ;  /* 0x0000001e0d0095a7 */ /* 0x000e64000802007f */
[----:B-1----:R-:W-:Y:S05]  /*3b870*/  @!P1 BRA `(.L_x_1943) ;  /* 0xfffffffc00f09947 */ /* 0x002fea000383ffff */
[----:B------:R-:W-:Y:S05]  /*3b880*/  BRA `(.L_x_1969) ;  /* 0xfffffff000947947 */ /* 0x000fea000383ffff */
.L_x_1970:
        /* <DEDUP_REMOVED lines=15> */
.L_x_2868:


//--------------------- .text._ZN7cutlass13device_kernelIN5flash11enable_sm90INS1_16FlashAttnFwdSm90INS1_25CollectiveMainloopFwdSm90ILi2EN4cute5tupleIJNS5_1CILi1EEES8_S8_EEENS6_IJNS7_ILi128EEENS7_ILi160EEENS7_ILi192EEEEEELi192ENS_12float_e4m3_tEfNS_4arch4Sm90ELb1ELb0ELb0ELb0ELb0ELb0ELb0ELb1ELb1ELb1ELb0ELb0EEENS1_21CollectiveEpilogueFwdINS6_IJSA_SC_SB_EEES9_NS_10bfloat16_tESG_Li256ELb0ELb1ELb0ELb1EEENS1_30DynamicPersistentTileSchedulerILi256ELi128ELb0ELb1ELb1EEEEEEEEEvNT_6ParamsE --------------------------
	.section	.text._ZN7cutlass13device_kernelIN5flash11enable_sm90INS1_16FlashAttnFwdSm90INS1_25CollectiveMainloopFwdSm90ILi2EN4cute5tupleIJNS5_1CILi1EEES8_S8_EEENS6_IJNS7_ILi128EEENS7_ILi160EEENS7_ILi192EEEEEELi192ENS_12float_e4m3_tEfNS_4arch4Sm90ELb1ELb0ELb0ELb0ELb0ELb0ELb0ELb1ELb1ELb1ELb0ELb0EEENS1_21CollectiveEpilogueFwdINS6_IJSA_SC_SB_EEES9_NS_10bfloat16_tESG_Li256ELb0ELb1ELb0ELb1EEENS1_30DynamicPersistentTileSchedulerILi256ELi128ELb0ELb1ELb1EEEEEEEEEvNT_6ParamsE,"ax",@progbits
	.align	128
.text._ZN7cutlass13device_kernelIN5flash11enable_sm90INS1_16FlashAttnFwdSm90INS1_25CollectiveMainloopFwdSm90ILi2EN4cute5tupleIJNS5_1CILi1EEES8_S8_EEENS6_IJNS7_ILi128EEENS7_ILi160EEENS7_ILi192EEEEEELi192ENS_12float_e4m3_tEfNS_4arch4Sm90ELb1ELb0ELb0ELb0ELb0ELb0ELb0ELb1ELb1ELb1ELb0ELb0EEENS1_21CollectiveEpilogueFwdINS6_IJSA_SC_SB_EEES9_NS_10bfloat16_tESG_Li256ELb0ELb1ELb0ELb1EEENS1_30DynamicPersistentTileSchedulerILi256ELi128ELb0ELb1ELb1EEEEEEEEEvNT_6ParamsE:
        .type           _ZN7cutlass13device_kernelIN5flash11enable_sm90INS1_16FlashAttnFwdSm90INS1_25CollectiveMainloopFwdSm90ILi2EN4cute5tupleIJNS5_1CILi1EEES8_S8_EEENS6_IJNS7_ILi128EEENS7_ILi160EEENS7_ILi192EEEEEELi192ENS_12float_e4m3_tEfNS_4arch4Sm90ELb1ELb0ELb0ELb0ELb0ELb0ELb0ELb1ELb1ELb1ELb0ELb0EEENS1_21CollectiveEpilogueFwdINS6_IJSA_SC_SB_EEES9_NS_10bfloat16_tESG_Li256ELb0ELb1ELb0ELb1EEENS1_30DynamicPersistentTileSchedulerILi256ELi128ELb0ELb1ELb1EEEEEEEEEvNT_6ParamsE,@function
        .size           _ZN7cutlass13device_kernelIN5flash11enable_sm90INS1_16FlashAttnFwdSm90INS1_25CollectiveMainloopFwdSm90ILi2EN4cute5tupleIJNS5_1CILi1EEES8_S8_EEENS6_IJNS7_ILi128EEENS7_ILi160EEENS7_ILi192EEEEEELi192ENS_12float_e4m3_tEfNS_4arch4Sm90ELb1ELb0ELb0ELb0ELb0ELb0ELb0ELb1ELb1ELb1ELb0ELb0EEENS1_21CollectiveEpilogueFwdINS6_IJSA_SC_SB_EEES9_NS_10bfloat16_tESG_Li256ELb0ELb1ELb0ELb1EEENS1_30DynamicPersistentTileSchedulerILi256ELi128ELb0ELb1ELb1EEEEEEEEEvNT_6ParamsE,(.L_x_2870 - _ZN7cutlass13device_kernelIN5flash11enable_sm90INS1_16FlashAttnFwdSm90INS1_25CollectiveMainloopFwdSm90ILi2EN4cute5tupleIJNS5_1CILi1EEES8_S8_EEENS6_IJNS7_ILi128EEENS7_ILi160EEENS7_ILi192EEEEEELi192ENS_12float_e4m3_tEfNS_4arch4Sm90ELb1ELb0ELb0ELb0ELb0ELb0ELb0ELb1ELb1ELb1ELb0ELb0EEENS1_21CollectiveEpilogueFwdINS6_IJSA_SC_SB_EEES9_NS_10bfloat16_tESG_Li256ELb0ELb1ELb0ELb1EEENS1_30DynamicPersistentTileSchedulerILi256ELi128ELb0ELb1ELb1EEEEEEEEEvNT_6ParamsE)
        .other          _ZN7cutlass13device_kernelIN5flash11enable_sm90INS1_16FlashAttnFwdSm90INS1_25CollectiveMainloopFwdSm90ILi2EN4cute5tupleIJNS5_1CILi1EEES8_S8_EEENS6_IJNS7_ILi128EEENS7_ILi160EEENS7_ILi192EEEEEELi192ENS_12float_e4m3_tEfNS_4arch4Sm90ELb1ELb0ELb0ELb0ELb0ELb0ELb0ELb1ELb1ELb1ELb0ELb0EEENS1_21CollectiveEpilogueFwdINS6_IJSA_SC_SB_EEES9_NS_10bfloat16_tESG_Li256ELb0ELb1ELb0ELb1EEENS1_30DynamicPersistentTileSchedulerILi256ELi128ELb0ELb1ELb1EEEEEEEEEvNT_6ParamsE,@"STO_CUDA_ENTRY STV_DEFAULT"
_ZN7cutlass13device_kernelIN5flash11enable_sm90INS1_16FlashAttnFwdSm90INS1_25CollectiveMainloopFwdSm90ILi2EN4cute5tupleIJNS5_1CILi1EEES8_S8_EEENS6_IJNS7_ILi128EEENS7_ILi160EEENS7_ILi192EEEEEELi192ENS_12float_e4m3_tEfNS_4arch4Sm90ELb1ELb0ELb0ELb0ELb0ELb0ELb0ELb1ELb1ELb1ELb0ELb0EEENS1_21CollectiveEpilogueFwdINS6_IJSA_SC_SB_EEES9_NS_10bfloat16_tESG_Li256ELb0ELb1ELb0ELb1EEENS1_30DynamicPersistentTileSchedulerILi256ELi128ELb0ELb1ELb1EEEEEEEEEvNT_6ParamsE:
        /* <DEDUP_REMOVED lines=18> */
.L_x_1972:
[----:B------:R-:W-:Y:S05]  /*0120*/  BSYNC B0 ;  /* 0x0000000000007941 */ /* 0x000fea0003800000 */
.L_x_1971:
        /* <DEDUP_REMOVED lines=41> */
.L_x_1973:
        /* <DEDUP_REMOVED lines=22> */
.L_x_1974:
        /* <DEDUP_REMOVED lines=18> */
.L_x_1975:
        /* <DEDUP_REMOVED lines=22> */
.L_x_1976:
        /* <DEDUP_REMOVED lines=22> */
.L_x_1977:
[----:B------:R-:W-:Y:S01]  /*0900*/  PLOP3.LUT P0, PT, PT, PT, UP0, 0x80, 0x0 ;  /* 0x000000000000781c */ /* 0x000fe20003f0f008 */
[----:B------:R-:W-:Y:S01]  /*0910*/  UMOV UR38, 0x1 ;  /* 0x0000000100267882 */ /* 0x000fe20000000000 */
[----:B------:R-:W-:Y:S01]  /*0920*/  NOP ;  /* 0x0000000000007918 */ /* 0x000fe20000000000 */
[----:B------:R-:W-:Y:S01]  /*0930*/  USEL UR38, UR38, 0x2, !UP0 ;  /* 0x0000000226267887 */ /* 0x000fe2000c000000 */
[----:B------:R-:W-:Y:S01]  /*0940*/  ULDC.64 UR50, c[0x0][0x208] ;  /* 0x0000820000327ab9 */ /* 0x000fe20000000a00 */
[----:B012-4-:R-:W-:Y:S08]  /*0950*/  BAR.SYNC.DEFER_BLOCKING 0x0 ;  /* 0x0000000000007b1d */ /* 0x017ff00000010000 */
[----:B------:R-:W-:Y:S05]  /*0960*/  @!P0 BRA `(.L_x_1978) ;  /* 0x000000e400f48947 */ /* 0x000fea0003800000 */
.L_x_1979:
        /* <DEDUP_REMOVED lines=21> */
[----:B------:R-:W-:Y:S02]  /*0ac0*/  LEA.HI R0, R3, R228, RZ, 0x4 ;  /* 0x000000e403007211 */ /* 0x000fe400078f20ff */
[----:B------:R-:W-:Y:S02]  /*0ad0*/  LOP3.LUT R221, R5, 0xffffff80, RZ, 0xc0, !PT ;  /* 0xffffff8005dd7812 */ /* 0x000fe400078ec0ff */
[----:B------:R-:W-:Y:S02]  /*0ae0*/  SHF.R.S32.HI R9, RZ, 0x4, R0 ;  /* 0x00000004ff097819 */ /* 0x000fe40000011400 */
[----:B------:R-:W-:Y:S01]  /*0af0*/  LOP3.LUT R7, R0, 0x3fffff0, RZ, 0xc0, !PT ;  /* 0x03fffff000077812 */ /* 0x000fe200078ec0ff */
[----:B------:R-:W-:Y:S01]  /*0b00*/  IMAD.IADD R221, R228, 0x1, -R221 ;  /* 0x00000001e4dd7824 */ /* 0x000fe200078e0add */
[----:B------:R-:W-:-:S02]  /*0b10*/  LEA.HI R0, R0, R9, RZ, 0x1 ;  /* 0x0000000900007211 */ /* 0x000fc400078f08ff */
[CC--:B------:R-:W-:Y:S01]  /*0b20*/  LEA.HI R2, R3.reuse, R228.reuse, RZ, 0x5 ;  /* 0x000000e403027211 */ /* 0x0c0fe200078f28ff */
[----:B------:R-:W-:Y:S01]  /*0b30*/  IMAD.IADD R7, R228, 0x1, -R7 ;  /* 0x00000001e4077824 */ /* 0x000fe200078e0a07 */
[----:B------:R-:W-:Y:S02]  /*0b40*/  SHF.R.S32.HI R4, RZ, 0x1f, R221 ;  /* 0x0000001fff047819 */ /* 0x000fe400000114dd */
[----:B------:R-:W-:Y:S01]  /*0b50*/  LOP3.LUT R0, R0, 0x1ffffffe, RZ, 0xc0, !PT ;  /* 0x1ffffffe00007812 */ /* 0x000fe200078ec0ff */
[----:B------:R-:W-:Y:S01]  /*0b60*/  IMAD.SHL.U32 R2, R2, 0x20, RZ ;  /* 0x0000002002027824 */ /* 0x000fe200078e00ff */
[----:B------:R-:W-:Y:S02]  /*0b70*/  LEA.HI R6, R4, R221, RZ, 0x2 ;  /* 0x000000dd04067211 */ /* 0x000fe400078f10ff */
[----:B------:R-:W-:Y:S01]  /*0b80*/  LEA.HI R10, R3, R228, RZ, 0x2 ;  /* 0x000000e4030a7211 */ /* 0x000fe200078f10ff */
[----:B------:R-:W-:Y:S01]  /*0b90*/  IMAD.IADD R0, R9, 0x1, -R0 ;  /* 0x0000000109007824 */ /* 0x000fe200078e0a00 */
[----:B------:R-:W-:-:S02]  /*0ba0*/  SHF.R.S32.HI R8, RZ, 0x2, R6 ;  /* 0x00000002ff087819 */ /* 0x000fc40000011406 */
[----:B------:R-:W-:Y:S02]  /*0bb0*/  SHF.R.S32.HI R11, RZ, 0x1f, R6 ;  /* 0x0000001fff0b7819 */ /* 0x000fe40000011406 */
[----:B------:R-:W-:Y:S02]  /*0bc0*/  LOP3.LUT R9, R10, 0xfffffffc, RZ, 0xc0, !PT ;  /* 0xfffffffc0a097812 */ /* 0x000fe400078ec0ff */
[----:B------:R-:W-:Y:S02]  /*0bd0*/  LEA.HI R3, R3, R228, RZ, 0x3 ;  /* 0x000000e403037211 */ /* 0x000fe400078f18ff */
[----:B------:R-:W-:Y:S01]  /*0be0*/  LEA.HI R11, R11, R8, RZ, 0x3 ;  /* 0x000000080b0b7211 */ /* 0x000fe200078f18ff */
[----:B------:R-:W-:Y:S01]  /*0bf0*/  IMAD.IADD R9, R228, 0x1, -R9 ;  /* 0x00000001e4097824 */ /* 0x000fe200078e0a09 */
[----:B------:R-:W-:Y:S02]  /*0c00*/  SHF.R.S32.HI R222, RZ, 0x7, R5 ;  /* 0x00000007ffde7819 */ /* 0x000fe40000011405 */
[----:B------:R-:W-:-:S02]  /*0c10*/  LOP3.LUT R2, R2, 0xfffffc00, RZ, 0xc0, !PT ;  /* 0xfffffc0002027812 */ /* 0x000fc400078ec0ff */
        /* <DEDUP_REMOVED lines=26> */
.L_x_2033:
        /* <DEDUP_REMOVED lines=21> */
.L_x_1980:
[----:B------:R-:W-:Y:S01]  /*0f10*/  ULDC UR6, c[0x0][0xc54] ;  /* 0x0003150000067ab9 */ /* 0x000fe20000000800 */
[----:B------:R-:W-:Y:S01]  /*0f20*/  UMOV UR8, UR7 ;  /* 0x0000000700087c82 */ /* 0x000fe20008000000 */
[----:B------:R-:W-:-:S11]  /*0f30*/  UISETP.NE.AND UP0, UPT, UR6, 0x1, UPT ;  /* 0x000000010600788c */ /* 0x000fd6000bf05270 */
[----:B------:R-:W-:Y:S02]  /*0f40*/  @UP0 ULDC.64 UR10, c[0x0][0xc58] ;  /* 0x00031600000a0ab9 */ /* 0x000fe40000000a00 */
[----:B------:R-:W-:-:S04]  /*0f50*/  UIMAD.WIDE.U32 UR4, UR7, UR10, URZ ;  /* 0x0000000a070472a5 */ /* 0x000fc8000f8e003f */
[----:B------:R-:W-:-:S04]  /*0f60*/  @UP0 USHF.R.U32.HI UR8, URZ, UR11, UR5 ;  /* 0x0000000b3f080299 */ /* 0x000fc80008011605 */
[----:B------:R-:W-:-:S12]  /*0f70*/  UIMAD UR4, UR8, UR6, URZ ;  /* 0x00000006080472a4 */ /* 0x000fd8000f8e023f */
.L_x_1981:
[----:B------:R-:W-:Y:S01]  /*0f80*/  ULDC UR36, c[0x0][0xc48] ;  /* 0x0003120000247ab9 */ /* 0x000fe20000000800 */
[----:B------:R-:W-:Y:S01]  /*0f90*/  UIADD3 UR6, UR7, -UR4, URZ ;  /* 0x8000000407067290 */ /* 0x000fe2000fffe03f */
[----:B------:R-:W-:Y:S01]  /*0fa0*/  IMAD.MOV.U32 R7, RZ, RZ, 0x3f800000 ;  /* 0x3f800000ff077424 */ /* 0x000fe200078e00ff */
[----:B------:R-:W-:Y:S01]  /*0fb0*/  UISETP.NE.AND UP2, UPT, UR36, 0x1, UPT ;  /* 0x000000012400788c */ /* 0x000fe2000bf45270 */
[----:B------:R-:W-:Y:S01]  /*0fc0*/  IMAD.MOV.U32 R0, RZ, RZ, 0x3f800000 ;  /* 0x3f800000ff007424 */ /* 0x000fe200078e00ff */
[----:B------:R-:W-:Y:S01]  /*0fd0*/  ULDC.64 UR4, c[0x0][0x990] ;  /* 0x0002640000047ab9 */ /* 0x000fe20000000a00 */
[----:B------:R-:W-:Y:S01]  /*0fe0*/  ULDC UR18, c[0x0][0xc54] ;  /* 0x0003150000127ab9 */ /* 0x000fe20000000800 */
[----:B------:R-:W-:Y:S02]  /*0ff0*/  UISETP.NE.U32.AND UP0, UPT, UR4, URZ, UPT ;  /* 0x0000003f0400728c */ /* 0x000fe4000bf05070 */
[----:B------:R-:W-:Y:S02]  /*1000*/  UIMAD UR18, UR9, UR18, UR6 ;  /* 0x00000012091272a4 */ /* 0x000fe4000f8e0206 */
[----:B------:R-:W-:Y:S01]  /*1010*/  UISETP.NE.AND.EX UP0, UPT, UR5, URZ, UPT, UP0 ;  /* 0x0000003f0500728c */ /* 0x000fe2000bf05300 */
[----:B------:R-:W-:-:S02]  /*1020*/  ULDC.64 UR6, c[0x0][0x998] ;  /* 0x0002660000067ab9 */ /* 0x000fc40000000a00 */
[----:B------:R-:W-:Y:S01]  /*1030*/  @UP2 ULDC UR10, c[0x0][0xc4c] ;  /* 0x00031300000a2ab9 */ /* 0x000fe20000000800 */
[----:B------:R-:W-:Y:S02]  /*1040*/  UISETP.NE.U32.AND UP1, UPT, UR6, URZ, UPT ;  /* 0x0000003f0600728c */ /* 0x000fe4000bf25070 */
[----:B------:R-:W-:Y:S01]  /*1050*/  UIMAD.WIDE.U32 UR10, UR18, UR10, URZ ;  /* 0x0000000a120a72a5 */ /* 0x000fe2000f8e003f */
[----:B------:R-:W-:Y:S01]  /*1060*/  PLOP3.LUT P0, PT, PT, PT, UP0, 0x80, 0x0 ;  /* 0x000000000000781c */ /* 0x000fe20003f0f008 */
[----:B------:R-:W-:Y:S01]  /*1070*/  @UP2 ULDC UR9, c[0x0][0xc50] ;  /* 0x0003140000092ab9 */ /* 0x000fe20000000800 */
[----:B------:R-:W-:Y:S01]  /*1080*/  UISETP.NE.AND.EX UP1, UPT, UR7, URZ, UPT, UP1 ;  /* 0x0000003f0700728c */ /* 0x000fe2000bf25310 */
[----:B------:R-:W-:Y:S01]  /*1090*/  UMOV UR43, UR18 ;  /* 0x00000012002b7c82 */ /* 0x000fe20008000000 */
[----:B------:R-:W-:Y:S02]  /*10a0*/  @UP2 USHF.R.U32.HI UR43, URZ, UR9, UR11 ;  /* 0x000000093f2b2299 */ /* 0x000fe4000801160b */
[----:B------:R-:W-:-:S02]  /*10b0*/  ULOP3.LUT UR8, UR8, 0x1ffffff, URZ, 0x3c, !UPT ;  /* 0x01ffffff08087892 */ /* 0x000fc4000f8e3c3f */
[----:B------:R-:W-:Y:S01]  /*10c0*/  PLOP3.LUT P1, PT, PT, PT, UP1, 0x80, 0x0 ;  /* 0x000000000000781c */ /* 0x000fe20003f2f018 */
[----:B------:R-:W-:Y:S01]  /*10d0*/  @UP0 USHF.R.S32.HI UR9, URZ, 0x1f, UR43 ;  /* 0x0000001f3f090899 */ /* 0x000fe2000801142b */
[----:B------:R-:W-:Y:S01]  /*10e0*/  @UP0 ULDC.64 UR10, c[0x0][0x9a8] ;  /* 0x00026a00000a0ab9 */ /* 0x000fe20000000a00 */
[----:B------:R-:W-:Y:S02]  /*10f0*/  UIADD3 UR15, -UR43, URZ, URZ ;  /* 0x0000003f2b0f7290 */ /* 0x000fe4000fffe13f */
[----:B------:R-:W-:Y:S02]  /*1100*/  @UP0 UIMAD UR9, UR9, UR10, URZ ;  /* 0x0000000a090902a4 */ /* 0x000fe4000f8e023f */
[----:B------:R-:W-:Y:S02]  /*1110*/  @UP0 UIMAD.WIDE.U32 UR12, UR43, UR10, URZ ;  /* 0x0000000a2b0c02a5 */ /* 0x000fe4000f8e003f */
[----:B------:R-:W-:Y:S01]  /*1120*/  @UP1 USHF.R.S32.HI UR10, URZ, 0x1f, UR43 ;  /* 0x0000001f3f0a1899 */ /* 0x000fe2000801142b */
[----:B------:R-:W-:Y:S01]  /*1130*/  @UP1 ULDC.64 UR16, c[0x0][0x9b8] ;  /* 0x00026e0000101ab9 */ /* 0x000fe20000000a00 */
[----:B------:R-:W-:-:S02]  /*1140*/  @UP0 UIMAD UR14, UR43, UR11, UR9 ;  /* 0x0000000b2b0e02a4 */ /* 0x000fc4000f8e0209 */
[----:B------:R-:W-:Y:S02]  /*1150*/  @UP1 UIMAD UR9, UR10, UR16, URZ ;  /* 0x000000100a0912a4 */ /* 0x000fe4000f8e023f */
[----:B------:R-:W-:Y:S02]  /*1160*/  UIMAD UR36, UR36, UR15, UR18 ;  /* 0x0000000f242472a4 */ /* 0x000fe4000f8e0212 */
[----:B------:R-:W-:Y:S02]  /*1170*/  @UP1 UIMAD UR15, UR43, UR17, UR9 ;  /* 0x000000112b0f12a4 */ /* 0x000fe4000f8e0209 */
[----:B------:R-:W-:Y:S02]  /*1180*/  @UP0 USHF.R.S32.HI UR9, URZ, 0x1f, UR36 ;  /* 0x0000001f3f090899 */ /* 0x000fe40008011424 */
[----:B------:R-:W-:Y:S02]  /*1190*/  @UP1 UIMAD.WIDE.U32 UR10, UR43, UR16, URZ ;  /* 0x000000102b0a12a5 */ /* 0x000fe4000f8e003f */
[----:B------:R-:W-:Y:S01]  /*11a0*/  @UP1 USHF.R.S32.HI UR20, URZ, 0x1f, UR36 ;  /* 0x0000001f3f141899 */ /* 0x000fe20008011424 */
[----:B------:R-:W-:Y:S01]  /*11b0*/  @UP0 ULDC.64 UR16, c[0x0][0x9b0] ;  /* 0x00026c0000100ab9 */ /* 0x000fe20000000a00 */
[----:B------:R-:W-:Y:S01]  /*11c0*/  @UP1 ULDC.64 UR18, c[0x0][0x9c0] ;  /* 0x0002700000121ab9 */ /* 0x000fe20000000a00 */
[----:B------:R-:W-:-:S02]  /*11d0*/  @UP0 UIADD3 UR13, UR13, UR14, URZ ;  /* 0x0000000e0d0d0290 */ /* 0x000fc4000fffe03f */
[----:B------:R-:W-:Y:S02]  /*11e0*/  @UP0 UIMAD UR9, UR9, UR16, URZ ;  /* 0x00000010090902a4 */ /* 0x000fe4000f8e023f */
[----:B------:R-:W-:Y:S02]  /*11f0*/  @UP1 UIADD3 UR11, UR11, UR15, URZ ;  /* 0x0000000f0b0b1290 */ /* 0x000fe4000fffe03f */
[----:B------:R-:W-:Y:S02]  /*1200*/  @UP1 UIMAD UR14, UR20, UR18, URZ ;  /* 0x00000012140e12a4 */ /* 0x000fe4000f8e023f */
[----:B------:R-:W-:Y:S02]  /*1210*/  @UP0 UIMAD UR9, UR36, UR17, UR9 ;  /* 0x00000011240902a4 */ /* 0x000fe4000f8e0209 */
[----:B------:R-:W-:Y:S02]  /*1220*/  @UP0 UIMAD.WIDE.U32 UR12, UR36, UR16, UR12 ;  /* 0x00000010240c02a5 */ /* 0x000fe4000f8e000c */
[----:B------:R-:W-:-:S02]  /*1230*/  @UP1 UIMAD UR14, UR36, UR19, UR14 ;  /* 0x00000013240e12a4 */ /* 0x000fc4000f8e020e */
[----:B------:R-:W-:Y:S02]  /*1240*/  @UP1 UIMAD.WIDE.U32 UR10, UR36, UR18, UR10 ;  /* 0x00000012240a12a5 */ /* 0x000fe4000f8e000a */
        /* <DEDUP_REMOVED lines=8> */
[----:B------:R-:W-:Y:S01]  /*12d0*/  ULDC UR4, c[0x0][0x988] ;  /* 0x0002620000047ab9 */ /* 0x000fe20000000800 */
[----:B------:R-:W-:Y:S01]  /*12e0*/  IMAD.U32 R3, RZ, RZ, UR5 ;  /* 0x00000005ff037e24 */ /* 0x000fe2000f8e00ff */
[----:B------:R-:W-:Y:S01]  /*12f0*/  ULDC UR5, c[0x0][0x448] ;  /* 0x0001120000057ab9 */ /* 0x000fe20000000800 */
[----:B------:R-:W-:Y:S01]  /*1300*/  IMAD.U32 R5, RZ, RZ, UR7 ;  /* 0x00000007ff057e24 */ /* 0x000fe2000f8e00ff */
[----:B------:R-:W-:Y:S01]  /*1310*/  ULDC UR48, c[0x0][0x424] ;  /* 0x0001090000307ab9 */ /* 0x000fe20000000800 */
[----:B------:R-:W-:Y:S01]  /*1320*/  ULDC UR9, c[0x0][0x2f0] ;  /* 0x0000bc0000097ab9 */ /* 0x000fe20000000800 */
[----:B------:R0:W2:Y:S01]  /*1330*/  @P0 LDG.E R7, desc[UR50][R2.64] ;  /* 0x0000003202070981 */ /* 0x0000a2000c1e1900 */
[----:B------:R-:W-:Y:S01]  /*1340*/  UISETP.NE.AND UP1, UPT, UR5, 0x1, UPT ;  /* 0x000000010500788c */ /* 0x000fe2000bf25270 */
[----:B------:R-:W-:Y:S02]  /*1350*/  ULDC.64 UR6, c[0x0][0x418] ;  /* 0x0001060000067ab9 */ /* 0x000fe40000000a00 */
[----:B------:R1:W2:Y:S01]  /*1360*/  @P1 LDG.E R0, desc[UR50][R4.64] ;  /* 0x0000003204001981 */ /* 0x0002a2000c1e1900 */
[----:B------:R-:W-:Y:S01]  /*1370*/  UISETP.NE.U32.AND UP0, UPT, UR6, URZ, UPT ;  /* 0x0000003f0600728c */ /* 0x000fe2000bf05070 */
[----:B------:R-:W-:-:S02]  /*1380*/  PLOP3.LUT P0, PT, PT, PT, PT, 0x80, 0x0 ;  /* 0x000000000000781c */ /* 0x000fc40003f0f070 */
[----:B------:R-:W-:Y:S02]  /*1390*/  CS2R R118, SRZ ;  /* 0x0000000000767805 */ /* 0x000fe4000001ff00 */
[----:B------:R-:W-:Y:S01]  /*13a0*/  CS2R R116, SRZ ;  /* 0x0000000000747805 */ /* 0x000fe2000001ff00 */
[----:B------:R-:W-:Y:S01]  /*13b0*/  UISETP.NE.AND.EX UP0, UPT, UR7, URZ, UPT, UP0 ;  /* 0x0000003f0700728c */ /* 0x000fe2000bf05300 */
[----:B0-----:R-:W-:Y:S02]  /*13c0*/  CS2R R2, SRZ ;  /* 0x0000000000027805 */ /* 0x001fe4000001ff00 */
[----:B------:R-:W-:Y:S01]  /*13d0*/  CS2R R110, SRZ ;  /* 0x00000000006e7805 */ /* 0x000fe2000001ff00 */
[----:B------:R-:W-:Y:S01]  /*13e0*/  ULDC UR7, c[0x0][0x288] ;  /* 0x0000a20000077ab9 */ /* 0x000fe20000000800 */
[----:B------:R-:W-:Y:S01]  /*13f0*/  USEL UR48, UR48, 0x1, UP0 ;  /* 0x0000000130307887 */ /* 0x000fe20008000000 */
[----:B-1----:R-:W-:Y:S01]  /*1400*/  CS2R R4, SRZ ;  /* 0x0000000000047805 */ /* 0x002fe2000001ff00 */
[----:B------:R-:W-:Y:S01]  /*1410*/  UIADD3 UR7, -UR7, 0xa0, URZ ;  /* 0x000000a007077890 */ /* 0x000fe2000fffe13f */
[----:B------:R-:W-:-:S02]  /*1420*/  CS2R R8, SRZ ;  /* 0x0000000000087805 */ /* 0x000fc4000001ff00 */
[----:B------:R-:W-:Y:S02]  /*1430*/  CS2R R108, SRZ ;  /* 0x00000000006c7805 */ /* 0x000fe4000001ff00 */
[----:B------:R-:W-:Y:S01]  /*1440*/  CS2R R10, SRZ ;  /* 0x00000000000a7805 */ /* 0x000fe2000001ff00 */
[----:B------:R-:W-:Y:S01]  /*1450*/  UIMAD UR7, UR48, UR9, UR7 ;  /* 0x00000009300772a4 */ /* 0x000fe2000f8e0207 */
        /* <DEDUP_REMOVED lines=40> */
[----:B------:R-:W-:-:S02]  /*16e0*/  IMAD.MOV.U32 R133, RZ, RZ, RZ ;  /* 0x000000ffff857224 */ /* 0x000fc400078e00ff */
[----:B--2---:R-:W-:Y:S01]  /*16f0*/  FMUL.FTZ R0, R7, R0 ;  /* 0x0000000007007220 */ /* 0x004fe20000410000 */
[----:B------:R-:W-:-:S03]  /*1700*/  CS2R R6, SRZ ;  /* 0x0000000000067805 */ /* 0x000fc6000001ff00 */
[----:B------:R-:W-:Y:S01]  /*1710*/  FMUL.FTZ R0, R0, UR4 ;  /* 0x0000000400007c20 */ /* 0x000fe20008410000 */
[----:B------:R-:W-:Y:S02]  /*1720*/  ULDC UR4, c[0x0][0xc3c] ;  /* 0x00030f0000047ab9 */ /* 0x000fe40000000800 */
[----:B------:R-:W-:Y:S02]  /*1730*/  UIADD3 UR4, UR8, UR4, URZ ;  /* 0x0000000408047290 */ /* 0x000fe4000fffe03f */
[----:B------:R-:W-:Y:S01]  /*1740*/  R2UR UR37, R0 ;  /* 0x00000000002572ca */ /* 0x000fe200000e0000 */
[----:B------:R-:W-:Y:S01]  /*1750*/  @UP1 ULDC UR8, c[0x0][0x450] ;  /* 0x0001140000081ab9 */ /* 0x000fe20000000800 */
[----:B------:R-:W-:-:S03]  /*1760*/  USHF.L.U32 UR39, UR4, 0x7, URZ ;  /* 0x0000000704277899 */ /* 0x000fc6000800063f */
[----:B------:R-:W-:Y:S01]  /*1770*/  @UP1 ULDC UR4, c[0x0][0x44c] ;  /* 0x0001130000041ab9 */ /* 0x000fe20000000800 */
[----:B------:R-:W-:-:S04]  /*1780*/  UIADD3 UR6, UR39, 0x7f, URZ ;  /* 0x0000007f27067890 */ /* 0x000fc8000fffe03f */
[----:B------:R-:W-:Y:S02]  /*1790*/  UIMAD.WIDE.U32 UR4, UR6, UR4, URZ ;  /* 0x00000004060472a5 */ /* 0x000fe4000f8e003f */
[----:B------:R-:W-:Y:S02]  /*17a0*/  UIMAD UR4, UR48, UR9, 0x9f ;  /* 0x0000009f300474a4 */ /* 0x000fe4000f8e0209 */
[----:B------:R-:W-:Y:S02]  /*17b0*/  @UP1 USHF.R.U32.HI UR6, URZ, UR8, UR5 ;  /* 0x000000083f061299 */ /* 0x000fe40008011605 */
[----:B------:R-:W-:Y:S02]  /*17c0*/  UIMAD.WIDE UR4, UR4, 0x66666667, URZ ;  /* 0x66666667040478a5 */ /* 0x000fe4000f8e023f */
[----:B------:R-:W-:Y:S02]  /*17d0*/  UIADD3 UR6, UR7, UR6, URZ ;  /* 0x0000000607067290 */ /* 0x000fe4000fffe03f */
[----:B------:R-:W-:-:S02]  /*17e0*/  USHF.R.U32.HI UR4, URZ, 0x1f, UR5 ;  /* 0x0000001f3f047899 */ /* 0x000fc40008011605 */
[----:B------:R-:W-:Y:S02]  /*17f0*/  UIMAD.WIDE UR6, UR6, 0x66666667, URZ ;  /* 0x66666667060678a5 */ /* 0x000fe4000f8e023f */
[----:B------:R-:W-:Y:S02]  /*1800*/  ULEA.HI.SX32 UR4, UR5, UR4, 0x1a ;  /* 0x0000000405047291 */ /* 0x000fe4000f8fd23f */
[----:B------:R-:W-:-:S04]  /*1810*/  USHF.R.U32.HI UR6, URZ, 0x1f, UR7 ;  /* 0x0000001f3f067899 */ /* 0x000fc80008011607 */
[----:B------:R-:W-:-:S04]  /*1820*/  ULEA.HI.SX32 UR6, UR7, UR6, 0x1a ;  /* 0x0000000607067291 */ /* 0x000fc8000f8fd23f */
[----:B------:R-:W-:-:S04]  /*1830*/  UISETP.LT.AND UP0, UPT, UR4, UR6, UPT ;  /* 0x000000060400728c */ /* 0x000fc8000bf01270 */
[----:B------:R-:W-:-:S04]  /*1840*/  USEL UR52, UR4, UR6, UP0 ;  /* 0x0000000604347287 */ /* 0x000fc80008000000 */
[----:B------:R-:W-:-:S06]  /*1850*/  UISETP.GE.AND UP0, UPT, UR52, 0x1, UPT ;  /* 0x000000013400788c */ /* 0x000fcc000bf06270 */
[----:B------:R-:W-:-:S13]  /*1860*/  PLOP3.LUT P1, PT, PT, PT, UP0, 0x80, 0x0 ;  /* 0x000000000000781c */ /* 0x000fda0003f2f008 */
[----:B------:R-:W-:Y:S05]  /*1870*/  @!P1 BRA `(.L_x_1982) ;  /* 0x000000ac00049947 */ /* 0x000fea0003800000 */
        /* <DEDUP_REMOVED lines=31> */
.L_x_1983:
        /* <DEDUP_REMOVED lines=9> */
.L_x_2116:
[----:B------:R-:W-:Y:S05]  /*1b00*/  @!P0 BRA `(.L_x_1985) ;  /* 0x0000000000048947 */ /* 0x000fea0003800000 */
[----:B------:R-:W-:Y:S01]  /*1b10*/  BPT.TRAP 0x1 ;  /* 0x000000040000795c */ /* 0x000fe20000300000 */
.L_x_1985:
[----:B------:R-:W-:Y:S02]  /*1b20*/  IMAD.U32 R2, RZ, RZ, UR49 ;  /* 0x00000031ff027e24 */ /* 0x000fe4000f8e00ff */
[----:B0-----:R-:W-:-:S03]  /*1b30*/  IMAD.U32 R3, RZ, RZ, UR44 ;  /* 0x0000002cff037e24 */ /* 0x001fc6000f8e00ff */
[----:B------:R-:W-:Y:S02]  /*1b40*/  LEA R2, R2, UR41, 0x3 ;  /* 0x0000002902027c11 */ /* 0x000fe4000f8e18ff */
[----:B------:R-:W-:-:S04]  /*1b50*/  SHF.L.U32 R3, R3, 0x1f, RZ ;  /* 0x0000001f03037819 */ /* 0x000fc800000006ff */
[----:B------:R0:W1:Y:S01]  /*1b60*/  SYNCS.PHASECHK.TRANS64.TRYWAIT P2, [R2+URZ+0x33430], R3 ;  /* 0x03343003020075a7 */ /* 0x000062000804017f */
[----:B------:R-:W-:Y:S05]  /*1b70*/  @!P0 BRA `(.L_x_1986) ;  /* 0x0000000000048947 */ /* 0x000fea0003800000 */
[----:B------:R-:W-:Y:S01]  /*1b80*/  BPT.TRAP 0x1 ;  /* 0x000000040000795c */ /* 0x000fe20000300000 */
.L_x_1986:
[----:B------:R-:W2:Y:S02]  /*1b90*/  S2R R0, SR_TID.X ;  /* 0x0000000000007919 */ /* 0x000ea40000002100 */
[----:B--2---:R-:W-:Y:S01]  /*1ba0*/  LOP3.LUT P1, RZ, R0, 0x7f, RZ, 0xc0, !PT ;  /* 0x0000007f00ff7812 */ /* 0x004fe2000782c0ff */
[----:B-1----:R-:W-:-:S12]  /*1bb0*/  @P2 BRA `(.L_x_1987) ;  /* 0x0000000000082947 */ /* 0x002fd80003800000 */
[----:B------:R-:W1:Y:S02]  /*1bc0*/  SYNCS.PHASECHK.TRANS64.TRYWAIT P2, [R2+URZ+0x33430], R3 ;  /* 0x03343003020075a7 */ /* 0x000e64000804017f */
[----:B-1----:R-:W-:Y:S05]  /*1bd0*/  @!P2 BRA `(.L_x_1988) ;  /* 0x0000011800c4a947 */ /* 0x002fea0003800000 */
.L_x_1987:
[----:B------:R-:W-:Y:S05]  /*1be0*/  WARPSYNC.ALL ;  /* 0x0000000000007948 */ /* 0x000fea0003800000 */
[----:B------:R-:W-:Y:S01]  /*1bf0*/  UIADD3 UR4, UR41, 0x24200, URZ ;  /* 0x0002420029047890 */ /* 0x000fe2000fffe03f */
[----:B------:R-:W-:Y:S01]  /*1c00*/  WARPGROUP.ARRIVE ;  /* 0x00000000000079c5 */ /* 0x000fe20000000000 */
[----:B------:R-:W-:Y:S01]  /*1c10*/  ULOP3.LUT UR20, UR53, 0x10000, URZ, 0xfc, !UPT ;  /* 0x0001000035147892 */ /* 0x000fe2000f8efc3f */
[----:B------:R-:W-:Y:S01]  /*1c20*/  VIADD R0, R18, UR39 ;  /* 0x0000002712007c36 */ /* 0x000fe20008000000 */
[----:B------:R-:W-:Y:S01]  /*1c30*/  USHF.R.U32.HI UR4, URZ, 0x4, UR4 ;  /* 0x000000043f047899 */ /* 0x000fe20008011604 */
[----:B01----:R-:W-:Y:S01]  /*1c40*/  @!P1 VIADD R2, R2, 0x33440 ;  /* 0x0003344002029836 */ /* 0x003fe20000000000 */
[----:B------:R-:W-:Y:S01]  /*1c50*/  UMOV UR25, 0x80000020 ;  /* 0x8000002000197882 */ /* 0x000fe20000000000 */
[----:B------:R-:W-:Y:S01]  /*1c60*/  UMOV UR27, 0x80000020 ;  /* 0x80000020001b7882 */ /* 0x000fe20000000000 */
[----:B------:R-:W-:Y:S01]  /*1c70*/  ULOP3.LUT UR4, UR4, 0x3fff, URZ, 0xc0, !UPT ;  /* 0x00003fff04047892 */ /* 0x000fe2000f8ec03f */
[----:B------:R-:W-:Y:S01]  /*1c80*/  IMAD.MOV.U32 R9, RZ, RZ, R0 ;  /* 0x000000ffff097224 */ /* 0x000fe200078e0000 */
[----:B------:R-:W-:Y:S01]  /*1c90*/  UMOV UR24, UR20 ;  /* 0x0000001400187c82 */ /* 0x000fe20008000000 */
[----:B------:R-:W-:Y:S01]  /*1ca0*/  UIADD3 UR6, UR20, 0x2, URZ ;  /* 0x0000000214067890 */ /* 0x000fe2000fffe03f */
[----:B------:R-:W-:Y:S01]  /*1cb0*/  @!P1 PRMT R2, RZ, 0x654, R2 ;  /* 0x00000654ff029816 */ /* 0x000fe20000000002 */
[----:B------:R-:W-:Y:S01]  /*1cc0*/  ULOP3.LUT UR47, UR4, 0x10000, URZ, 0xfc, !UPT ;  /* 0x00010000042f7892 */ /* 0x000fe2000f8efc3f */
[----:B------:R-:W-:Y:S01]  /*1cd0*/  CS2R R118, SRZ ;  /* 0x0000000000767805 */ /* 0x000fe2000001ff00 */
[----:B------:R-:W-:Y:S01]  /*1ce0*/  UMOV UR7, 0x80000020 ;  /* 0x8000002000077882 */ /* 0x000fe20000000000 */
[----:B------:R-:W-:Y:S01]  /*1cf0*/  UIADD3 UR10, UR20, 0x200, URZ ;  /* 0x00000200140a7890 */ /* 0x000fe2000fffe03f */
[----:B------:R-:W-:Y:S01]  /*1d00*/  CS2R R116, SRZ ;  /* 0x0000000000747805 */ /* 0x000fe2000001ff00 */
[----:B------:R-:W-:Y:S01]  /*1d10*/  UIMAD UR28, UR49, 0x780, UR47 ;  /* 0x00000780311c78a4 */ /* 0x000fe2000f8e022f */
[----:B------:R-:W-:Y:S01]  /*1d20*/  CS2R R114, SRZ ;  /* 0x0000000000727805 */ /* 0x000fe2000001ff00 */
[----:B------:R-:W-:Y:S01]  /*1d30*/  UMOV UR11, 0x80000020 ;  /* 0x80000020000b7882 */ /* 0x000fe20000000000 */
[----:B------:R-:W-:Y:S01]  /*1d40*/  UMOV UR13, 0x80000020 ;  /* 0x80000020000d7882 */ /* 0x000fe20000000000 */
[----:B------:R-:W-:-:S02]  /*1d50*/  UIADD3 UR4, UR28, 0x180, URZ ;  /* 0x000001801c047890 */ /* 0x000fc4000fffe03f */
[----:B------:R-:W-:Y:S02]  /*1d60*/  UIADD3 UR5, UR28, 0x200, URZ ;  /* 0x000002001c057890 */ /* 0x000fe4000fffe03f */
[----:B------:R-:W-:Y:S01]  /*1d70*/  UMOV UR26, UR28 ;  /* 0x0000001c001a7c82 */ /* 0x000fe20008000000 */
[----:B------:R-:W-:Y:S01]  /*1d80*/  UIADD3 UR8, UR28, 0x2, URZ ;  /* 0x000000021c087890 */ /* 0x000fe2000fffe03f */
[----:B------:R-:W-:Y:S01]  /*1d90*/  QGMMA.64x32x32.F32.E4M3.E4M3 R88, gdesc[UR24], RZ, !UPT, gsb0 ;  /* 0x00600000185879f3 */ /* 0x000fe2000c0008ff */
[----:B------:R-:W-:Y:S01]  /*1da0*/  UIADD3 UR26, UR28, 0x80, URZ ;  /* 0x000000801c1a7890 */ /* 0x000fe2000fffe03f */
[----:B------:R-:W-:Y:S01]  /*1db0*/  UMOV UR27, 0x80000020 ;  /* 0x80000020001b7882 */ /* 0x000fe20000000000 */
[----:B------:R-:W-:Y:S02]  /*1dc0*/  UIADD3 UR9, UR28, 0x202, URZ ;  /* 0x000002021c097890 */ /* 0x000fe4000fffe03f */
[----:B------:R-:W-:Y:S02]  /*1dd0*/  UIADD3 UR12, UR28, 0x280, URZ ;  /* 0x000002801c0c7890 */ /* 0x000fe4000fffe03f */
[----:B------:R-:W-:Y:S01]  /*1de0*/  UIADD3 UR14, UR28, 0x282, URZ ;  /* 0x000002821c0e7890 */ /* 0x000fe2000fffe03f */
[----:B------:R-:W-:Y:S01]  /*1df0*/  UMOV UR15, 0x80000020 ;  /* 0x80000020000f7882 */ /* 0x000fe20000000000 */
[----:B------:R-:W-:-:S02]  /*1e00*/  UIADD3 UR16, UR20, 0x400, URZ ;  /* 0x0000040014107890 */ /* 0x000fc4000fffe03f */
[----:B------:R-:W-:Y:S01]  /*1e10*/  UIADD3 UR18, UR28, 0x500, URZ ;  /* 0x000005001c127890 */ /* 0x000fe2000fffe03f */
[----:B------:R-:W-:Y:S01]  /*1e20*/  UMOV UR17, 0x80000020 ;  /* 0x8000002000117882 */ /* 0x000fe20000000000 */
[----:B------:R-:W-:Y:S01]  /*1e30*/  UMOV UR19, 0x80000020 ;  /* 0x8000002000137882 */ /* 0x000fe20000000000 */
[----:B------:R-:W-:Y:S01]  /*1e40*/  UIADD3 UR22, UR28, 0x502, URZ ;  /* 0x000005021c167890 */ /* 0x000fe2000fffe03f */
[----:B------:R-:W-:Y:S01]  /*1e50*/  UMOV UR21, 0x80000020 ;  /* 0x8000002000157882 */ /* 0x000fe20000000000 */
[----:B------:R-:W-:Y:S01]  /*1e60*/  UMOV UR23, 0x80000020 ;  /* 0x8000002000177882 */ /* 0x000fe20000000000 */
[----:B------:R-:W-:Y:S01]  /*1e70*/  UIADD3 UR53, UR52, -0x2, URZ ;  /* 0xfffffffe34357890 */ /* 0x000fe2000fffe03f */
        /* <DEDUP_REMOVED lines=10> */
[----:B------:R-:W-:Y:S01]  /*1f20*/  UMOV UR4, UR6 ;  /* 0x0000000600047c82 */ /* 0x000fe20008000000 */
[----:B------:R-:W-:Y:S01]  /*1f30*/  UMOV UR6, UR8 ;  /* 0x0000000800067c82 */ /* 0x000fe20008000000 */
        /* <DEDUP_REMOVED lines=25> */
[----:B------:R-:W-:Y:S01]  /*20d0*/  UMOV UR8, UR10 ;  /* 0x0000000a00087c82 */ /* 0x000fe20008000000 */
[----:B------:R-:W-:Y:S01]  /*20e0*/  UMOV UR10, UR12 ;  /* 0x0000000c000a7c82 */ /* 0x000fe20008000000 */
        /* <DEDUP_REMOVED lines=38> */
[----:B------:R-:W-:Y:S01]  /*2350*/  ULDC UR10, c[0x0][0x448] ;  /* 0x00011200000a7ab9 */ /* 0x000fe20000000800 */
[----:B------:R-:W-:Y:S01]  /*2360*/  ULDC UR11, c[0x0][0x2f0] ;  /* 0x0000bc00000b7ab9 */ /* 0x000fe20000000800 */
[----:B------:R-:W-:Y:S01]  /*2370*/  UISETP.NE.AND UP0, UPT, UR10, 0x1, UPT ;  /* 0x000000010a00788c */ /* 0x000fe2000bf05270 */
[----:B------:R-:W-:Y:S02]  /*2380*/  IMAD.U32 R11, RZ, RZ, UR11 ;  /* 0x0000000bff0b7e24 */ /* 0x000fe4000f8e00ff */
[----:B------:R-:W-:-:S03]  /*2390*/  UMOV UR10, UR39 ;  /* 0x00000027000a7c82 */ /* 0x000fc60008000000 */
[----:B------:R-:W-:Y:S01]  /*23a0*/  PLOP3.LUT P2, PT, PT, PT, UP0, 0x80, 0x0 ;  /* 0x000000000000781c */ /* 0x000fe20003f4f008 */
        /* <DEDUP_REMOVED lines=43> */
[----:B------:R-:W-:Y:S01]  /*2660*/  UIMAD UR6, UR52, -0xa0, URZ ;  /* 0xffffff60340678a4 */ /* 0x000fe2000f8e023f */
[----:B------:R-:W-:Y:S02]  /*2670*/  WARPGROUP.DEPBAR.LE gsb0, 0x0 ;  /* 0x00008000000079c5 */ /* 0x000fe40000010000 */
[----:B------:R-:W-:-:S06]  /*2680*/  WARPGROUP.ARRIVE ;  /* 0x00000000000079c5 */ /* 0x000fcc0000000000 */
[----:B------:R-:W-:Y:S01]  /*2690*/  QGMMA.64x32x32.F32.E4M3.E4M3 R40, gdesc[UR16], R40, gsb0 ;  /* 0x00600000102879f3 */ /* 0x000fe20008000828 */
[----:B------:R-:W-:Y:S01]  /*26a0*/  UMOV UR18, UR7 ;  /* 0x0000000700127c82 */ /* 0x000fe20008000000 */
[----:B------:R-:W-:Y:S01]  /*26b0*/  UMOV UR19, 0x80000020 ;  /* 0x8000002000137882 */ /* 0x000fe20000000000 */
[----:B------:R-:W-:Y:S02]  /*26c0*/  @UP0 ULDC UR7, c[0x0][0x450] ;  /* 0x0001140000070ab9 */ /* 0x000fe40000000800 */
[----:B------:R-:W-:Y:S01]  /*26d0*/  @P2 SHF.R.U32.HI R9, RZ, UR7, R3 ;  /* 0x00000007ff092c19 */ /* 0x000fe20008011603 */
[----:B------:R-:W-:Y:S02]  /*26e0*/  UIADD3 UR7, UR6, 0xa1, URZ ;  /* 0x000000a106077890 */ /* 0x000fe4000fffe03f */
[----:B------:R-:W-:Y:S02]  /*26f0*/  UIMAD UR6, UR48, UR11, UR6 ;  /* 0x0000000b300672a4 */ /* 0x000fe4000f8e0206 */
[----:B------:R-:W0:Y:S01]  /*2700*/  SHFL.IDX PT, R4, R9, RZ, 0x1c1f ;  /* 0x001c1fff09047589 */ /* 0x000e2200000e0000 */
[----:B------:R-:W-:Y:S01]  /*2710*/  UIMAD UR11, UR48, UR11, -UR14 ;  /* 0x0000000b300b72a4 */ /* 0x000fe2000f8e0a0e */
[----:B------:R-:W-:Y:S01]  /*2720*/  IMAD.U32 R0, RZ, RZ, UR7 ;  /* 0x00000007ff007e24 */ /* 0x000fe2000f8e00ff */
[----:B------:R-:W-:-:S03]  /*2730*/  UIADD3 UR6, UR6, 0xa0, URZ ;  /* 0x000000a006067890 */ /* 0x000fc6000fffe03f */
[----:B------:R-:W-:-:S03]  /*2740*/  IMAD R0, R17, -0x2, R0 ;  /* 0xfffffffe11007824 */ /* 0x000fc600078e0200 */
[----:B------:R-:W-:Y:S01]  /*2750*/  IMAD.U32 R10, RZ, RZ, UR6 ;  /* 0x00000006ff0a7e24 */ /* 0x000fe2000f8e00ff */
[----:B------:R-:W-:Y:S01]  /*2760*/  @UP0 ULDC UR6, c[0x0][0x44c] ;  /* 0x0001130000060ab9 */ /* 0x000fe20000000800 */
[----:B------:R-:W-:Y:S01]  /*2770*/  IMAD R11, R11, UR48, R0 ;  /* 0x000000300b0b7c24 */ /* 0x000fe2000f8e0200 */
[----:B------:R-:W-:Y:S01]  /*2780*/  UIMAD.WIDE.U32 UR6, UR39, UR6, URZ ;  /* 0x00000006270672a5 */ /* 0x000fe2000f8e003f */
[----:B------:R-:W-:Y:S02]  /*2790*/  IMAD R10, R17, -0x2, R10 ;  /* 0xfffffffe110a7824 */ /* 0x000fe400078e020a */
[----:B------:R-:W-:-:S05]  /*27a0*/  VIADD R3, R11, -UR14 ;  /* 0x8000000e0b037c36 */ /* 0x000fca0008000000 */
[----:B0-----:R-:W-:-:S04]  /*27b0*/  VIADDMNMX R3, R4, R3, R10, PT ;  /* 0x0000000304037246 */ /* 0x001fc8000380010a */
[C---:B------:R-:W-:Y:S02]  /*27c0*/  ISETP.GT.AND P3, PT, R3.reuse, RZ, PT ;  /* 0x000000ff0300720c */ /* 0x040fe40003f64270 */
[C---:B------:R-:W-:Y:S02]  /*27d0*/  ISETP.GT.AND P4, PT, R3.reuse, 0x1, PT ;  /* 0x000000010300780c */ /* 0x040fe40003f84270 */
[----:B------:R-:W-:Y:S01]  /*27e0*/  ISETP.GT.AND P5, PT, R3, 0x8, PT ;  /* 0x000000080300780c */ /* 0x000fe20003fa4270 */
        /* <DEDUP_REMOVED lines=12> */
[----:B------:R-:W-:Y:S01]  /*28b0*/  ISETP.GT.AND P3, PT, R3, 0x9, PT ;  /* 0x000000090300780c */ /* 0x000fe20003f64270 */
[----:B------:R-:W-:Y:S01]  /*28c0*/  QGMMA.64x32x32.F32.E4M3.E4M3 R72, gdesc[UR20], R72, gsb0 ;  /* 0x00600000144879f3 */ /* 0x000fe20008000848 */
[----:B------:R-:W-:Y:S01]  /*28d0*/  UIADD3 UR22, UR28, 0x602, URZ ;  /* 0x000006021c167890 */ /* 0x000fe2000fffe03f */
[----:B------:R-:W-:Y:S01]  /*28e0*/  FSEL R92, R92, -INF , P5 ;  /* 0xff8000005c5c7808 */ /* 0x000fe20002800000 */
[----:B------:R-:W-:Y:S01]  /*28f0*/  UMOV UR23, 0x80000020 ;  /* 0x8000002000177882 */ /* 0x000fe20000000000 */
[----:B------:R-:W-:-:S02]  /*2900*/  FMNMX.FTZ R5, R88, R6, !PT ;  /* 0x0000000658057209 */ /* 0x000fc40007810000 */
[----:B------:R-:W-:Y:S02]  /*2910*/  ISETP.GT.AND P4, PT, R3, 0x10, PT ;  /* 0x000000100300780c */ /* 0x000fe40003f84270 */
[----:B------:R-:W-:Y:S02]  /*2920*/  FSEL R8, R93, -INF , P3 ;  /* 0xff8000005d087808 */ /* 0x000fe40001800000 */
[----:B------:R-:W-:Y:S02]  /*2930*/  FMNMX.FTZ R5, R92, R5, !PT ;  /* 0x000000055c057209 */ /* 0x000fe40007810000 */
[----:B------:R-:W-:Y:S02]  /*2940*/  ISETP.GT.AND P3, PT, R3, 0x11, PT ;  /* 0x000000110300780c */ /* 0x000fe40003f64270 */
[----:B------:R-:W-:Y:S02]  /*2950*/  FSEL R96, R96, -INF , P4 ;  /* 0xff80000060607808 */ /* 0x000fe40002000000 */
        /* <DEDUP_REMOVED lines=11> */
[----:B------:R-:W-:Y:S01]  /*2a10*/  FMNMX.FTZ R5, R14, R5, !PT ;  /* 0x000000050e057209 */ /* 0x000fe20007810000 */
[----:B------:R-:W-:Y:S02]  /*2a20*/  WARPGROUP.DEPBAR.LE gsb0, 0x0 ;  /* 0x00008000000079c5 */ /* 0x000fe40000010000 */
[----:B------:R-:W-:Y:S01]  /*2a30*/  WARPGROUP.ARRIVE ;  /* 0x00000000000079c5 */ /* 0x000fe20000000000 */
[----:B------:R-:W-:-:S02]  /*2a40*/  FSEL R20, R72, -INF , P4 ;  /* 0xff80000048147808 */ /* 0x000fc40002000000 */
[----:B------:R-:W-:Y:S02]  /*2a50*/  ISETP.GT.AND P4, PT, R3, 0x28, PT ;  /* 0x000000280300780c */ /* 0x000fe40003f84270 */
[----:B------:R-:W-:Y:S01]  /*2a60*/  FSEL R104, R73, -INF , P3 ;  /* 0xff80000049687808 */ /* 0x000fe20001800000 */
[----:B------:R-:W-:Y:S01]  /*2a70*/  QGMMA.64x32x32.F32.E4M3.E4M3 R56, gdesc[UR20], R56, gsb0 ;  /* 0x00600000143879f3 */ /* 0x000fe20008000838 */
[----:B------:R-:W-:Y:S01]  /*2a80*/  UIADD3 UR22, UR28, 0x682, URZ ;  /* 0x000006821c167890 */ /* 0x000fe2000fffe03f */
[----:B------:R-:W-:Y:S01]  /*2a90*/  FMNMX.FTZ R5, R20, R5, !PT ;  /* 0x0000000514057209 */ /* 0x000fe20007810000 */
[----:B------:R-:W-:Y:S01]  /*2aa0*/  UMOV UR23, 0x80000020 ;  /* 0x8000002000177882 */ /* 0x000fe20000000000 */
        /* <DEDUP_REMOVED lines=23> */
[----:B------:R-:W-:Y:S01]  /*2c20*/  ISETP.GT.AND P4, PT, R3, 0x48, PT ;  /* 0x000000480300780c */ /* 0x000fe20003f84270 */
[----:B------:R-:W0:Y:S01]  /*2c30*/  SHFL.IDX PT, R56, R9, 0x1, 0x1c1f ;  /* 0x003c1f0009387f89 */ /* 0x000e2200000e0000 */
        /* <DEDUP_REMOVED lines=24> */
[----:B------:R-:W-:Y:S02]  /*2dc0*/  FMNMX.FTZ R5, R69, R0, !PT ;  /* 0x0000000045057209 */ /* 0x000fe40007810000 */
[----:B0-----:R-:W-:Y:S01]  /*2dd0*/  IADD3 R11, R56, -UR14, R11 ;  /* 0x8000000e380b7c10 */ /* 0x001fe2000fffe00b */
[----:B------:R-:W-:-:S02]  /*2de0*/  @UP0 ULDC UR14, c[0x0][0x450] ;  /* 0x00011400000e0ab9 */ /* 0x000fc40000000800 */
[----:B------:R-:W-:Y:S01]  /*2df0*/  @UP0 USHF.R.U32.HI UR10, URZ, UR14, UR7 ;  /* 0x0000000e3f0a0299 */ /* 0x000fe20008011607 */
[----:B------:R-:W-:-:S03]  /*2e00*/  VIMNMX R81, R10, R11, PT ;  /* 0x0000000b0a517248 */ /* 0x000fc60003fe0100 */
[----:B------:R-:W-:Y:S01]  /*2e10*/  UIADD3 UR6, UR11, UR10, URZ ;  /* 0x0000000a0b067290 */ /* 0x000fe2000fffe03f */
[----:B------:R-:W-:-:S03]  /*2e20*/  ISETP.GT.AND P5, PT, R81, 0x8, PT ;  /* 0x000000085100780c */ /* 0x000fc60003fa4270 */
[----:B------:R-:W-:Y:S01]  /*2e30*/  UIMAD.WIDE UR6, UR6, 0x66666667, URZ ;  /* 0x66666667060678a5 */ /* 0x000fe2000f8e023f */
[----:B------:R-:W-:-:S03]  /*2e40*/  FSEL R94, R94, -INF , P5 ;  /* 0xff8000005e5e7808 */ /* 0x000fc60002800000 */
[----:B------:R-:W-:Y:S01]  /*2e50*/  USHF.R.U32.HI UR6, URZ, 0x1f, UR7 ;  /* 0x0000001f3f067899 */ /* 0x000fe20008011607 */
[----:B------:R-:W-:Y:S02]  /*2e60*/  WARPGROUP.DEPBAR.LE gsb0, 0x0 ;  /* 0x00008000000079c5 */ /* 0x000fe40000010000 */
[----:B------:R-:W-:Y:S01]  /*2e70*/  WARPGROUP.ARRIVE ;  /* 0x00000000000079c5 */ /* 0x000fe20000000000 */
[----:B------:R-:W-:Y:S01]  /*2e80*/  FSEL R40, R40, -INF , P4 ;  /* 0xff80000028287808 */ /* 0x000fe20002000000 */
[----:B------:R-:W-:Y:S01]  /*2e90*/  ULEA.HI.SX32 UR6, UR7, UR6, 0x1a ;  /* 0x0000000607067291 */ /* 0x000fe2000f8fd23f */
[----:B------:R-:W-:Y:S02]  /*2ea0*/  ISETP.GT.AND P4, PT, R3, 0x68, PT ;  /* 0x000000680300780c */ /* 0x000fe40003f84270 */
[----:B------:R-:W-:Y:S01]  /*2eb0*/  FSEL R41, R41, -INF , P3 ;  /* 0xff80000029297808 */ /* 0x000fe20001800000 */
[----:B------:R-:W-:Y:S01]  /*2ec0*/  QGMMA.64x32x32.F32.E4M3.E4M3 R24, gdesc[UR20], R24, gsb0 ;  /* 0x00600000141879f3 */ /* 0x000fe20008000818 */
[----:B------:R-:W-:Y:S01]  /*2ed0*/  FMNMX.FTZ R0, R40, R5, !PT ;  /* 0x0000000528007209 */ /* 0x000fe20007810000 */
[----:B------:R-:W-:Y:S01]  /*2ee0*/  UISETP.LT.AND UP1, UPT, URZ, UR6, UPT ;  /* 0x000000063f00728c */ /* 0x000fe2000bf21270 */
[----:B------:R-:W-:-:S02]  /*2ef0*/  ISETP.GT.AND P3, PT, R3, 0x69, PT ;  /* 0x000000690300780c */ /* 0x000fc40003f64270 */
[----:B------:R-:W-:Y:S01]  /*2f00*/  FSEL R44, R44, -INF , P4 ;  /* 0xff8000002c2c7808 */ /* 0x000fe20002000000 */
[----:B------:R-:W-:Y:S01]  /*2f10*/  USEL UR52, URZ, UR6, !UP1 ;  /* 0x000000063f347287 */ /* 0x000fe2000c800000 */
[----:B------:R-:W-:Y:S02]  /*2f20*/  FMNMX.FTZ R5, R41, R0, !PT ;  /* 0x0000000029057209 */ /* 0x000fe40007810000 */
[----:B------:R-:W-:Y:S01]  /*2f30*/  ISETP.GT.AND P4, PT, R3, 0x70, PT ;  /* 0x000000700300780c */ /* 0x000fe20003f84270 */
[----:B------:R-:W-:Y:S01]  /*2f40*/  UISETP.GE.AND UP1, UPT, UR53, UR52, UPT ;  /* 0x000000343500728c */ /* 0x000fe2000bf26270 */
[----:B------:R-:W-:Y:S02]  /*2f50*/  FSEL R45, R45, -INF , P3 ;  /* 0xff8000002d2d7808 */ /* 0x000fe40001800000 */
[----:B------:R-:W-:Y:S02]  /*2f60*/  FMNMX.FTZ R0, R44, R5, !PT ;  /* 0x000000052c007209 */ /* 0x000fe40007810000 */
        /* <DEDUP_REMOVED lines=13> */
[----:B------:R-:W-:Y:S01]  /*3040*/  FMNMX.FTZ R5, R53, R0, !PT ;  /* 0x0000000035057209 */ /* 0x000fe20007810000 */
[----:B------:R-:W-:Y:S02]  /*3050*/  WARPGROUP.DEPBAR.LE gsb0, 0x0 ;  /* 0x00008000000079c5 */ /* 0x000fe40000010000 */
[----:B------:R-:W-:Y:S01]  /*3060*/  FSEL R24, R24, -INF , P4 ;  /* 0xff80000018187808 */ /* 0x000fe20002000000 */
[----:B------:R0:W-:Y:S01]  /*3070*/  @!P1 SYNCS.ARRIVE.TRANS64.RED.A1T0 RZ, [R2+URZ], RZ ;  /* 0x000000ff02ff99a7 */ /* 0x0001e2000810043f */
        /* <DEDUP_REMOVED lines=19> */
[----:B------:R-:W-:Y:S01]  /*31b0*/  FMNMX.FTZ R0, R36, R3, !PT ;  /* 0x0000000324007209 */ /* 0x000fe20007810000 */
[----:B------:R-:W-:Y:S01]  /*31c0*/  IMAD.U32 R3, RZ, RZ, UR37 ;  /* 0x00000025ff037e24 */ /* 0x000fe2000f8e00ff */
[----:B------:R-:W-:Y:S02]  /*31d0*/  ISETP.GT.AND P4, PT, R81, 0x1, PT ;  /* 0x000000015100780c */ /* 0x000fe40003f84270 */
[----:B------:R-:W-:-:S02]  /*31e0*/  FMNMX.FTZ R7, R37, R0, !PT ;  /* 0x0000000025077209 */ /* 0x000fc40007810000 */
[----:B------:R-:W-:Y:S02]  /*31f0*/  FSEL R91, R91, -INF , P4 ;  /* 0xff8000005b5b7808 */ /* 0x000fe40002000000 */
[C---:B------:R-:W-:Y:S01]  /*3200*/  ISETP.GT.AND P4, PT, R81.reuse, 0x10, PT ;  /* 0x000000105100780c */ /* 0x040fe20003f84270 */
[----:B------:R-:W1:Y:S03]  /*3210*/  SHFL.BFLY PT, R0, R7, 0x2, 0x1f ;  /* 0x0c401f0007007f89 */ /* 0x000e6600000e0000 */
[----:B------:R-:W-:Y:S02]  /*3220*/  FSEL R98, R98, -INF , P4 ;  /* 0xff80000062627808 */ /* 0x000fe40002000000 */
[----:B------:R-:W-:-:S04]  /*3230*/  ISETP.GT.AND P4, PT, R81, 0x18, PT ;  /* 0x000000185100780c */ /* 0x000fc80003f84270 */
[----:B------:R-:W-:Y:S02]  /*3240*/  FSEL R102, R102, -INF , P4 ;  /* 0xff80000066667808 */ /* 0x000fe40002000000 */
[----:B------:R-:W-:-:S04]  /*3250*/  ISETP.GT.AND P4, PT, R81, 0x21, PT ;  /* 0x000000215100780c */ /* 0x000fc80003f84270 */
[----:B------:R-:W-:Y:S02]  /*3260*/  FSEL R75, R75, -INF , P4 ;  /* 0xff8000004b4b7808 */ /* 0x000fe40002000000 */
[----:B------:R-:W-:-:S04]  /*3270*/  ISETP.GT.AND P4, PT, R81, 0x29, PT ;  /* 0x000000295100780c */ /* 0x000fc80003f84270 */
[----:B------:R-:W-:Y:S02]  /*3280*/  FSEL R79, R79, -INF , P4 ;  /* 0xff8000004f4f7808 */ /* 0x000fe40002000000 */
[----:B------:R-:W-:Y:S02]  /*3290*/  ISETP.GT.AND P4, PT, R81, 0x31, PT ;  /* 0x000000315100780c */ /* 0x000fe40003f84270 */
[----:B-1----:R-:W-:Y:S02]  /*32a0*/  FMNMX.FTZ R13, R7, R0, !PT ;  /* 0x00000000070d7209 */ /* 0x002fe40007810000 */
[----:B------:R-:W-:Y:S02]  /*32b0*/  FSEL R83, R83, -INF , P4 ;  /* 0xff80000053537808 */ /* 0x000fe40002000000 */
[----:B------:R-:W-:Y:S01]  /*32c0*/  ISETP.GT.AND P4, PT, R81, 0x39, PT ;  /* 0x000000395100780c */ /* 0x000fe20003f84270 */
[----:B------:R-:W1:Y:S03]  /*32d0*/  SHFL.BFLY PT, R0, R13, 0x1, 0x1f ;  /* 0x0c201f000d007f89 */ /* 0x000e6600000e0000 */
[----:B------:R-:W-:-:S02]  /*32e0*/  FSEL R87, R87, -INF , P4 ;  /* 0xff80000057577808 */ /* 0x000fc40002000000 */
[----:B------:R-:W-:-:S04]  /*32f0*/  ISETP.GT.AND P4, PT, R81, 0x41, PT ;  /* 0x000000415100780c */ /* 0x000fc80003f84270 */
[----:B------:R-:W-:Y:S02]  /*3300*/  FSEL R59, R59, -INF , P4 ;  /* 0xff8000003b3b7808 */ /* 0x000fe40002000000 */
[----:B------:R-:W-:-:S04]  /*3310*/  ISETP.GT.AND P4, PT, R81, 0x49, PT ;  /* 0x000000495100780c */ /* 0x000fc80003f84270 */
[----:B------:R-:W-:Y:S02]  /*3320*/  FSEL R63, R63, -INF , P4 ;  /* 0xff8000003f3f7808 */ /* 0x000fe40002000000 */
[----:B------:R-:W-:Y:S02]  /*3330*/  ISETP.GT.AND P4, PT, R81, 0x51, PT ;  /* 0x000000515100780c */ /* 0x000fe40003f84270 */
[----:B-1----:R-:W-:-:S04]  /*3340*/  FMNMX.FTZ R0, R13, R0, !PT ;  /* 0x000000000d007209 */ /* 0x002fc80007810000 */
[C---:B------:R-:W-:Y:S01]  /*3350*/  FSETP.NEU.FTZ.AND P3, PT, R0.reuse, -INF , PT ;  /* 0xff8000000000780b */ /* 0x040fe20003f7d000 */
[----:B------:R-:W-:-:S05]  /*3360*/  FFMA.FTZ R3, R0, R3, -8 ;  /* 0xc100000000037423 */ /* 0x000fca0000010003 */
[----:B------:R-:W-:Y:S02]  /*3370*/  FSEL R3, R3, RZ, P3 ;  /* 0x000000ff03037208 */ /* 0x000fe40001800000 */
[----:B------:R-:W-:-:S03]  /*3380*/  ISETP.GT.AND P3, PT, R81, RZ, PT ;  /* 0x000000ff5100720c */ /* 0x000fc60003f64270 */
[--C-:B------:R-:W-:Y:S01]  /*3390*/  FFMA.FTZ R10, R12, UR37, -R3.reuse ;  /* 0x000000250c0a7c23 */ /* 0x100fe20008010803 */
[----:B------:R-:W-:Y:S01]  /*33a0*/  FSEL R90, R90, -INF , P3 ;  /* 0xff8000005a5a7808 */ /* 0x000fe20001800000 */
[--C-:B------:R-:W-:Y:S01]  /*33b0*/  FFMA.FTZ R12, R14, UR37, -R3.reuse ;  /* 0x000000250e0c7c23 */ /* 0x100fe20008010803 */
[----:B------:R-:W-:Y:S01]  /*33c0*/  ISETP.GT.AND P3, PT, R81, 0x9, PT ;  /* 0x000000095100780c */ /* 0x000fe20003f64270 */
[--C-:B------:R-:W-:Y:S01]  /*33d0*/  FFMA.FTZ R21, R20, UR37, -R3.reuse ;  /* 0x0000002514157c23 */ /* 0x100fe20008010803 */
[----:B------:R-:W-:Y:S01]  /*33e0*/  FMNMX.FTZ R13, R90, R91, !PT ;  /* 0x0000005b5a0d7209 */ /* 0x000fe20007810000 */
[--C-:B------:R-:W-:Y:S01]  /*33f0*/  FFMA.FTZ R76, R76, UR37, -R3.reuse ;  /* 0x000000254c4c7c23 */ /* 0x100fe20008010803 */
[----:B------:R-:W-:Y:S01]  /*3400*/  FSEL R95, R95, -INF , P3 ;  /* 0xff8000005f5f7808 */ /* 0x000fe20001800000 */
[--C-:B------:R-:W-:Y:S01]  /*3410*/  FFMA.FTZ R80, R80, UR37, -R3.reuse ;  /* 0x0000002550507c23 */ /* 0x100fe20008010803 */
[----:B------:R-:W-:Y:S01]  /*3420*/  FMNMX.FTZ R14, R94, R13, !PT ;  /* 0x0000000d5e0e7209 */ /* 0x000fe20007810000 */
        /* <DEDUP_REMOVED lines=8> */
[----:B------:R-:W-:Y:S01]  /*34b0*/  MUFU.EX2 R5, R5 ;  /* 0x0000000500057308 */ /* 0x000fe20000000800 */
[----:B------:R-:W-:Y:S01]  /*34c0*/  ISETP.GT.AND P3, PT, R81, 0x19, PT ;  /* 0x000000195100780c */ /* 0x000fe20003f64270 */
[--C-:B------:R-:W-:Y:S01]  /*34d0*/  FFMA.FTZ R8, R8, UR37, -R3.reuse ;  /* 0x0000002508087c23 */ /* 0x100fe20008010803 */
[----:B------:R-:W-:Y:S01]  /*34e0*/  FMNMX.FTZ R15, R99, R14, !PT ;  /* 0x0000000e630f7209 */ /* 0x000fe20007810000 */
[--C-:B------:R-:W-:Y:S01]  /*34f0*/  FFMA.FTZ R96, R96, UR37, -R3.reuse ;  /* 0x0000002560607c23 */ /* 0x100fe20008010803 */
[----:B------:R-:W-:Y:S01]  /*3500*/  FSEL R103, R103, -INF , P3 ;  /* 0xff80000067677808 */ /* 0x000fe20001800000 */
[--C-:B------:R-:W-:Y:S01]  /*3510*/  FFMA.FTZ R11, R100, UR37, -R3.reuse ;  /* 0x00000025640b7c23 */ /* 0x100fe20008010803 */
[----:B------:R-:W-:Y:S01]  /*3520*/  ISETP.GT.AND P3, PT, R81, 0x20, PT ;  /* 0x000000205100780c */ /* 0x000fe20003f64270 */
[----:B------:R1:W-:Y:S01]  /*3530*/  MUFU.EX2 R13, R21 ;  /* 0x00000015000d7308 */ /* 0x0003e20000000800 */
[----:B------:R-:W-:Y:S01]  /*3540*/  FMNMX.FTZ R20, R102, R15, !PT ;  /* 0x0000000f66147209 */ /* 0x000fe20007810000 */
[--C-:B------:R-:W-:Y:S01]  /*3550*/  FFMA.FTZ R14, R104, UR37, -R3.reuse ;  /* 0x00000025680e7c23 */ /* 0x100fe20008010803 */
[----:B------:R-:W-:Y:S01]  /*3560*/  FSEL R74, R74, -INF , P3 ;  /* 0xff8000004a4a7808 */ /* 0x000fe20001800000 */
[--C-:B------:R-:W-:Y:S01]  /*3570*/  FFMA.FTZ R110, R110, UR37, -R3.reuse ;  /* 0x000000256e6e7c23 */ /* 0x100fe20008010803 */
[----:B------:R-:W-:Y:S01]  /*3580*/  FMNMX.FTZ R15, R103, R20, !PT ;  /* 0x00000014670f7209 */ /* 0x000fe20007810000 */
[--C-:B------:R-:W-:Y:S01]  /*3590*/  FFMA.FTZ R24, R24, UR37, -R3.reuse ;  /* 0x0000002518187c23 */ /* 0x100fe20008010803 */
[----:B------:R-:W-:Y:S01]  /*35a0*/  ISETP.GT.AND P3, PT, R81, 0x28, PT ;  /* 0x000000285100780c */ /* 0x000fe20003f64270 */
[----:B------:R-:W2:Y:S01]  /*35b0*/  MUFU.EX2 R6, R6 ;  /* 0x0000000600067308 */ /* 0x000ea20000000800 */
[----:B------:R-:W-:Y:S01]  /*35c0*/  FMNMX.FTZ R20, R74, R15, !PT ;  /* 0x0000000f4a147209 */ /* 0x000fe20007810000 */
[--C-:B------:R-:W-:Y:S01]  /*35d0*/  FFMA.FTZ R25, R25, UR37, -R3.reuse ;  /* 0x0000002519197c23 */ /* 0x100fe20008010803 */
[----:B------:R-:W-:Y:S01]  /*35e0*/  FSEL R78, R78, -INF , P3 ;  /* 0xff8000004e4e7808 */ /* 0x000fe20001800000 */
[--C-:B------:R-:W-:Y:S01]  /*35f0*/  FFMA.FTZ R28, R28, UR37, -R3.reuse ;  /* 0x000000251c1c7c23 */ /* 0x100fe20008010803 */
[----:B-1----:R-:W-:Y:S01]  /*3600*/  FMNMX.FTZ R21, R75, R20, !PT ;  /* 0x000000144b157209 */ /* 0x002fe20007810000 */
        /* <DEDUP_REMOVED lines=10> */
[----:B------:R-:W3:Y:S01]  /*36b0*/  MUFU.EX2 R7, R7 ;  /* 0x0000000700077308 */ /* 0x000ee20000000800 */
[----:B------:R-:W-:Y:S01]  /*36c0*/  FMNMX.FTZ R56, R82, R21, !PT ;  /* 0x0000001552387209 */ /* 0x000fe20007810000 */
[----:B------:R-:W-:Y:S01]  /*36d0*/  FFMA.FTZ R36, R36, UR37, -R3 ;  /* 0x0000002524247c23 */ /* 0x000fe20008010803 */
[----:B------:R-:W-:-:S02]  /*36e0*/  FSEL R86, R86, -INF , P3 ;  /* 0xff80000056567808 */ /* 0x000fc40001800000 */
[----:B------:R-:W-:Y:S02]  /*36f0*/  CS2R R106, SRZ ;  /* 0x00000000006a7805 */ /* 0x000fe4000001ff00 */
[----:B------:R-:W-:Y:S01]  /*3700*/  FMNMX.FTZ R57, R83, R56, !PT ;  /* 0x0000003853397209 */ /* 0x000fe20007810000 */
[----:B------:R-:W-:Y:S01]  /*3710*/  FFMA.FTZ R56, R108, UR37, -R3 ;  /* 0x000000256c387c23 */ /* 0x000fe20008010803 */
[----:B------:R-:W-:Y:S01]  /*3720*/  ISETP.GT.AND P3, PT, R81, 0x40, PT ;  /* 0x000000405100780c */ /* 0x000fe20003f64270 */
[----:B------:R4:W-:Y:S01]  /*3730*/  MUFU.EX2 R21, R80 ;  /* 0x0000005000157308 */ /* 0x0009e20000000800 */
[----:B-1----:R-:W-:Y:S02]  /*3740*/  FMNMX.FTZ R76, R86, R57, !PT ;  /* 0x00000039564c7209 */ /* 0x002fe40007810000 */
[----:B------:R-:W-:Y:S02]  /*3750*/  CS2R R108, SRZ ;  /* 0x00000000006c7805 */ /* 0x000fe4000001ff00 */
[----:B------:R-:W-:-:S02]  /*3760*/  FSEL R58, R58, -INF , P3 ;  /* 0xff8000003a3a7808 */ /* 0x000fc40001800000 */
[----:B------:R-:W-:Y:S02]  /*3770*/  CS2R R104, SRZ ;  /* 0x0000000000687805 */ /* 0x000fe4000001ff00 */
[----:B------:R-:W-:Y:S02]  /*3780*/  FMNMX.FTZ R57, R87, R76, !PT ;  /* 0x0000004c57397209 */ /* 0x000fe40007810000 */
[----:B------:R-:W-:Y:S02]  /*3790*/  CS2R R100, SRZ ;  /* 0x0000000000647805 */ /* 0x000fe4000001ff00 */
[----:B------:R-:W-:Y:S01]  /*37a0*/  ISETP.GT.AND P3, PT, R81, 0x48, PT ;  /* 0x000000485100780c */ /* 0x000fe20003f64270 */
[----:B------:R-:W1:Y:S01]  /*37b0*/  MUFU.EX2 R8, R8 ;  /* 0x0000000800087308 */ /* 0x000e620000000800 */
[----:B------:R-:W-:Y:S02]  /*37c0*/  FMNMX.FTZ R76, R58, R57, !PT ;  /* 0x000000393a4c7209 */ /* 0x000fe40007810000 */
[----:B------:R-:W-:-:S02]  /*37d0*/  CS2R R92, SRZ ;  /* 0x00000000005c7805 */ /* 0x000fc4000001ff00 */
[----:B------:R-:W-:Y:S02]  /*37e0*/  FSEL R62, R62, -INF , P3 ;  /* 0xff8000003e3e7808 */ /* 0x000fe40001800000 */
[----:B------:R-:W-:Y:S02]  /*37f0*/  FMNMX.FTZ R61, R59, R76, !PT ;  /* 0x0000004c3b3d7209 */ /* 0x000fe40007810000 */
[----:B------:R-:W-:Y:S01]  /*3800*/  ISETP.GT.AND P3, PT, R81, 0x50, PT ;  /* 0x000000505100780c */ /* 0x000fe20003f64270 */
[----:B------:R5:W-:Y:S01]  /*3810*/  MUFU.EX2 R57, R84 ;  /* 0x0000005400397308 */ /* 0x000be20000000800 */
[----:B------:R-:W-:Y:S01]  /*3820*/  FMNMX.FTZ R76, R62, R61, !PT ;  /* 0x0000003d3e4c7209 */ /* 0x000fe20007810000 */
[----:B------:R-:W-:Y:S01]  /*3830*/  FFMA.FTZ R61, R112, UR37, -R3 ;  /* 0x00000025703d7c23 */ /* 0x000fe20008010803 */
[----:B------:R-:W-:Y:S02]  /*3840*/  FSEL R77, R66, -INF , P3 ;  /* 0xff800000424d7808 */ /* 0x000fe40001800000 */
[----:B------:R-:W-:-:S02]  /*3850*/  CS2R R112, SRZ ;  /* 0x0000000000707805 */ /* 0x000fc4000001ff00 */
[----:B------:R-:W-:Y:S02]  /*3860*/  FMNMX.FTZ R76, R63, R76, !PT ;  /* 0x0000004c3f4c7209 */ /* 0x000fe40007810000 */
[----:B----4-:R-:W-:Y:S01]  /*3870*/  FSEL R80, R67, -INF , P4 ;  /* 0xff80000043507808 */ /* 0x010fe20002000000 */
[----:B------:R4:W-:Y:S01]  /*3880*/  MUFU.EX2 R9, R96 ;  /* 0x0000006000097308 */ /* 0x0009e20000000800 */
[----:B------:R-:W-:Y:S02]  /*3890*/  ISETP.GT.AND P3, PT, R81, 0x58, PT ;  /* 0x000000585100780c */ /* 0x000fe40003f64270 */
[----:B------:R-:W-:Y:S01]  /*38a0*/  FMNMX.FTZ R67, R77, R76, !PT ;  /* 0x0000004c4d437209 */ /* 0x000fe20007810000 */
[----:B------:R-:W-:-:S01]  /*38b0*/  FFMA.FTZ R76, R72, UR37, -R3 ;  /* 0x00000025484c7c23 */ /* 0x000fc20008010803 */
[----:B------:R-:W-:Y:S02]  /*38c0*/  ISETP.GT.AND P4, PT, R81, 0x59, PT ;  /* 0x000000595100780c */ /* 0x000fe40003f84270 */
[----:B-----5:R-:W-:Y:S01]  /*38d0*/  FSEL R84, R70, -INF , P3 ;  /* 0xff80000046547808 */ /* 0x020fe20001800000 */
[----:B------:R-:W-:Y:S01]  /*38e0*/  MUFU.EX2 R10, R10 ;  /* 0x0000000a000a7308 */ /* 0x000fe20000000800 */
[----:B------:R-:W-:-:S02]  /*38f0*/  FMNMX.FTZ R67, R80, R67, !PT ;  /* 0x0000004350437209 */ /* 0x000fc40007810000 */
[----:B----4-:R-:W-:Y:S02]  /*3900*/  CS2R R96, SRZ ;  /* 0x0000000000607805 */ /* 0x010fe4000001ff00 */
[----:B------:R-:W-:Y:S02]  /*3910*/  FSEL R85, R71, -INF , P4 ;  /* 0xff80000047557808 */ /* 0x000fe40002000000 */
[C---:B------:R-:W-:Y:S02]  /*3920*/  ISETP.GT.AND P3, PT, R81.reuse, 0x60, PT ;  /* 0x000000605100780c */ /* 0x040fe40003f64270 */
[----:B------:R-:W-:Y:S01]  /*3930*/  FMNMX.FTZ R72, R84, R67, !PT ;  /* 0x0000004354487209 */ /* 0x000fe20007810000 */
[----:B------:R-:W-:Y:S01]  /*3940*/  MUFU.EX2 R11, R11 ;  /* 0x0000000b000b7308 */ /* 0x000fe20000000800 */
[----:B------:R-:W-:Y:S02]  /*3950*/  ISETP.GT.AND P4, PT, R81, 0x61, PT ;  /* 0x000000615100780c */ /* 0x000fe40003f84270 */
[----:B------:R-:W-:-:S02]  /*3960*/  FSEL R70, R42, -INF , P3 ;  /* 0xff8000002a467808 */ /* 0x000fc40001800000 */
[----:B------:R-:W-:Y:S02]  /*3970*/  FMNMX.FTZ R71, R85, R72, !PT ;  /* 0x0000004855477209 */ /* 0x000fe40007810000 */
[----:B------:R-:W-:Y:S01]  /*3980*/  ISETP.GT.AND P3, PT, R81, 0x68, PT ;  /* 0x000000685100780c */ /* 0x000fe20003f64270 */
[----:B------:R4:W-:Y:S01]  /*3990*/  MUFU.EX2 R42, R76 ;  /* 0x0000004c002a7308 */ /* 0x0009e20000000800 */
[----:B------:R-:W-:Y:S01]  /*39a0*/  FSEL R67, R43, -INF , P4 ;  /* 0xff8000002b437808 */ /* 0x000fe20002000000 */
[--C-:B------:R-:W-:Y:S01]  /*39b0*/  FFMA.FTZ R43, R60, UR37, -R3.reuse ;  /* 0x000000253c2b7c23 */ /* 0x100fe20008010803 */
[----:B------:R-:W-:Y:S02]  /*39c0*/  FMNMX.FTZ R72, R70, R71, !PT ;  /* 0x0000004746487209 */ /* 0x000fe40007810000 */
[----:B------:R-:W-:Y:S02]  /*39d0*/  ISETP.GT.AND P4, PT, R81, 0x69, PT ;  /* 0x000000695100780c */ /* 0x000fe40003f84270 */
[----:B------:R-:W-:Y:S01]  /*39e0*/  FSEL R60, R46, -INF , P3 ;  /* 0xff8000002e3c7808 */ /* 0x000fe20001800000 */
[--C-:B------:R-:W-:Y:S01]  /*39f0*/  FFMA.FTZ R46, R4, UR37, -R3.reuse ;  /* 0x00000025042e7c23 */ /* 0x100fe20008010803 */
[----:B------:R-:W-:Y:S01]  /*3a00*/  FMNMX.FTZ R73, R67, R72, !PT ;  /* 0x0000004843497209 */ /* 0x000fe20007810000 */
[--C-:B------:R-:W-:Y:S01]  /*3a10*/  FFMA.FTZ R72, R64, UR37, -R3.reuse ;  /* 0x0000002540487c23 */ /* 0x100fe20008010803 */
[----:B------:R-:W-:Y:S01]  /*3a20*/  ISETP.GT.AND P3, PT, R81, 0x70, PT ;  /* 0x000000705100780c */ /* 0x000fe20003f64270 */
[----:B----4-:R-:W-:Y:S01]  /*3a30*/  FFMA.FTZ R76, R65, UR37, -R3 ;  /* 0x00000025414c7c23 */ /* 0x010fe20008010803 */
[----:B------:R-:W-:Y:S01]  /*3a40*/  FSEL R71, R47, -INF , P4 ;  /* 0xff8000002f477808 */ /* 0x000fe20002000000 */
[----:B------:R-:W4:Y:S01]  /*3a50*/  MUFU.EX2 R12, R12 ;  /* 0x0000000c000c7308 */ /* 0x000f220000000800 */
[----:B------:R-:W-:-:S02]  /*3a60*/  FMNMX.FTZ R4, R60, R73, !PT ;  /* 0x000000493c047209 */ /* 0x000fc40007810000 */
[----:B------:R-:W-:Y:S02]  /*3a70*/  ISETP.GT.AND P4, PT, R81, 0x71, PT ;  /* 0x000000715100780c */ /* 0x000fe40003f84270 */
[----:B------:R-:W-:Y:S02]  /*3a80*/  FSEL R50, R50, -INF , P3 ;  /* 0xff80000032327808 */ /* 0x000fe40001800000 */
[----:B------:R-:W-:Y:S01]  /*3a90*/  FMNMX.FTZ R47, R71, R4, !PT ;  /* 0x00000004472f7209 */ /* 0x000fe20007810000 */
[----:B------:R-:W-:Y:S01]  /*3aa0*/  MUFU.EX2 R14, R14 ;  /* 0x0000000e000e7308 */ /* 0x000fe20000000800 */
[----:B------:R-:W-:Y:S02]  /*3ab0*/  ISETP.GT.AND P3, PT, R81, 0x78, PT ;  /* 0x000000785100780c */ /* 0x000fe40003f64270 */
[----:B------:R-:W-:Y:S02]  /*3ac0*/  FSEL R51, R51, -INF , P4 ;  /* 0xff80000033337808 */ /* 0x000fe40002000000 */
[----:B------:R-:W-:-:S02]  /*3ad0*/  FMNMX.FTZ R4, R50, R47, !PT ;  /* 0x0000002f32047209 */ /* 0x000fc40007810000 */
[----:B------:R-:W-:Y:S01]  /*3ae0*/  ISETP.GT.AND P4, PT, R81, 0x79, PT ;  /* 0x000000795100780c */ /* 0x000fe20003f84270 */
[----:B------:R5:W-:Y:S01]  /*3af0*/  MUFU.EX2 R47, R72 ;  /* 0x00000048002f7308 */ /* 0x000be20000000800 */
[----:B------:R-:W-:Y:S02]  /*3b00*/  FSEL R54, R54, -INF , P3 ;  /* 0xff80000036367808 */ /* 0x000fe40001800000 */
[----:B------:R-:W-:Y:S02]  /*3b10*/  FMNMX.FTZ R73, R51, R4, !PT ;  /* 0x0000000433497209 */ /* 0x000fe40007810000 */
[----:B------:R-:W-:Y:S02]  /*3b20*/  FSEL R55, R55, -INF , P4 ;  /* 0xff80000037377808 */ /* 0x000fe40002000000 */
[----:B------:R-:W-:Y:S01]  /*3b30*/  ISETP.GT.AND P3, PT, R81, 0x80, PT ;  /* 0x000000805100780c */ /* 0x000fe20003f64270 */
[----:B------:R-:W-:Y:S01]  /*3b40*/  MUFU.EX2 R20, R20 ;  /* 0x0000001400147308 */ /* 0x000fe20000000800 */
[----:B------:R-:W-:-:S02]  /*3b50*/  FMNMX.FTZ R4, R54, R73, !PT ;  /* 0x0000004936047209 */ /* 0x000fc40007810000 */
[----:B------:R-:W-:Y:S02]  /*3b60*/  ISETP.GT.AND P4, PT, R81, 0x81, PT ;  /* 0x000000815100780c */ /* 0x000fe40003f84270 */
[----:B------:R-:W-:Y:S02]  /*3b70*/  FSEL R64, R26, -INF , P3 ;  /* 0xff8000001a407808 */ /* 0x000fe40001800000 */
[----:B------:R-:W-:Y:S01]  /*3b80*/  FMNMX.FTZ R73, R55, R4, !PT ;  /* 0x0000000437497209 */ /* 0x000fe20007810000 */
[----:B------:R-:W-:Y:S01]  /*3b90*/  MUFU.EX2 R26, R76 ;  /* 0x0000004c001a7308 */ /* 0x000fe20000000800 */
[----:B------:R-:W-:Y:S02]  /*3ba0*/  ISETP.GT.AND P3, PT, R81, 0x88, PT ;  /* 0x000000885100780c */ /* 0x000fe40003f64270 */
[----:B------:R-:W-:Y:S01]  /*3bb0*/  FSEL R65, R27, -INF , P4 ;  /* 0xff8000001b417808 */ /* 0x000fe20002000000 */
[----:B------:R-:W-:-:S01]  /*3bc0*/  FFMA.FTZ R27, R68, UR37, -R3 ;  /* 0x00000025441b7c23 */ /* 0x000fc20008010803 */
[----:B------:R-:W-:-:S02]  /*3bd0*/  FMNMX.FTZ R4, R64, R73, !PT ;  /* 0x0000004940047209 */ /* 0x000fc40007810000 */
[----:B------:R-:W-:Y:S01]  /*3be0*/  ISETP.GT.AND P4, PT, R81, 0x89, PT ;  /* 0x000000895100780c */ /* 0x000fe20003f84270 */
[----:B------:R-:W-:Y:S01]  /*3bf0*/  MUFU.EX2 R56, R56 ;  /* 0x0000003800387308 */ /* 0x000fe20000000800 */
[----:B------:R-:W-:Y:S01]  /*3c00*/  FSEL R68, R30, -INF , P3 ;  /* 0xff8000001e447808 */ /* 0x000fe20001800000 */
[--C-:B------:R-:W-:Y:S01]  /*3c10*/  FFMA.FTZ R30, R40, UR37, -R3.reuse ;  /* 0x00000025281e7c23 */ /* 0x100fe20008010803 */
[----:B------:R-:W-:Y:S01]  /*3c20*/  FMNMX.FTZ R73, R65, R4, !PT ;  /* 0x0000000441497209 */ /* 0x000fe20007810000 */
[--C-:B------:R-:W-:Y:S01]  /*3c30*/  FFMA.FTZ R40, R45, UR37, -R3.reuse ;  /* 0x000000252d287c23 */ /* 0x100fe20008010803 */
[----:B------:R-:W-:Y:S01]  /*3c40*/  ISETP.GT.AND P3, PT, R81, 0x90, PT ;  /* 0x000000905100780c */ /* 0x000fe20003f64270 */
[----:B------:R-:W-:Y:S01]  /*3c50*/  IMAD.U32 R45, RZ, RZ, UR37 ;  /* 0x00000025ff2d7e24 */ /* 0x000fe2000f8e00ff */
[----:B-----5:R-:W-:Y:S01]  /*3c60*/  FSEL R72, R31, -INF , P4 ;  /* 0xff8000001f487808 */ /* 0x020fe20002000000 */
[----:B------:R-:W-:Y:S01]  /*3c70*/  FFMA.FTZ R31, R69, UR37, -R3 ;  /* 0x00000025451f7c23 */ /* 0x000fe20008010803 */
[----:B------:R-:W-:Y:S01]  /*3c80*/  FMNMX.FTZ R73, R68, R73, !PT ;  /* 0x0000004944497209 */ /* 0x000fe20007810000 */
[----:B------:R5:W-:Y:S01]  /*3c90*/  MUFU.EX2 R66, R110 ;  /* 0x0000006e00427308 */ /* 0x000be20000000800 */
[----:B------:R-:W-:-:S02]  /*3ca0*/  ISETP.GT.AND P4, PT, R81, 0x91, PT ;  /* 0x000000915100780c */ /* 0x000fc40003f84270 */
[----:B------:R-:W-:Y:S02]  /*3cb0*/  FSEL R69, R34, -INF , P3 ;  /* 0xff80000022457808 */ /* 0x000fe40001800000 */
[----:B------:R-:W-:Y:S02]  /*3cc0*/  FMNMX.FTZ R4, R72, R73, !PT ;  /* 0x0000004948047209 */ /* 0x000fe40007810000 */
[----:B------:R-:W-:Y:S01]  /*3cd0*/  ISETP.GT.AND P3, PT, R81, 0x98, PT ;  /* 0x000000985100780c */ /* 0x000fe20003f64270 */
[----:B------:R0:W-:Y:S01]  /*3ce0*/  MUFU.EX2 R34, R31 ;  /* 0x0000001f00227308 */ /* 0x0001e20000000800 */
[----:B------:R-:W-:Y:S02]  /*3cf0*/  FSEL R73, R35, -INF , P4 ;  /* 0xff80000023497808 */ /* 0x000fe40002000000 */
[----:B-----5:R-:W-:Y:S02]  /*3d00*/  CS2R R110, SRZ ;  /* 0x00000000006e7805 */ /* 0x020fe4000001ff00 */
[----:B------:R-:W-:-:S02]  /*3d10*/  FMNMX.FTZ R4, R69, R4, !PT ;  /* 0x0000000445047209 */ /* 0x000fc40007810000 */
[----:B------:R-:W-:Y:S02]  /*3d20*/  ISETP.GT.AND P4, PT, R81, 0x99, PT ;  /* 0x000000995100780c */ /* 0x000fe40003f84270 */
[----:B------:R-:W-:Y:S01]  /*3d30*/  FSEL R81, R38, -INF , P3 ;  /* 0xff80000026517808 */ /* 0x000fe20001800000 */
[--C-:B------:R-:W-:Y:S01]  /*3d40*/  FFMA.FTZ R38, R48, UR37, -R3.reuse ;  /* 0x0000002530267c23 */ /* 0x100fe20008010803 */
[----:B------:R-:W-:Y:S01]  /*3d50*/  FMNMX.FTZ R4, R73, R4, !PT ;  /* 0x0000000449047209 */ /* 0x000fe20007810000 */
[--C-:B0-----:R-:W-:Y:S01]  /*3d60*/  FFMA.FTZ R31, R41, UR37, -R3.reuse ;  /* 0x00000025291f7c23 */ /* 0x101fe20008010803 */
[----:B------:R-:W-:Y:S01]  /*3d70*/  FSEL R76, R39, -INF , P4 ;  /* 0xff800000274c7808 */ /* 0x000fe20002000000 */
[--C-:B------:R-:W-:Y:S01]  /*3d80*/  FFMA.FTZ R39, R49, UR37, -R3.reuse ;  /* 0x0000002531277c23 */ /* 0x100fe20008010803 */
[----:B------:R-:W-:Y:S01]  /*3d90*/  FMNMX.FTZ R35, R81, R4, !PT ;  /* 0x0000000451237209 */ /* 0x000fe20007810000 */
[----:B------:R-:W-:Y:S01]  /*3da0*/  FFMA.FTZ R41, R52, UR37, -R3 ;  /* 0x0000002534297c23 */ /* 0x000fe20008010803 */
[----:B--2---:R-:W-:-:S01]  /*3db0*/  FADD.FTZ R48, R5, R6 ;  /* 0x0000000605307221 */ /* 0x004fc20000010000 */
[----:B------:R-:W-:Y:S01]  /*3dc0*/  MUFU.EX2 R61, R61 ;  /* 0x0000003d003d7308 */ /* 0x000fe20000000800 */
[----:B------:R-:W-:Y:S01]  /*3dd0*/  FMNMX.FTZ R4, R76, R35, !PT ;  /* 0x000000234c047209 */ /* 0x000fe20007810000 */
[--C-:B------:R-:W-:Y:S01]  /*3de0*/  FFMA.FTZ R35, R44, UR37, -R3.reuse ;  /* 0x000000252c237c23 */ /* 0x100fe20008010803 */
[----:B------:R-:W-:-:S01]  /*3df0*/  FFMA.FTZ R44, R53, UR37, -R3 ;  /* 0x00000025352c7c23 */ /* 0x000fc20008010803 */
[----:B------:R-:W-:Y:S01]  /*3e00*/  FFMA.FTZ R3, R37, UR37, -R3 ;  /* 0x0000002525037c23 */ /* 0x000fe20008010803 */
[----:B---3--:R-:W-:-:S01]  /*3e10*/  FADD.FTZ R49, R7, R48 ;  /* 0x0000003007317221 */ /* 0x008fc20000010000 */
[----:B------:R-:W0:Y:S01]  /*3e20*/  SHFL.BFLY PT, R89, R4, 0x2, 0x1f ;  /* 0x0c401f0004597f89 */ /* 0x000e2200000e0000 */
[C---:B-1----:R-:W-:Y:S01]  /*3e30*/  F2FP.SATFINITE.E4M3.F32.PACK_AB_MERGE_C R216, R8.reuse, R7, RZ ;  /* 0x0000000708d8723e */ /* 0x042fe200048070ff */
[----:B------:R-:W-:Y:S01]  /*3e40*/  MUFU.EX2 R43, R43 ;  /* 0x0000002b002b7308 */ /* 0x000fe20000000800 */
[----:B------:R-:W-:-:S01]  /*3e50*/  FADD.FTZ R52, R8, R49 ;  /* 0x0000003108347221 */ /* 0x000fc20000010000 */
[----:B----4-:R-:W-:-:S02]  /*3e60*/  F2FP.SATFINITE.E4M3.F32.PACK_AB_MERGE_C R218, R12, R11, RZ ;  /* 0x0000000b0cda723e */ /* 0x010fc400048070ff */
[----:B------:R-:W-:Y:S01]  /*3e70*/  F2FP.SATFINITE.E4M3.F32.PACK_AB_MERGE_C R216, R6, R5, R216 ;  /* 0x0000000506d8723e */ /* 0x000fe200048070d8 */
[----:B------:R-:W-:Y:S01]  /*3e80*/  FADD.FTZ R49, R9, R52 ;  /* 0x0000003409317221 */ /* 0x000fe20000010000 */
[----:B------:R-:W-:Y:S02]  /*3e90*/  F2FP.SATFINITE.E4M3.F32.PACK_AB_MERGE_C R218, R10, R9, R218 ;  /* 0x000000090ada723e */ /* 0x000fe400048070da */
[----:B------:R-:W-:Y:S01]  /*3ea0*/  CS2R R52, SRZ ;  /* 0x0000000000347805 */ /* 0x000fe2000001ff00 */
[----:B------:R-:W-:Y:S08]  /*3eb0*/  MUFU.EX2 R46, R46 ;  /* 0x0000002e002e7308 */ /* 0x000ff00000000800 */
[----:B------:R-:W-:Y:S01]  /*3ec0*/  MUFU.EX2 R27, R27 ;  /* 0x0000001b001b7308 */ /* 0x000fe20000000800 */
[----:B0-----:R-:W-:-:S07]  /*3ed0*/  FMNMX.FTZ R89, R4, R89, !PT ;  /* 0x0000005904597209 */ /* 0x001fce0007810000 */
[----:B------:R-:W-:Y:S01]  /*3ee0*/  MUFU.EX2 R30, R30 ;  /* 0x0000001e001e7308 */ /* 0x000fe20000000800 */
[----:B------:R-:W0:Y:S07]  /*3ef0*/  SHFL.BFLY PT, R4, R89, 0x1, 0x1f ;  /* 0x0c201f0059047f89 */ /* 0x000e2e00000e0000 */
[----:B------:R-:W-:Y:S08]  /*3f00*/  MUFU.EX2 R31, R31 ;  /* 0x0000001f001f7308 */ /* 0x000ff00000000800 */
[----:B------:R-:W-:Y:S08]  /*3f10*/  MUFU.EX2 R35, R35 ;  /* 0x0000002300237308 */ /* 0x000ff00000000800 */
[----:B------:R-:W-:Y:S01]  /*3f20*/  MUFU.EX2 R40, R40 ;  /* 0x0000002800287308 */ /* 0x000fe20000000800 */
[----:B0-----:R-:W-:-:S02]  /*3f30*/  FMNMX.FTZ R4, R89, R4, !PT ;  /* 0x0000000459047209 */ /* 0x001fc40007810000 */
[----:B------:R-:W-:Y:S02]  /*3f40*/  CS2R R88, SRZ ;  /* 0x0000000000587805 */ /* 0x000fe4000001ff00 */
        /* <DEDUP_REMOVED lines=56> */
[----:B------:R-:W-:-:S02]  /*42d0*/  F2FP.SATFINITE.E4M3.F32.PACK_AB_MERGE_C R217, R95, R94, RZ ;  /* 0x0000005e5fd9723e */ /* 0x000fc400048070ff */
[----:B------:R-:W-:Y:S01]  /*42e0*/  CS2R R94, SRZ ;  /* 0x00000000005e7805 */ /* 0x000fe2000001ff00 */
[----:B------:R-:W-:-:S01]  /*42f0*/  FADD.FTZ R49, R11, R48 ;  /* 0x000000300b317221 */ /* 0x000fc20000010000 */
[----:B------:R-:W-:Y:S01]  /*4300*/  F2FP.SATFINITE.E4M3.F32.PACK_AB_MERGE_C R217, R91, R90, R217 ;  /* 0x0000005a5bd9723e */ /* 0x000fe200048070d9 */
[----:B------:R-:W2:Y:S01]  /*4310*/  MUFU.EX2 R102, R102 ;  /* 0x0000006600667308 */ /* 0x000ea20000000800 */
[----:B0-----:R-:W-:-:S01]  /*4320*/  FADD.FTZ R2, R98, R37 ;  /* 0x0000002562027221 */ /* 0x001fc20000010000 */
[----:B------:R-:W-:Y:S01]  /*4330*/  FADD.FTZ R48, R12, R49 ;  /* 0x000000310c307221 */ /* 0x000fe20000010000 */
[----:B------:R-:W-:-:S03]  /*4340*/  CS2R R90, SRZ ;  /* 0x00000000005a7805 */ /* 0x000fc6000001ff00 */
[----:B------:R-:W-:Y:S02]  /*4350*/  FADD.FTZ R49, R13, R48 ;  /* 0x000000300d317221 */ /* 0x000fe40000010000 */
[----:B------:R-:W0:Y:S01]  /*4360*/  MUFU.EX2 R103, R103 ;  /* 0x0000006700677308 */ /* 0x000e220000000800 */
[----:B-1----:R-:W-:-:S01]  /*4370*/  FADD.FTZ R37, R99, R2 ;  /* 0x0000000263257221 */ /* 0x002fc20000010000 */
[----:B------:R-:W-:-:S04]  /*4380*/  FADD.FTZ R48, R14, R49 ;  /* 0x000000310e307221 */ /* 0x000fc80000010000 */
[----:B------:R-:W-:Y:S01]  /*4390*/  FADD.FTZ R49, R15, R48 ;  /* 0x000000300f317221 */ /* 0x000fe20000010000 */
[----:B------:R-:W-:Y:S01]  /*43a0*/  F2FP.SATFINITE.E4M3.F32.PACK_AB_MERGE_C R15, R20, R15, RZ ;  /* 0x0000000f140f723e */ /* 0x000fe200048070ff */
[----:B------:R-:W1:Y:S01]  /*43b0*/  MUFU.EX2 R74, R74 ;  /* 0x0000004a004a7308 */ /* 0x000e620000000800 */
[----:B--2---:R-:W-:-:S01]  /*43c0*/  FADD.FTZ R2, R102, R37 ;  /* 0x0000002566027221 */ /* 0x004fc20000010000 */
[----:B------:R-:W-:Y:S01]  /*43d0*/  FADD.FTZ R48, R20, R49 ;  /* 0x0000003114307221 */ /* 0x000fe20000010000 */
[----:B------:R-:W-:-:S03]  /*43e0*/  F2FP.SATFINITE.E4M3.F32.PACK_AB_MERGE_C R212, R14, R13, R15 ;  /* 0x0000000d0ed4723e */ /* 0x000fc6000480700f */
[----:B------:R-:W-:Y:S02]  /*43f0*/  FADD.FTZ R49, R21, R48 ;  /* 0x0000003015317221 */ /* 0x000fe40000010000 */
[----:B------:R-:W2:Y:S01]  /*4400*/  MUFU.EX2 R75, R75 ;  /* 0x0000004b004b7308 */ /* 0x000ea20000000800 */
[----:B0-----:R-:W-:-:S01]  /*4410*/  FADD.FTZ R37, R103, R2 ;  /* 0x0000000267257221 */ /* 0x001fc20000010000 */
[----:B------:R-:W-:Y:S01]  /*4420*/  FADD.FTZ R48, R56, R49 ;  /* 0x0000003138307221 */ /* 0x000fe20000010000 */
[----:B------:R-:W-:Y:S02]  /*4430*/  F2FP.SATFINITE.E4M3.F32.PACK_AB_MERGE_C R219, R103, R102, RZ ;  /* 0x0000006667db723e */ /* 0x000fe400048070ff */
[----:B------:R-:W-:Y:S01]  /*4440*/  CS2R R102, SRZ ;  /* 0x0000000000667805 */ /* 0x000fe2000001ff00 */
[----:B------:R-:W-:-:S01]  /*4450*/  FADD.FTZ R49, R57, R48 ;  /* 0x0000003039317221 */ /* 0x000fc20000010000 */
[----:B------:R-:W-:Y:S01]  /*4460*/  F2FP.SATFINITE.E4M3.F32.PACK_AB_MERGE_C R57, R66, R57, RZ ;  /* 0x000000394239723e */ /* 0x000fe200048070ff */
[----:B------:R-:W0:Y:S01]  /*4470*/  MUFU.EX2 R78, R78 ;  /* 0x0000004e004e7308 */ /* 0x000e220000000800 */
[----:B-1----:R-:W-:-:S01]  /*4480*/  FADD.FTZ R2, R74, R37 ;  /* 0x000000254a027221 */ /* 0x002fc20000010000 */
[----:B------:R-:W-:Y:S01]  /*4490*/  FADD.FTZ R8, R66, R49 ;  /* 0x0000003142087221 */ /* 0x000fe20000010000 */
[----:B------:R-:W-:-:S02]  /*44a0*/  F2FP.SATFINITE.E4M3.F32.PACK_AB_MERGE_C R219, R99, R98, R219 ;  /* 0x0000006263db723e */ /* 0x000fc400048070db */
[----:B------:R-:W-:Y:S02]  /*44b0*/  CS2R R98, SRZ ;  /* 0x0000000000627805 */ /* 0x000fe4000001ff00 */
[----:B------:R-:W-:Y:S02]  /*44c0*/  F2FP.SATFINITE.E4M3.F32.PACK_AB_MERGE_C R214, R56, R21, R57 ;  /* 0x0000001538d6723e */ /* 0x000fe40004807039 */
[----:B------:R-:W-:Y:S02]  /*44d0*/  CS2R R56, SRZ ;  /* 0x0000000000387805 */ /* 0x000fe4000001ff00 */
[----:B------:R-:W-:Y:S01]  /*44e0*/  CS2R R48, SRZ ;  /* 0x0000000000307805 */ /* 0x000fe2000001ff00 */
[----:B------:R-:W1:Y:S01]  /*44f0*/  MUFU.EX2 R79, R79 ;  /* 0x0000004f004f7308 */ /* 0x000e620000000800 */
[----:B--2---:R-:W-:-:S07]  /*4500*/  FADD.FTZ R37, R75, R2 ;  /* 0x000000024b257221 */ /* 0x004fce0000010000 */
[----:B------:R-:W2:Y:S01]  /*4510*/  MUFU.EX2 R82, R82 ;  /* 0x0000005200527308 */ /* 0x000ea20000000800 */
[----:B0-----:R-:W-:-:S07]  /*4520*/  FADD.FTZ R2, R78, R37 ;  /* 0x000000254e027221 */ /* 0x001fce0000010000 */
[----:B------:R-:W0:Y:S01]  /*4530*/  MUFU.EX2 R83, R83 ;  /* 0x0000005300537308 */ /* 0x000e220000000800 */
[----:B-1----:R-:W-:-:S01]  /*4540*/  FADD.FTZ R37, R79, R2 ;  /* 0x000000024f257221 */ /* 0x002fc20000010000 */
[----:B------:R-:W-:-:S04]  /*4550*/  F2FP.SATFINITE.E4M3.F32.PACK_AB_MERGE_C R78, R79, R78, RZ ;  /* 0x0000004e4f4e723e */ /* 0x000fc800048070ff */
[----:B------:R-:W-:Y:S02]  /*4560*/  F2FP.SATFINITE.E4M3.F32.PACK_AB_MERGE_C R213, R75, R74, R78 ;  /* 0x0000004a4bd5723e */ /* 0x000fe4000480704e */
[----:B------:R-:W-:Y:S01]  /*4570*/  CS2R R78, SRZ ;  /* 0x00000000004e7805 */ /* 0x000fe2000001ff00 */
[----:B------:R-:W1:Y:S01]  /*4580*/  MUFU.EX2 R86, R86 ;  /* 0x0000005600567308 */ /* 0x000e620000000800 */
[----:B--2---:R-:W-:-:S01]  /*4590*/  FADD.FTZ R2, R82, R37 ;  /* 0x0000002552027221 */ /* 0x004fc20000010000 */
[----:B------:R-:W-:-:S06]  /*45a0*/  CS2R R74, SRZ ;  /* 0x00000000004a7805 */ /* 0x000fcc000001ff00 */
[----:B------:R-:W2:Y:S01]  /*45b0*/  MUFU.EX2 R87, R87 ;  /* 0x0000005700577308 */ /* 0x000ea20000000800 */
[----:B0-----:R-:W-:-:S07]  /*45c0*/  FADD.FTZ R37, R83, R2 ;  /* 0x0000000253257221 */ /* 0x001fce0000010000 */
[----:B------:R-:W0:Y:S01]  /*45d0*/  MUFU.EX2 R58, R58 ;  /* 0x0000003a003a7308 */ /* 0x000e220000000800 */
[----:B-1----:R-:W-:-:S01]  /*45e0*/  FADD.FTZ R2, R86, R37 ;  /* 0x0000002556027221 */ /* 0x002fc20000010000 */
[----:B------:R-:W-:-:S04]  /*45f0*/  FADD.FTZ R37, R61, R8 ;  /* 0x000000083d257221 */ /* 0x000fc80000010000 */
[----:B------:R-:W-:Y:S02]  /*4600*/  FADD.FTZ R8, R42, R37 ;  /* 0x000000252a087221 */ /* 0x000fe40000010000 */
[----:B------:R-:W1:Y:S01]  /*4610*/  MUFU.EX2 R59, R59 ;  /* 0x0000003b003b7308 */ /* 0x000e620000000800 */
[----:B--2---:R-:W-:-:S01]  /*4620*/  FADD.FTZ R7, R87, R2 ;  /* 0x0000000257077221 */ /* 0x004fc20000010000 */
[----:B------:R-:W-:Y:S01]  /*4630*/  FADD.FTZ R11, R43, R8 ;  /* 0x000000082b0b7221 */ /* 0x000fe20000010000 */
[----:B------:R-:W-:Y:S02]  /*4640*/  F2FP.SATFINITE.E4M3.F32.PACK_AB_MERGE_C R86, R87, R86, RZ ;  /* 0x000000565756723e */ /* 0x000fe400048070ff */
[C---:B------:R-:W-:Y:S01]  /*4650*/  F2FP.SATFINITE.E4M3.F32.PACK_AB_MERGE_C R43, R46.reuse, R43, RZ ;  /* 0x0000002b2e2b723e */ /* 0x040fe200048070ff */
[----:B------:R-:W-:-:S01]  /*4660*/  FADD.FTZ R8, R46, R11 ;  /* 0x0000000b2e087221 */ /* 0x000fc20000010000 */
[----:B------:R-:W-:Y:S01]  /*4670*/  F2FP.SATFINITE.E4M3.F32.PACK_AB_MERGE_C R215, R83, R82, R86 ;  /* 0x0000005253d7723e */ /* 0x000fe20004807056 */
[----:B------:R-:W2:Y:S01]  /*4680*/  MUFU.EX2 R62, R62 ;  /* 0x0000003e003e7308 */ /* 0x000ea20000000800 */
[----:B0-----:R-:W-:-:S01]  /*4690*/  FADD.FTZ R2, R58, R7 ;  /* 0x000000073a027221 */ /* 0x001fc20000010000 */
[----:B------:R-:W-:-:S02]  /*46a0*/  F2FP.SATFINITE.E4M3.F32.PACK_AB_MERGE_C R208, R42, R61, R43 ;  /* 0x0000003d2ad0723e */ /* 0x000fc4000480702b */
[----:B------:R-:W-:Y:S02]  /*46b0*/  CS2R R86, SRZ ;  /* 0x0000000000567805 */ /* 0x000fe4000001ff00 */
[----:B------:R-:W-:Y:S02]  /*46c0*/  CS2R R82, SRZ ;  /* 0x0000000000527805 */ /* 0x000fe4000001ff00 */
[----:B------:R-:W-:Y:S01]  /*46d0*/  CS2R R42, SRZ ;  /* 0x00000000002a7805 */ /* 0x000fe2000001ff00 */
[----:B------:R-:W0:Y:S01]  /*46e0*/  MUFU.EX2 R63, R63 ;  /* 0x0000003f003f7308 */ /* 0x000e220000000800 */
[----:B-1----:R-:W-:-:S07]  /*46f0*/  FADD.FTZ R7, R59, R2 ;  /* 0x000000023b077221 */ /* 0x002fce0000010000 */
[----:B------:R-:W1:Y:S01]  /*4700*/  MUFU.EX2 R77, R77 ;  /* 0x0000004d004d7308 */ /* 0x000e620000000800 */
[----:B--2---:R-:W-:-:S01]  /*4710*/  FADD.FTZ R2, R62, R7 ;  /* 0x000000073e027221 */ /* 0x004fc20000010000 */
[----:B------:R-:W-:-:S06]  /*4720*/  FADD.FTZ R7, R47, R8 ;  /* 0x000000082f077221 */ /* 0x000fcc0000010000 */
[----:B------:R-:W2:Y:S01]  /*4730*/  MUFU.EX2 R80, R80 ;  /* 0x0000005000507308 */ /* 0x000ea20000000800 */
[----:B0-----:R-:W-:-:S01]  /*4740*/  FADD.FTZ R2, R63, R2 ;  /* 0x000000023f027221 */ /* 0x001fc20000010000 */
[----:B------:R-:W-:-:S04]  /*4750*/  F2FP.SATFINITE.E4M3.F32.PACK_AB_MERGE_C R62, R63, R62, RZ ;  /* 0x0000003e3f3e723e */ /* 0x000fc800048070ff */
[----:B------:R-:W-:Y:S02]  /*4760*/  F2FP.SATFINITE.E4M3.F32.PACK_AB_MERGE_C R209, R59, R58, R62 ;  /* 0x0000003a3bd1723e */ /* 0x000fe4000480703e */
[----:B------:R-:W-:Y:S01]  /*4770*/  CS2R R62, SRZ ;  /* 0x00000000003e7805 */ /* 0x000fe2000001ff00 */
[----:B------:R-:W0:Y:S01]  /*4780*/  MUFU.EX2 R84, R84 ;  /* 0x0000005400547308 */ /* 0x000e220000000800 */
[----:B-1----:R-:W-:-:S01]  /*4790*/  FADD.FTZ R11, R77, R2 ;  /* 0x000000024d0b7221 */ /* 0x002fc20000010000 */
[----:B------:R-:W-:Y:S01]  /*47a0*/  FADD.FTZ R2, R26, R7 ;  /* 0x000000071a027221 */ /* 0x000fe20000010000 */
[----:B------:R-:W-:-:S03]  /*47b0*/  CS2R R58, SRZ ;  /* 0x00000000003a7805 */ /* 0x000fc6000001ff00 */
[----:B------:R-:W-:Y:S01]  /*47c0*/  FADD.FTZ R5, R27, R2 ;  /* 0x000000021b057221 */ /* 0x000fe20000010000 */
[----:B------:R-:W-:Y:S01]  /*47d0*/  F2FP.SATFINITE.E4M3.F32.PACK_AB_MERGE_C R27, R34, R27, RZ ;  /* 0x0000001b221b723e */ /* 0x000fe200048070ff */
[----:B------:R-:W1:Y:S01]  /*47e0*/  MUFU.EX2 R85, R85 ;  /* 0x0000005500557308 */ /* 0x000e620000000800 */
[----:B--2---:R-:W-:-:S01]  /*47f0*/  FADD.FTZ R11, R80, R11 ;  /* 0x0000000b500b7221 */ /* 0x004fc20000010000 */
[----:B------:R-:W-:Y:S01]  /*4800*/  FADD.FTZ R5, R34, R5 ;  /* 0x0000000522057221 */ /* 0x000fe20000010000 */
[----:B------:R-:W-:Y:S02]  /*4810*/  F2FP.SATFINITE.E4M3.F32.PACK_AB_MERGE_C R210, R26, R47, R27 ;  /* 0x0000002f1ad2723e */ /* 0x000fe4000480701b */
[----:B------:R-:W-:Y:S02]  /*4820*/  CS2R R46, SRZ ;  /* 0x00000000002e7805 */ /* 0x000fe4000001ff00 */
[----:B------:R-:W-:Y:S01]  /*4830*/  CS2R R26, SRZ ;  /* 0x00000000001a7805 */ /* 0x000fe2000001ff00 */
[----:B------:R-:W2:Y:S01]  /*4840*/  MUFU.EX2 R70, R70 ;  /* 0x0000004600467308 */ /* 0x000ea20000000800 */
[----:B0-----:R-:W-:-:S07]  /*4850*/  FADD.FTZ R2, R84, R11 ;  /* 0x0000000b54027221 */ /* 0x001fce0000010000 */
[----:B------:R-:W0:Y:S01]  /*4860*/  MUFU.EX2 R67, R67 ;  /* 0x0000004300437308 */ /* 0x000e220000000800 */
[C---:B-1----:R-:W-:Y:S01]  /*4870*/  F2FP.SATFINITE.E4M3.F32.PACK_AB_MERGE_C R84, R85.reuse, R84, RZ ;  /* 0x000000545554723e */ /* 0x042fe200048070ff */
[----:B------:R-:W-:Y:S01]  /*4880*/  FADD.FTZ R85, R85, R2 ;  /* 0x0000000255557221 */ /* 0x000fe20000010000 */
[----:B------:R-:W-:-:S02]  /*4890*/  FADD.FTZ R2, R30, R5 ;  /* 0x000000051e027221 */ /* 0x000fc40000010000 */
[----:B------:R-:W-:Y:S02]  /*48a0*/  F2FP.SATFINITE.E4M3.F32.PACK_AB_MERGE_C R211, R80, R77, R84 ;  /* 0x0000004d50d3723e */ /* 0x000fe40004807054 */
[----:B------:R-:W-:Y:S01]  /*48b0*/  CS2R R76, SRZ ;  /* 0x00000000004c7805 */ /* 0x000fe2000001ff00 */
[----:B------:R-:W-:Y:S01]  /*48c0*/  FADD.FTZ R2, R31, R2 ;  /* 0x000000021f027221 */ /* 0x000fe20000010000 */
[----:B------:R-:W1:Y:S01]  /*48d0*/  MUFU.EX2 R60, R60 ;  /* 0x0000003c003c7308 */ /* 0x000e620000000800 */
[----:B--2---:R-:W-:-:S01]  /*48e0*/  FADD.FTZ R6, R70, R85 ;  /* 0x0000005546067221 */ /* 0x004fc20000010000 */
[----:B------:R-:W-:Y:S01]  /*48f0*/  CS2R R84, SRZ ;  /* 0x0000000000547805 */ /* 0x000fe2000001ff00 */
[----:B------:R-:W-:-:S01]  /*4900*/  FADD.FTZ R9, R35, R2 ;  /* 0x0000000223097221 */ /* 0x000fc20000010000 */
[----:B------:R-:W-:-:S03]  /*4910*/  F2FP.SATFINITE.E4M3.F32.PACK_AB_MERGE_C R35, R40, R35, RZ ;  /* 0x000000232823723e */ /* 0x000fc600048070ff */
[----:B------:R-:W-:Y:S01]  /*4920*/  FADD.FTZ R9, R40, R9 ;  /* 0x0000000928097221 */ /* 0x000fe20000010000 */
[----:B------:R-:W2:Y:S01]  /*4930*/  MUFU.EX2 R71, R71 ;  /* 0x0000004700477308 */ /* 0x000ea20000000800 */
[----:B0-----:R-:W-:-:S01]  /*4940*/  FADD.FTZ R7, R67, R6 ;  /* 0x0000000643077221 */ /* 0x001fc20000010000 */
[----:B------:R-:W-:Y:S02]  /*4950*/  F2FP.SATFINITE.E4M3.F32.PACK_AB_MERGE_C R204, R31, R30, R35 ;  /* 0x0000001e1fcc723e */ /* 0x000fe40004807023 */
[----:B------:R-:W-:Y:S02]  /*4960*/  CS2R R34, SRZ ;  /* 0x0000000000227805 */ /* 0x000fe4000001ff00 */
[----:B------:R-:W-:Y:S02]  /*4970*/  CS2R R30, SRZ ;  /* 0x00000000001e7805 */ /* 0x000fe4000001ff00 */
[----:B------:R-:W0:Y:S01]  /*4980*/  MUFU.EX2 R50, R50 ;  /* 0x0000003200327308 */ /* 0x000e220000000800 */
[----:B-1----:R-:W-:-:S07]  /*4990*/  FADD.FTZ R2, R60, R7 ;  /* 0x000000073c027221 */ /* 0x002fce0000010000 */
[----:B------:R-:W1:Y:S01]  /*49a0*/  MUFU.EX2 R51, R51 ;  /* 0x0000003300337308 */ /* 0x000e620000000800 */
[C---:B--2---:R-:W-:Y:S01]  /*49b0*/  F2FP.SATFINITE.E4M3.F32.PACK_AB_MERGE_C R60, R71.reuse, R60, RZ ;  /* 0x0000003c473c723e */ /* 0x044fe200048070ff */
[----:B------:R-:W-:Y:S01]  /*49c0*/  FADD.FTZ R71, R71, R2 ;  /* 0x0000000247477221 */ /* 0x000fe20000010000 */
[----:B------:R-:W-:-:S02]  /*49d0*/  FADD.FTZ R2, R38, R9 ;  /* 0x0000000926027221 */ /* 0x000fc40000010000 */
[----:B------:R-:W-:Y:S02]  /*49e0*/  F2FP.SATFINITE.E4M3.F32.PACK_AB_MERGE_C R205, R67, R70, R60 ;  /* 0x0000004643cd723e */ /* 0x000fe4000480703c */
[----:B------:R-:W-:Y:S01]  /*49f0*/  CS2R R66, SRZ ;  /* 0x0000000000427805 */ /* 0x000fe2000001ff00 */
[----:B------:R-:W-:Y:S01]  /*4a00*/  FADD.FTZ R8, R39, R2 ;  /* 0x0000000227087221 */ /* 0x000fe20000010000 */
[----:B------:R-:W2:Y:S01]  /*4a10*/  MUFU.EX2 R41, R41 ;  /* 0x0000002900297308 */ /* 0x000ea20000000800 */
[----:B0-----:R-:W-:-:S01]  /*4a20*/  FADD.FTZ R6, R50, R71 ;  /* 0x0000004732067221 */ /* 0x001fc20000010000 */
[----:B------:R-:W-:-:S02]  /*4a30*/  CS2R R70, SRZ ;  /* 0x0000000000467805 */ /* 0x000fc4000001ff00 */
[----:B------:R-:W-:-:S04]  /*4a40*/  CS2R R60, SRZ ;  /* 0x00000000003c7805 */ /* 0x000fc8000001ff00 */
        /* <DEDUP_REMOVED lines=12> */
[C---:B--2---:R-:W-:Y:S01]  /*4b10*/  F2FP.SATFINITE.E4M3.F32.PACK_AB_MERGE_C R54, R55.reuse, R54, RZ ;  /* 0x000000363736723e */ /* 0x044fe200048070ff */
[----:B------:R-:W-:Y:S01]  /*4b20*/  FADD.FTZ R55, R55, R6 ;  /* 0x0000000637377221 */ /* 0x000fe20000010000 */
[----:B------:R-:W-:Y:S02]  /*4b30*/  CS2R R38, SRZ ;  /* 0x0000000000267805 */ /* 0x000fe4000001ff00 */
[----:B------:R-:W-:Y:S02]  /*4b40*/  F2FP.SATFINITE.E4M3.F32.PACK_AB_MERGE_C R207, R51, R50, R54 ;  /* 0x0000003233cf723e */ /* 0x000fe40004807036 */
[----:B------:R-:W-:Y:S01]  /*4b50*/  CS2R R50, SRZ ;  /* 0x0000000000327805 */ /* 0x000fe2000001ff00 */
[----:B------:R-:W2:Y:S01]  /*4b60*/  MUFU.EX2 R25, R25 ;  /* 0x0000001900197308 */ /* 0x000ea20000000800 */
[----:B0-----:R-:W-:-:S07]  /*4b70*/  FADD.FTZ R6, R24, R9 ;  /* 0x0000000918067221 */ /* 0x001fce0000010000 */
[----:B------:R-:W0:Y:S01]  /*4b80*/  MUFU.EX2 R65, R65 ;  /* 0x0000004100417308 */ /* 0x000e220000000800 */
[----:B-1----:R-:W-:-:S01]  /*4b90*/  FADD.FTZ R8, R64, R55 ;  /* 0x0000003740087221 */ /* 0x002fc20000010000 */
[----:B------:R-:W-:-:S06]  /*4ba0*/  CS2R R54, SRZ ;  /* 0x0000000000367805 */ /* 0x000fcc000001ff00 */
        /* <DEDUP_REMOVED lines=9> */
[C---:B0-----:R-:W-:Y:S01]  /*4c40*/  F2FP.SATFINITE.E4M3.F32.PACK_AB_MERGE_C R28, R29.reuse, R28, RZ ;  /* 0x0000001c1d1c723e */ /* 0x041fe200048070ff */
[----:B------:R-:W-:-:S03]  /*4c50*/  FADD.FTZ R29, R29, R8 ;  /* 0x000000081d1d7221 */ /* 0x000fc60000010000 */
[----:B------:R-:W-:Y:S02]  /*4c60*/  F2FP.SATFINITE.E4M3.F32.PACK_AB_MERGE_C R200, R25, R24, R28 ;  /* 0x0000001819c8723e */ /* 0x000fe4000480701c */
[----:B------:R-:W-:Y:S01]  /*4c70*/  CS2R R24, SRZ ;  /* 0x0000000000187805 */ /* 0x000fe2000001ff00 */
        /* <DEDUP_REMOVED lines=8> */
[----:B------:R2:W3:Y:S01]  /*4d00*/  MUFU.EX2 R2, R73 ;  /* 0x0000004900027308 */ /* 0x0004e20000000800 */
[----:B0-----:R-:W-:-:S07]  /*4d10*/  FADD.FTZ R5, R69, R10 ;  /* 0x0000000a45057221 */ /* 0x001fce0000010000 */
[----:B------:R-:W-:Y:S01]  /*4d20*/  MUFU.EX2 R36, R36 ;  /* 0x0000002400247308 */ /* 0x000fe20000000800 */
[----:B-1----:R-:W-:-:S01]  /*4d30*/  FADD.FTZ R7, R33, R8 ;  /* 0x0000000821077221 */ /* 0x002fc20000010000 */
[----:B--2---:R-:W-:-:S06]  /*4d40*/  CS2R R72, SRZ ;  /* 0x0000000000487805 */ /* 0x004fcc000001ff00 */
[----:B------:R-:W0:Y:S01]  /*4d50*/  MUFU.EX2 R3, R3 ;  /* 0x0000000300037308 */ /* 0x000e220000000800 */
[----:B---3--:R-:W-:-:S07]  /*4d60*/  FADD.FTZ R8, R2, R5 ;  /* 0x0000000502087221 */ /* 0x008fce0000010000 */
[----:B------:R-:W-:Y:S08]  /*4d70*/  MUFU.EX2 R81, R81 ;  /* 0x0000005100517308 */ /* 0x000ff00000000800 */
[----:B------:R1:W2:Y:S01]  /*4d80*/  MUFU.EX2 R6, R45 ;  /* 0x0000002d00067308 */ /* 0x0002a20000000800 */
[----:B0-----:R-:W-:Y:S01]  /*4d90*/  F2FP.SATFINITE.E4M3.F32.PACK_AB_MERGE_C R5, R3, R36, RZ ;  /* 0x000000240305723e */ /* 0x001fe200048070ff */
[----:B------:R-:W-:-:S03]  /*4da0*/  FADD.FTZ R36, R36, R7 ;  /* 0x0000000724247221 */ /* 0x000fc60000010000 */
[----:B------:R-:W-:Y:S01]  /*4db0*/  F2FP.SATFINITE.E4M3.F32.PACK_AB_MERGE_C R202, R33, R32, R5 ;  /* 0x0000002021ca723e */ /* 0x000fe20004807005 */
[----:B------:R-:W-:-:S01]  /*4dc0*/  FADD.FTZ R3, R3, R36 ;  /* 0x0000002403037221 */ /* 0x000fc20000010000 */
[----:B------:R-:W-:Y:S02]  /*4dd0*/  CS2R R36, SRZ ;  /* 0x0000000000247805 */ /* 0x000fe4000001ff00 */
[----:B------:R-:W-:Y:S02]  /*4de0*/  CS2R R32, SRZ ;  /* 0x0000000000207805 */ /* 0x000fe4000001ff00 */
[----:B-1----:R-:W-:Y:S02]  /*4df0*/  CS2R R44, SRZ ;  /* 0x00000000002c7805 */ /* 0x002fe4000001ff00 */
[----:B--2---:R-:W-:Y:S01]  /*4e00*/  F2FP.SATFINITE.E4M3.F32.PACK_AB_MERGE_C R9, R6, R81, RZ ;  /* 0x000000510609723e */ /* 0x004fe200048070ff */
[----:B------:R-:W-:-:S03]  /*4e10*/  FADD.FTZ R81, R81, R8 ;  /* 0x0000000851517221 */ /* 0x000fc60000010000 */
[----:B------:R-:W-:Y:S01]  /*4e20*/  F2FP.SATFINITE.E4M3.F32.PACK_AB_MERGE_C R203, R2, R69, R9 ;  /* 0x0000004502cb723e */ /* 0x000fe20004807009 */
[----:B------:R-:W-:-:S01]  /*4e30*/  FADD.FTZ R2, R6, R81 ;  /* 0x0000005106027221 */ /* 0x000fc20000010000 */
[----:B------:R-:W-:Y:S02]  /*4e40*/  CS2R R80, SRZ ;  /* 0x0000000000507805 */ /* 0x000fe4000001ff00 */
[----:B------:R-:W-:Y:S01]  /*4e50*/  CS2R R68, SRZ ;  /* 0x0000000000447805 */ /* 0x000fe2000001ff00 */
[----:B------:R-:W-:Y:S06]  /*4e60*/  @!P3 BRA `(.L_x_1989) ;  /* 0x000000380098b947 */ /* 0x000fec0003800000 */
[----:B------:R-:W-:Y:S01]  /*4e70*/  IMAD.MOV.U32 R7, RZ, RZ, R4 ;  /* 0x000000ffff077224 */ /* 0x000fe200078e0004 */
[----:B------:R-:W-:Y:S01]  /*4e80*/  UMOV UR55, UR49 ;  /* 0x0000003100377c82 */ /* 0x000fe20008000000 */
[----:B------:R-:W-:Y:S01]  /*4e90*/  IMAD.MOV.U32 R6, RZ, RZ, R0 ;  /* 0x000000ffff067224 */ /* 0x000fe200078e0000 */
[----:B------:R-:W-:Y:S01]  /*4ea0*/  UMOV UR56, UR44 ;  /* 0x0000002c00387c82 */ /* 0x000fe20008000000 */
[----:B------:R-:W-:Y:S01]  /*4eb0*/  IMAD.MOV.U32 R119, RZ, RZ, RZ ;  /* 0x000000ffff777224 */ /* 0x000fe200078e00ff */
[----:B------:R-:W-:-:S06]  /*4ec0*/  ULDC UR49, c[0x0][0x288] ;  /* 0x0000a20000317ab9 */ /* 0x000fcc0000000800 */
.L_x_1999:
[----:B------:R-:W-:Y:S01]  /*4ed0*/  ISETP.NE.AND P4, PT, RZ, UR42, PT ;  /* 0x0000002aff007c0c */ /* 0x000fe2000bf85270 */
[----:B------:R-:W-:-:S04]  /*4ee0*/  UISETP.NE.AND UP1, UPT, UR55, 0x1, UPT ;  /* 0x000000013700788c */ /* 0x000fc8000bf25270 */
[----:B------:R-:W-:-:S04]  /*4ef0*/  USEL UR44, URZ, 0x1, UP1 ;  /* 0x000000013f2c7887 */ /* 0x000fc80008800000 */
[----:B------:R-:W-:-:S04]  /*4f00*/  ULOP3.LUT UR44, UR56, UR44, URZ, 0x3c, !UPT ;  /* 0x0000002c382c7292 */ /* 0x000fc8000f8e3c3f */
[----:B------:R-:W-:Y:S08]  /*4f10*/  @P4 BRA `(.L_x_1990) ;  /* 0x0000000000384947 */ /* 0x000ff00003800000 */
[----:B------:R-:W-:Y:S05]  /*4f20*/  @!P0 BRA `(.L_x_1991) ;  /* 0x0000000000048947 */ /* 0x000fea0003800000 */
[----:B------:R-:W-:Y:S01]  /*4f30*/  BPT.TRAP 0x1 ;  /* 0x000000040000795c */ /* 0x000fe20000300000 */
.L_x_1991:
        /* <DEDUP_REMOVED lines=9> */
.L_x_1992:
[----:B-1----:R-:W-:Y:S05]  /*4fd0*/  @P3 BRA `(.L_x_1990) ;  /* 0x0000000000083947 */ /* 0x002fea0003800000 */
[----:B------:R-:W1:Y:S02]  /*4fe0*/  SYNCS.PHASECHK.TRANS64.TRYWAIT P3, [UR6+0x33430], R0 ;  /* 0x03343000ff0075a7 */ /* 0x000e640008060146 */
[----:B-1----:R-:W-:Y:S05]  /*4ff0*/  @!P3 BRA `(.L_x_1993) ;  /* 0x000000e400d0b947 */ /* 0x002fea0003800000 */
.L_x_1990:
        /* <DEDUP_REMOVED lines=191> */
.L_x_1995:
[----:B------:R-:W-:Y:S01]  /*5bf0*/  ULEA UR6, UR55, UR41, 0x3 ;  /* 0x0000002937067291 */ /* 0x000fe2000f8e183f */
[----:B------:R-:W-:-:S05]  /*5c00*/  IMAD.U32 R0, RZ, RZ, UR56 ;  /* 0x00000038ff007e24 */ /* 0x000fca000f8e00ff */
[----:B------:R-:W-:-:S04]  /*5c10*/  SHF.L.U32 R0, R0, 0x1f, RZ ;  /* 0x0000001f00007819 */ /* 0x000fc800000006ff */
[----:B------:R0:W1:Y:S01]  /*5c20*/  SYNCS.PHASECHK.TRANS64.TRYWAIT P3, [UR6+0x33450], R0 ;  /* 0x03345000ff0075a7 */ /* 0x0000620008060146 */
[----:B------:R-:W-:Y:S05]  /*5c30*/  @!P0 BRA `(.L_x_1996) ;  /* 0x0000000000048947 */ /* 0x000fea0003800000 */
[----:B------:R-:W-:Y:S01]  /*5c40*/  BPT.TRAP 0x1 ;  /* 0x000000040000795c */ /* 0x000fe20000300000 */
.L_x_1996:
[----:B-1----:R-:W-:Y:S05]  /*5c50*/  @P3 BRA `(.L_x_1994) ;  /* 0x0000000000083947 */ /* 0x002fea0003800000 */
[----:B------:R-:W1:Y:S02]  /*5c60*/  SYNCS.PHASECHK.TRANS64.TRYWAIT P3, [UR6+0x33450], R0 ;  /* 0x03345000ff0075a7 */ /* 0x000e640008060146 */
[----:B-1----:R-:W-:Y:S05]  /*5c70*/  @!P3 BRA `(.L_x_1997) ;  /* 0x000000d800c8b947 */ /* 0x002fea0003800000 */
.L_x_1994:
[----:B-1----:R-:W-:Y:S01]  /*5c80*/  VIADD R5, R18, UR39 ;  /* 0x0000002712057c36 */ /* 0x002fe20008000000 */
[----:B------:R-:W-:Y:S01]  /*5c90*/  @UP0 ULDC UR6, c[0x0][0x44c] ;  /* 0x0001130000060ab9 */ /* 0x000fe20000000800 */
[----:B------:R-:W-:Y:S01]  /*5ca0*/  UMOV UR7, 0x1 ;  /* 0x0000000100077882 */ /* 0x000fe20000000000 */
[----:B------:R-:W-:Y:S01]  /*5cb0*/  IMAD.MOV.U32 R4, RZ, RZ, -0x2 ;  /* 0xfffffffeff047424 */ /* 0x000fe200078e00ff */
[----:B------:R-:W-:Y:S01]  /*5cc0*/  UIMAD UR7, UR53, -0xa0, UR7 ;  /* 0xffffff60350778a4 */ /* 0x000fe2000f8e0207 */
[----:B0-----:R-:W-:Y:S01]  /*5cd0*/  @P2 IMAD.HI.U32 R0, R5, UR6, RZ ;  /* 0x0000000605002c27 */ /* 0x001fe2000f8e00ff */
[----:B------:R-:W-:Y:S01]  /*5ce0*/  @UP0 ULDC UR6, c[0x0][0x450] ;  /* 0x0001140000060ab9 */ /* 0x000fe20000000800 */
[----:B------:R-:W-:Y:S01]  /*5cf0*/  WARPGROUP.ARRIVE ;  /* 0x00000000000079c5 */ /* 0x000fe20000000000 */
[----:B------:R-:W0:Y:S01]  /*5d00*/  LDC R11, c[0x0][0x2f0] ;  /* 0x0000bc00ff0b7b82 */ /* 0x000e220000000800 */
[----:B------:R-:W-:Y:S01]  /*5d10*/  IMAD.U32 R15, RZ, RZ, UR37 ;  /* 0x00000025ff0f7e24 */ /* 0x000fe2000f8e00ff */
[----:B------:R-:W-:Y:S01]  /*5d20*/  @P2 SHF.R.U32.HI R5, RZ, UR6, R0 ;  /* 0x00000006ff052c19 */ /* 0x000fe20008011600 */
[----:B------:R-:W-:Y:S01]  /*5d30*/  UIADD3 UR6, UR41, 0x200, URZ ;  /* 0x0000020029067890 */ /* 0x000fe2000fffe03f */
[----:B------:R-:W-:Y:S01]  /*5d40*/  IMAD R4, R17, R4, UR7 ;  /* 0x0000000711047e24 */ /* 0x000fe2000f8e0204 */
[----:B------:R-:W-:Y:S01]  /*5d50*/  UMOV UR7, 0xc0000010 ;  /* 0xc000001000077882 */ /* 0x000fe20000000000 */
[----:B------:R-:W1:Y:S01]  /*5d60*/  S2R R229, SR_TID.X ;  /* 0x0000000000e57919 */ /* 0x000e620000002100 */
[----:B------:R-:W-:Y:S01]  /*5d70*/  USHF.R.U32.HI UR6, URZ, 0x4, UR6 ;  /* 0x000000043f067899 */ /* 0x000fe20008011606 */
[----:B------:R-:W2:Y:S03]  /*5d80*/  SHFL.IDX PT, R9, R5, RZ, 0x1c1f ;  /* 0x001c1fff05097589 */ /* 0x000ea600000e0000 */
[----:B------:R-:W-:Y:S01]  /*5d90*/  ULOP3.LUT UR6, UR6, 0x3fff, URZ, 0xc0, !UPT ;  /* 0x00003fff06067892 */ /* 0x000fe2000f8ec03f */
[----:B------:R-:W3:Y:S03]  /*5da0*/  SHFL.IDX PT, R5, R5, 0x1, 0x1c1f ;  /* 0x003c1f0005057f89 */ /* 0x000ee600000e0000 */
[----:B------:R-:W-:-:S04]  /*5db0*/  ULOP3.LUT UR6, UR6, 0x10000, URZ, 0xfc, !UPT ;  /* 0x0001000006067892 */ /* 0x000fc8000f8efc3f */
[----:B------:R-:W-:Y:S01]  /*5dc0*/  UIMAD UR10, UR55, 0x780, UR6 ;  /* 0x00000780370a78a4 */ /* 0x000fe2000f8e0206 */
[----:B0-----:R-:W-:-:S06]  /*5dd0*/  IMAD R4, R11, UR48, R4 ;  /* 0x000000300b047c24 */ /* 0x001fcc000f8e0204 */
[----:B------:R-:W-:Y:S02]  /*5de0*/  UMOV UR6, UR10 ;  /* 0x0000000a00067c82 */ /* 0x000fe40008000000 */
[----:B------:R-:W-:Y:S01]  /*5df0*/  QGMMA.64x192x32.F32.E4M3.E4M3 R24, R216, gdesc[UR4], R24, gsb0 ;  /* 0x02e00004d8187df3 */ /* 0x000fe20008000818 */
[----:B------:R-:W-:Y:S01]  /*5e00*/  UIADD3 UR6, UR10, 0x180, URZ ;  /* 0x000001800a067890 */ /* 0x000fe2000fffe03f */
[----:B------:R-:W-:Y:S01]  /*5e10*/  UMOV UR7, 0xc0000010 ;  /* 0xc000001000077882 */ /* 0x000fe20000000000 */
[----:B--2---:R-:W-:-:S04]  /*5e20*/  IADD3 R0, R9, -UR49, R4 ;  /* 0x8000003109007c10 */ /* 0x004fc8000fffe004 */
[C---:B------:R-:W-:Y:S02]  /*5e30*/  ISETP.GT.AND P3, PT, R0.reuse, RZ, PT ;  /* 0x000000ff0000720c */ /* 0x040fe40003f64270 */
[----:B------:R-:W-:Y:S02]  /*5e40*/  ISETP.GT.AND P4, PT, R0, 0x1, PT ;  /* 0x000000010000780c */ /* 0x000fe40003f84270 */
[----:B------:R-:W-:Y:S02]  /*5e50*/  FSEL R9, R184, -INF , P3 ;  /* 0xff800000b8097808 */ /* 0x000fe40001800000 */
        /* <DEDUP_REMOVED lines=94> */
[----:B------:R-:W-:Y:S01]  /*6440*/  FSEL R120, R120, -INF , P3 ;  /* 0xff80000078787808 */ /* 0x000fe20001800000 */
[----:B------:R-:W-:Y:S02]  /*6450*/  WARPGROUP.DEPBAR.LE gsb0, 0x0 ;  /* 0x00008000000079c5 */ /* 0x000fe40000010000 */
[----:B------:R-:W-:Y:S01]  /*6460*/  WARPGROUP.ARRIVE ;  /* 0x00000000000079c5 */ /* 0x000fe20000000000 */
[----:B------:R-:W-:Y:S02]  /*6470*/  FMNMX.FTZ R11, R149, R8, !PT ;  /* 0x00000008950b7209 */ /* 0x000fe40007810000 */
[----:B------:R-:W-:Y:S02]  /*6480*/  ISETP.GT.AND P3, PT, R0, 0x88, PT ;  /* 0x000000880000780c */ /* 0x000fe40003f64270 */
[----:B------:R-:W-:Y:S01]  /*6490*/  FSEL R121, R121, -INF , P4 ;  /* 0xff80000079797808 */ /* 0x000fe20002000000 */
[----:B------:R-:W-:Y:S01]  /*64a0*/  QGMMA.64x192x32.F32.E4M3.E4M3 R24, R212, gdesc[UR4], R24, gsb0 ;  /* 0x02e00004d4187df3 */ /* 0x000fe20008000818 */
[----:B------:R-:W-:Y:S01]  /*64b0*/  FMNMX.FTZ R8, R120, R11, !PT ;  /* 0x0000000b78087209 */ /* 0x000fe20007810000 */
[----:B------:R-:W-:Y:S01]  /*64c0*/  UIADD3 UR6, UR10, 0x300, URZ ;  /* 0x000003000a067890 */ /* 0x000fe2000fffe03f */
[----:B------:R-:W-:Y:S01]  /*64d0*/  ISETP.GT.AND P4, PT, R0, 0x89, PT ;  /* 0x000000890000780c */ /* 0x000fe20003f84270 */
[----:B------:R-:W-:Y:S01]  /*64e0*/  UMOV UR7, 0xc0000010 ;  /* 0xc000001000077882 */ /* 0x000fe20000000000 */
[----:B------:R-:W-:-:S02]  /*64f0*/  FSEL R124, R124, -INF , P3 ;  /* 0xff8000007c7c7808 */ /* 0x000fc40001800000 */
[----:B------:R-:W-:Y:S02]  /*6500*/  FMNMX.FTZ R11, R121, R8, !PT ;  /* 0x00000008790b7209 */ /* 0x000fe40007810000 */
[----:B------:R-:W-:Y:S02]  /*6510*/  ISETP.GT.AND P3, PT, R0, 0x90, PT ;  /* 0x000000900000780c */ /* 0x000fe40003f64270 */
[----:B------:R-:W-:Y:S02]  /*6520*/  FSEL R125, R125, -INF , P4 ;  /* 0xff8000007d7d7808 */ /* 0x000fe40002000000 */
[----:B------:R-:W-:Y:S02]  /*6530*/  FMNMX.FTZ R8, R124, R11, !PT ;  /* 0x0000000b7c087209 */ /* 0x000fe40007810000 */
[----:B------:R-:W-:Y:S02]  /*6540*/  ISETP.GT.AND P4, PT, R0, 0x91, PT ;  /* 0x000000910000780c */ /* 0x000fe40003f84270 */
        /* <DEDUP_REMOVED lines=8> */
[----:B------:R-:W-:Y:S02]  /*65d0*/  FSEL R133, R133, -INF , P4 ;  /* 0xff80000085857808 */ /* 0x000fe40002000000 */
[----:B------:R-:W-:Y:S02]  /*65e0*/  FMNMX.FTZ R0, R132, R11, !PT ;  /* 0x0000000b84007209 */ /* 0x000fe40007810000 */
[----:B---3--:R-:W-:Y:S02]  /*65f0*/  IADD3 R4, R5, -UR49, R4 ;  /* 0x8000003105047c10 */ /* 0x008fe4000fffe004 */
[----:B------:R-:W-:Y:S02]  /*6600*/  FMNMX.FTZ R11, R133, R0, !PT ;  /* 0x00000000850b7209 */ /* 0x000fe40007810000 */
[----:B------:R-:W-:-:S02]  /*6610*/  ISETP.GT.AND P4, PT, R4, RZ, PT ;  /* 0x000000ff0400720c */ /* 0x000fc40003f84270 */
[----:B------:R-:W-:Y:S01]  /*6620*/  ISETP.GT.AND P5, PT, R4, 0x1, PT ;  /* 0x000000010400780c */ /* 0x000fe20003fa4270 */
[----:B------:R-:W0:Y:S01]  /*6630*/  SHFL.BFLY PT, R0, R11, 0x2, 0x1f ;  /* 0x0c401f000b007f89 */ /* 0x000e2200000e0000 */
[----:B------:R-:W-:Y:S02]  /*6640*/  FSEL R186, R186, -INF , P4 ;  /* 0xff800000baba7808 */ /* 0x000fe40002000000 */
[----:B------:R-:W-:Y:S02]  /*6650*/  ISETP.GT.AND P4, PT, R4, 0x8, PT ;  /* 0x000000080400780c */ /* 0x000fe40003f84270 */
[----:B------:R-:W-:Y:S02]  /*6660*/  FSEL R187, R187, -INF , P5 ;  /* 0xff800000bbbb7808 */ /* 0x000fe40002800000 */
[----:B------:R-:W-:Y:S02]  /*6670*/  FMNMX.FTZ R20, R186, R7, !PT ;  /* 0x00000007ba147209 */ /* 0x000fe40007810000 */
[----:B------:R-:W-:-:S02]  /*6680*/  ISETP.GT.AND P5, PT, R4, 0x9, PT ;  /* 0x000000090400780c */ /* 0x000fc40003fa4270 */
[----:B------:R-:W-:Y:S02]  /*6690*/  FSEL R190, R190, -INF , P4 ;  /* 0xff800000bebe7808 */ /* 0x000fe40002000000 */
[C---:B------:R-:W-:Y:S02]  /*66a0*/  ISETP.GT.AND P4, PT, R4.reuse, 0x10, PT ;  /* 0x000000100400780c */ /* 0x040fe40003f84270 */
[----:B------:R-:W-:Y:S02]  /*66b0*/  FSEL R191, R191, -INF , P5 ;  /* 0xff800000bfbf7808 */ /* 0x000fe40002800000 */
[----:B------:R-:W-:Y:S02]  /*66c0*/  ISETP.GT.AND P5, PT, R4, 0x11, PT ;  /* 0x000000110400780c */ /* 0x000fe40003fa4270 */
[----:B------:R-:W-:Y:S02]  /*66d0*/  FSEL R194, R194, -INF , P4 ;  /* 0xff800000c2c27808 */ /* 0x000fe40002000000 */
[----:B------:R-:W-:-:S02]  /*66e0*/  ISETP.GT.AND P4, PT, R4, 0x18, PT ;  /* 0x000000180400780c */ /* 0x000fc40003f84270 */
[----:B------:R-:W-:Y:S02]  /*66f0*/  FSEL R195, R195, -INF , P5 ;  /* 0xff800000c3c37808 */ /* 0x000fe40002800000 */
[----:B0-----:R-:W-:Y:S02]  /*6700*/  FMNMX.FTZ R12, R11, R0, !PT ;  /* 0x000000000b0c7209 */ /* 0x001fe40007810000 */
[----:B------:R-:W-:Y:S02]  /*6710*/  ISETP.GT.AND P5, PT, R4, 0x19, PT ;  /* 0x000000190400780c */ /* 0x000fe40003fa4270 */
[----:B------:R-:W-:Y:S01]  /*6720*/  FSEL R198, R198, -INF , P4 ;  /* 0xff800000c6c67808 */ /* 0x000fe20002000000 */
[----:B------:R-:W0:Y:S01]  /*6730*/  SHFL.BFLY PT, R13, R12, 0x1, 0x1f ;  /* 0x0c201f000c0d7f89 */ /* 0x000e2200000e0000 */
[----:B------:R-:W-:Y:S02]  /*6740*/  FSEL R199, R199, -INF , P5 ;  /* 0xff800000c7c77808 */ /* 0x000fe40002800000 */
[----:B------:R-:W-:-:S02]  /*6750*/  ISETP.GT.AND P4, PT, R4, 0x20, PT ;  /* 0x000000200400780c */ /* 0x000fc40003f84270 */
[----:B------:R-:W-:Y:S02]  /*6760*/  ISETP.GT.AND P5, PT, R4, 0x21, PT ;  /* 0x000000210400780c */ /* 0x000fe40003fa4270 */
[----:B------:R-:W-:Y:S02]  /*6770*/  FSEL R170, R170, -INF , P4 ;  /* 0xff800000aaaa7808 */ /* 0x000fe40002000000 */
[C---:B------:R-:W-:Y:S02]  /*6780*/  ISETP.GT.AND P4, PT, R4.reuse, 0x28, PT ;  /* 0x000000280400780c */ /* 0x040fe40003f84270 */
[----:B------:R-:W-:Y:S02]  /*6790*/  FSEL R171, R171, -INF , P5 ;  /* 0xff800000abab7808 */ /* 0x000fe40002800000 */
[----:B------:R-:W-:Y:S02]  /*67a0*/  ISETP.GT.AND P5, PT, R4, 0x29, PT ;  /* 0x000000290400780c */ /* 0x000fe40003fa4270 */
[----:B------:R-:W-:-:S02]  /*67b0*/  FSEL R174, R174, -INF , P4 ;  /* 0xff800000aeae7808 */ /* 0x000fc40002000000 */
[C---:B------:R-:W-:Y:S02]  /*67c0*/  ISETP.GT.AND P4, PT, R4.reuse, 0x30, PT ;  /* 0x000000300400780c */ /* 0x040fe40003f84270 */
[----:B------:R-:W-:Y:S02]  /*67d0*/  FSEL R175, R175, -INF , P5 ;  /* 0xff800000afaf7808 */ /* 0x000fe40002800000 */
[----:B------:R-:W-:Y:S02]  /*67e0*/  ISETP.GT.AND P5, PT, R4, 0x31, PT ;  /* 0x000000310400780c */ /* 0x000fe40003fa4270 */
[----:B------:R-:W-:Y:S02]  /*67f0*/  FSEL R178, R178, -INF , P4 ;  /* 0xff800000b2b27808 */ /* 0x000fe40002000000 */
[----:B0-----:R-:W-:Y:S02]  /*6800*/  FMNMX.FTZ R0, R12, R13, !PT ;  /* 0x0000000d0c007209 */ /* 0x001fe40007810000 */
[----:B------:R-:W-:-:S02]  /*6810*/  ISETP.GT.AND P4, PT, R4, 0x38, PT ;  /* 0x000000380400780c */ /* 0x000fc40003f84270 */
[C---:B------:R-:W-:Y:S01]  /*6820*/  FSETP.NEU.FTZ.AND P3, PT, R0.reuse, -INF , PT ;  /* 0xff8000000000780b */ /* 0x040fe20003f7d000 */
[----:B------:R-:W-:-:S01]  /*6830*/  FFMA.FTZ R8, R0, R15, -8 ;  /* 0xc100000000087423 */ /* 0x000fc2000001000f */
[----:B------:R-:W-:Y:S02]  /*6840*/  FMNMX.FTZ R15, R187, R20, !PT ;  /* 0x00000014bb0f7209 */ /* 0x000fe40007810000 */
[----:B------:R-:W-:Y:S02]  /*6850*/  FSEL R179, R179, -INF , P5 ;  /* 0xff800000b3b37808 */ /* 0x000fe40002800000 */
[----:B------:R-:W-:Y:S02]  /*6860*/  FSEL R8, R8, RZ, P3 ;  /* 0x000000ff08087208 */ /* 0x000fe40001800000 */
[----:B------:R-:W-:Y:S02]  /*6870*/  FMNMX.FTZ R184, R190, R15, !PT ;  /* 0x0000000fbeb87209 */ /* 0x000fe40007810000 */
[----:B------:R-:W-:Y:S01]  /*6880*/  ISETP.GT.AND P5, PT, R4, 0x39, PT ;  /* 0x000000390400780c */ /* 0x000fe20003fa4270 */
[----:B------:R-:W-:-:S01]  /*6890*/  FFMA.FTZ R10, R9, UR37, -R8 ;  /* 0x00000025090a7c23 */ /* 0x000fc20008010808 */
[----:B------:R-:W-:Y:S01]  /*68a0*/  FMNMX.FTZ R15, R191, R184, !PT ;  /* 0x000000b8bf0f7209 */ /* 0x000fe20007810000 */
[----:B------:R-:W-:-:S01]  /*68b0*/  FFMA.FTZ R9, R185, UR37, -R8 ;  /* 0x00000025b9097c23 */ /* 0x000fc20008010808 */
[--C-:B------:R-:W-:Y:S01]  /*68c0*/  FFMA.FTZ R185, R168, UR37, -R8.reuse ;  /* 0x00000025a8b97c23 */ /* 0x100fe20008010808 */
[----:B------:R-:W-:Y:S01]  /*68d0*/  FSEL R182, R182, -INF , P4 ;  /* 0xff800000b6b67808 */ /* 0x000fe20002000000 */
[--C-:B------:R-:W-:Y:S01]  /*68e0*/  FFMA.FTZ R11, R188, UR37, -R8.reuse ;  /* 0x00000025bc0b7c23 */ /* 0x100fe20008010808 */
[----:B------:R-:W-:Y:S01]  /*68f0*/  FMNMX.FTZ R168, R194, R15, !PT ;  /* 0x0000000fc2a87209 */ /* 0x000fe20007810000 */
[--C-:B------:R-:W-:Y:S01]  /*6900*/  FFMA.FTZ R12, R189, UR37, -R8.reuse ;  /* 0x00000025bd0c7c23 */ /* 0x100fe20008010808 */
[----:B------:R0:W-:Y:S01]  /*6910*/  MUFU.EX2 R15, R185 ;  /* 0x000000b9000f7308 */ /* 0x0001e20000000800 */
        /* <DEDUP_REMOVED lines=8> */
[----:B0-----:R-:W-:-:S01]  /*69a0*/  FFMA.FTZ R185, R172, UR37, -R8 ;  /* 0x00000025acb97c23 */ /* 0x001fc20008010808 */
[----:B------:R-:W-:Y:S01]  /*69b0*/  ISETP.GT.AND P5, PT, R4, 0x41, PT ;  /* 0x000000410400780c */ /* 0x000fe20003fa4270 */
[----:B------:R-:W-:-:S01]  /*69c0*/  FFMA.FTZ R20, R197, UR37, -R8 ;  /* 0x00000025c5147c23 */ /* 0x000fc20008010808 */
[----:B------:R-:W-:Y:S01]  /*69d0*/  FMNMX.FTZ R21, R199, R184, !PT ;  /* 0x000000b8c7157209 */ /* 0x000fe20007810000 */
[----:B------:R-:W-:-:S01]  /*69e0*/  FFMA.FTZ R152, R152, UR37, -R8 ;  /* 0x0000002598987c23 */ /* 0x000fc20008010808 */
[----:B------:R-:W-:Y:S01]  /*69f0*/  FSEL R155, R155, -INF , P5 ;  /* 0xff8000009b9b7808 */ /* 0x000fe20002800000 */
[----:B------:R-:W-:-:S01]  /*6a00*/  FFMA.FTZ R153, R153, UR37, -R8 ;  /* 0x0000002599997c23 */ /* 0x000fc20008010808 */
[----:B------:R-:W-:Y:S01]  /*6a10*/  FMNMX.FTZ R172, R170, R21, !PT ;  /* 0x00000015aaac7209 */ /* 0x000fe20007810000 */
[----:B------:R-:W-:-:S01]  /*6a20*/  FFMA.FTZ R157, R157, UR37, -R8 ;  /* 0x000000259d9d7c23 */ /* 0x000fc20008010808 */
[----:B------:R0:W-:Y:S01]  /*6a30*/  MUFU.EX2 R21, R185 ;  /* 0x000000b900157308 */ /* 0x0001e20000000800 */
        /* <DEDUP_REMOVED lines=26> */
[----:B------:R-:W-:Y:S01]  /*6be0*/  FSEL R173, R154, -INF , P4 ;  /* 0xff8000009aad7808 */ /* 0x000fe20002000000 */
[--C-:B0-----:R-:W-:Y:S01]  /*6bf0*/  FFMA.FTZ R184, R180, UR37, -R8.reuse ;  /* 0x00000025b4b87c23 */ /* 0x101fe20008010808 */
[----:B------:R-:W-:Y:S01]  /*6c00*/  FMNMX.FTZ R176, R183, R176, !PT ;  /* 0x000000b0b7b07209 */ /* 0x000fe20007810000 */
        /* <DEDUP_REMOVED lines=8> */
[----:B------:R2:W-:Y:S01]  /*6c90*/  MUFU.EX2 R158, R184 ;  /* 0x000000b8009e7308 */ /* 0x0005e20000000800 */
[----:B------:R-:W-:Y:S01]  /*6ca0*/  ISETP.GT.AND P4, PT, R4, 0x50, PT ;  /* 0x000000500400780c */ /* 0x000fe20003f84270 */
[--C-:B0-----:R-:W-:Y:S01]  /*6cb0*/  FFMA.FTZ R185, R181, UR37, -R8.reuse ;  /* 0x00000025b5b97c23 */ /* 0x101fe20008010808 */
[----:B------:R-:W-:Y:S01]  /*6cc0*/  FMNMX.FTZ R180, R176, R177, !PT ;  /* 0x000000b1b0b47209 */ /* 0x000fe20007810000 */
[--C-:B------:R-:W-:Y:S01]  /*6cd0*/  FFMA.FTZ R125, R125, UR37, -R8.reuse ;  /* 0x000000257d7d7c23 */ /* 0x100fe20008010808 */
[----:B------:R-:W-:Y:S01]  /*6ce0*/  FSEL R162, R162, -INF , P4 ;  /* 0xff800000a2a27808 */ /* 0x000fe20002000000 */
[--C-:B------:R-:W-:Y:S01]  /*6cf0*/  FFMA.FTZ R128, R128, UR37, -R8.reuse ;  /* 0x0000002580807c23 */ /* 0x100fe20008010808 */
[----:B------:R-:W-:Y:S01]  /*6d00*/  FMNMX.FTZ R181, R159, R180, !PT ;  /* 0x000000b49fb57209 */ /* 0x000fe20007810000 */
[--C-:B------:R-:W-:Y:S01]  /*6d10*/  FFMA.FTZ R129, R129, UR37, -R8.reuse ;  /* 0x0000002581817c23 */ /* 0x100fe20008010808 */
[----:B------:R-:W-:Y:S01]  /*6d20*/  ISETP.GT.AND P4, PT, R4, 0x58, PT ;  /* 0x000000580400780c */ /* 0x000fe20003f84270 */
[--C-:B--2---:R-:W-:Y:S01]  /*6d30*/  FFMA.FTZ R184, R156, UR37, -R8.reuse ;  /* 0x000000259cb87c23 */ /* 0x104fe20008010808 */
[----:B------:R-:W-:Y:S01]  /*6d40*/  FMNMX.FTZ R180, R162, R181, !PT ;  /* 0x000000b5a2b47209 */ /* 0x000fe20007810000 */
[--C-:B------:R-:W-:Y:S01]  /*6d50*/  FFMA.FTZ R132, R132, UR37, -R8.reuse ;  /* 0x0000002584847c23 */ /* 0x100fe20008010808 */
[----:B------:R-:W-:Y:S01]  /*6d60*/  FSEL R166, R166, -INF , P4 ;  /* 0xff800000a6a67808 */ /* 0x000fe20002000000 */
[----:B------:R-:W-:Y:S01]  /*6d70*/  FFMA.FTZ R133, R133, UR37, -R8 ;  /* 0x0000002585857c23 */ /* 0x000fe20008010808 */
[----:B------:R-:W-:Y:S01]  /*6d80*/  FMNMX.FTZ R181, R163, R180, !PT ;  /* 0x000000b4a3b57209 */ /* 0x000fe20007810000 */
[----:B------:R-:W-:Y:S01]  /*6d90*/  MUFU.EX2 R177, R185 ;  /* 0x000000b900b17308 */ /* 0x000fe20000000800 */
[----:B------:R-:W-:-:S02]  /*6da0*/  ISETP.GT.AND P4, PT, R4, 0x60, PT ;  /* 0x000000600400780c */ /* 0x000fc40003f84270 */
[----:B------:R-:W-:Y:S02]  /*6db0*/  FMNMX.FTZ R180, R166, R181, !PT ;  /* 0x000000b5a6b47209 */ /* 0x000fe40007810000 */
[----:B------:R-:W-:Y:S02]  /*6dc0*/  ISETP.GT.AND P5, PT, R4, 0x61, PT ;  /* 0x000000610400780c */ /* 0x000fe40003fa4270 */
[----:B------:R-:W-:Y:S01]  /*6dd0*/  FSEL R138, R138, -INF , P4 ;  /* 0xff8000008a8a7808 */ /* 0x000fe20002000000 */
[----:B------:R-:W-:Y:S01]  /*6de0*/  MUFU.EX2 R10, R10 ;  /* 0x0000000a000a7308 */ /* 0x000fe20000000800 */
[----:B------:R-:W-:Y:S02]  /*6df0*/  FMNMX.FTZ R181, R167, R180, !PT ;  /* 0x000000b4a7b57209 */ /* 0x000fe40007810000 */
[----:B------:R-:W-:Y:S01]  /*6e00*/  ISETP.GT.AND P4, PT, R4, 0x68, PT ;  /* 0x000000680400780c */ /* 0x000fe20003f84270 */
[----:B------:R-:W-:Y:S02]  /*6e10*/  WARPGROUP.DEPBAR.LE gsb0, 0x0 ;  /* 0x00008000000079c5 */ /* 0x000fe40000010000 */
[----:B------:R-:W-:Y:S01]  /*6e20*/  WARPGROUP.ARRIVE ;  /* 0x00000000000079c5 */ /* 0x000fe20000000000 */
[----:B------:R-:W-:Y:S01]  /*6e30*/  FSEL R139, R139, -INF , P5 ;  /* 0xff8000008b8b7808 */ /* 0x000fe20002800000 */
[----:B------:R-:W-:Y:S01]  /*6e40*/  MUFU.EX2 R9, R9 ;  /* 0x0000000900097308 */ /* 0x000fe20000000800 */
[----:B------:R-:W-:-:S02]  /*6e50*/  FMNMX.FTZ R180, R138, R181, !PT ;  /* 0x000000b58ab47209 */ /* 0x000fc40007810000 */
[----:B------:R-:W-:Y:S01]  /*6e60*/  ISETP.GT.AND P5, PT, R4, 0x69, PT ;  /* 0x000000690400780c */ /* 0x000fe20003fa4270 */
[----:B------:R-:W-:Y:S01]  /*6e70*/  QGMMA.64x192x32.F32.E4M3.E4M3 R24, R208, gdesc[UR4], R24, gsb0 ;  /* 0x02e00004d0187df3 */ /* 0x000fe20008000818 */
[----:B------:R-:W-:Y:S01]  /*6e80*/  FSEL R156, R142, -INF , P4 ;  /* 0xff8000008e9c7808 */ /* 0x000fe20002000000 */
[----:B------:R-:W-:Y:S01]  /*6e90*/  UIADD3 UR6, UR10, 0x480, URZ ;  /* 0x000004800a067890 */ /* 0x000fe2000fffe03f */
[----:B------:R-:W-:Y:S01]  /*6ea0*/  FMNMX.FTZ R181, R139, R180, !PT ;  /* 0x000000b48bb57209 */ /* 0x000fe20007810000 */
[----:B------:R0:W-:Y:S01]  /*6eb0*/  MUFU.EX2 R142, R184 ;  /* 0x000000b8008e7308 */ /* 0x0001e20000000800 */
[----:B------:R-:W-:Y:S01]  /*6ec0*/  ISETP.GT.AND P4, PT, R4, 0x70, PT ;  /* 0x000000700400780c */ /* 0x000fe20003f84270 */
[----:B------:R-:W-:Y:S01]  /*6ed0*/  UMOV UR7, 0xc0000010 ;  /* 0xc000001000077882 */ /* 0x000fe20000000000 */
[----:B------:R-:W-:Y:S02]  /*6ee0*/  FSEL R143, R143, -INF , P5 ;  /* 0xff8000008f8f7808 */ /* 0x000fe40002800000 */
[----:B------:R-:W-:-:S02]  /*6ef0*/  FMNMX.FTZ R180, R156, R181, !PT ;  /* 0x000000b59cb47209 */ /* 0x000fc40007810000 */
[----:B------:R-:W-:Y:S01]  /*6f00*/  ISETP.GT.AND P5, PT, R4, 0x71, PT ;  /* 0x000000710400780c */ /* 0x000fe20003fa4270 */
[----:B------:R-:W-:Y:S01]  /*6f10*/  MUFU.EX2 R11, R11 ;  /* 0x0000000b000b7308 */ /* 0x000fe20000000800 */
[----:B------:R-:W-:Y:S01]  /*6f20*/  FSEL R146, R146, -INF , P4 ;  /* 0xff80000092927808 */ /* 0x000fe20002000000 */
[----:B0-----:R-:W-:Y:S01]  /*6f30*/  FFMA.FTZ R184, R164, UR37, -R8 ;  /* 0x00000025a4b87c23 */ /* 0x001fe20008010808 */
[----:B------:R-:W-:Y:S02]  /*6f40*/  FMNMX.FTZ R181, R143, R180, !PT ;  /* 0x000000b48fb57209 */ /* 0x000fe40007810000 */
[----:B------:R-:W-:Y:S02]  /*6f50*/  ISETP.GT.AND P4, PT, R4, 0x78, PT ;  /* 0x000000780400780c */ /* 0x000fe40003f84270 */
[----:B------:R-:W-:Y:S01]  /*6f60*/  FSEL R147, R147, -INF , P5 ;  /* 0xff80000093937808 */ /* 0x000fe20002800000 */
[----:B------:R-:W-:Y:S01]  /*6f70*/  MUFU.EX2 R12, R12 ;  /* 0x0000000c000c7308 */ /* 0x000fe20000000800 */
[----:B------:R-:W-:-:S02]  /*6f80*/  FMNMX.FTZ R180, R146, R181, !PT ;  /* 0x000000b592b47209 */ /* 0x000fc40007810000 */
[----:B------:R-:W-:Y:S02]  /*6f90*/  ISETP.GT.AND P5, PT, R4, 0x79, PT ;  /* 0x000000790400780c */ /* 0x000fe40003fa4270 */
[----:B------:R-:W-:Y:S02]  /*6fa0*/  FSEL R150, R150, -INF , P4 ;  /* 0xff80000096967808 */ /* 0x000fe40002000000 */
[----:B------:R-:W-:Y:S01]  /*6fb0*/  FMNMX.FTZ R181, R147, R180, !PT ;  /* 0x000000b493b57209 */ /* 0x000fe20007810000 */
[----:B------:R-:W-:Y:S01]  /*6fc0*/  MUFU.EX2 R5, R192 ;  /* 0x000000c000057308 */ /* 0x000fe20000000800 */
[----:B------:R-:W-:Y:S02]  /*6fd0*/  FSEL R151, R151, -INF , P5 ;  /* 0xff80000097977808 */ /* 0x000fe40002800000 */
[----:B------:R-:W-:Y:S02]  /*6fe0*/  ISETP.GT.AND P4, PT, R4, 0x80, PT ;  /* 0x000000800400780c */ /* 0x000fe40003f84270 */
[----:B------:R-:W-:-:S02]  /*6ff0*/  FMNMX.FTZ R180, R150, R181, !PT ;  /* 0x000000b596b47209 */ /* 0x000fc40007810000 */
[----:B------:R-:W-:Y:S01]  /*7000*/  ISETP.GT.AND P5, PT, R4, 0x81, PT ;  /* 0x000000810400780c */ /* 0x000fe20003fa4270 */
[----:B------:R-:W-:Y:S01]  /*7010*/  MUFU.EX2 R14, R14 ;  /* 0x0000000e000e7308 */ /* 0x000fe20000000800 */
[----:B------:R-:W-:Y:S02]  /*7020*/  FSEL R122, R122, -INF , P4 ;  /* 0xff8000007a7a7808 */ /* 0x000fe40002000000 */
        /* <DEDUP_REMOVED lines=8> */
[----:B------:R0:W-:Y:S01]  /*70b0*/  MUFU.EX2 R126, R184 ;  /* 0x000000b8007e7308 */ /* 0x0001e20000000800 */
[----:B------:R-:W-:Y:S02]  /*70c0*/  ISETP.GT.AND P4, PT, R4, 0x90, PT ;  /* 0x000000900400780c */ /* 0x000fe40003f84270 */
        /* <DEDUP_REMOVED lines=15> */
[----:B------:R-:W-:Y:S02]  /*71c0*/  FSEL R135, R135, -INF , P5 ;  /* 0xff80000087877808 */ /* 0x000fe40002800000 */
[----:B------:R-:W-:Y:S02]  /*71d0*/  FMNMX.FTZ R4, R136, R181, !PT ;  /* 0x000000b588047209 */ /* 0x000fe40007810000 */
[----:B-1----:R-:W-:-:S02]  /*71e0*/  SHF.R.U32.HI R229, RZ, 0x7, R229 ;  /* 0x00000007ffe57819 */ /* 0x002fc400000116e5 */
[----:B------:R-:W-:Y:S01]  /*71f0*/  FMNMX.FTZ R4, R135, R4, !PT ;  /* 0x0000000487047209 */ /* 0x000fe20007810000 */
[----:B------:R-:W-:Y:S04]  /*7200*/  MUFU.EX2 R172, R172 ;  /* 0x000000ac00ac7308 */ /* 0x000fe80000000800 */
[----:B------:R-:W1:Y:S04]  /*7210*/  SHFL.BFLY PT, R181, R4, 0x2, 0x1f ;  /* 0x0c401f0004b57f89 */ /* 0x000e6800000e0000 */
        /* <DEDUP_REMOVED lines=15> */
[--C-:B------:R-:W-:Y:S01]  /*7310*/  FFMA.FTZ R185, R191, UR37, -R8.reuse ;  /* 0x00000025bfb97c23 */ /* 0x100fe20008010808 */
[----:B------:R-:W-:Y:S01]  /*7320*/  FSEL R191, R0, RZ, P3 ;  /* 0x000000ff00bf7208 */ /* 0x000fe20001800000 */
[--C-:B------:R-:W-:Y:S01]  /*7330*/  FFMA.FTZ R181, R186, UR37, -R8.reuse ;  /* 0x00000025bab57c23 */ /* 0x100fe20008010808 */
[----:B------:R-:W-:-:S01]  /*7340*/  FFMA.FTZ R180, R187, UR37, -R8 ;  /* 0x00000025bbb47c23 */ /* 0x000fc20008010808 */
[--C-:B0-----:R-:W-:Y:S01]  /*7350*/  FFMA.FTZ R184, R190, UR37, -R8.reuse ;  /* 0x00000025beb87c23 */ /* 0x101fe20008010808 */
[----:B------:R-:W-:-:S01]  /*7360*/  FFMA.FTZ R186, R194, UR37, -R8 ;  /* 0x00000025c2ba7c23 */ /* 0x000fc20008010808 */
[----:B------:R-:W-:Y:S01]  /*7370*/  FADD.FTZ R191, -R191, R6 ;  /* 0x00000006bfbf7221 */ /* 0x000fe20000010100 */
[----:B------:R-:W-:-:S01]  /*7380*/  FFMA.FTZ R6, R176, UR37, -R8 ;  /* 0x00000025b0067c23 */ /* 0x000fc20008010808 */
[----:B------:R-:W-:Y:S01]  /*7390*/  FSEL R176, R4, RZ, P4 ;  /* 0x000000ff04b07208 */ /* 0x000fe20002000000 */
[----:B------:R-:W-:Y:S01]  /*73a0*/  MUFU.EX2 R181, R181 ;  /* 0x000000b500b57308 */ /* 0x000fe20000000800 */
[----:B------:R-:W-:Y:S01]  /*73b0*/  FMUL.FTZ R191, R191, UR37 ;  /* 0x00000025bfbf7c20 */ /* 0x000fe20008410000 */
[--C-:B------:R-:W-:Y:S01]  /*73c0*/  FFMA.FTZ R190, R155, UR37, -R8.reuse ;  /* 0x000000259bbe7c23 */ /* 0x100fe20008010808 */
[----:B------:R-:W-:-:S01]  /*73d0*/  FFMA.FTZ R155, R159, UR37, -R8 ;  /* 0x000000259f9b7c23 */ /* 0x000fc20008010808 */
[----:B------:R-:W-:Y:S01]  /*73e0*/  FADD.FTZ R176, -R176, R7 ;  /* 0x00000007b0b07221 */ /* 0x000fe20000010100 */
[----:B------:R-:W-:-:S01]  /*73f0*/  FFMA.FTZ R159, R162, UR37, -R8 ;  /* 0x00000025a29f7c23 */ /* 0x000fc20008010808 */
[--C-:B------:R-:W-:Y:S01]  /*7400*/  FFMA.FTZ R187, R195, UR37, -R8.reuse ;  /* 0x00000025c3bb7c23 */ /* 0x100fe20008010808 */
[----:B------:R-:W-:-:S01]  /*7410*/  FFMA.FTZ R162, R163, UR37, -R8 ;  /* 0x00000025a3a27c23 */ /* 0x000fc20008010808 */
[----:B------:R-:W-:Y:S01]  /*7420*/  FMUL.FTZ R176, R176, UR37 ;  /* 0x00000025b0b07c20 */ /* 0x000fe20008410000 */
        /* <DEDUP_REMOVED lines=26> */
[----:B------:R-:W-:Y:S01]  /*75d0*/  FADD.FTZ R2, R9, R166 ;  /* 0x000000a609027221 */ /* 0x000fe20000010000 */
[----:B------:R-:W-:-:S01]  /*75e0*/  FFMA.FTZ R166, R167, UR37, -R8 ;  /* 0x00000025a7a67c23 */ /* 0x000fc20008010808 */
[--C-:B------:R-:W-:Y:S01]  /*75f0*/  FFMA.FTZ R122, R122, UR37, -R8.reuse ;  /* 0x000000257a7a7c23 */ /* 0x100fe20008010808 */
[----:B------:R-:W-:-:S01]  /*7600*/  FFMA.FTZ R123, R123, UR37, -R8 ;  /* 0x000000257b7b7c23 */ /* 0x000fc20008010808 */
[----:B------:R-:W-:Y:S01]  /*7610*/  FADD.FTZ R167, R11, R2 ;  /* 0x000000020ba77221 */ /* 0x000fe20000010000 */
[----:B------:R-:W-:-:S01]  /*7620*/  FFMA.FTZ R164, R164, UR37, -R8 ;  /* 0x00000025a4a47c23 */ /* 0x000fc20008010808 */
[----:B------:R-:W-:-:S02]  /*7630*/  WARPGROUP.DEPBAR.LE gsb0, 0x0 ;  /* 0x00008000000079c5 */ /* 0x000fc40000010000 */
[----:B------:R-:W-:Y:S01]  /*7640*/  WARPGROUP.ARRIVE ;  /* 0x00000000000079c5 */ /* 0x000fe20000000000 */
[----:B------:R-:W1:Y:S01]  /*7650*/  MUFU.EX2 R185, R185 ;  /* 0x000000b900b97308 */ /* 0x000e620000000800 */
[----:B--2---:R-:W-:-:S01]  /*7660*/  FADD.FTZ R3, R180, R3 ;  /* 0x00000003b4037221 */ /* 0x004fc20000010000 */
[----:B------:R-:W-:Y:S01]  /*7670*/  FADD.FTZ R192, R12, R167 ;  /* 0x000000a70cc07221 */ /* 0x000fe20000010000 */
[----:B------:R-:W-:-:S01]  /*7680*/  FFMA.FTZ R127, R127, UR37, -R8 ;  /* 0x000000257f7f7c23 */ /* 0x000fc20008010808 */
[----:B------:R-:W-:Y:S01]  /*7690*/  FFMA.FTZ R130, R130, UR37, -R8 ;  /* 0x0000002582827c23 */ /* 0x000fe20008010808 */
[----:B------:R-:W-:Y:S01]  /*76a0*/  QGMMA.64x192x32.F32.E4M3.E4M3 R24, R204, gdesc[UR4], R24, gsb0 ;  /* 0x02e00004cc187df3 */ /* 0x000fe20008000818 */
[----:B------:R-:W-:Y:S01]  /*76b0*/  UIADD3 UR6, UR10, 0x600, URZ ;  /* 0x000006000a067890 */ /* 0x000fe2000fffe03f */
[----:B0-----:R-:W-:Y:S01]  /*76c0*/  FADD.FTZ R2, R184, R3 ;  /* 0x00000003b8027221 */ /* 0x001fe20000010000 */
[----:B------:R-:W0:Y:S01]  /*76d0*/  MUFU.EX2 R186, R186 ;  /* 0x000000ba00ba7308 */ /* 0x000e220000000800 */
[----:B------:R-:W-:Y:S01]  /*76e0*/  UMOV UR7, 0xc0000010 ;  /* 0xc000001000077882 */ /* 0x000fe20000000000 */
[----:B------:R-:W-:Y:S01]  /*76f0*/  FADD.FTZ R167, R5, R192 ;  /* 0x000000c005a77221 */ /* 0x000fe20000010000 */
[----:B------:R-:W-:-:S02]  /*7700*/  IMAD.U32 R191, RZ, RZ, UR54 ;  /* 0x00000036ffbf7e24 */ /* 0x000fc4000f8e00ff */
[--C-:B------:R-:W-:Y:S01]  /*7710*/  FFMA.FTZ R131, R131, UR37, -R8.reuse ;  /* 0x0000002583837c23 */ /* 0x100fe20008010808 */
[----:B------:R-:W-:-:S01]  /*7720*/  FFMA.FTZ R136, R136, UR37, -R8 ;  /* 0x0000002588887c23 */ /* 0x000fc20008010808 */
[----:B------:R-:W-:Y:S01]  /*7730*/  FADD.FTZ R192, R14, R167 ;  /* 0x000000a70ec07221 */ /* 0x000fe20000010000 */
[----:B------:R-:W-:-:S01]  /*7740*/  FFMA.FTZ R8, R135, UR37, -R8 ;  /* 0x0000002587087c23 */ /* 0x000fc20008010808 */
[----:B------:R-:W2:Y:S01]  /*7750*/  MUFU.EX2 R187, R187 ;  /* 0x000000bb00bb7308 */ /* 0x000ea20000000800 */
[----:B-1----:R-:W-:-:S01]  /*7760*/  FADD.FTZ R3, R185, R2 ;  /* 0x00000002b9037221 */ /* 0x002fc20000010000 */
[----:B------:R-:W-:Y:S01]  /*7770*/  FADD.FTZ R167, R13, R192 ;  /* 0x000000c00da77221 */ /* 0x000fe20000010000 */
[----:B------:R-:W-:-:S03]  /*7780*/  @!P1 LEA R191, R191, UR41, 0x3 ;  /* 0x00000029bfbf9c11 */ /* 0x000fc6000f8e18ff */
        /* <DEDUP_REMOVED lines=27> */
[----:B------:R-:W-:-:S06]  /*7940*/  FADD.FTZ R2, R158, R167 ;  /* 0x000000a79e027221 */ /* 0x000fcc0000010000 */
        /* <DEDUP_REMOVED lines=24> */
[----:B-1----:R-:W-:-:S07]  /*7ad0*/  FADD.FTZ R2, R162, R3 ;  /* 0x00000003a2027221 */ /* 0x002fce0000010000 */
[----:B------:R-:W1:Y:S01]  /*7ae0*/  MUFU.EX2 R138, R138 ;  /* 0x0000008a008a7308 */ /* 0x000e620000000800 */
[----:B0-----:R-:W-:-:S01]  /*7af0*/  FADD.FTZ R3, R163, R2 ;  /* 0x00000002a3037221 */ /* 0x001fc20000010000 */
[----:B------:R-:W-:-:S06]  /*7b00*/  FADD.FTZ R2, R134, R167 ;  /* 0x000000a786027221 */ /* 0x000fcc0000010000 */
[----:B------:R-:W0:Y:S01]  /*7b10*/  MUFU.EX2 R139, R139 ;  /* 0x0000008b008b7308 */ /* 0x000e220000000800 */
[----:B--2---:R-:W-:-:S07]  /*7b20*/  FADD.FTZ R3, R166, R3 ;  /* 0x00000003a6037221 */ /* 0x004fce0000010000 */
        /* <DEDUP_REMOVED lines=10> */
[----:B------:R-:W-:Y:S01]  /*7bd0*/  IADD3 R2, -R229, 0xb, RZ ;  /* 0x0000000be5027810 */ /* 0x000fe20007ffe1ff */
[----:B------:R-:W-:Y:S02]  /*7be0*/  WARPGROUP.DEPBAR.LE gsb0, 0x0 ;  /* 0x00008000000079c5 */ /* 0x000fe40000010000 */
[----:B------:R-:W-:-:S03]  /*7bf0*/  WARPGROUP.ARRIVE ;  /* 0x00000000000079c5 */ /* 0x000fc60000000000 */
[----:B------:R-:W1:Y:S01]  /*7c00*/  MUFU.EX2 R146, R146 ;  /* 0x0000009200927308 */ /* 0x000e620000000800 */
[----:B0-----:R-:W-:-:S02]  /*7c10*/  FADD.FTZ R167, R143, R192 ;  /* 0x000000c08fa77221 */ /* 0x001fc40000010000 */
[----:B------:R-:W-:Y:S05]  /*7c20*/  QGMMA.64x192x32.F32.E4M3.E4M3 R24, R200, gdesc[UR4], R24, gsb0 ;  /* 0x02e00004c8187df3 */ /* 0x000fea0008000818 */
        /* <DEDUP_REMOVED lines=31> */
[----:B--2---:R-:W-:-:S07]  /*7e20*/  FADD.FTZ R135, R127, R194 ;  /* 0x000000c27f877221 */ /* 0x004fce0000010000 */
[----:B------:R-:W-:Y:S08]  /*7e30*/  MUFU.EX2 R129, R129 ;  /* 0x0000008100817308 */ /* 0x000ff00000000800 */
[----:B------:R-:W1:Y:S08]  /*7e40*/  MUFU.EX2 R131, R131 ;  /* 0x0000008300837308 */ /* 0x000e700000000800 */
[----:B------:R-:W-:Y:S08]  /*7e50*/  MUFU.EX2 R132, R132 ;  /* 0x0000008400847308 */ /* 0x000ff00000000800 */
[----:B------:R-:W-:Y:S08]  /*7e60*/  MUFU.EX2 R133, R133 ;  /* 0x0000008500857308 */ /* 0x000ff00000000800 */
[----:B------:R-:W-:Y:S01]  /*7e70*/  MUFU.EX2 R8, R8 ;  /* 0x0000000800087308 */ /* 0x000fe20000000800 */
[----:B------:R-:W-:-:S02]  /*7e80*/  WARPGROUP.DEPBAR.LE gsb0, 0x0 ;  /* 0x00008000000079c5 */ /* 0x000fc40000010000 */
[----:B------:R2:W-:Y:S06]  /*7e90*/  BAR.ARV R2, 0x100 ;  /* 0x000400020000751d */ /* 0x0005ec0000002000 */
[----:B--2---:R-:W-:Y:S02]  /*7ea0*/  @!P1 VIADD R2, R191, 0x33440 ;  /* 0x00033440bf029836 */ /* 0x004fe40000000000 */
[----:B------:R0:W2:Y:S03]  /*7eb0*/  MUFU.EX2 R191, R136 ;  /* 0x0000008800bf7308 */ /* 0x0000a60000000800 */
[----:B------:R-:W-:-:S04]  /*7ec0*/  @!P1 PRMT R2, RZ, 0x654, R2 ;  /* 0x00000654ff029816 */ /* 0x000fc80000000002 */
[----:B------:R3:W-:Y:S01]  /*7ed0*/  @!P1 SYNCS.ARRIVE.TRANS64.RED.A1T0 RZ, [R2+URZ], RZ ;  /* 0x000000ff02ff99a7 */ /* 0x0007e2000810043f */
[----:B0-----:R-:W-:-:S04]  /*7ee0*/  FADD.FTZ R136, R130, R135 ;  /* 0x0000008782887221 */ /* 0x001fc80000010000 */
[----:B-1----:R-:W-:Y:S01]  /*7ef0*/  FADD.FTZ R136, R131, R136 ;  /* 0x0000008883887221 */ /* 0x002fe20000010000 */
[----:B---3--:R-:W-:-:S03]  /*7f00*/  FADD.FTZ R2, R128, R3 ;  /* 0x0000000380027221 */ /* 0x008fc60000010000 */
[----:B--2---:R-:W-:Y:S01]  /*7f10*/  FADD.FTZ R136, R191, R136 ;  /* 0x00000088bf887221 */ /* 0x004fe20000010000 */
[----:B------:R-:W-:-:S04]  /*7f20*/  FADD.FTZ R3, R129, R2 ;  /* 0x0000000281037221 */ /* 0x000fc80000010000 */
[----:B------:R-:W-:-:S04]  /*7f30*/  FADD.FTZ R2, R132, R3 ;  /* 0x0000000384027221 */ /* 0x000fc80000010000 */
[----:B------:R-:W-:Y:S01]  /*7f40*/  FADD.FTZ R3, R133, R2 ;  /* 0x0000000285037221 */ /* 0x000fe20000010000 */
[----:B------:R-:W-:-:S01]  /*7f50*/  FADD.FTZ R2, R8, R136 ;  /* 0x0000008808027221 */ /* 0x000fc20000010000 */
[----:B------:R-:W-:Y:S06]  /*7f60*/  @!P0 BRA `(.L_x_1998) ;  /* 0x0000000000048947 */ /* 0x000fec0003800000 */
[----:B------:R-:W-:Y:S01]  /*7f70*/  BPT.TRAP 0x1 ;  /* 0x000000040000795c */ /* 0x000fe20000300000 */
.L_x_1998:
[----:B------:R-:W-:Y:S01]  /*7f80*/  UISETP.GT.AND UP1, UPT, UR53, UR52, UPT ;  /* 0x000000343500728c */ /* 0x000fe2000bf24270 */
[----:B------:R-:W-:Y:S01]  /*7f90*/  F2FP.SATFINITE.E4M3.F32.PACK_AB_MERGE_C R6, R155, R6, RZ ;  /* 0x000000069b06723e */ /* 0x000fe200048070ff */
[----:B------:R-:W-:Y:S01]  /*7fa0*/  ULEA UR6, UR55, UR41, 0x3 ;  /* 0x0000002937067291 */ /* 0x000fe2000f8e183f */
[----:B------:R-:W-:Y:S01]  /*7fb0*/  F2FP.SATFINITE.E4M3.F32.PACK_AB_MERGE_C R11, R12, R11, RZ ;  /* 0x0000000b0c0b723e */ /* 0x000fe200048070ff */
[----:B------:R-:W-:Y:S01]  /*7fc0*/  UIADD3 UR53, UR53, -0x1, URZ ;  /* 0xffffffff35357890 */ /* 0x000fe2000fffe03f */
[----:B------:R-:W-:Y:S01]  /*7fd0*/  F2FP.SATFINITE.E4M3.F32.PACK_AB_MERGE_C R184, R185, R184, RZ ;  /* 0x000000b8b9b8723e */ /* 0x000fe200048070ff */
[----:B------:R-:W-:Y:S01]  /*7fe0*/  UIADD3 UR6, UR6, 0x33460, URZ ;  /* 0x0003346006067890 */ /* 0x000fe2000fffe03f */
[----:B------:R-:W-:Y:S01]  /*7ff0*/  PLOP3.LUT P3, PT, PT, PT, UP1, 0x80, 0x0 ;  /* 0x000000000000781c */ /* 0x000fe20003f6f018 */
[----:B------:R-:W-:Y:S01]  /*8000*/  UMOV UR56, UR44 ;  /* 0x0000002c00387c82 */ /* 0x000fe20008000000 */
[----:B------:R-:W-:Y:S01]  /*8010*/  F2FP.SATFINITE.E4M3.F32.PACK_AB_MERGE_C R13, R20, R13, RZ ;  /* 0x0000000d140d723e */ /* 0x000fe200048070ff */
[----:B------:R-:W-:Y:S01]  /*8020*/  UPRMT UR6, UR40, 0x654, UR6 ;  /* 0x0000065428067896 */ /* 0x000fe20008000006 */
[----:B------:R-:W-:Y:S01]  /*8030*/  F2FP.SATFINITE.E4M3.F32.PACK_AB_MERGE_C R188, R189, R188, RZ ;  /* 0x000000bcbdbc723e */ /* 0x000fe200048070ff */
[----:B------:R-:W-:Y:S01]  /*8040*/  UMOV UR55, UR54 ;  /* 0x0000003600377c82 */ /* 0x000fe20008000000 */
        /* <DEDUP_REMOVED lines=11> */
[----:B------:R-:W-:Y:S01]  /*8100*/  FMUL.FTZ R32, R32, R7 ;  /* 0x0000000720207220 */ /* 0x000fe20000410000 */
        /* <DEDUP_REMOVED lines=124> */
.L_x_1989:
[----:B------:R-:W-:-:S13]  /*88d0*/  ISETP.LE.AND P2, PT, RZ, UR53, PT ;  /* 0x00000035ff007c0c */ /* 0x000fda000bf43270 */
[----:B------:R-:W-:Y:S05]  /*88e0*/  @!P2 BRA `(.L_x_2000) ;  /* 0x0000002c00a8a947 */ /* 0x000fea0003800000 */
[----:B------:R-:W-:Y:S01]  /*88f0*/  IMAD.MOV.U32 R7, RZ, RZ, R4 ;  /* 0x000000ffff077224 */ /* 0x000fe200078e0004 */
[----:B------:R-:W-:Y:S01]  /*8900*/  UMOV UR52, UR44 ;  /* 0x0000002c00347c82 */ /* 0x000fe20008000000 */
[----:B------:R-:W-:Y:S01]  /*8910*/  IMAD.MOV.U32 R5, RZ, RZ, R0 ;  /* 0x000000ffff057224 */ /* 0x000fe200078e0000 */
[----:B------:R-:W-:-:S06]  /*8920*/  UMOV UR48, UR49 ;  /* 0x0000003100307c82 */ /* 0x000fcc0008000000 */
.L_x_2010:
        /* <DEDUP_REMOVED lines=9> */
.L_x_2002:
[----:B------:R-:W-:Y:S01]  /*89c0*/  ULEA UR6, UR49, UR41, 0x3 ;  /* 0x0000002931067291 */ /* 0x000fe2000f8e183f */
[----:B------:R-:W-:-:S05]  /*89d0*/  IMAD.U32 R0, RZ, RZ, UR44 ;  /* 0x0000002cff007e24 */ /* 0x000fca000f8e00ff */
[----:B------:R-:W-:-:S04]  /*89e0*/  SHF.L.U32 R0, R0, 0x1f, RZ ;  /* 0x0000001f00007819 */ /* 0x000fc800000006ff */
[----:B------:R0:W1:Y:S01]  /*89f0*/  SYNCS.PHASECHK.TRANS64.TRYWAIT P2, [UR6+0x33430], R0 ;  /* 0x03343000ff0075a7 */ /* 0x0000620008040146 */
[----:B------:R-:W-:Y:S05]  /*8a00*/  @!P0 BRA `(.L_x_2003) ;  /* 0x0000000000048947 */ /* 0x000fea0003800000 */
[----:B------:R-:W-:Y:S01]  /*8a10*/  BPT.TRAP 0x1 ;  /* 0x000000040000795c */ /* 0x000fe20000300000 */
.L_x_2003:
[----:B-1----:R-:W-:Y:S05]  /*8a20*/  @P2 BRA `(.L_x_2001) ;  /* 0x0000000000082947 */ /* 0x002fea0003800000 */
[----:B------:R-:W1:Y:S02]  /*8a30*/  SYNCS.PHASECHK.TRANS64.TRYWAIT P2, [UR6+0x33430], R0 ;  /* 0x03343000ff0075a7 */ /* 0x000e640008040146 */
[----:B-1----:R-:W-:Y:S05]  /*8a40*/  @!P2 BRA `(.L_x_2004) ;  /* 0x000000ac006ca947 */ /* 0x002fea0003800000 */
.L_x_2001:
[----:B------:R-:W2:Y:S01]  /*8a50*/  S2R R4, SR_TID.X ;  /* 0x0000000000047919 */ /* 0x000ea20000002100 */
        /* <DEDUP_REMOVED lines=21> */
[----:B--2---:R-:W-:-:S05]  /*8bb0*/  SHF.R.U32.HI R4, RZ, 0x7, R4 ;  /* 0x00000007ff047819 */ /* 0x004fca0000011604 */
        /* <DEDUP_REMOVED lines=165> */
.L_x_2006:
[----:B------:R-:W-:Y:S01]  /*9610*/  ULEA UR6, UR48, UR41, 0x3 ;  /* 0x0000002930067291 */ /* 0x000fe2000f8e183f */
[----:B------:R-:W-:-:S05]  /*9620*/  IMAD.U32 R0, RZ, RZ, UR52 ;  /* 0x00000034ff007e24 */ /* 0x000fca000f8e00ff */
[----:B------:R-:W-:-:S04]  /*9630*/  SHF.L.U32 R0, R0, 0x1f, RZ ;  /* 0x0000001f00007819 */ /* 0x000fc800000006ff */
[----:B------:R0:W1:Y:S01]  /*9640*/  SYNCS.PHASECHK.TRANS64.TRYWAIT P2, [UR6+0x33450], R0 ;  /* 0x03345000ff0075a7 */ /* 0x0000620008040146 */
[----:B------:R-:W-:Y:S05]  /*9650*/  @!P0 BRA `(.L_x_2007) ;  /* 0x0000000000048947 */ /* 0x000fea0003800000 */
[----:B------:R-:W-:Y:S01]  /*9660*/  BPT.TRAP 0x1 ;  /* 0x000000040000795c */ /* 0x000fe20000300000 */
.L_x_2007:
[----:B-1----:R-:W-:Y:S05]  /*9670*/  @P2 BRA `(.L_x_2005) ;  /* 0x0000000000082947 */ /* 0x002fea0003800000 */
[----:B------:R-:W1:Y:S02]  /*9680*/  SYNCS.PHASECHK.TRANS64.TRYWAIT P2, [UR6+0x33450], R0 ;  /* 0x03345000ff0075a7 */ /* 0x000e640008040146 */
[----:B-1----:R-:W-:Y:S05]  /*9690*/  @!P2 BRA `(.L_x_2008) ;  /* 0x000000a00070a947 */ /* 0x002fea0003800000 */
.L_x_2005:
[----:B------:R-:W-:Y:S01]  /*96a0*/  UIADD3 UR6, UR41, 0x200, URZ ;  /* 0x0000020029067890 */ /* 0x000fe2000fffe03f */
[----:B------:R-:W-:Y:S01]  /*96b0*/  WARPGROUP.ARRIVE ;  /* 0x00000000000079c5 */ /* 0x000fe20000000000 */
[----:B------:R-:W-:Y:S01]  /*96c0*/  UMOV UR7, 0xc0000010 ;  /* 0xc000001000077882 */ /* 0x000fe20000000000 */
[----:B01----:R-:W-:Y:S01]  /*96d0*/  FMNMX.FTZ R0, R184, R5, !PT ;  /* 0x00000005b8007209 */ /* 0x003fe20007810000 */
[----:B------:R-:W-:Y:S01]  /*96e0*/  USHF.R.U32.HI UR6, URZ, 0x4, UR6 ;  /* 0x000000043f067899 */ /* 0x000fe20008011606 */
[----:B------:R-:W-:Y:S01]  /*96f0*/  FMNMX.FTZ R4, R186, R7, !PT ;  /* 0x00000007ba047209 */ /* 0x000fe20007810000 */
[----:B------:R-:W-:Y:S01]  /*9700*/  IMAD.U32 R13, RZ, RZ, UR37 ;  /* 0x00000025ff0d7e24 */ /* 0x000fe2000f8e00ff */
[----:B------:R-:W-:Y:S01]  /*9710*/  FMNMX.FTZ R9, R185, R0, !PT ;  /* 0x00000000b9097209 */ /* 0x000fe20007810000 */
[----:B------:R-:W-:Y:S01]  /*9720*/  ULOP3.LUT UR6, UR6, 0x3fff, URZ, 0xc0, !UPT ;  /* 0x00003fff06067892 */ /* 0x000fe2000f8ec03f */
[----:B------:R-:W-:Y:S01]  /*9730*/  FMNMX.FTZ R11, R187, R4, !PT ;  /* 0x00000004bb0b7209 */ /* 0x000fe20007810000 */
[----:B------:R-:W0:Y:S01]  /*9740*/  S2R R229, SR_TID.X ;  /* 0x0000000000e57919 */ /* 0x000e220000002100 */
[----:B------:R-:W-:Y:S01]  /*9750*/  FMNMX.FTZ R0, R188, R9, !PT ;  /* 0x00000009bc007209 */ /* 0x000fe20007810000 */
[----:B------:R-:W-:Y:S01]  /*9760*/  ULOP3.LUT UR6, UR6, 0x10000, URZ, 0xfc, !UPT ;  /* 0x0001000006067892 */ /* 0x000fe2000f8efc3f */
[----:B------:R-:W-:-:S02]  /*9770*/  FMNMX.FTZ R4, R190, R11, !PT ;  /* 0x0000000bbe047209 */ /* 0x000fc40007810000 */
[----:B------:R-:W-:Y:S01]  /*9780*/  FMNMX.FTZ R9, R189, R0, !PT ;  /* 0x00000000bd097209 */ /* 0x000fe20007810000 */
[----:B------:R-:W-:Y:S01]  /*9790*/  UIMAD UR10, UR48, 0x780, UR6 ;  /* 0x00000780300a78a4 */ /* 0x000fe2000f8e0206 */
[----:B------:R-:W-:Y:S02]  /*97a0*/  FMNMX.FTZ R11, R191, R4, !PT ;  /* 0x00000004bf0b7209 */ /* 0x000fe40007810000 */
        /* <DEDUP_REMOVED lines=76> */
[----:B0-----:R-:W-:Y:S01]  /*9c70*/  SHF.R.U32.HI R229, RZ, 0x7, R229 ;  /* 0x00000007ffe57819 */ /* 0x001fe200000116e5 */
[----:B------:R-:W0:Y:S04]  /*9c80*/  SHFL.BFLY PT, R9, R6, 0x2, 0x1f ;  /* 0x0c401f0006097f89 */ /* 0x000e2800000e0000 */
[----:B------:R-:W1:Y:S01]  /*9c90*/  SHFL.BFLY PT, R11, R8, 0x2, 0x1f ;  /* 0x0c401f00080b7f89 */ /* 0x000e6200000e0000 */
[----:B0-----:R-:W-:Y:S02]  /*9ca0*/  FMNMX.FTZ R9, R6, R9, !PT ;  /* 0x0000000906097209 */ /* 0x001fe40007810000 */
[----:B-1----:R-:W-:-:S03]  /*9cb0*/  FMNMX.FTZ R11, R8, R11, !PT ;  /* 0x0000000b080b7209 */ /* 0x002fc60007810000 */
[----:B------:R-:W0:Y:S04]  /*9cc0*/  SHFL.BFLY PT, R0, R9, 0x1, 0x1f ;  /* 0x0c201f0009007f89 */ /* 0x000e2800000e0000 */
[----:B------:R-:W1:Y:S01]  /*9cd0*/  SHFL.BFLY PT, R4, R11, 0x1, 0x1f ;  /* 0x0c201f000b047f89 */ /* 0x000e6200000e0000 */
[----:B0-----:R-:W-:Y:S02]  /*9ce0*/  FMNMX.FTZ R0, R9, R0, !PT ;  /* 0x0000000009007209 */ /* 0x001fe40007810000 */
[----:B-1----:R-:W-:-:S03]  /*9cf0*/  FMNMX.FTZ R4, R11, R4, !PT ;  /* 0x000000040b047209 */ /* 0x002fc60007810000 */
[----:B------:R-:W-:-:S04]  /*9d00*/  FADD.FTZ R5, -R0, R5 ;  /* 0x0000000500057221 */ /* 0x000fc80000010100 */
[----:B------:R-:W-:Y:S01]  /*9d10*/  FMUL.FTZ R6, R5, UR37 ;  /* 0x0000002505067c20 */ /* 0x000fe20008410000 */
[----:B------:R-:W-:-:S01]  /*9d20*/  FADD.FTZ R5, -R4, R7 ;  /* 0x0000000704057221 */ /* 0x000fc20000010100 */
[----:B------:R-:W-:Y:S01]  /*9d30*/  FFMA.FTZ R7, R0, R13, -8 ;  /* 0xc100000000077423 */ /* 0x000fe2000001000d */
[----:B------:R-:W-:Y:S02]  /*9d40*/  WARPGROUP.DEPBAR.LE gsb0, 0x0 ;  /* 0x00008000000079c5 */ /* 0x000fe40000010000 */
[----:B------:R-:W-:Y:S01]  /*9d50*/  WARPGROUP.ARRIVE ;  /* 0x00000000000079c5 */ /* 0x000fe20000000000 */
[----:B------:R-:W-:-:S01]  /*9d60*/  FFMA.FTZ R21, R169, UR37, -R7 ;  /* 0x00000025a9157c23 */ /* 0x000fc20008010807 */
[--C-:B------:R-:W-:Y:S01]  /*9d70*/  FFMA.FTZ R169, R173, UR37, -R7.reuse ;  /* 0x00000025ada97c23 */ /* 0x100fe20008010807 */
[----:B------:R-:W-:-:S01]  /*9d80*/  FFMA.FTZ R173, R177, UR37, -R7 ;  /* 0x00000025b1ad7c23 */ /* 0x000fc20008010807 */
[--C-:B------:R-:W-:Y:S01]  /*9d90*/  FFMA.FTZ R20, R168, UR37, -R7.reuse ;  /* 0x00000025a8147c23 */ /* 0x100fe20008010807 */
[----:B------:R-:W-:-:S01]  /*9da0*/  FFMA.FTZ R177, R181, UR37, -R7 ;  /* 0x00000025b5b17c23 */ /* 0x000fc20008010807 */
[----:B------:R-:W-:Y:S01]  /*9db0*/  QGMMA.64x192x32.F32.E4M3.E4M3 R24, R212, gdesc[UR4], R24, gsb0 ;  /* 0x02e00004d4187df3 */ /* 0x000fe20008000818 */
[----:B------:R-:W-:Y:S01]  /*9dc0*/  UIADD3 UR6, UR10, 0x300, URZ ;  /* 0x000003000a067890 */ /* 0x000fe2000fffe03f */
[----:B------:R-:W-:Y:S01]  /*9dd0*/  FFMA.FTZ R168, R172, UR37, -R7 ;  /* 0x00000025aca87c23 */ /* 0x000fe20008010807 */
[----:B------:R-:W-:Y:S01]  /*9de0*/  UMOV UR7, 0xc0000010 ;  /* 0xc000001000077882 */ /* 0x000fe20000000000 */
        /* <DEDUP_REMOVED lines=83> */
[----:B------:R-:W-:-:S02]  /*a320*/  IMAD.U32 R193, RZ, RZ, UR49 ;  /* 0x00000031ffc17e24 */ /* 0x000fc4000f8e00ff */
[----:B------:R-:W-:-:S01]  /*a330*/  FFMA.FTZ R131, R131, UR37, -R133 ;  /* 0x0000002583837c23 */ /* 0x000fc20008010885 */
[----:B------:R-:W1:Y:S01]  /*a340*/  MUFU.EX2 R10, R10 ;  /* 0x0000000a000a7308 */ /* 0x000e620000000800 */
[----:B0-----:R-:W-:-:S01]  /*a350*/  FADD.FTZ R3, R8, R3 ;  /* 0x0000000308037221 */ /* 0x001fc20000010000 */
[--C-:B------:R-:W-:Y:S01]  /*a360*/  FFMA.FTZ R134, R134, UR37, -R133.reuse ;  /* 0x0000002586867c23 */ /* 0x100fe20008010885 */
[----:B------:R-:W-:-:S05]  /*a370*/  FFMA.FTZ R133, R135, UR37, -R133 ;  /* 0x0000002587857c23 */ /* 0x000fca0008010885 */
        /* <DEDUP_REMOVED lines=130> */
[----:B------:R-:W-:-:S05]  /*aba0*/  @!P1 LEA R2, R193, UR41, 0x3 ;  /* 0x00000029c1029c11 */ /* 0x000fca000f8e18ff */
[----:B------:R-:W-:Y:S01]  /*abb0*/  @!P1 VIADD R2, R2, 0x33440 ;  /* 0x0003344002029836 */ /* 0x000fe20000000000 */
[----:B------:R-:W-:Y:S01]  /*abc0*/  MUFU.EX2 R122, R122 ;  /* 0x0000007a007a7308 */ /* 0x000fe20000000800 */
[----:B--2---:R-:W-:-:S03]  /*abd0*/  FADD.FTZ R191, R151, R190 ;  /* 0x000000be97bf7221 */ /* 0x004fc60000010000 */
[----:B------:R-:W-:-:S04]  /*abe0*/  @!P1 PRMT R2, RZ, 0x654, R2 ;  /* 0x00000654ff029816 */ /* 0x000fc80000000002 */
[----:B------:R-:W0:Y:S01]  /*abf0*/  MUFU.EX2 R121, R121 ;  /* 0x0000007900797308 */ /* 0x000e220000000800 */
[----:B-1----:R-:W-:-:S07]  /*ac00*/  FADD.FTZ R190, R120, R3 ;  /* 0x0000000378be7221 */ /* 0x002fce0000010000 */
[----:B------:R-:W-:Y:S08]  /*ac10*/  MUFU.EX2 R123, R123 ;  /* 0x0000007b007b7308 */ /* 0x000ff00000000800 */
[----:B------:R-:W1:Y:S01]  /*ac20*/  MUFU.EX2 R124, R124 ;  /* 0x0000007c007c7308 */ /* 0x000e620000000800 */
[----:B0-----:R-:W-:-:S07]  /*ac30*/  FADD.FTZ R3, R121, R190 ;  /* 0x000000be79037221 */ /* 0x001fce0000010000 */
[----:B------:R-:W-:Y:S08]  /*ac40*/  MUFU.EX2 R126, R126 ;  /* 0x0000007e007e7308 */ /* 0x000ff00000000800 */
        /* <DEDUP_REMOVED lines=9> */
[----:B------:R-:W0:Y:S08]  /*ace0*/  MUFU.EX2 R129, R129 ;  /* 0x0000008100817308 */ /* 0x000e300000000800 */
[----:B------:R-:W-:Y:S08]  /*acf0*/  MUFU.EX2 R131, R131 ;  /* 0x0000008300837308 */ /* 0x000ff00000000800 */
[----:B------:R-:W2:Y:S08]  /*ad00*/  MUFU.EX2 R132, R132 ;  /* 0x0000008400847308 */ /* 0x000eb00000000800 */
[----:B------:R3:W-:Y:S08]  /*ad10*/  MUFU.EX2 R193, R134 ;  /* 0x0000008600c17308 */ /* 0x0007f00000000800 */
[----:B------:R-:W4:Y:S08]  /*ad20*/  MUFU.EX2 R7, R7 ;  /* 0x0000000700077308 */ /* 0x000f300000000800 */
[----:B------:R-:W5:Y:S01]  /*ad30*/  MUFU.EX2 R133, R133 ;  /* 0x0000008500857308 */ /* 0x000f620000000800 */
[----:B------:R-:W-:-:S02]  /*ad40*/  WARPGROUP.DEPBAR.LE gsb0, 0x0 ;  /* 0x00008000000079c5 */ /* 0x000fc40000010000 */
[----:B------:R1:W-:Y:S06]  /*ad50*/  BAR.ARV R192, 0x100 ;  /* 0x000400c00000751d */ /* 0x0003ec0000002000 */
[----:B------:R0:W-:Y:S01]  /*ad60*/  @!P1 SYNCS.ARRIVE.TRANS64.RED.A1T0 RZ, [R2+URZ], RZ ;  /* 0x000000ff02ff99a7 */ /* 0x0001e2000810043f */
[----:B-1----:R-:W-:-:S04]  /*ad70*/  FADD.FTZ R192, R122, R191 ;  /* 0x000000bf7ac07221 */ /* 0x002fc80000010000 */
[----:B------:R-:W-:Y:S01]  /*ad80*/  FADD.FTZ R191, R123, R192 ;  /* 0x000000c07bbf7221 */ /* 0x000fe20000010000 */
[----:B0-----:R-:W-:-:S03]  /*ad90*/  FADD.FTZ R2, R128, R3 ;  /* 0x0000000380027221 */ /* 0x001fc60000010000 */
[----:B------:R-:W-:Y:S01]  /*ada0*/  FADD.FTZ R192, R126, R191 ;  /* 0x000000bf7ec07221 */ /* 0x000fe20000010000 */
[----:B------:R-:W-:-:S03]  /*adb0*/  FADD.FTZ R3, R129, R2 ;  /* 0x0000000281037221 */ /* 0x000fc60000010000 */
[----:B------:R-:W-:Y:S01]  /*adc0*/  FADD.FTZ R135, R127, R192 ;  /* 0x000000c07f877221 */ /* 0x000fe20000010000 */
[----:B--2---:R-:W-:-:S03]  /*add0*/  FADD.FTZ R2, R132, R3 ;  /* 0x0000000384027221 */ /* 0x004fc60000010000 */
[----:B---3--:R-:W-:Y:S01]  /*ade0*/  FADD.FTZ R134, R130, R135 ;  /* 0x0000008782867221 */ /* 0x008fe20000010000 */
[----:B----4-:R-:W-:-:S03]  /*adf0*/  FADD.FTZ R3, R7, R2 ;  /* 0x0000000207037221 */ /* 0x010fc60000010000 */
[----:B------:R-:W-:-:S04]  /*ae00*/  FADD.FTZ R134, R131, R134 ;  /* 0x0000008683867221 */ /* 0x000fc80000010000 */
[----:B------:R-:W-:-:S04]  /*ae10*/  FADD.FTZ R134, R193, R134 ;  /* 0x00000086c1867221 */ /* 0x000fc80000010000 */
[----:B-----5:R-:W-:Y:S01]  /*ae20*/  FADD.FTZ R2, R133, R134 ;  /* 0x0000008685027221 */ /* 0x020fe20000010000 */
[----:B------:R-:W-:Y:S06]  /*ae30*/  @!P0 BRA `(.L_x_2009) ;  /* 0x0000000000048947 */ /* 0x000fec0003800000 */
[----:B------:R-:W-:Y:S01]  /*ae40*/  BPT.TRAP 0x1 ;  /* 0x000000040000795c */ /* 0x000fe20000300000 */
.L_x_2009:
        /* <DEDUP_REMOVED lines=148> */
.L_x_2000:
[----:B------:R-:W-:Y:S06]  /*b790*/  BAR.ARV 0x8, 0x180 ;  /* 0x0206000000007b1d */ /* 0x000fec0000002000 */
[----:B------:R-:W-:Y:S05]  /*b7a0*/  @!P0 BRA `(.L_x_2011) ;  /* 0x0000000000048947 */ /* 0x000fea0003800000 */
[----:B------:R-:W-:Y:S01]  /*b7b0*/  BPT.TRAP 0x1 ;  /* 0x000000040000795c */ /* 0x000fe20000300000 */
.L_x_2011:
[----:B------:R-:W-:Y:S01]  /*b7c0*/  ULEA UR9, UR49, UR41, 0x3 ;  /* 0x0000002931097291 */ /* 0x000fe2000f8e183f */
[----:B------:R-:W-:-:S05]  /*b7d0*/  IMAD.U32 R5, RZ, RZ, UR44 ;  /* 0x0000002cff057e24 */ /* 0x000fca000f8e00ff */
[----:B------:R-:W-:-:S04]  /*b7e0*/  SHF.L.U32 R5, R5, 0x1f, RZ ;  /* 0x0000001f05057819 */ /* 0x000fc800000006ff */
[----:B------:R0:W1:Y:S01]  /*b7f0*/  SYNCS.PHASECHK.TRANS64.TRYWAIT P1, [UR9+0x33450], R5 ;  /* 0x03345005ff0075a7 */ /* 0x0000620008020149 */
[----:B------:R-:W-:Y:S05]  /*b800*/  @!P0 BRA `(.L_x_2012) ;  /* 0x0000000000048947 */ /* 0x000fea0003800000 */
[----:B------:R-:W-:Y:S01]  /*b810*/  BPT.TRAP 0x1 ;  /* 0x000000040000795c */ /* 0x000fe20000300000 */
.L_x_2012:
[----:B-1----:R-:W-:Y:S05]  /*b820*/  @P1 BRA `(.L_x_2013) ;  /* 0x0000000000081947 */ /* 0x002fea0003800000 */
[----:B------:R-:W1:Y:S02]  /*b830*/  SYNCS.PHASECHK.TRANS64.TRYWAIT P1, [UR9+0x33450], R5 ;  /* 0x03345005ff0075a7 */ /* 0x000e640008020149 */
[----:B-1----:R-:W-:Y:S05]  /*b840*/  @!P1 BRA `(.L_x_2014) ;  /* 0x00000080001c9947 */ /* 0x002fea0003800000 */
.L_x_2013:
[----:B------:R-:W-:Y:S01]  /*b850*/  UIADD3 UR41, UR41, 0x200, URZ ;  /* 0x0000020029297890 */ /* 0x000fe2000fffe03f */
[----:B------:R-:W-:Y:S01]  /*b860*/  WARPGROUP.ARRIVE ;  /* 0x00000000000079c5 */ /* 0x000fe20000000000 */
[----:B------:R-:W-:Y:S01]  /*b870*/  UMOV UR7, 0xc0000010 ;  /* 0xc000001000077882 */ /* 0x000fe20000000000 */
[----:B------:R-:W-:Y:S01]  /*b880*/  ULDC.64 UR10, c[0x0][0x9a0] ;  /* 0x00026800000a7ab9 */ /* 0x000fe20000000a00 */
[----:B------:R-:W-:Y:S01]  /*b890*/  USHF.R.U32.HI UR41, URZ, 0x4, UR41 ;  /* 0x000000043f297899 */ /* 0x000fe20008011629 */
[----:B01----:R-:W-:Y:S01]  /*b8a0*/  IMAD.MOV.U32 R5, RZ, RZ, 0x3f800000 ;  /* 0x3f800000ff057424 */ /* 0x003fe200078e00ff */
        /* <DEDUP_REMOVED lines=84> */
.L_x_2015:
        /* <DEDUP_REMOVED lines=106> */
.L_x_1982:
[----:B------:R-:W0:Y:S01]  /*c490*/  S2R R33, SR_CgaCtaId ;  /* 0x0000000000217919 */ /* 0x000e220000008800 */
[----:B------:R-:W-:Y:S01]  /*c4a0*/  MOV R0, 0x400 ;  /* 0x0000040000007802 */ /* 0x000fe20000000f00 */
[----:B------:R-:W-:Y:S01]  /*c4b0*/  BSSY B0, `(.L_x_2016) ;  /* 0x00002c3000007945 */ /* 0x000fe20003800000 */
[----:B------:R-:W-:Y:S02]  /*c4c0*/  BAR.SYNC.DEFER_BLOCKING 0x5, 0x180 ;  /* 0x0146000000007b1d */ /* 0x000fe40000010000 */
[----:B0-----:R-:W-:-:S05]  /*c4d0*/  LEA R0, R33, R0, 0x18 ;  /* 0x0000000021007211 */ /* 0x001fca00078ec0ff */
[----:B------:R-:W0:Y:S02]  /*c4e0*/  LDS R32, [R0+0x334d0] ;  /* 0x0334d00000207984 */ /* 0x000e240000000800 */
[----:B0-----:R-:W-:Y:S01]  /*c4f0*/  R2UR UR4, R32 ;  /* 0x00000000200472ca */ /* 0x001fe200000e0000 */
[----:B------:R-:W-:Y:S06]  /*c500*/  BAR.ARV 0x4, 0x180 ;  /* 0x0106000000007b1d */ /* 0x000fec0000002000 */
[----:B------:R-:W-:Y:S08]  /*c510*/  @P0 BRA `(.L_x_2017) ;  /* 0x00000020005c0947 */ /* 0x000ff00003800000 */
        /* <DEDUP_REMOVED lines=46> */
[----:B------:R-:W-:Y:S01]  /*c800*/  F2FP.BF16.F32.PACK_AB R131, R128, R131 ;  /* 0x000000838083723e */ /* 0x000fe200000010ff */
[----:B------:R-:W-:Y:S01]  /*c810*/  USHF.R.S32.HI UR10, URZ, 0x1f, UR36 ;  /* 0x0000001f3f0a7899 */ /* 0x000fe20008011424 */
[----:B------:R-:W-:Y:S01]  /*c820*/  LOP3.LUT R32, R32, 0xc, RZ, 0xc0, !PT ;  /* 0x0000000c20207812 */ /* 0x000fe200078ec0ff */
[----:B------:R-:W-:-:S03]  /*c830*/  ULDC.64 UR8, c[0x0][0xb90] ;  /* 0x0002e40000087ab9 */ /* 0x000fc60000000a00 */
[----:B------:R-:W-:-:S05]  /*c840*/  IADD3 R32, P0, R32, UR6, RZ ;  /* 0x0000000620207c10 */ /* 0x000fca000ff1e0ff */
[----:B------:R-:W-:-:S05]  /*c850*/  IMAD.X R33, RZ, RZ, UR7, P0 ;  /* 0x00000007ff217e24 */ /* 0x000fca00080e06ff */
[----:B------:R0:W2:Y:S01]  /*c860*/  LDG.E.CONSTANT R32, desc[UR50][R32.64] ;  /* 0x0000003220207981 */ /* 0x0000a2000c1e9900 */
[----:B------:R-:W-:Y:S01]  /*c870*/  F2FP.BF16.F32.PACK_AB R48, R71, R34 ;  /* 0x000000224730723e */ /* 0x000fe200000010ff */
[----:B------:R-:W-:Y:S01]  /*c880*/  UIMAD UR5, UR10, UR8, URZ ;  /* 0x000000080a0572a4 */ /* 0x000fe2000f8e023f */
[----:B------:R-:W-:Y:S01]  /*c890*/  LOP3.LUT P0, R34, R50, 0x3, RZ, 0xc0, !PT ;  /* 0x0000000332227812 */ /* 0x000fe2000780c0ff */
[----:B------:R-:W1:Y:S01]  /*c8a0*/  S2R R49, SR_SWINHI ;  /* 0x0000000000317919 */ /* 0x000e620000002f00 */
[----:B------:R-:W-:Y:S01]  /*c8b0*/  F2FP.BF16.F32.PACK_AB R31, R78, R31 ;  /* 0x0000001f4e1f723e */ /* 0x000fe200000010ff */
[----:B------:R-:W-:Y:S01]  /*c8c0*/  UIMAD.WIDE.U32 UR6, UR36, UR8, URZ ;  /* 0x00000008240672a5 */ /* 0x000fe2000f8e003f */
[----:B------:R-:W-:Y:S01]  /*c8d0*/  BAR.SYNC.DEFER_BLOCKING 0x1, 0x100 ;  /* 0x0044000000007b1d */ /* 0x000fe20000010000 */
[----:B------:R-:W-:Y:S01]  /*c8e0*/  ISETP.EQ.OR P0, PT, R34, 0x3, !P0 ;  /* 0x000000032200780c */ /* 0x000fe20004702670 */
[----:B------:R-:W-:Y:S01]  /*c8f0*/  UIMAD UR5, UR36, UR9, UR5 ;  /* 0x00000009240572a4 */ /* 0x000fe2000f8e0205 */
[----:B0-----:R-:W-:Y:S01]  /*c900*/  F2FP.BF16.F32.PACK_AB R33, R70, R35 ;  /* 0x000000234621723e */ /* 0x001fe200000010ff */
[----:B------:R-:W-:Y:S01]  /*c910*/  USHF.R.S32.HI UR12, URZ, 0x1f, UR43 ;  /* 0x0000001f3f0c7899 */ /* 0x000fe2000801142b */
[----:B------:R-:W-:Y:S01]  /*c920*/  SEL R109, R72, R57, P0 ;  /* 0x00000039486d7207 */ /* 0x000fe20000000000 */
[----:B------:R-:W-:Y:S01]  /*c930*/  ULDC.64 UR8, c[0x0][0xb98] ;  /* 0x0002e60000087ab9 */ /* 0x000fe20000000a00 */
[----:B------:R-:W-:Y:S01]  /*c940*/  SEL R72, R57, R72, P0 ;  /* 0x0000004839487207 */ /* 0x000fe20000000000 */
[----:B------:R-:W-:Y:S01]  /*c950*/  UIADD3 UR7, UR7, UR5, URZ ;  /* 0x0000000507077290 */ /* 0x000fe2000fffe03f */
[----:B------:R-:W-:Y:S01]  /*c960*/  SEL R99, R25, R24, P0 ;  /* 0x0000001819637207 */ /* 0x000fe20000000000 */
[----:B------:R-:W-:Y:S01]  /*c970*/  UIMAD UR5, UR12, UR8, URZ ;  /* 0x000000080c0572a4 */ /* 0x000fe2000f8e023f */
[----:B------:R-:W-:Y:S01]  /*c980*/  SEL R68, R24, R25, P0 ;  /* 0x0000001918447207 */ /* 0x000fe20000000000 */
[----:B------:R-:W-:Y:S01]  /*c990*/  UIMAD.WIDE.U32 UR6, UR43, UR8, UR6 ;  /* 0x000000082b0672a5 */ /* 0x000fe2000f8e0006 */
[----:B------:R-:W-:Y:S01]  /*c9a0*/  SEL R101, R15, R14, P0 ;  /* 0x0000000e0f657207 */ /* 0x000fe20000000000 */
[----:B------:R-:W-:Y:S01]  /*c9b0*/  UIMAD UR5, UR43, UR9, UR5 ;  /* 0x000000092b0572a4 */ /* 0x000fe2000f8e0205 */
[----:B------:R-:W-:-:S02]  /*c9c0*/  SEL R69, R14, R15, P0 ;  /* 0x0000000f0e457207 */ /* 0x000fc40000000000 */
[----:B------:R-:W-:Y:S01]  /*c9d0*/  SEL R87, R122, R123, P0 ;  /* 0x0000007b7a577207 */ /* 0x000fe20000000000 */
[----:B------:R-:W-:Y:S01]  /*c9e0*/  ULDC.64 UR8, c[0x0][0xae8] ;  /* 0x0002ba0000087ab9 */ /* 0x000fe20000000a00 */
[----:B------:R-:W-:Y:S02]  /*c9f0*/  SEL R62, R123, R122, P0 ;  /* 0x0000007a7b3e7207 */ /* 0x000fe40000000000 */
[----:B------:R-:W-:Y:S02]  /*ca00*/  SEL R105, R7, R6, P0 ;  /* 0x0000000607697207 */ /* 0x000fe40000000000 */
[----:B------:R-:W-:Y:S01]  /*ca10*/  SEL R71, R6, R7, P0 ;  /* 0x0000000706477207 */ /* 0x000fe20000000000 */
[----:B------:R-:W-:Y:S01]  /*ca20*/  IMAD R7, R220, 0x40, R16 ;  /* 0x00000040dc077824 */ /* 0x000fe200078e0210 */
[----:B------:R-:W-:Y:S02]  /*ca30*/  SEL R129, R5, R4, P0 ;  /* 0x0000000405817207 */ /* 0x000fe40000000000 */
[----:B------:R-:W-:-:S02]  /*ca40*/  SEL R84, R4, R5, P0 ;  /* 0x0000000504547207 */ /* 0x000fc40000000000 */
[----:B------:R-:W-:Y:S02]  /*ca50*/  MOV R34, R0 ;  /* 0x0000000000227202 */ /* 0x000fe40000000f00 */
[----:B-1----:R-:W-:Y:S02]  /*ca60*/  MOV R35, R49 ;  /* 0x0000003100237202 */ /* 0x002fe40000000f00 */
[----:B------:R-:W-:Y:S02]  /*ca70*/  SEL R103, R11, R10, P0 ;  /* 0x0000000a0b677207 */ /* 0x000fe40000000000 */
[----:B------:R-:W-:Y:S01]  /*ca80*/  SEL R70, R10, R11, P0 ;  /* 0x0000000b0a467207 */ /* 0x000fe20000000000 */
[--C-:B------:R-:W-:Y:S01]  /*ca90*/  IMAD.WIDE R56, R224, 0x2, R34.reuse ;  /* 0x00000002e0387825 */ /* 0x100fe200078e0222 */
[----:B------:R-:W-:Y:S02]  /*caa0*/  SEL R123, R21, R20, P0 ;  /* 0x00000014157b7207 */ /* 0x000fe40000000000 */
[----:B------:R-:W-:Y:S01]  /*cab0*/  SEL R79, R20, R21, P0 ;  /* 0x00000015144f7207 */ /* 0x000fe20000000000 */
[----:B------:R-:W-:Y:S01]  /*cac0*/  IMAD.WIDE R34, R7, 0x2, R34 ;  /* 0x0000000207227825 */ /* 0x000fe200078e0222 */
[----:B------:R-:W-:-:S02]  /*cad0*/  IADD3 R61, P4, R56, 0x8060, RZ ;  /* 0x00008060383d7810 */ /* 0x000fc40007f9e0ff */
[C---:B------:R-:W-:Y:S02]  /*cae0*/  IADD3 R25, P3, R56.reuse, 0x8040, RZ ;  /* 0x0000804038197810 */ /* 0x040fe40007f7e0ff */
[----:B------:R-:W-:Y:S02]  /*caf0*/  LOP3.LUT R60, R61, 0x380, RZ, 0xc0, !PT ;  /* 0x000003803d3c7812 */ /* 0x000fe400078ec0ff */
[C---:B------:R-:W-:Y:S01]  /*cb00*/  IADD3 R15, P2, R56.reuse, 0x4060, RZ ;  /* 0x00004060380f7810 */ /* 0x040fe20007f5e0ff */
[--C-:B------:R-:W-:Y:S01]  /*cb10*/  IMAD.X R55, RZ, RZ, R57.reuse, P3 ;  /* 0x000000ffff377224 */ /* 0x100fe200018e0639 */
[----:B------:R-:W-:Y:S02]  /*cb20*/  LOP3.LUT R5, R56, 0x380, RZ, 0xc0, !PT ;  /* 0x0000038038057812 */ /* 0x000fe400078ec0ff */
[----:B------:R-:W-:Y:S01]  /*cb30*/  LOP3.LUT R14, R25, 0x380, RZ, 0xc0, !PT ;  /* 0x00000380190e7812 */ /* 0x000fe200078ec0ff */
[----:B------:R-:W-:Y:S01]  /*cb40*/  IMAD.X R49, RZ, RZ, R57, P2 ;  /* 0x000000ffff317224 */ /* 0x000fe200010e0639 */
[----:B------:R-:W-:-:S02]  /*cb50*/  SEL R85, R126, R127, P0 ;  /* 0x0000007f7e557207 */ /* 0x000fc40000000000 */
[----:B------:R-:W-:Y:S02]  /*cb60*/  SEL R59, R127, R126, P0 ;  /* 0x0000007e7f3b7207 */ /* 0x000fe40000000000 */
[----:B------:R-:W-:Y:S02]  /*cb70*/  SHF.R.U64 R60, R60, 0x3, RZ ;  /* 0x000000033c3c7819 */ /* 0x000fe400000012ff */
[C---:B------:R-:W-:Y:S02]  /*cb80*/  IADD3 R21, P6, R56.reuse, 0x8020, RZ ;  /* 0x0000802038157810 */ /* 0x040fe40007fde0ff */
[----:B------:R-:W-:Y:S02]  /*cb90*/  IADD3 R10, P5, R56, 0x8000, RZ ;  /* 0x00008000380a7810 */ /* 0x000fe40007fbe0ff */
[----:B------:R-:W-:Y:S02]  /*cba0*/  SEL R127, R9, R8, P0 ;  /* 0x00000008097f7207 */ /* 0x000fe40000000000 */
[----:B------:R-:W-:Y:S01]  /*cbb0*/  SEL R82, R8, R9, P0 ;  /* 0x0000000908527207 */ /* 0x000fe20000000000 */
[----:B------:R-:W-:Y:S01]  /*cbc0*/  IMAD.X R51, RZ, RZ, R57, P5 ;  /* 0x000000ffff337224 */ /* 0x000fe200028e0639 */
[----:B------:R-:W-:-:S02]  /*cbd0*/  IADD3 R9, P2, R56, 0x40, RZ ;  /* 0x0000004038097810 */ /* 0x000fc40007f5e0ff */
[----:B------:R-:W-:Y:S02]  /*cbe0*/  SEL R107, R81, R80, P0 ;  /* 0x00000050516b7207 */ /* 0x000fe40000000000 */
[----:B------:R-:W-:Y:S02]  /*cbf0*/  SHF.R.U64 R5, R5, 0x3, RZ ;  /* 0x0000000305057819 */ /* 0x000fe400000012ff */
[----:B------:R-:W-:Y:S02]  /*cc00*/  SHF.R.U64 R14, R14, 0x3, RZ ;  /* 0x000000030e0e7819 */ /* 0x000fe400000012ff */
[----:B------:R-:W-:Y:S02]  /*cc10*/  SEL R89, R52, R53, P0 ;  /* 0x0000003534597207 */ /* 0x000fe40000000000 */
[----:B------:R-:W-:Y:S01]  /*cc20*/  SEL R63, R53, R52, P0 ;  /* 0x00000034353f7207 */ /* 0x000fe20000000000 */
[----:B------:R-:W-:Y:S01]  /*cc30*/  IMAD.X R53, RZ, RZ, R57, P6 ;  /* 0x000000ffff357224 */ /* 0x000fe200030e0639 */
[----:B------:R-:W-:-:S02]  /*cc40*/  SEL R80, R80, R81, P0 ;  /* 0x0000005150507207 */ /* 0x000fc40000000000 */
[----:B------:R-:W-:Y:S01]  /*cc50*/  LOP3.LUT R60, R60, R61, RZ, 0x3c, !PT ;  /* 0x0000003d3c3c7212 */ /* 0x000fe200078e3cff */
[--C-:B------:R-:W-:Y:S01]  /*cc60*/  IMAD.X R61, RZ, RZ, R57.reuse, P4 ;  /* 0x000000ffff3d7224 */ /* 0x100fe200020e0639 */
[----:B------:R-:W-:Y:S02]  /*cc70*/  SEL R125, R13, R12, P0 ;  /* 0x0000000c0d7d7207 */ /* 0x000fe40000000000 */
[----:B------:R-:W-:Y:S02]  /*cc80*/  SEL R81, R12, R13, P0 ;  /* 0x0000000d0c517207 */ /* 0x000fe40000000000 */
[----:B------:R-:W-:Y:S02]  /*cc90*/  SEL R95, R37, R36, P0 ;  /* 0x00000024255f7207 */ /* 0x000fe40000000000 */
[----:B------:R-:W-:Y:S01]  /*cca0*/  SEL R66, R36, R37, P0 ;  /* 0x0000002524427207 */ /* 0x000fe20000000000 */
[----:B------:R-:W-:Y:S01]  /*ccb0*/  IMAD.X R37, RZ, RZ, R57, P2 ;  /* 0x000000ffff257224 */ /* 0x000fe200010e0639 */
[----:B------:R-:W-:-:S02]  /*ccc0*/  IADD3 R7, P1, R56, 0x20, RZ ;  /* 0x0000002038077810 */ /* 0x000fc40007f3e0ff */
[C---:B------:R-:W-:Y:S02]  /*ccd0*/  IADD3 R13, P4, R56.reuse, 0x4040, RZ ;  /* 0x00004040380d7810 */ /* 0x040fe40007f9e0ff */
[C---:B------:R-:W-:Y:S02]  /*cce0*/  IADD3 R11, P3, R56.reuse, 0x4020, RZ ;  /* 0x00004020380b7810 */ /* 0x040fe40007f7e0ff */
[C---:B------:R-:W-:Y:S02]  /*ccf0*/  IADD3 R8, P6, R56.reuse, 0x4000, RZ ;  /* 0x0000400038087810 */ /* 0x040fe40007fde0ff */
[----:B------:R-:W-:Y:S02]  /*cd00*/  IADD3 R6, P5, R56, 0x60, RZ ;  /* 0x0000006038067810 */ /* 0x000fe40007fbe0ff */
[----:B------:R-:W-:Y:S02]  /*cd10*/  LOP3.LUT R56, R5, R56, RZ, 0x3c, !PT ;  /* 0x0000003805387212 */ /* 0x000fe400078e3cff */
[----:B------:R-:W-:-:S02]  /*cd20*/  LOP3.LUT R54, R14, R25, RZ, 0x3c, !PT ;  /* 0x000000190e367212 */ /* 0x000fc400078e3cff */
[----:B------:R-:W-:Y:S02]  /*cd30*/  LOP3.LUT R5, R10, 0x380, RZ, 0xc0, !PT ;  /* 0x000003800a057812 */ /* 0x000fe400078ec0ff */
[----:B------:R-:W-:Y:S02]  /*cd40*/  IADD3 R25, P2, R34, 0x5000, RZ ;  /* 0x0000500022197810 */ /* 0x000fe40007f5e0ff */
[----:B------:R-:W-:Y:S02]  /*cd50*/  SHF.R.U64 R5, R5, 0x3, RZ ;  /* 0x0000000305057819 */ /* 0x000fe400000012ff */
[----:B------:R-:W-:Y:S02]  /*cd60*/  LOP3.LUT R24, R25, 0x380, RZ, 0xc0, !PT ;  /* 0x0000038019187812 */ /* 0x000fe400078ec0ff */
[----:B------:R-:W-:Y:S02]  /*cd70*/  LOP3.LUT R50, R5, R10, RZ, 0x3c, !PT ;  /* 0x0000000a05327212 */ /* 0x000fe400078e3cff */
[----:B------:R-:W-:-:S02]  /*cd80*/  SHF.R.U64 R24, R24, 0x3, RZ ;  /* 0x0000000318187819 */ /* 0x000fc400000012ff */
[----:B------:R-:W-:Y:S02]  /*cd90*/  LOP3.LUT R10, R11, 0x380, RZ, 0xc0, !PT ;  /* 0x000003800b0a7812 */ /* 0x000fe400078ec0ff */
[----:B------:R-:W-:Y:S01]  /*cda0*/  LOP3.LUT R24, R24, R25, RZ, 0x3c, !PT ;  /* 0x0000001918187212 */ /* 0x000fe200078e3cff */
[----:B------:R-:W-:Y:S01]  /*cdb0*/  IMAD.X R25, RZ, RZ, R35, P2 ;  /* 0x000000ffff197224 */ /* 0x000fe200010e0623 */
[----:B------:R-:W-:Y:S02]  /*cdc0*/  SEL R117, R33, R48, P0 ;  /* 0x0000003021757207 */ /* 0x000fe40000000000 */
[----:B------:R-:W-:Y:S02]  /*cdd0*/  SEL R76, R48, R33, P0 ;  /* 0x00000021304c7207 */ /* 0x000fe40000000000 */
[----:B------:R-:W-:Y:S02]  /*cde0*/  SHF.R.U64 R10, R10, 0x3, RZ ;  /* 0x000000030a0a7819 */ /* 0x000fe400000012ff */
[----:B------:R-:W-:-:S02]  /*cdf0*/  LOP3.LUT R4, R15, 0x380, RZ, 0xc0, !PT ;  /* 0x000003800f047812 */ /* 0x000fc400078ec0ff */
[----:B------:R-:W-:Y:S02]  /*ce00*/  IADD3 R33, P2, R34, 0xb000, RZ ;  /* 0x0000b00022217810 */ /* 0x000fe40007f5e0ff */
[----:B------:R-:W-:Y:S02]  /*ce10*/  SEL R113, R43, R42, P0 ;  /* 0x0000002a2b717207 */ /* 0x000fe40000000000 */
[----:B------:R-:W-:Y:S01]  /*ce20*/  SEL R74, R42, R43, P0 ;  /* 0x0000002b2a4a7207 */ /* 0x000fe20000000000 */
[----:B------:R-:W-:Y:S01]  /*ce30*/  IMAD.X R43, RZ, RZ, R57, P3 ;  /* 0x000000ffff2b7224 */ /* 0x000fe200018e0639 */
[----:B------:R-:W-:Y:S01]  /*ce40*/  LOP3.LUT R42, R10, R11, RZ, 0x3c, !PT ;  /* 0x0000000b0a2a7212 */ /* 0x000fe200078e3cff */
[----:B------:R-:W-:Y:S01]  /*ce50*/  IMAD.X R11, RZ, RZ, R35, P2 ;  /* 0x000000ffff0b7224 */ /* 0x000fe200010e0623 */
[----:B------:R-:W-:Y:S02]  /*ce60*/  SHF.R.U64 R4, R4, 0x3, RZ ;  /* 0x0000000304047819 */ /* 0x000fe400000012ff */
[----:B------:R-:W-:-:S02]  /*ce70*/  LOP3.LUT R10, R33, 0x380, RZ, 0xc0, !PT ;  /* 0x00000380210a7812 */ /* 0x000fc400078ec0ff */
[----:B------:R-:W-:Y:S02]  /*ce80*/  LOP3.LUT R5, R8, 0x380, RZ, 0xc0, !PT ;  /* 0x0000038008057812 */ /* 0x000fe400078ec0ff */
[----:B------:R-:W-:Y:S02]  /*ce90*/  SEL R97, R29, R28, P0 ;  /* 0x0000001c1d617207 */ /* 0x000fe40000000000 */
[----:B------:R-:W-:Y:S02]  /*cea0*/  SEL R67, R28, R29, P0 ;  /* 0x0000001d1c437207 */ /* 0x000fe40000000000 */
[----:B------:R-:W-:Y:S02]  /*ceb0*/  LOP3.LUT R48, R4, R15, RZ, 0x3c, !PT ;  /* 0x0000000f04307212 */ /* 0x000fe400078e3cff */
[----:B------:R-:W-:Y:S02]  /*cec0*/  SHF.R.U64 R10, R10, 0x3, RZ ;  /* 0x000000030a0a7819 */ /* 0x000fe400000012ff */
[----:B------:R-:W-:-:S02]  /*ced0*/  LOP3.LUT R4, R7, 0x380, RZ, 0xc0, !PT ;  /* 0x0000038007047812 */ /* 0x000fc400078ec0ff */
[----:B------:R-:W-:Y:S02]  /*cee0*/  SHF.R.U64 R5, R5, 0x3, RZ ;  /* 0x0000000305057819 */ /* 0x000fe400000012ff */
[----:B------:R-:W-:Y:S02]  /*cef0*/  IADD3 R29, P3, R34, 0x2000, RZ ;  /* 0x00002000221d7810 */ /* 0x000fe40007f7e0ff */
[----:B------:R-:W-:Y:S02]  /*cf00*/  SEL R93, R41, R40, P0 ;  /* 0x00000028295d7207 */ /* 0x000fe40000000000 */
[----:B------:R-:W-:Y:S01]  /*cf10*/  SEL R65, R40, R41, P0 ;  /* 0x0000002928417207 */ /* 0x000fe20000000000 */
[----:B------:R-:W-:Y:S01]  /*cf20*/  IMAD.X R41, RZ, RZ, R57, P6 ;  /* 0x000000ffff297224 */ /* 0x000fe200030e0639 */
[----:B------:R-:W-:Y:S02]  /*cf30*/  LOP3.LUT R10, R10, R33, RZ, 0x3c, !PT ;  /* 0x000000210a0a7212 */ /* 0x000fe400078e3cff */
[----:B------:R-:W-:Y:S01]  /*cf40*/  SHF.R.U64 R4, R4, 0x3, RZ ;  /* 0x0000000304047819 */ /* 0x000fe200000012ff */
[----:B------:R-:W0:Y:S01]  /*cf50*/  LDC R33, c[0x0][0xbe8] ;  /* 0x0002fa00ff217b82 */ /* 0x000e220000000800 */
[----:B------:R-:W-:-:S02]  /*cf60*/  LOP3.LUT R40, R5, R8, RZ, 0x3c, !PT ;  /* 0x0000000805287212 */ /* 0x000fc400078e3cff */
[----:B------:R-:W-:Y:S02]  /*cf70*/  LOP3.LUT R28, R29, 0x380, RZ, 0xc0, !PT ;  /* 0x000003801d1c7812 */ /* 0x000fe400078ec0ff */
[----:B------:R-:W-:Y:S02]  /*cf80*/  LOP3.LUT R5, R6, 0x380, RZ, 0xc0, !PT ;  /* 0x0000038006057812 */ /* 0x000fe400078ec0ff */
[----:B------:R-:W-:Y:S02]  /*cf90*/  SEL R111, R46, R47, P0 ;  /* 0x0000002f2e6f7207 */ /* 0x000fe40000000000 */
[----:B------:R-:W-:Y:S01]  /*cfa0*/  SEL R73, R47, R46, P0 ;  /* 0x0000002e2f497207 */ /* 0x000fe20000000000 */
[----:B------:R-:W-:Y:S01]  /*cfb0*/  IMAD.X R47, RZ, RZ, R57, P1 ;  /* 0x000000ffff2f7224 */ /* 0x000fe200008e0639 */
[----:B------:R-:W-:Y:S02]  /*cfc0*/  LOP3.LUT R46, R4, R7, RZ, 0x3c, !PT ;  /* 0x00000007042e7212 */ /* 0x000fe400078e3cff */
[----:B------:R-:W-:-:S02]  /*cfd0*/  SHF.R.U64 R28, R28, 0x3, RZ ;  /* 0x000000031c1c7819 */ /* 0x000fc400000012ff */
[----:B------:R-:W-:Y:S02]  /*cfe0*/  LOP3.LUT R4, R9, 0x380, RZ, 0xc0, !PT ;  /* 0x0000038009047812 */ /* 0x000fe400078ec0ff */
[----:B------:R-:W-:Y:S02]  /*cff0*/  SHF.R.U64 R5, R5, 0x3, RZ ;  /* 0x0000000305057819 */ /* 0x000fe400000012ff */
[----:B------:R-:W-:Y:S02]  /*d000*/  SEL R115, R39, R38, P0 ;  /* 0x0000002627737207 */ /* 0x000fe40000000000 */
[----:B------:R-:W-:Y:S01]  /*d010*/  SEL R75, R38, R39, P0 ;  /* 0x00000027264b7207 */ /* 0x000fe20000000000 */
[----:B------:R-:W-:Y:S01]  /*d020*/  IMAD.X R39, RZ, RZ, R57, P5 ;  /* 0x000000ffff277224 */ /* 0x000fe200028e0639 */
[----:B------:R-:W-:Y:S01]  /*d030*/  LOP3.LUT R28, R28, R29, RZ, 0x3c, !PT ;  /* 0x0000001d1c1c7212 */ /* 0x000fe200078e3cff */
[----:B------:R-:W-:Y:S01]  /*d040*/  IMAD.X R29, RZ, RZ, R35, P3 ;  /* 0x000000ffff1d7224 */ /* 0x000fe200018e0623 */
[----:B------:R-:W-:-:S02]  /*d050*/  SHF.R.U64 R4, R4, 0x3, RZ ;  /* 0x0000000304047819 */ /* 0x000fc400000012ff */
[----:B------:R-:W-:Y:S02]  /*d060*/  LOP3.LUT R38, R5, R6, RZ, 0x3c, !PT ;  /* 0x0000000605267212 */ /* 0x000fe400078e3cff */
[----:B------:R-:W-:Y:S02]  /*d070*/  IADD3 R5, P3, R34, 0x8000, RZ ;  /* 0x0000800022057810 */ /* 0x000fe40007f7e0ff */
[----:B------:R-:W-:Y:S02]  /*d080*/  LOP3.LUT R36, R4, R9, RZ, 0x3c, !PT ;  /* 0x0000000904247212 */ /* 0x000fe400078e3cff */
[----:B------:R-:W-:Y:S02]  /*d090*/  LOP3.LUT R4, R5, 0x380, RZ, 0xc0, !PT ;  /* 0x0000038005047812 */ /* 0x000fe400078ec0ff */
[----:B------:R-:W-:Y:S02]  /*d0a0*/  SEL R83, R130, R131, P0 ;  /* 0x0000008382537207 */ /* 0x000fe40000000000 */
[----:B------:R-:W-:-:S02]  /*d0b0*/  SHF.R.U64 R4, R4, 0x3, RZ ;  /* 0x0000000304047819 */ /* 0x000fc400000012ff */
[----:B------:R-:W-:Y:S02]  /*d0c0*/  SEL R58, R131, R130, P0 ;  /* 0x00000082833a7207 */ /* 0x000fe40000000000 */
[----:B------:R-:W-:Y:S01]  /*d0d0*/  LOP3.LUT R4, R4, R5, RZ, 0x3c, !PT ;  /* 0x0000000504047212 */ /* 0x000fe200078e3cff */
[----:B------:R-:W-:Y:S01]  /*d0e0*/  IMAD.X R5, RZ, RZ, R35, P3 ;  /* 0x000000ffff057224 */ /* 0x000fe200018e0623 */
[----:B0-----:R-:W-:Y:S02]  /*d0f0*/  ISETP.NE.AND P3, PT, R33, 0x1, PT ;  /* 0x000000012100780c */ /* 0x001fe40003f65270 */
[----:B------:R-:W-:Y:S02]  /*d100*/  MOV R102, R40 ;  /* 0x0000002800667202 */ /* 0x000fe40000000f00 */
[----:B------:R-:W-:Y:S02]  /*d110*/  MOV R100, R42 ;  /* 0x0000002a00647202 */ /* 0x000fe40000000f00 */
[----:B------:R-:W-:Y:S01]  /*d120*/  MOV R90, R48 ;  /* 0x00000030005a7202 */ /* 0x000fe20000000f00 */
[----:B------:R-:W-:Y:S01]  /*d130*/  VIADD R49, R18, UR39 ;  /* 0x0000002712317c36 */ /* 0x000fe20008000000 */
[----:B------:R-:W-:-:S02]  /*d140*/  MOV R88, R50 ;  /* 0x0000003200587202 */ /* 0x000fc40000000f00 */
[----:B------:R-:W-:Y:S02]  /*d150*/  LOP3.LUT R12, R21, 0x380, RZ, 0xc0, !PT ;  /* 0x00000380150c7812 */ /* 0x000fe400078ec0ff */
[----:B------:R-:W-:Y:S01]  /*d160*/  F2FP.BF16.F32.PACK_AB R27, R86, R27 ;  /* 0x0000001b561b723e */ /* 0x000fe200000010ff */
[----:B------:R-:W0:Y:S01]  /*d170*/  @P3 LDC R40, c[0x0][0xbec] ;  /* 0x0002fb00ff283b82 */ /* 0x000e220000000800 */
[----:B------:R-:W-:Y:S02]  /*d180*/  SHF.R.U64 R12, R12, 0x3, RZ ;  /* 0x000000030c0c7819 */ /* 0x000fe400000012ff */
[----:B------:R-:W-:Y:S02]  /*d190*/  SEL R91, R45, R44, P0 ;  /* 0x0000002c2d5b7207 */ /* 0x000fe40000000000 */
[----:B------:R-:W-:Y:S02]  /*d1a0*/  LOP3.LUT R52, R12, R21, RZ, 0x3c, !PT ;  /* 0x000000150c347212 */ /* 0x000fe400078e3cff */
[----:B------:R-:W-:Y:S01]  /*d1b0*/  SEL R64, R44, R45, P0 ;  /* 0x0000002d2c407207 */ /* 0x000fe20000000000 */
[----:B------:R-:W1:Y:S01]  /*d1c0*/  @P3 LDC R43, c[0x0][0xbf0] ;  /* 0x0002fc00ff2b3b82 */ /* 0x000e620000000800 */
[----:B------:R-:W-:Y:S01]  /*d1d0*/  LOP3.LUT R12, R13, 0x380, RZ, 0xc0, !PT ;  /* 0x000003800d0c7812 */ /* 0x000fe200078ec0ff */
[----:B------:R-:W-:Y:S01]  /*d1e0*/  IMAD.X R45, RZ, RZ, R57, P4 ;  /* 0x000000ffff2d7224 */ /* 0x000fe200020e0639 */
[----:B------:R-:W-:-:S02]  /*d1f0*/  SEL R119, R31, R30, P0 ;  /* 0x0000001e1f777207 */ /* 0x000fc40000000000 */
[----:B------:R-:W-:Y:S02]  /*d200*/  SEL R121, R27, R26, P0 ;  /* 0x0000001a1b797207 */ /* 0x000fe40000000000 */
[----:B------:R-:W-:Y:S02]  /*d210*/  SHF.R.U64 R12, R12, 0x3, RZ ;  /* 0x000000030c0c7819 */ /* 0x000fe400000012ff */
[----:B------:R-:W-:Y:S02]  /*d220*/  SEL R78, R26, R27, P0 ;  /* 0x0000001b1a4e7207 */ /* 0x000fe40000000000 */
[----:B------:R-:W-:Y:S02]  /*d230*/  MOV R104, R38 ;  /* 0x0000002600687202 */ /* 0x000fe40000000f00 */
[----:B------:R-:W-:Y:S02]  /*d240*/  MOV R106, R36 ;  /* 0x00000024006a7202 */ /* 0x000fe40000000f00 */
[----:B------:R-:W-:Y:S01]  /*d250*/  SEL R77, R30, R31, P0 ;  /* 0x0000001f1e4d7207 */ /* 0x000fe20000000000 */
[----:B0-----:R-:W-:Y:S01]  /*d260*/  @P3 IMAD.HI.U32 R40, R49, R40, RZ ;  /* 0x0000002831283227 */ /* 0x001fe200078e00ff */
[----:B------:R-:W-:-:S02]  /*d270*/  IADD3 R15, P1, R34, 0x6000, RZ ;  /* 0x00006000220f7810 */ /* 0x000fc40007f3e0ff */
[----:B------:R-:W-:Y:S02]  /*d280*/  MOV R108, R56 ;  /* 0x00000038006c7202 */ /* 0x000fe40000000f00 */
[----:B------:R-:W-:Y:S01]  /*d290*/  MOV R86, R52 ;  /* 0x0000003400567202 */ /* 0x000fe20000000f00 */
[----:B------:R-:W-:Y:S01]  /*d2a0*/  IMAD.MOV.U32 R53, RZ, RZ, R49 ;  /* 0x000000ffff357224 */ /* 0x000fe200078e0031 */
[----:B------:R-:W-:Y:S02]  /*d2b0*/  LOP3.LUT R44, R12, R13, RZ, 0x3c, !PT ;  /* 0x0000000d0c2c7212 */ /* 0x000fe400078e3cff */
[----:B------:R-:W-:Y:S02]  /*d2c0*/  IADD3 R31, P4, R34, 0x1000, RZ ;  /* 0x00001000221f7810 */ /* 0x000fe40007f9e0ff */
[----:B-1----:R-:W-:Y:S02]  /*d2d0*/  @P3 SHF.R.U32.HI R53, RZ, R43, R40 ;  /* 0x0000002bff353219 */ /* 0x002fe40000011628 */
[----:B------:R-:W-:-:S02]  /*d2e0*/  MOV R60, R60 ;  /* 0x0000003c003c7202 */ /* 0x000fc40000000f00 */
[----:B------:R-:W-:Y:S02]  /*d2f0*/  LOP3.LUT R14, R15, 0x380, RZ, 0xc0, !PT ;  /* 0x000003800f0e7812 */ /* 0x000fe400078ec0ff */
[----:B------:R-:W-:Y:S02]  /*d300*/  MOV R61, R54 ;  /* 0x00000036003d7202 */ /* 0x000fe40000000f00 */
[----:B------:R-:W-:Y:S02]  /*d310*/  LOP3.LUT R30, R31, 0x380, RZ, 0xc0, !PT ;  /* 0x000003801f1e7812 */ /* 0x000fe400078ec0ff */
[----:B------:R-:W-:Y:S02]  /*d320*/  MOV R51, R46 ;  /* 0x0000002e00337202 */ /* 0x000fe40000000f00 */
[----:B------:R-:W-:Y:S02]  /*d330*/  MOV R57, R44 ;  /* 0x0000002c00397202 */ /* 0x000fe40000000f00 */
[----:B------:R-:W-:-:S02]  /*d340*/  SHF.R.U64 R14, R14, 0x3, RZ ;  /* 0x000000030e0e7819 */ /* 0x000fc400000012ff */
[----:B------:R-:W-:Y:S02]  /*d350*/  SHF.R.U64 R30, R30, 0x3, RZ ;  /* 0x000000031e1e7819 */ /* 0x000fe400000012ff */
[----:B------:R-:W-:Y:S01]  /*d360*/  LOP3.LUT R14, R14, R15, RZ, 0x3c, !PT ;  /* 0x0000000f0e0e7212 */ /* 0x000fe200078e3cff */
[--C-:B------:R-:W-:Y:S01]  /*d370*/  IMAD.X R15, RZ, RZ, R35.reuse, P1 ;  /* 0x000000ffff0f7224 */ /* 0x100fe200008e0623 */
[----:B------:R-:W-:Y:S01]  /*d380*/  LOP3.LUT R30, R30, R31, RZ, 0x3c, !PT ;  /* 0x0000001f1e1e7212 */ /* 0x000fe200078e3cff */
[----:B------:R-:W-:Y:S01]  /*d390*/  IMAD.X R31, RZ, RZ, R35, P4 ;  /* 0x000000ffff1f7224 */ /* 0x000fe200020e0623 */
[C---:B------:R-:W-:Y:S02]  /*d3a0*/  IADD3 R13, P4, R34.reuse, 0x7000, RZ ;  /* 0x00007000220d7810 */ /* 0x040fe40007f9e0ff */
[----:B------:R-:W-:Y:S02]  /*d3b0*/  IADD3 R27, P6, R34, 0x3000, RZ ;  /* 0x00003000221b7810 */ /* 0x000fe40007fde0ff */
[----:B------:R-:W-:-:S02]  /*d3c0*/  LOP3.LUT R12, R13, 0x380, RZ, 0xc0, !PT ;  /* 0x000003800d0c7812 */ /* 0x000fc400078ec0ff */
[----:B------:R-:W-:Y:S02]  /*d3d0*/  LOP3.LUT R26, R27, 0x380, RZ, 0xc0, !PT ;  /* 0x000003801b1a7812 */ /* 0x000fe400078ec0ff */
[----:B------:R-:W-:Y:S02]  /*d3e0*/  SHF.R.U64 R12, R12, 0x3, RZ ;  /* 0x000000030c0c7819 */ /* 0x000fe400000012ff */
[----:B------:R-:W-:Y:S02]  /*d3f0*/  SHF.R.U64 R26, R26, 0x3, RZ ;  /* 0x000000031a1a7819 */ /* 0x000fe400000012ff */
[----:B------:R-:W-:Y:S01]  /*d400*/  LOP3.LUT R12, R12, R13, RZ, 0x3c, !PT ;  /* 0x0000000d0c0c7212 */ /* 0x000fe200078e3cff */
[--C-:B------:R-:W-:Y:S01]  /*d410*/  IMAD.X R13, RZ, RZ, R35.reuse, P4 ;  /* 0x000000ffff0d7224 */ /* 0x100fe200020e0623 */
[----:B------:R-:W-:Y:S01]  /*d420*/  LOP3.LUT R26, R26, R27, RZ, 0x3c, !PT ;  /* 0x0000001b1a1a7212 */ /* 0x000fe200078e3cff */
[----:B------:R-:W-:Y:S01]  /*d430*/  IMAD.X R27, RZ, RZ, R35, P6 ;  /* 0x000000ffff1b7224 */ /* 0x000fe200030e0623 */
[----:B------:R-:W-:Y:S01]  /*d440*/  IADD3 R7, P6, R34, 0x9000, RZ ;  /* 0x0000900022077810 */ /* 0x000fe20007fde0ff */
[----:B--2---:R-:W-:Y:S01]  /*d450*/  SHFL.IDX PT, R83, R83, R32, 0x1c1f ;  /* 0x001c1f2053537589 */ /* 0x004fe200000e0000 */
[----:B------:R-:W-:-:S02]  /*d460*/  LOP3.LUT R41, R32, 0x2, RZ, 0x3c, !PT ;  /* 0x0000000220297812 */ /* 0x000fc400078e3cff */
[----:B------:R-:W-:Y:S01]  /*d470*/  LOP3.LUT R6, R7, 0x380, RZ, 0xc0, !PT ;  /* 0x0000038007067812 */ /* 0x000fe200078ec0ff */
[----:B------:R-:W-:Y:S01]  /*d480*/  SHFL.IDX PT, R107, R107, R32, 0x1c1f ;  /* 0x001c1f206b6b7589 */ /* 0x000fe200000e0000 */
[----:B------:R-:W-:Y:S02]  /*d490*/  IADD3 R21, P5, R34, 0x4000, RZ ;  /* 0x0000400022157810 */ /* 0x000fe40007fbe0ff */
[----:B------:R-:W-:Y:S01]  /*d4a0*/  SHF.R.U64 R6, R6, 0x3, RZ ;  /* 0x0000000306067819 */ /* 0x000fe200000012ff */
[----:B------:R-:W0:Y:S01]  /*d4b0*/  SHFL.IDX PT, R58, R58, R41, 0x1c1f ;  /* 0x001c1f293a3a7589 */ /* 0x000e2200000e0000 */
[----:B------:R-:W-:Y:S02]  /*d4c0*/  LOP3.LUT R20, R21, 0x380, RZ, 0xc0, !PT ;  /* 0x0000038015147812 */ /* 0x000fe400078ec0ff */
[----:B------:R-:W-:Y:S01]  /*d4d0*/  LOP3.LUT R6, R6, R7, RZ, 0x3c, !PT ;  /* 0x0000000706067212 */ /* 0x000fe200078e3cff */
[----:B------:R-:W1:Y:S01]  /*d4e0*/  SHFL.IDX PT, R80, R80, R41, 0x1c1f ;  /* 0x001c1f2950507589 */ /* 0x000e6200000e0000 */
[----:B------:R-:W-:-:S02]  /*d4f0*/  LOP3.LUT R7, R34, 0x380, RZ, 0xc0, !PT ;  /* 0x0000038022077812 */ /* 0x000fc400078ec0ff */
[----:B------:R-:W-:Y:S01]  /*d500*/  SHF.R.U64 R20, R20, 0x3, RZ ;  /* 0x0000000314147819 */ /* 0x000fe200000012ff */
[----:B------:R-:W-:Y:S01]  /*d510*/  SHFL.IDX PT, R85, R85, R32, 0x1c1f ;  /* 0x001c1f2055557589 */ /* 0x000fe200000e0000 */
[----:B------:R-:W-:Y:S02]  /*d520*/  SHF.R.U64 R7, R7, 0x3, RZ ;  /* 0x0000000307077819 */ /* 0x000fe400000012ff */
[----:B------:R-:W-:Y:S01]  /*d530*/  LOP3.LUT R20, R20, R21, RZ, 0x3c, !PT ;  /* 0x0000001514147212 */ /* 0x000fe200078e3cff */
[----:B------:R-:W2:Y:S01]  /*d540*/  SHFL.IDX PT, R42, R59, R41, 0x1c1f ;  /* 0x001c1f293b2a7589 */ /* 0x000ea200000e0000 */
[--C-:B------:R-:W-:Y:S01]  /*d550*/  IMAD.X R21, RZ, RZ, R35.reuse, P5 ;  /* 0x000000ffff157224 */ /* 0x100fe200028e0623 */
[----:B------:R-:W-:Y:S02]  /*d560*/  IADD3 R9, P5, R34, 0xa000, RZ ;  /* 0x0000a00022097810 */ /* 0x000fe40007fbe0ff */
[----:B------:R-:W-:Y:S01]  /*d570*/  SHFL.IDX PT, R89, R89, R32, 0x1c1f ;  /* 0x001c1f2059597589 */ /* 0x000fe200000e0000 */
[----:B------:R-:W-:Y:S01]  /*d580*/  LOP3.LUT R34, R7, R34, RZ, 0x3c, !PT ;  /* 0x0000002207227212 */ /* 0x000fe200078e3cff */
[----:B------:R-:W-:Y:S01]  /*d590*/  IMAD.X R7, RZ, RZ, R35, P6 ;  /* 0x000000ffff077224 */ /* 0x000fe200030e0623 */
[----:B------:R-:W-:Y:S01]  /*d5a0*/  LOP3.LUT R8, R9, 0x380, RZ, 0xc0, !PT ;  /* 0x0000038009087812 */ /* 0x000fe200078ec0ff */
[----:B------:R-:W-:Y:S03]  /*d5b0*/  SHFL.IDX PT, R109, R109, R32, 0x1c1f ;  /* 0x001c1f206d6d7589 */ /* 0x000fe600000e0000 */
        /* <DEDUP_REMOVED lines=9> */
[----:B------:R-:W-:Y:S02]  /*d650*/  IMAD.X R9, RZ, RZ, R35, P5 ;  /* 0x000000ffff097224 */ /* 0x000fe400028e0623 */
[----:B------:R-:W-:Y:S01]  /*d660*/  SHFL.IDX PT, R111, R111, R32, 0x1c1f ;  /* 0x001c1f206f6f7589 */ /* 0x000fe200000e0000 */
[----:B--2---:R-:W-:-:S02]  /*d670*/  SEL R40, R85, R42, P0 ;  /* 0x0000002a55287207 */ /* 0x004fc40000000000 */
[----:B------:R-:W-:Y:S01]  /*d680*/  SEL R42, R42, R85, P0 ;  /* 0x000000552a2a7207 */ /* 0x000fe20000000000 */
[----:B------:R-:W1:Y:S04]  /*d690*/  SHFL.IDX PT, R62, R62, R41, 0x1c1f ;  /* 0x001c1f293e3e7589 */ /* 0x000e6800000e0000 */
        /* <DEDUP_REMOVED lines=100> */
[----:B------:R-:W-:Y:S01]  /*dce0*/  SEL R66, R54, R101, P0 ;  /* 0x0000006536427207 */ /* 0x000fe20000000000 */
[----:B------:R-:W-:Y:S01]  /*dcf0*/  STSM.16.M88.4 [R90], R40 ;  /* 0x000000285a007844 */ /* 0x000fe20000000200 */
[----:B------:R-:W-:Y:S02]  /*dd00*/  ISETP.GE.OR P1, PT, R38, R85, P1 ;  /* 0x000000552600720c */ /* 0x000fe40000f26670 */
[----:B------:R-:W-:Y:S01]  /*dd10*/  SEL R76, R103, R70, P0 ;  /* 0x00000046674c7207 */ /* 0x000fe20000000000 */
[----:B------:R-:W-:Y:S01]  /*dd20*/  STSM.16.M88.4 [R88], R44 ;  /* 0x0000002c58007844 */ /* 0x000fe20000000200 */
[----:B------:R-:W-:-:S02]  /*dd30*/  SEL R78, R70, R103, P0 ;  /* 0x00000067464e7207 */ /* 0x000fc40000000000 */
[----:B-1----:R-:W-:Y:S01]  /*dd40*/  SEL R77, R127, R82, P0 ;  /* 0x000000527f4d7207 */ /* 0x002fe20000000000 */
[----:B------:R-:W-:Y:S01]  /*dd50*/  STSM.16.M88.4 [R86], R64 ;  /* 0x0000004056007844 */ /* 0x000fe20000000200 */
[----:B------:R-:W-:Y:S02]  /*dd60*/  SEL R79, R82, R127, P0 ;  /* 0x0000007f524f7207 */ /* 0x000fe40000000000 */
[----:B---3--:R-:W-:Y:S02]  /*dd70*/  SEL R37, R129, R84, P0 ;  /* 0x0000005481257207 */ /* 0x008fe40000000000 */
[----:B------:R-:W-:Y:S01]  /*dd80*/  SEL R39, R84, R129, P0 ;  /* 0x0000008154277207 */ /* 0x000fe20000000000 */
[----:B------:R-:W-:Y:S01]  /*dd90*/  STSM.16.M88.4 [R61], R76 ;  /* 0x0000004c3d007844 */ /* 0x000fe20000000200 */
[----:B--2---:R-:W-:Y:S02]  /*dda0*/  SEL R36, R105, R56, P0 ;  /* 0x0000003869247207 */ /* 0x004fe40000000000 */
[----:B------:R-:W-:-:S05]  /*ddb0*/  SEL R38, R56, R105, P0 ;  /* 0x0000006938267207 */ /* 0x000fca0000000000 */
[----:B------:R-:W-:Y:S01]  /*ddc0*/  STSM.16.M88.4 [R60], R36 ;  /* 0x000000243c007844 */ /* 0x000fe20000000200 */
[----:B------:R-:W-:Y:S01]  /*ddd0*/  BAR.SYNC.DEFER_BLOCKING 0x1, 0x100 ;  /* 0x0044000000007b1d */ /* 0x000fe20000010000 */
[----:B------:R-:W-:-:S05]  /*dde0*/  UIMAD UR5, UR10, UR8, URZ ;  /* 0x000000080a0572a4 */ /* 0x000fca000f8e023f */
[----:B0-----:R0:W-:Y:S01]  /*ddf0*/  @!P2 ST.E desc[UR50][R62.64], R3 ;  /* 0x000000033e00a985 */ /* 0x0011e2000c101932 */
[----:B------:R-:W-:Y:S01]  /*de00*/  UIMAD.WIDE.U32 UR6, UR36, UR8, URZ ;  /* 0x00000008240672a5 */ /* 0x000fe2000f8e003f */
[----:B------:R-:W-:Y:S02]  /*de10*/  ULDC.64 UR10, c[0x0][0xaf0] ;  /* 0x0002bc00000a7ab9 */ /* 0x000fe40000000a00 */
[----:B----4-:R1:W-:Y:S04]  /*de20*/  @!P1 ST.E desc[UR50][R72.64], R2 ;  /* 0x0000000248009985 */ /* 0x0103e8000c101932 */
[----:B------:R2:W5:Y:S01]  /*de30*/  LD.E.128 R52, desc[UR50][R30.64] ;  /* 0x000000321e347980 */ /* 0x000562000c101d00 */
[----:B0-----:R-:W0:Y:S03]  /*de40*/  @P3 LDC R3, c[0x0][0xbf0] ;  /* 0x0002fc00ff033b82 */ /* 0x001e260000000800 */
[----:B------:R3:W5:Y:S01]  /*de50*/  LD.E.128 R76, desc[UR50][R6.64] ;  /* 0x00000032064c7980 */ /* 0x000762000c101d00 */
[----:B-1----:R-:W-:Y:S01]  /*de60*/  IMAD R2, R23, 0x20, R220 ;  /* 0x0000002017027824 */ /* 0x002fe200078e02dc */
[----:B------:R-:W-:-:S02]  /*de70*/  UIMAD UR5, UR36, UR9, UR5 ;  /* 0x00000009240572a4 */ /* 0x000fc4000f8e0205 */
[----:B------:R1:W5:Y:S01]  /*de80*/  LD.E.128 R80, desc[UR50][R4.64] ;  /* 0x0000003204507980 */ /* 0x000362000c101d00 */
[----:B--2---:R-:W2:Y:S01]  /*de90*/  @P3 LDC R30, c[0x0][0xbec] ;  /* 0x0002fb00ff1e3b82 */ /* 0x004ea20000000800 */
[----:B------:R-:W-:Y:S02]  /*dea0*/  UIMAD UR8, UR12, UR10, URZ ;  /* 0x0000000a0c0872a4 */ /* 0x000fe4000f8e023f */
[----:B------:R-:W5:Y:S01]  /*deb0*/  LD.E.128 R56, desc[UR50][R34.64] ;  /* 0x0000003222387980 */ /* 0x000f62000c101d00 */
[----:B---3--:R-:W-:Y:S01]  /*dec0*/  VIADD R7, R2, UR39 ;  /* 0x0000002702077c36 */ /* 0x008fe20008000000 */
[----:B------:R-:W-:Y:S02]  /*ded0*/  UIADD3 UR7, UR7, UR5, URZ ;  /* 0x0000000507077290 */ /* 0x000fe4000fffe03f */
[----:B------:R-:W-:Y:S01]  /*dee0*/  UIMAD UR5, UR43, UR11, UR8 ;  /* 0x0000000b2b0572a4 */ /* 0x000fe2000f8e0208 */
[----:B------:R-:W5:Y:S01]  /*def0*/  LD.E.128 R48, desc[UR50][R28.64] ;  /* 0x000000321c307980 */ /* 0x000f62000c101d00 */
[----:B-1----:R-:W-:Y:S01]  /*df00*/  IMAD.MOV.U32 R5, RZ, RZ, R7 ;  /* 0x000000ffff057224 */ /* 0x002fe200078e0007 */
[----:B------:R-:W-:Y:S01]  /*df10*/  UIMAD.WIDE.U32 UR6, UR43, UR10, UR6 ;  /* 0x0000000a2b0672a5 */ /* 0x000fe2000f8e0006 */
[----:B------:R-:W-:Y:S01]  /*df20*/  ULDC.64 UR8, c[0x0][0xae0] ;  /* 0x0002b80000087ab9 */ /* 0x000fe20000000a00 */
[----:B------:R-:W5:Y:S02]  /*df30*/  LD.E.128 R40, desc[UR50][R26.64] ;  /* 0x000000321a287980 */ /* 0x000f64000c101d00 */
[----:B------:R-:W-:-:S02]  /*df40*/  UIADD3 UR5, UR7, UR5, URZ ;  /* 0x0000000507057290 */ /* 0x000fc4000fffe03f */
[----:B------:R-:W5:Y:S04]  /*df50*/  LD.E.128 R68, desc[UR50][R20.64] ;  /* 0x0000003214447980 */ /* 0x000f68000c101d00 */
[----:B------:R-:W5:Y:S01]  /*df60*/  LD.E.128 R64, desc[UR50][R24.64] ;  /* 0x0000003218407980 */ /* 0x000f62000c101d00 */
[----:B--2---:R-:W-:-:S03]  /*df70*/  @P3 IMAD.HI.U32 R2, R7, R30, RZ ;  /* 0x0000001e07023227 */ /* 0x004fc600078e00ff */
[----:B------:R-:W5:Y:S02]  /*df80*/  LD.E.128 R44, desc[UR50][R14.64] ;  /* 0x000000320e2c7980 */ /* 0x000f64000c101d00 */
[----:B0-----:R-:W-:Y:S02]  /*df90*/  @P3 SHF.R.U32.HI R5, RZ, R3, R2 ;  /* 0x00000003ff053219 */ /* 0x001fe40000011602 */
[----:B------:R-:W5:Y:S02]  /*dfa0*/  LD.E.128 R36, desc[UR50][R12.64] ;  /* 0x000000320c247980 */ /* 0x000f64000c101d00 */
[--C-:B------:R-:W-:Y:S01]  /*dfb0*/  SHF.R.S32.HI R4, RZ, 0x1f, R5.reuse ;  /* 0x0000001fff047819 */ /* 0x100fe20000011405 */
[----:B------:R-:W-:Y:S01]  /*dfc0*/  IMAD.MOV R6, RZ, RZ, -R5 ;  /* 0x000000ffff067224 */ /* 0x000fe200078e0a05 */
[----:B------:R-:W5:Y:S01]  /*dfd0*/  LD.E.128 R72, desc[UR50][R8.64] ;  /* 0x0000003208487980 */ /* 0x000f62000c101d00 */
[----:B------:R-:W-:Y:S02]  /*dfe0*/  IMAD.U32 R3, RZ, RZ, UR7 ;  /* 0x00000007ff037e24 */ /* 0x000fe4000f8e00ff */
[----:B------:R-:W-:Y:S01]  /*dff0*/  IMAD R4, R4, UR8, RZ ;  /* 0x0000000804047c24 */ /* 0x000fe2000f8e02ff */
[----:B------:R0:W5:Y:S01]  /*e000*/  LD.E.128 R60, desc[UR50][R10.64] ;  /* 0x000000320a3c7980 */ /* 0x000162000c101d00 */
[----:B------:R-:W-:-:S02]  /*e010*/  IMAD R33, R33, R6, R7 ;  /* 0x0000000621217224 */ /* 0x000fc400078e0207 */
[----:B------:R-:W-:Y:S01]  /*e020*/  IMAD.U32 R2, RZ, RZ, UR6 ;  /* 0x00000006ff027e24 */ /* 0x000fe2000f8e00ff */
[----:B------:R-:W-:Y:S01]  /*e030*/  @!PT LDS RZ, [RZ] ;  /* 0x00000000fffff984 */ /* 0x000fe20000000800 */
[----:B------:R-:W-:Y:S01]  /*e040*/  @!PT LDS RZ, [RZ] ;  /* 0x00000000fffff984 */ /* 0x000fe20000000800 */
[----:B------:R-:W-:Y:S01]  /*e050*/  @!PT LDS RZ, [RZ] ;  /* 0x00000000fffff984 */ /* 0x000fe20000000800 */
[----:B------:R-:W-:Y:S01]  /*e060*/  @!PT LDS RZ, [RZ] ;  /* 0x00000000fffff984 */ /* 0x000fe20000000800 */
[----:B------:R1:W-:Y:S06]  /*e070*/  MEMBAR.ALL.CTA ;  /* 0x0000000000007992 */ /* 0x0003ec0000008000 */
[----:B-1----:R-:W1:Y:S01]  /*e080*/  FENCE.VIEW.ASYNC.S ;  /* 0x00000000000073c6 */ /* 0x002e620000000000 */
[----:B------:R-:W-:Y:S01]  /*e090*/  IMAD.U32 R3, RZ, RZ, UR5 ;  /* 0x00000005ff037e24 */ /* 0x000fe2000f8e00ff */
[----:B------:R-:W-:Y:S01]  /*e0a0*/  ULDC.64 UR6, c[0x0][0xad8] ;  /* 0x0002b60000067ab9 */ /* 0x000fe20000000a00 */
[C---:B------:R-:W-:Y:S01]  /*e0b0*/  IMAD R7, R5.reuse, UR9, R4 ;  /* 0x0000000905077c24 */ /* 0x040fe2000f8e0204 */
[----:B------:R-:W-:Y:S01]  /*e0c0*/  SHF.R.S32.HI R4, RZ, 0x1f, R33 ;  /* 0x0000001fff047819 */ /* 0x000fe20000011421 */
[----:B------:R-:W-:-:S04]  /*e0d0*/  IMAD.WIDE.U32 R2, R5, UR8, R2 ;  /* 0x0000000805027c25 */ /* 0x000fc8000f8e0002 */
[----:B------:R-:W-:Y:S02]  /*e0e0*/  IMAD.IADD R3, R3, 0x1, R7 ;  /* 0x0000000103037824 */ /* 0x000fe400078e0207 */
[----:B------:R-:W-:Y:S02]  /*e0f0*/  IMAD R6, R4, UR6, RZ ;  /* 0x0000000604067c24 */ /* 0x000fe4000f8e02ff */
[----:B0-----:R-:W-:Y:S02]  /*e100*/  VIADD R10, R220, UR39 ;  /* 0x00000027dc0a7c36 */ /* 0x001fe40008000000 */
[C---:B------:R-:W-:Y:S02]  /*e110*/  IMAD R5, R33.reuse, UR7, R6 ;  /* 0x0000000721057c24 */ /* 0x040fe4000f8e0206 */
[----:B------:R-:W-:Y:S01]  /*e120*/  IMAD.WIDE.U32 R2, R33, UR6, R2 ;  /* 0x0000000621027c25 */ /* 0x000fe2000f8e0002 */
[----:B------:R-:W-:Y:S01]  /*e130*/  ISETP.GE.AND P2, PT, R10, R85, PT ;  /* 0x000000550a00720c */ /* 0x000fe20003f46270 */
[----:B------:R-:W-:-:S02]  /*e140*/  ULDC.64 UR6, c[0x0][0xa80] ;  /* 0x0002a00000067ab9 */ /* 0x000fc40000000a00 */
[----:B------:R-:W-:Y:S01]  /*e150*/  VIADD R0, R0, 0x33420 ;  /* 0x0003342000007836 */ /* 0x000fe20000000000 */
[----:B------:R-:W-:Y:S01]  /*e160*/  LEA R8, P3, R2, UR6, 0x1 ;  /* 0x0000000602087c11 */ /* 0x000fe2000f8608ff */
[----:B------:R-:W-:Y:S02]  /*e170*/  IMAD.IADD R3, R3, 0x1, R5 ;  /* 0x0000000103037824 */ /* 0x000fe400078e0205 */
[----:B------:R-:W-:Y:S01]  /*e180*/  VIADD R4, R10, 0x20 ;  /* 0x000000200a047836 */ /* 0x000fe20000000000 */
[----:B------:R-:W-:Y:S02]  /*e190*/  PRMT R0, RZ, 0x654, R0 ;  /* 0x00000654ff007816 */ /* 0x000fe40000000000 */
[----:B------:R-:W-:Y:S02]  /*e1a0*/  LEA.HI.X R9, R2, UR7, R3, 0x1, P3 ;  /* 0x0000000702097c11 */ /* 0x000fe400098f0c03 */
[-C--:B------:R-:W-:Y:S01]  /*e1b0*/  ISETP.GE.AND P1, PT, R4, R85.reuse, PT ;  /* 0x000000550400720c */ /* 0x080fe20003f26270 */
[----:B------:R-:W-:Y:S01]  /*e1c0*/  VIADD R4, R10, 0x40 ;  /* 0x000000400a047836 */ /* 0x000fe20000000000 */
[----:B-1----:R0:W-:Y:S01]  /*e1d0*/  SYNCS.ARRIVE.TRANS64.RED.A1T0 RZ, [R0+URZ], RZ ;  /* 0x000000ff00ff79a7 */ /* 0x0021e2000810043f */
        /* <DEDUP_REMOVED lines=10> */
[CC--:B------:R-:W-:Y:S02]  /*e280*/  @!P3 LEA R4, P5, R19.reuse, R7.reuse, 0x1 ;  /* 0x000000071304b211 */ /* 0x0c0fe400078a08ff */
[-C--:B0-----:R-:W-:Y:S02]  /*e290*/  @!P4 LEA.HI.X R3, R16, R0.reuse, R227, 0x1, P6 ;  /* 0x000000001003c211 */ /* 0x081fe400030f0ce3 */
[C---:B------:R-:W-:Y:S02]  /*e2a0*/  @!P2 LEA R6, P6, R22.reuse, R7, 0x1 ;  /* 0x000000071606a211 */ /* 0x040fe400078c08ff */
[-C--:B------:R-:W-:Y:S01]  /*e2b0*/  @!P3 LEA.HI.X R5, R19, R0.reuse, R226, 0x1, P5 ;  /* 0x000000001305b211 */ /* 0x080fe200028f0ce2 */
[----:B-----5:R3:W-:Y:S01]  /*e2c0*/  @!P4 ST.E.128 desc[UR50][R2.64], R56 ;  /* 0x000000380200c985 */ /* 0x0207e2000c101d32 */
[----:B------:R-:W-:-:S03]  /*e2d0*/  @!P2 LEA.HI.X R7, R22, R0, R225, 0x1, P6 ;  /* 0x000000001607a211 */ /* 0x000fc600030f0ce1 */
[----:B------:R3:W-:Y:S04]  /*e2e0*/  @!P3 ST.E.128 desc[UR50][R4.64], R68 ;  /* 0x000000440400b985 */ /* 0x0007e8000c101d32 */
[----:B------:R3:W-:Y:S02]  /*e2f0*/  @!P2 ST.E.128 desc[UR50][R6.64], R80 ;  /* 0x000000500600a985 */ /* 0x0007e4000c101d32 */
.L_x_2019:
[----:B------:R-:W-:Y:S05]  /*e300*/  BSYNC B1 ;  /* 0x0000000000017941 */ /* 0x000fea0003800000 */
.L_x_2018:
[----:B0-----:R0:W4:Y:S01]  /*e310*/  SHFL.IDX PT, R0, R9, 0x1, 0x181f ;  /* 0x00381f0009007f89 */ /* 0x00112200000e0000 */
[----:B------:R-:W-:Y:S03]  /*e320*/  BSSY B1, `(.L_x_2020) ;  /* 0x0000010000017945 */ /* 0x000fe60003800000 */
[----:B--23--:R0:W2:Y:S01]  /*e330*/  SHFL.IDX PT, R7, R8, 0x1, 0x181f ;  /* 0x00381f0008077f89 */ /* 0x00c0a200000e0000 */
[----:B------:R-:W-:Y:S05]  /*e340*/  @P1 BRA `(.L_x_2021) ;  /* 0x0000000000341947 */ /* 0x000fea0003800000 */
[----:B------:R-:W-:Y:S02]  /*e350*/  ULDC UR5, c[0x0][0xac8] ;  /* 0x0002b20000057ab9 */ /* 0x000fe40000000800 */
[----:B------:R-:W-:Y:S02]  /*e360*/  ISETP.GE.AND P4, PT, R16, UR5, PT ;  /* 0x0000000510007c0c */ /* 0x000fe4000bf86270 */
[----:B------:R-:W-:Y:S02]  /*e370*/  ISETP.GE.AND P5, PT, R19, UR5, PT ;  /* 0x0000000513007c0c */ /* 0x000fe4000bfa6270 */
[----:B------:R-:W-:-:S09]  /*e380*/  ISETP.GE.AND P6, PT, R22, UR5, PT ;  /* 0x0000000516007c0c */ /* 0x000fd2000bfc6270 */
[-C--:B--2---:R-:W-:Y:S02]  /*e390*/  @!P4 LEA R2, P1, R16, R7.reuse, 0x1 ;  /* 0x000000071002c211 */ /* 0x084fe400078208ff */
        /* <DEDUP_REMOVED lines=8> */
.L_x_2021:
[----:B------:R-:W-:Y:S05]  /*e420*/  BSYNC B1 ;  /* 0x0000000000017941 */ /* 0x000fea0003800000 */
.L_x_2020:
[----:B----4-:R4:W0:Y:S01]  /*e430*/  SHFL.IDX PT, R0, R9, 0x2, 0x181f ;  /* 0x00581f0009007f89 */ /* 0x01082200000e0000 */
        /* <DEDUP_REMOVED lines=13> */
[----:B-----5:R3:W-:Y:S04]  /*e510*/  @!P3 ST.E.128 desc[UR50][R2.64], R48 ;  /* 0x000000300200b985 */ /* 0x0207e8000c101d32 */
[----:B------:R3:W-:Y:S04]  /*e520*/  @!P4 ST.E.128 desc[UR50][R4.64], R44 ;  /* 0x0000002c0400c985 */ /* 0x0007e8000c101d32 */
[----:B------:R3:W-:Y:S02]  /*e530*/  @!P5 ST.E.128 desc[UR50][R6.64], R72 ;  /* 0x000000480600d985 */ /* 0x0007e4000c101d32 */
.L_x_2023:
[----:B------:R-:W-:Y:S05]  /*e540*/  BSYNC B1 ;  /* 0x0000000000017941 */ /* 0x000fea0003800000 */
.L_x_2022:
[----:B0-----:R-:W-:Y:S01]  /*e550*/  VIADD R0, R10, 0x60 ;  /* 0x000000600a007836 */ /* 0x001fe20000000000 */
[----:B-1--4-:R-:W0:Y:S04]  /*e560*/  SHFL.IDX PT, R9, R9, 0x3, 0x181f ;  /* 0x00781f0009097f89 */ /* 0x012e2800000e0000 */
[----:B------:R-:W-:Y:S01]  /*e570*/  ISETP.GE.AND P0, PT, R0, R85, PT ;  /* 0x000000550000720c */ /* 0x000fe20003f06270 */
[----:B--23--:R1:W2:-:S12]  /*e580*/  SHFL.IDX PT, R7, R8, 0x3, 0x181f ;  /* 0x00781f0008077f89 */ /* 0x00c29800000e0000 */
[----:B-1----:R-:W-:Y:S05]  /*e590*/  @P0 BRA `(.L_x_2024) ;  /* 0x0000000800d00947 */ /* 0x002fea0003800000 */
[----:B------:R-:W-:Y:S02]  /*e5a0*/  ULDC UR5, c[0x0][0xac8] ;  /* 0x0002b20000057ab9 */ /* 0x000fe40000000800 */
[----:B------:R-:W-:Y:S02]  /*e5b0*/  ISETP.GE.AND P2, PT, R16, UR5, PT ;  /* 0x0000000510007c0c */ /* 0x000fe4000bf46270 */
[----:B------:R-:W-:-:S11]  /*e5c0*/  ISETP.GE.AND P3, PT, R19, UR5, PT ;  /* 0x0000000513007c0c */ /* 0x000fd6000bf66270 */
[CC--:B--2---:R-:W-:Y:S02]  /*e5d0*/  @!P2 LEA R2, P0, R16.reuse, R7.reuse, 0x1 ;  /* 0x000000071002a211 */ /* 0x0c4fe400078008ff */
[C---:B------:R-:W-:Y:S02]  /*e5e0*/  @!P3 LEA R4, P1, R19.reuse, R7, 0x1 ;  /* 0x000000071304b211 */ /* 0x040fe400078208ff */
[-C--:B0-----:R-:W-:Y:S02]  /*e5f0*/  @!P2 LEA.HI.X R3, R16, R9.reuse, R227, 0x1, P0 ;  /* 0x000000091003a211 */ /* 0x081fe400000f0ce3 */
[----:B------:R-:W-:Y:S02]  /*e600*/  @!P3 LEA.HI.X R5, R19, R9, R226, 0x1, P1 ;  /* 0x000000091305b211 */ /* 0x000fe400008f0ce2 */
[----:B------:R-:W-:Y:S01]  /*e610*/  ISETP.GE.AND P0, PT, R22, UR5, PT ;  /* 0x0000000516007c0c */ /* 0x000fe2000bf06270 */
[----:B-----5:R1:W-:Y:S04]  /*e620*/  @!P2 ST.E.128 desc[UR50][R2.64], R40 ;  /* 0x000000280200a985 */ /* 0x0203e8000c101d32 */
[----:B------:R1:W-:Y:S08]  /*e630*/  @!P3 ST.E.128 desc[UR50][R4.64], R36 ;  /* 0x000000240400b985 */ /* 0x0003f0000c101d32 */
[----:B------:R-:W-:Y:S05]  /*e640*/  @P0 BRA `(.L_x_2024) ;  /* 0x0000000800a40947 */ /* 0x000fea0003800000 */
[----:B-1----:R-:W-:-:S04]  /*e650*/  LEA R2, P0, R22, R7, 0x1 ;  /* 0x0000000716027211 */ /* 0x002fc800078008ff */
[----:B------:R-:W-:-:S05]  /*e660*/  LEA.HI.X R3, R22, R9, R225, 0x1, P0 ;  /* 0x0000000916037211 */ /* 0x000fca00000f0ce1 */
[----:B------:R3:W-:Y:S01]  /*e670*/  ST.E.128 desc[UR50][R2.64], R60 ;  /* 0x0000003c02007985 */ /* 0x0007e2000c101d32 */
[----:B------:R-:W-:Y:S05]  /*e680*/  BRA `(.L_x_2024) ;  /* 0x0000000800947947 */ /* 0x000fea0003800000 */
.L_x_2017:
        /* <DEDUP_REMOVED lines=33> */
[----:B---3--:R-:W-:-:S05]  /*e8a0*/  @P0 SHF.R.U32.HI R2, RZ, R7, R0 ;  /* 0x00000007ff020219 */ /* 0x008fca0000011600 */
[----:B------:R-:W-:-:S04]  /*e8b0*/  IMAD.MOV R5, RZ, RZ, -R2 ;  /* 0x000000ffff057224 */ /* 0x000fc800078e0a02 */
[----:B------:R-:W-:Y:S01]  /*e8c0*/  IMAD R5, R3, R5, R4 ;  /* 0x0000000503057224 */ /* 0x000fe200078e0204 */
[----:B------:R-:W-:Y:S01]  /*e8d0*/  SHF.R.S32.HI R3, RZ, 0x1f, R2 ;  /* 0x0000001fff037819 */ /* 0x000fe20000011402 */
[----:B------:R-:W-:Y:S01]  /*e8e0*/  IMAD.U32 R4, RZ, RZ, UR5 ;  /* 0x00000005ff047e24 */ /* 0x000fe2000f8e00ff */
        /* <DEDUP_REMOVED lines=12> */
.L_x_2026:
[----:B------:R-:W-:Y:S05]  /*e9b0*/  BSYNC B1 ;  /* 0x0000000000017941 */ /* 0x000fea0003800000 */
.L_x_2025:
[----:B------:R-:W-:Y:S01]  /*e9c0*/  ULDC.64 UR10, c[0x0][0xae8] ;  /* 0x0002ba00000a7ab9 */ /* 0x000fe20000000a00 */
[----:B------:R-:W-:Y:S01]  /*e9d0*/  VIADD R6, R6, UR39 ;  /* 0x0000002706067c36 */ /* 0x000fe20008000000 */
[----:B------:R-:W-:Y:S01]  /*e9e0*/  UIMAD UR5, UR8, UR10, URZ ;  /* 0x0000000a080572a4 */ /* 0x000fe2000f8e023f */
[----:B------:R-:W-:Y:S01]  /*e9f0*/  BSSY B1, `(.L_x_2027) ;  /* 0x0000038000017945 */ /* 0x000fe20003800000 */
[----:B------:R-:W-:Y:S01]  /*ea00*/  UIMAD.WIDE.U32 UR6, UR36, UR10, URZ ;  /* 0x0000000a240672a5 */ /* 0x000fe2000f8e003f */
[----:B0-----:R-:W-:Y:S01]  /*ea10*/  @P1 IMAD.HI.U32 R0, R6, R9, RZ ;  /* 0x0000000906001227 */ /* 0x001fe200078e00ff */
[----:B------:R-:W-:-:S03]  /*ea20*/  UIMAD UR5, UR36, UR11, UR5 ;  /* 0x0000000b240572a4 */ /* 0x000fc6000f8e0205 */
[----:B------:R-:W-:Y:S01]  /*ea30*/  ULDC.64 UR10, c[0x0][0xaf0] ;  /* 0x0002bc00000a7ab9 */ /* 0x000fe20000000a00 */
[----:B------:R-:W-:Y:S01]  /*ea40*/  UIADD3 UR7, UR7, UR5, URZ ;  /* 0x0000000507077290 */ /* 0x000fe2000fffe03f */
[----:B--2---:R-:W-:Y:S01]  /*ea50*/  IMAD.MOV.U32 R5, RZ, RZ, R6 ;  /* 0x000000ffff057224 */ /* 0x004fe200078e0006 */
        /* <DEDUP_REMOVED lines=20> */
[----:B------:R-:W-:Y:S02]  /*eba0*/  VIADD R6, R220, UR39 ;  /* 0x00000027dc067c36 */ /* 0x000fe40008000000 */
[----:B------:R-:W-:Y:S02]  /*ebb0*/  IMAD R9, R8, UR5, RZ ;  /* 0x0000000508097c24 */ /* 0x000fe4000f8e02ff */
        /* <DEDUP_REMOVED lines=27> */
.L_x_2028:
[----:B------:R-:W-:Y:S05]  /*ed70*/  BSYNC B1 ;  /* 0x0000000000017941 */ /* 0x000fea0003800000 */
.L_x_2027:
        /* <DEDUP_REMOVED lines=17> */
.L_x_2030:
[----:B------:R-:W-:Y:S05]  /*ee90*/  BSYNC B1 ;  /* 0x0000000000017941 */ /* 0x000fea0003800000 */
.L_x_2029:
        /* <DEDUP_REMOVED lines=17> */
.L_x_2032:
[----:B------:R-:W-:Y:S05]  /*efb0*/  BSYNC B1 ;  /* 0x0000000000017941 */ /* 0x000fea0003800000 */
.L_x_2031:
[----:B---3--:R-:W-:Y:S01]  /*efc0*/  VIADD R2, R6, 0x60 ;  /* 0x0000006006027836 */ /* 0x008fe20000000000 */
[----:B0-----:R0:W3:Y:S04]  /*efd0*/  SHFL.IDX PT, R0, R5, 0x3, 0x181f ;  /* 0x00781f0005007f89 */ /* 0x0010e800000e0000 */
[----:B------:R-:W-:Y:S01]  /*efe0*/  ISETP.GE.AND P0, PT, R2, R9, PT ;  /* 0x000000090200720c */ /* 0x000fe20003f06270 */
[----:B-1----:R0:W1:-:S12]  /*eff0*/  SHFL.IDX PT, R3, R4, 0x3, 0x181f ;  /* 0x00781f0004037f89 */ /* 0x00205800000e0000 */
[----:B0-----:R-:W-:Y:S05]  /*f000*/  @P0 BRA `(.L_x_2024) ;  /* 0x0000000000340947 */ /* 0x001fea0003800000 */
[----:B------:R-:W-:Y:S02]  /*f010*/  ULDC UR5, c[0x0][0xac8] ;  /* 0x0002b20000057ab9 */ /* 0x000fe40000000800 */
[----:B------:R-:W-:Y:S02]  /*f020*/  ISETP.GE.AND P3, PT, R16, UR5, PT ;  /* 0x0000000510007c0c */ /* 0x000fe4000bf66270 */
[----:B------:R-:W-:Y:S02]  /*f030*/  ISETP.GE.AND P4, PT, R19, UR5, PT ;  /* 0x0000000513007c0c */ /* 0x000fe4000bf86270 */
[----:B------:R-:W-:-:S09]  /*f040*/  ISETP.GE.AND P5, PT, R22, UR5, PT ;  /* 0x0000000516007c0c */ /* 0x000fd2000bfa6270 */
[-C--:B-12-4-:R-:W-:Y:S02]  /*f050*/  @!P3 LEA R4, P0, R16, R3.reuse, 0x1 ;  /* 0x000000031004b211 */ /* 0x096fe400078008ff */
        /* <DEDUP_REMOVED lines=8> */
.L_x_2024:
[----:B------:R-:W-:Y:S05]  /*f0e0*/  BSYNC B0 ;  /* 0x0000000000007941 */ /* 0x000fea0003800000 */
.L_x_2016:
[----:B------:R-:W-:Y:S02]  /*f0f0*/  ULDC UR5, c[0x0][0xc38] ;  /* 0x00030e0000057ab9 */ /* 0x000fe40000000800 */
[----:B------:R-:W-:-:S06]  /*f100*/  UISETP.GE.AND UP0, UPT, UR4, UR5, UPT ;  /* 0x000000050400728c */ /* 0x000fcc000bf06270 */
[----:B------:R-:W-:-:S13]  /*f110*/  PLOP3.LUT P0, PT, PT, PT, UP0, 0x80, 0x0 ;  /* 0x000000000000781c */ /* 0x000fda0003f0f008 */
[----:B------:R-:W-:Y:S05]  /*f120*/  @!P0 BRA `(.L_x_2033) ;  /* 0xffffff1c00248947 */ /* 0x000fea000383ffff */
[----:B------:R-:W-:Y:S05]  /*f130*/  EXIT ;  /* 0x000000000000794d */ /* 0x000fea0003800000 */
.L_x_1978:
[----:B------:R-:W-:-:S08]  /*f140*/  NOP ;  /* 0x0000000000007918 */ /* 0x000fd00000000000 */
[----:B------:R-:W0:-:S00]  /*f150*/  USETMAXREG.DEALLOC.CTAPOOL 0x18 ;  /* 0x00000018000079c8 */ /* 0x000e0000080e0500 */
[----:B0-----:R-:W2:Y:S01]  /*f160*/  LDL.LU R2, [R1] ;  /* 0x0000000001027983 */ /* 0x001ea20000300800 */
[----:B------:R-:W-:-:S05]  /*f170*/  LOP3.LUT R0, R0, 0x3, RZ, 0xc0, !PT ;  /* 0x0000000300007812 */ /* 0x000fca00078ec0ff */
[----:B------:R-:W0:Y:S01]  /*f180*/  S2UR UR6, SR_CTAID.X ;  /* 0x00000000000679c3 */ /* 0x000e220000002500 */
[----:B------:R-:W-:Y:S02]  /*f190*/  IMAD.MOV.U32 R19, RZ, RZ, 0x1 ;  /* 0x00000001ff137424 */ /* 0x000fe400078e00ff */
[----:B------:R-:W-:Y:S01]  /*f1a0*/  IMAD.MOV.U32 R18, RZ, RZ, RZ ;  /* 0x000000ffff127224 */ /* 0x000fe200078e00ff */
[----:B------:R-:W1:Y:S02]  /*f1b0*/  SHFL.IDX PT, R0, R0, RZ, 0x1f ;  /* 0x00001fff00007589 */ /* 0x000e6400000e0000 */
[----:B-1----:R-:W-:Y:S02]  /*f1c0*/  ISETP.NE.AND P0, PT, R0, RZ, PT ;  /* 0x000000ff0000720c */ /* 0x002fe40003f05270 */
[----:B------:R-:W0:Y:S11]  /*f1d0*/  LDC R0, c[0x0][0xc38] ;  /* 0x00030e00ff007b82 */ /* 0x000e360000000800 */
[----:B------:R-:W-:Y:S06]  /*f1e0*/  @P0 BAR.ARV 0x4, 0x180 ;  /* 0x0106000000000b1d */ /* 0x000fec0000002000 */
[----:B--2---:R-:W-:-:S04]  /*f1f0*/  LOP3.LUT R2, R2, 0xfffffffb, RZ, 0xc0, !PT ;  /* 0xfffffffb02027812 */ /* 0x004fc800078ec0ff */
[----:B------:R-:W-:Y:S02]  /*f200*/  @P0 LOP3.LUT R2, R2, 0x4, RZ, 0xfc, !PT ;  /* 0x0000000402020812 */ /* 0x000fe400078efcff */
[----:B0-----:R-:W-:-:S03]  /*f210*/  ISETP.LE.AND P0, PT, R0, UR6, PT ;  /* 0x0000000600007c0c */ /* 0x001fc6000bf03270 */
[----:B------:R0:W-:Y:S04]  /*f220*/  STL [R1], R2 ;  /* 0x0000000201007387 */ /* 0x0001e80000100800 */
[----:B------:R0:W-:Y:S06]  /*f230*/  STL [R1+0x1c], RZ ;  /* 0x00001cff01007387 */ /* 0x0001ec0000100800 */
[----:B------:R-:W-:Y:S05]  /*f240*/  @P0 BRA `(.L_x_2034) ;  /* 0x00000040000c0947 */ /* 0x000fea0003800000 */
[----:B------:R-:W1:Y:S01]  /*f250*/  S2R R10, SR_TID.X ;  /* 0x00000000000a7919 */ /* 0x000e620000002100 */
[----:B------:R-:W2:Y:S01]  /*f260*/  S2UR UR5, SR_CgaCtaId ;  /* 0x00000000000579c3 */ /* 0x000ea20000008800 */
[----:B------:R-:W-:Y:S01]  /*f270*/  UMOV UR4, 0x400 ;  /* 0x0000040000047882 */ /* 0x000fe20000000000 */
[----:B------:R-:W-:Y:S01]  /*f280*/  IMAD.MOV.U32 R19, RZ, RZ, 0x1 ;  /* 0x00000001ff137424 */ /* 0x000fe200078e00ff */
[----:B------:R-:W-:Y:S01]  /*f290*/  ULDC UR42, c[0x0][0xc] ;  /* 0x00000300002a7ab9 */ /* 0x000fe20000000800 */
[----:B------:R-:W-:Y:S01]  /*f2a0*/  IMAD.MOV.U32 R18, RZ, RZ, RZ ;  /* 0x000000ffff127224 */ /* 0x000fe200078e00ff */
[----:B------:R-:W-:Y:S02]  /*f2b0*/  ULOP3.LUT UR39, UR38, 0x1, URZ, 0xfc, !UPT ;  /* 0x0000000126277892 */ /* 0x000fe4000f8efc3f */
[----:B------:R-:W-:Y:S01]  /*f2c0*/  ULOP3.LUT UR44, UR38, 0x2, URZ, 0xfc, !UPT ;  /* 0x00000002262c7892 */ /* 0x000fe2000f8efc3f */
[----:B------:R-:W-:Y:S01]  /*f2d0*/  ULDC.64 UR46, c[0x0][0x198] ;  /* 0x00006600002e7ab9 */ /* 0x000fe20000000a00 */
[----:B--2---:R-:W-:-:S06]  /*f2e0*/  ULEA UR4, UR5, UR4, 0x18 ;  /* 0x0000000405047291 */ /* 0x004fcc000f8ec03f */
[----:B------:R-:W-:Y:S01]  /*f2f0*/  IMAD.U32 R17, RZ, RZ, UR4 ;  /* 0x00000004ff117e24 */ /* 0x000fe2000f8e00ff */
[----:B-1----:R-:W-:Y:S01]  /*f300*/  SHF.R.U32.HI R5, RZ, 0x1, R10 ;  /* 0x00000001ff057819 */ /* 0x002fe2000001160a */
[C---:B------:R-:W-:Y:S01]  /*f310*/  IMAD.SHL.U32 R0, R10.reuse, 0x10, RZ ;  /* 0x000000100a007824 */ /* 0x040fe200078e00ff */
[C---:B------:R-:W-:Y:S01]  /*f320*/  LOP3.LUT R9, R10.reuse, 0x7f, RZ, 0xc0, !PT ;  /* 0x0000007f0a097812 */ /* 0x040fe200078ec0ff */
[C---:B------:R-:W-:Y:S02]  /*f330*/  IMAD.SHL.U32 R3, R10.reuse, 0x2, RZ ;  /* 0x000000020a037824 */ /* 0x040fe400078e00ff */
[----:B------:R-:W-:Y:S01]  /*f340*/  IMAD.SHL.U32 R7, R10, 0x4, RZ ;  /* 0x000000040a077824 */ /* 0x000fe200078e00ff */
[----:B------:R-:W-:-:S04]  /*f350*/  LOP3.LUT R4, R0, 0x1b0, RZ, 0xc0, !PT ;  /* 0x000001b000047812 */ /* 0x000fc800078ec0ff */
[----:B------:R-:W-:Y:S01]  /*f360*/  LOP3.LUT R4, R4, 0x30, R3, 0x78, !PT ;  /* 0x0000003004047812 */ /* 0x000fe200078e7803 */
[----:B------:R-:W-:-:S05]  /*f370*/  IMAD.SHL.U32 R3, R10, 0x40, RZ ;  /* 0x000000400a037824 */ /* 0x000fca00078e00ff */
[----:B0-----:R-:W-:-:S04]  /*f380*/  LOP3.LUT R2, R3, 0x180, RZ, 0xc0, !PT ;  /* 0x0000018003027812 */ /* 0x001fc800078ec0ff */
        /* <DEDUP_REMOVED lines=9> */
[--C-:B------:R-:W-:Y:S02]  /*f420*/  LOP3.LUT R5, R7, 0x60, R2.reuse, 0xf8, !PT ;  /* 0x0000006007057812 */ /* 0x100fe400078ef802 */
[----:B------:R-:W-:Y:S02]  /*f430*/  LOP3.LUT R3, R6, 0x640, R3, 0xf8, !PT ;  /* 0x0000064006037812 */ /* 0x000fe400078ef803 */
[----:B------:R-:W-:Y:S02]  /*f440*/  LOP3.LUT R5, R5, 0x100, R2, 0xf8, !PT ;  /* 0x0000010005057812 */ /* 0x000fe400078ef802 */
[----:B------:R-:W-:Y:S02]  /*f450*/  LOP3.LUT R7, R7, 0x40, R0, 0xf8, !PT ;  /* 0x0000004007077812 */ /* 0x000fe400078ef800 */
[----:B------:R-:W-:-:S02]  /*f460*/  LOP3.LUT R5, R5, R8, RZ, 0xfc, !PT ;  /* 0x0000000805057212 */ /* 0x000fc400078efcff */
[----:B------:R-:W-:Y:S02]  /*f470*/  LOP3.LUT R4, R7, R4, RZ, 0xfc, !PT ;  /* 0x0000000407047212 */ /* 0x000fe400078efcff */
[----:B------:R-:W-:Y:S01]  /*f480*/  LOP3.LUT R0, R0, 0x30, RZ, 0xc0, !PT ;  /* 0x0000003000007812 */ /* 0x000fe200078ec0ff */
[----:B------:R-:W-:Y:S04]  /*f490*/  STL [R1+0xc], R5 ;  /* 0x00000c0501007387 */ /* 0x000fe80000100800 */
[----:B------:R0:W-:Y:S02]  /*f4a0*/  STL [R1+0x10], R3 ;  /* 0x0000100301007387 */ /* 0x0001e40000100800 */
[----:B0-----:R-:W-:-:S04]  /*f4b0*/  SHF.R.U32.HI R3, RZ, 0x2, R9 ;  /* 0x00000002ff037819 */ /* 0x001fc80000011609 */
[----:B------:R-:W-:Y:S01]  /*f4c0*/  LOP3.LUT R5, R3, 0x60, R2, 0xf8, !PT ;  /* 0x0000006003057812 */ /* 0x000fe200078ef802 */
[----:B------:R-:W-:Y:S02]  /*f4d0*/  IMAD.IADD R3, R17, 0x1, R4 ;  /* 0x0000000111037824 */ /* 0x000fe400078e0204 */
[----:B------:R-:W-:-:S03]  /*f4e0*/  IMAD.U32 R2, RZ, RZ, UR6 ;  /* 0x00000006ff027e24 */ /* 0x000fc6000f8e00ff */
[----:B------:R-:W-:Y:S04]  /*f4f0*/  STL [R1+0x14], R3 ;  /* 0x0000140301007387 */ /* 0x000fe80000100800 */
[----:B------:R0:W-:Y:S04]  /*f500*/  STL [R1+0x18], R2 ;  /* 0x0000180201007387 */ /* 0x0001e80000100800 */
[----:B------:R1:W-:Y:S01]  /*f510*/  STL [R1+0x1c], RZ ;  /* 0x00001cff01007387 */ /* 0x0003e20000100800 */
[C---:B0-----:R-:W-:Y:S02]  /*f520*/  LOP3.LUT R2, R0.reuse, 0x40, RZ, 0xfc, !PT ;  /* 0x0000004000027812 */ /* 0x041fe400078efcff */
[----:B-1----:R-:W-:-:S07]  /*f530*/  LOP3.LUT R0, R0, 0x80, RZ, 0xfc, !PT ;  /* 0x0000008000007812 */ /* 0x002fce00078efcff */
.L_x_2099:
[----:B------:R-:W2:Y:S01]  /*f540*/  LDL R0, [R1+0x18] ;  /* 0x0000180001007983 */ /* 0x000ea20000100800 */
        /* <DEDUP_REMOVED lines=13> */
[----:B0-----:R-:W-:Y:S05]  /*f620*/  @!P0 BRA `(.L_x_2035) ;  /* 0x0000000000208947 */ /* 0x001fea0003800000 */
        /* <DEDUP_REMOVED lines=8> */
.L_x_2035:
[----:B------:R-:W-:Y:S01]  /*f6b0*/  ULDC UR9, c[0x0][0xc54] ;  /* 0x0003150000097ab9 */ /* 0x000fe20000000800 */
[----:B------:R-:W-:Y:S01]  /*f6c0*/  UMOV UR5, UR8 ;  /* 0x0000000800057c82 */ /* 0x000fe20008000000 */
[----:B------:R-:W-:-:S11]  /*f6d0*/  UISETP.NE.AND UP0, UPT, UR9, 0x1, UPT ;  /* 0x000000010900788c */ /* 0x000fd6000bf05270 */
[----:B------:R-:W-:Y:S02]  /*f6e0*/  @UP0 ULDC.64 UR10, c[0x0][0xc58] ;  /* 0x00031600000a0ab9 */ /* 0x000fe40000000a00 */
[----:B------:R-:W-:-:S04]  /*f6f0*/  UIMAD.WIDE.U32 UR6, UR8, UR10, URZ ;  /* 0x0000000a080672a5 */ /* 0x000fc8000f8e003f */
[----:B------:R-:W-:-:S04]  /*f700*/  @UP0 USHF.R.U32.HI UR5, URZ, UR11, UR7 ;  /* 0x0000000b3f050299 */ /* 0x000fc80008011607 */
[----:B------:R-:W-:-:S12]  /*f710*/  UIMAD UR6, UR5, UR9, URZ ;  /* 0x00000009050672a4 */ /* 0x000fd8000f8e023f */
.L_x_2036:
[----:B------:R-:W-:Y:S01]  /*f720*/  ULOP3.LUT UR41, URZ, UR5, URZ, 0x33, !UPT ;  /* 0x000000053f297292 */ /* 0x000fe2000f8e333f */
[----:B------:R-:W-:Y:S01]  /*f730*/  BSSY B7, `(.L_x_2037) ;  /* 0x000039b000077945 */ /* 0x000fe20003800000 */
[----:B------:R-:W-:Y:S01]  /*f740*/  ULDC UR7, c[0x0][0x448] ;  /* 0x0001120000077ab9 */ /* 0x000fe20000000800 */
[----:B------:R-:W-:Y:S01]  /*f750*/  ULDC UR5, c[0x0][0xc3c] ;  /* 0x00030f0000057ab9 */ /* 0x000fe20000000800 */
[----:B------:R-:W-:Y:S02]  /*f760*/  UISETP.NE.AND UP1, UPT, UR7, 0x1, UPT ;  /* 0x000000010700788c */ /* 0x000fe4000bf25270 */
[----:B------:R-:W-:Y:S01]  /*f770*/  UIADD3 UR41, UR41, UR5, URZ ;  /* 0x0000000529297290 */ /* 0x000fe2000fffe03f */
[----:B------:R-:W-:Y:S01]  /*f780*/  ULDC.64 UR10, c[0x0][0x418] ;  /* 0x00010600000a7ab9 */ /* 0x000fe20000000a00 */
[----:B------:R-:W-:Y:S02]  /*f790*/  UIADD3 UR5, UR8, -UR6, URZ ;  /* 0x8000000608057290 */ /* 0x000fe4000fffe03f */
[----:B------:R-:W-:-:S02]  /*f7a0*/  UISETP.NE.U32.AND UP0, UPT, UR10, URZ, UPT ;  /* 0x0000003f0a00728c */ /* 0x000fc4000bf05070 */
[----:B------:R-:W-:Y:S02]  /*f7b0*/  USHF.L.U32 UR8, UR41, 0x7, URZ ;  /* 0x0000000729087899 */ /* 0x000fe4000800063f */
[----:B------:R-:W-:Y:S01]  /*f7c0*/  UISETP.NE.AND.EX UP0, UPT, UR11, URZ, UPT, UP0 ;  /* 0x0000003f0b00728c */ /* 0x000fe2000bf05300 */
[----:B------:R-:W-:Y:S01]  /*f7d0*/  ULDC UR7, c[0x0][0x288] ;  /* 0x0000a20000077ab9 */ /* 0x000fe20000000800 */
[----:B------:R-:W-:Y:S01]  /*f7e0*/  UIADD3 UR8, UR8, 0x7f, URZ ;  /* 0x0000007f08087890 */ /* 0x000fe2000fffe03f */
[----:B------:R-:W-:Y:S01]  /*f7f0*/  ULDC UR6, c[0x0][0x424] ;  /* 0x0001090000067ab9 */ /* 0x000fe20000000800 */
[----:B------:R-:W-:Y:S02]  /*f800*/  UIADD3 UR13, -UR7, 0xa0, URZ ;  /* 0x000000a0070d7890 */ /* 0x000fe4000fffe13f */
[----:B------:R-:W-:Y:S01]  /*f810*/  USEL UR9, UR6, 0x1, UP0 ;  /* 0x0000000106097887 */ /* 0x000fe20008000000 */
[----:B------:R-:W-:Y:S01]  /*f820*/  @UP1 ULDC UR7, c[0x0][0x44c] ;  /* 0x0001130000071ab9 */ /* 0x000fe20000000800 */
[----:B------:R-:W-:Y:S01]  /*f830*/  ULDC UR12, c[0x0][0x2f0] ;  /* 0x0000bc00000c7ab9 */ /* 0x000fe20000000800 */
[----:B------:R-:W-:Y:S01]  /*f840*/  UIMAD.WIDE.U32 UR6, UR8, UR7, URZ ;  /* 0x00000007080672a5 */ /* 0x000fe2000f8e003f */
[----:B------:R-:W-:Y:S01]  /*f850*/  @UP1 ULDC UR14, c[0x0][0x450] ;  /* 0x00011400000e1ab9 */ /* 0x000fe20000000800 */
[----:B------:R-:W-:-:S02]  /*f860*/  UIMAD UR13, UR9, UR12, UR13 ;  /* 0x0000000c090d72a4 */ /* 0x000fc4000f8e020d */
[----:B------:R-:W-:Y:S02]  /*f870*/  @UP1 USHF.R.U32.HI UR8, URZ, UR14, UR7 ;  /* 0x0000000e3f081299 */ /* 0x000fe40008011607 */
[----:B------:R-:W-:Y:S02]  /*f880*/  UIMAD UR6, UR9, UR12, 0x9f ;  /* 0x0000009f090674a4 */ /* 0x000fe4000f8e020c */
[----:B------:R-:W-:Y:S02]  /*f890*/  UIADD3 UR8, UR13, UR8, URZ ;  /* 0x000000080d087290 */ /* 0x000fe4000fffe03f */
[----:B------:R-:W-:Y:S02]  /*f8a0*/  UIMAD.WIDE UR6, UR6, 0x66666667, URZ ;  /* 0x66666667060678a5 */ /* 0x000fe4000f8e023f */
[----:B------:R-:W-:Y:S02]  /*f8b0*/  UIMAD.WIDE UR8, UR8, 0x66666667, URZ ;  /* 0x66666667080878a5 */ /* 0x000fe4000f8e023f */
[----:B------:R-:W-:-:S02]  /*f8c0*/  USHF.R.U32.HI UR12, URZ, 0x1f, UR7 ;  /* 0x0000001f3f0c7899 */ /* 0x000fc40008011607 */
[----:B------:R-:W-:Y:S01]  /*f8d0*/  USHF.R.U32.HI UR6, URZ, 0x1f, UR9 ;  /* 0x0000001f3f067899 */ /* 0x000fe20008011609 */
[----:B------:R-:W-:Y:S01]  /*f8e0*/  ULDC UR11, c[0x0][0xc48] ;  /* 0x00031200000b7ab9 */ /* 0x000fe20000000800 */
[----:B------:R-:W-:Y:S02]  /*f8f0*/  ULEA.HI.SX32 UR12, UR7, UR12, 0x1a ;  /* 0x0000000c070c7291 */ /* 0x000fe4000f8fd23f */
[----:B------:R-:W-:Y:S02]  /*f900*/  ULEA.HI.SX32 UR6, UR9, UR6, 0x1a ;  /* 0x0000000609067291 */ /* 0x000fe4000f8fd23f */
[----:B------:R-:W-:Y:S02]  /*f910*/  UISETP.NE.AND UP0, UPT, UR11, 0x1, UPT ;  /* 0x000000010b00788c */ /* 0x000fe4000bf05270 */
[----:B------:R-:W-:Y:S01]  /*f920*/  UISETP.LT.AND UP1, UPT, UR12, UR6, UPT ;  /* 0x000000060c00728c */ /* 0x000fe2000bf21270 */
[----:B------:R-:W-:-:S03]  /*f930*/  ULDC UR10, c[0x0][0xc54] ;  /* 0x00031500000a7ab9 */ /* 0x000fc60000000800 */
[----:B------:R-:W-:Y:S02]  /*f940*/  USEL UR40, UR12, UR6, UP1 ;  /* 0x000000060c287287 */ /* 0x000fe40008800000 */
[----:B------:R-:W-:-:S03]  /*f950*/  UIMAD UR10, UR4, UR10, UR5 ;  /* 0x0000000a040a72a4 */ /* 0x000fc6000f8e0205 */
[----:B------:R-:W-:Y:S01]  /*f960*/  @UP0 ULDC UR4, c[0x0][0xc4c] ;  /* 0x0003130000040ab9 */ /* 0x000fe20000000800 */
[----:B------:R-:W-:Y:S01]  /*f970*/  ISETP.LT.AND P0, PT, RZ, UR40, PT ;  /* 0x00000028ff007c0c */ /* 0x000fe2000bf01270 */
[----:B------:R-:W-:Y:S01]  /*f980*/  UIMAD.WIDE.U32 UR4, UR10, UR4, URZ ;  /* 0x000000040a0472a5 */ /* 0x000fe2000f8e003f */
[----:B------:R-:W-:Y:S01]  /*f990*/  @UP0 ULDC UR7, c[0x0][0xc50] ;  /* 0x0003140000070ab9 */ /* 0x000fe20000000800 */
[----:B------:R-:W-:Y:S02]  /*f9a0*/  UMOV UR43, UR10 ;  /* 0x0000000a002b7c82 */ /* 0x000fe40008000000 */
[----:B------:R-:W-:-:S04]  /*f9b0*/  @UP0 USHF.R.U32.HI UR43, URZ, UR7, UR5 ;  /* 0x000000073f2b0299 */ /* 0x000fc80008011605 */
[----:B------:R-:W-:-:S04]  /*f9c0*/  UIADD3 UR36, -UR43, URZ, URZ ;  /* 0x0000003f2b247290 */ /* 0x000fc8000fffe13f */
[----:B------:R-:W-:Y:S01]  /*f9d0*/  UIMAD UR36, UR11, UR36, UR10 ;  /* 0x000000240b2472a4 */ /* 0x000fe2000f8e020a */
[----:B------:R-:W-:Y:S11]  /*f9e0*/  @P0 BRA `(.L_x_2038) ;  /* 0x0000000000480947 */ /* 0x000ff60003800000 */
        /* <DEDUP_REMOVED lines=18> */
.L_x_2038:
        /* <DEDUP_REMOVED lines=20> */
.L_x_2041:
[----:B------:R-:W-:Y:S05]  /*fc50*/  BSYNC B6 ;  /* 0x0000000000067941 */ /* 0x000fea0003800000 */
.L_x_2040:
[----:B------:R-:W2:Y:S01]  /*fc60*/  LDL.LU R16, [R1] ;  /* 0x0000000001107983 */ /* 0x000ea20000300800 */
[----:B------:R-:W-:Y:S01]  /*fc70*/  VIADD R0, R17, 0xf200 ;  /* 0x0000f20011007836 */ /* 0x000fe20000000000 */
[----:B------:R-:W-:Y:S04]  /*fc80*/  BSSY B6, `(.L_x_2042) ;  /* 0x0000016000067945 */ /* 0x000fe80003800000 */
[----:B------:R-:W-:Y:S02]  /*fc90*/  LOP3.LUT P0, RZ, R0, 0x1bf, RZ, 0xc0, !PT ;  /* 0x000001bf00ff7812 */ /* 0x000fe4000780c0ff */
[----:B--2---:R-:W-:-:S11]  /*fca0*/  LOP3.LUT R16, R16, 0xfffffffe, RZ, 0xc0, !PT ;  /* 0xfffffffe10107812 */ /* 0x004fd600078ec0ff */
[----:B------:R-:W-:-:S05]  /*fcb0*/  @P0 LOP3.LUT R16, R16, 0x1, RZ, 0xfc, !PT ;  /* 0x0000000110100812 */ /* 0x000fca00078efcff */
[----:B------:R0:W-:Y:S01]  /*fcc0*/  STL [R1], R16 ;  /* 0x0000001001007387 */ /* 0x0001e20000100800 */
        /* <DEDUP_REMOVED lines=17> */
.L_x_2043:
[----:B------:R-:W-:Y:S05]  /*fde0*/  BSYNC B6 ;  /* 0x0000000000067941 */ /* 0x000fea0003800000 */
.L_x_2042:
        /* <DEDUP_REMOVED lines=20> */
.L_x_2045:
[----:B------:R-:W-:Y:S05]  /*ff30*/  BSYNC B6 ;  /* 0x0000000000067941 */ /* 0x000fea0003800000 */
.L_x_2044:
        /* <DEDUP_REMOVED lines=19> */
.L_x_2047:
[----:B------:R-:W-:Y:S05]  /*10070*/  BSYNC B6 ;  /* 0x0000000000067941 */ /* 0x000fea0003800000 */
.L_x_2046:
[----:B------:R-:W-:Y:S01]  /*10080*/  ULDC.64 UR4, c[0x0][0x9f8] ;  /* 0x00027e0000047ab9 */ /* 0x000fe20000000a00 */
[----:B------:R-:W-:Y:S01]  /*10090*/  IMAD.U32 R8, RZ, RZ, UR43 ;  /* 0x0000002bff087e24 */ /* 0x000fe2000f8e00ff */
[----:B------:R-:W-:Y:S01]  /*100a0*/  UISETP.NE.U32.AND UP0, UPT, UR4, URZ, UPT ;  /* 0x0000003f0400728c */ /* 0x000fe2000bf05070 */
[----:B------:R-:W-:-:S03]  /*100b0*/  IMAD.MOV.U32 R0, RZ, RZ, R16 ;  /* 0x000000ffff007224 */ /* 0x000fc600078e0010 */
[----:B------:R-:W-:-:S06]  /*100c0*/  UISETP.NE.AND.EX UP0, UPT, UR5, URZ, UPT, UP0 ;  /* 0x0000003f0500728c */ /* 0x000fcc000bf05300 */
[----:B------:R-:W-:-:S05]  /*100d0*/  PLOP3.LUT P0, PT, PT, PT, UP0, 0x80, 0x0 ;  /* 0x000000000000781c */ /* 0x000fca0003f0f008 */
[----:B------:R-:W-:Y:S02]  /*100e0*/  @UP0 ULDC.64 UR4, c[0x0][0x9f8] ;  /* 0x00027e0000040ab9 */ /* 0x000fe40000000a00 */
[----:B------:R-:W-:-:S06]  /*100f0*/  @UP0 UIMAD.WIDE UR4, UR43, 0x4, UR4 ;  /* 0x000000042b0408a5 */ /* 0x000fcc000f8e0204 */
[----:B------:R-:W-:Y:S02]  /*10100*/  IMAD.U32 R2, RZ, RZ, UR4 ;  /* 0x00000004ff027e24 */ /* 0x000fe4000f8e00ff */
[----:B------:R-:W-:-:S05]  /*10110*/  IMAD.U32 R3, RZ, RZ, UR5 ;  /* 0x00000005ff037e24 */ /* 0x000fca000f8e00ff */
[----:B------:R1:W2:Y:S01]  /*10120*/  @P0 LDG.E R8, desc[UR50][R2.64] ;  /* 0x0000003202080981 */ /* 0x0002a2000c1e1900 */
[----:B------:R-:W-:Y:S01]  /*10130*/  LOP3.LUT R0, R0, 0xfffffffe, RZ, 0xc0, !PT ;  /* 0xfffffffe00007812 */ /* 0x000fe200078ec0ff */
[----:B------:R-:W-:Y:S01]  /*10140*/  UMOV UR4, 0xffffffff ;  /* 0xffffffff00047882 */ /* 0x000fe20000000000 */
[----:B------:R-:W3:Y:S01]  /*10150*/  S2R R4, SR_TID.X ;  /* 0x0000000000047919 */ /* 0x000ee20000002100 */
[----:B-1----:R-:W1:Y:S02]  /*10160*/  LDC.64 R2, c[0x0][0x418] ;  /* 0x00010600ff027b82 */ /* 0x002e640000000a00 */
[----:B-1----:R-:W-:Y:S02]  /*10170*/  ISETP.NE.U32.AND P0, PT, R2, RZ, PT ;  /* 0x000000ff0200720c */ /* 0x002fe40003f05070 */
[----:B---3--:R-:W-:Y:S02]  /*10180*/  SHF.R.U32.HI R4, RZ, 0x5, R4 ;  /* 0x00000005ff047819 */ /* 0x008fe40000011604 */
[----:B------:R-:W-:-:S02]  /*10190*/  ISETP.NE.AND.EX P1, PT, R3, RZ, PT, P0 ;  /* 0x000000ff0300720c */ /* 0x000fc40003f25300 */
[----:B------:R-:W-:-:S11]  /*101a0*/  LOP3.LUT R4, R4, 0x3, RZ, 0xc0, !PT ;  /* 0x0000000304047812 */ /* 0x000fd600078ec0ff */
[----:B------:R-:W-:Y:S02]  /*101b0*/  @P1 LOP3.LUT R0, R0, 0x1, RZ, 0xfc, !PT ;  /* 0x0000000100001812 */ /* 0x000fe400078efcff */
[----:B--2---:R-:W-:Y:S01]  /*101c0*/  SHF.R.S32.HI R9, RZ, 0x1f, R8 ;  /* 0x0000001fff097819 */ /* 0x004fe20000011408 */
[----:B------:R1:W-:Y:S01]  /*101d0*/  STL [R1+0x4], R8 ;  /* 0x0000040801007387 */ /* 0x0003e20000100800 */
[----:B0-----:R-:W-:-:S03]  /*101e0*/  SEL R16, R8, RZ, !P1 ;  /* 0x000000ff08107207 */ /* 0x001fc60004800000 */
[----:B------:R1:W-:Y:S04]  /*101f0*/  STL [R1+0x8], R9 ;  /* 0x0000080901007387 */ /* 0x0003e80000100800 */
[----:B------:R1:W-:Y:S01]  /*10200*/  STL [R1], R0 ;  /* 0x0000000001007387 */ /* 0x0003e20000100800 */
[----:B------:R-:W-:Y:S05]  /*10210*/  BRA.DIV UR4, `(.L_x_2048) ;  /* 0x0000003604c07947 */ /* 0x000fea000b800000 */
[----:B------:R0:W2:Y:S02]  /*10220*/  SHFL.IDX PT, R14, R4, RZ, 0x1f ;  /* 0x00001fff040e7589 */ /* 0x0000a400000e0000 */
.L_x_2118:
[----:B------:R-:W-:Y:S02]  /*10230*/  PLOP3.LUT P2, PT, PT, PT, PT, 0x8, 0x0 ;  /* 0x000000000000781c */ /* 0x000fe40003f4e170 */
[----:B-1----:R-:W-:Y:S02]  /*10240*/  LOP3.LUT R0, R0, 0xfffffffd, RZ, 0xc0, !PT ;  /* 0xfffffffd00007812 */ /* 0x002fe400078ec0ff */
[----:B--2---:R-:W-:-:S09]  /*10250*/  ISETP.NE.AND P0, PT, R14, RZ, PT ;  /* 0x000000ff0e00720c */ /* 0x004fd20003f05270 */
[----:B------:R-:W-:-:S05]  /*10260*/  @P2 LOP3.LUT R0, R0, 0x2, RZ, 0xfc, !PT ;  /* 0x0000000200002812 */ /* 0x000fca00078efcff */
[----:B------:R1:W-:Y:S01]  /*10270*/  STL [R1], R0 ;  /* 0x0000000001007387 */ /* 0x0003e20000100800 */
[----:B------:R-:W-:Y:S05]  /*10280*/  @P0 BRA `(.L_x_2049) ;  /* 0x0000000400bc0947 */ /* 0x000fea0003800000 */
[----:B------:R-:W-:-:S06]  /*10290*/  UIADD3 UR4, UR40, -0x1, URZ ;  /* 0xffffffff28047890 */ /* 0x000fcc000fffe03f */
[----:B-1----:R-:W-:Y:S01]  /*102a0*/  IMAD.U32 R0, RZ, RZ, UR4 ;  /* 0x00000004ff007e24 */ /* 0x002fe2000f8e00ff */
[----:B------:R-:W-:-:S03]  /*102b0*/  UMOV UR4, 0xffffffff ;  /* 0xffffffff00047882 */ /* 0x000fc60000000000 */
[----:B------:R-:W-:Y:S05]  /*102c0*/  BRA.DIV UR4, `(.L_x_2050) ;  /* 0x0000003604b47947 */ /* 0x000fea000b800000 */
[----:B------:R-:W-:-:S13]  /*102d0*/  ELECT P6, URZ, PT ;  /* 0x00000000003f782f */ /* 0x000fda00038c0000 */
.L_x_2121:
[----:B------:R-:W-:Y:S05]  /*102e0*/  @!P6 BRA `(.L_x_2049) ;  /* 0x0000000400a4e947 */ /* 0x000fea0003800000 */
[----:B------:R-:W-:Y:S01]  /*102f0*/  IMAD.MOV.U32 R16, RZ, RZ, R8 ;  /* 0x000000ffff107224 */ /* 0x000fe200078e0008 */
[----:B------:R-:W-:Y:S06]  /*10300*/  @!P1 BRA `(.L_x_2051) ;  /* 0x0000000000449947 */ /* 0x000fec0003800000 */
[----:B------:R-:W1:Y:S01]  /*10310*/  LDC R7, c[0x0][0x43c] ;  /* 0x00010f00ff077b82 */ /* 0x000e620000000800 */
[----:B------:R-:W-:Y:S01]  /*10320*/  ULDC.64 UR4, c[0x0][0x428] ;  /* 0x00010a0000047ab9 */ /* 0x000fe20000000a00 */
[----:B-1----:R-:W-:-:S13]  /*10330*/  ISETP.NE.AND P0, PT, R7, 0x1, PT ;  /* 0x000000010700780c */ /* 0x002fda0003f05270 */
[----:B0-----:R-:W0:Y:S02]  /*10340*/  @P0 LDC.64 R4, c[0x0][0x440] ;  /* 0x00011000ff040b82 */ /* 0x001e240000000a00 */
        /* <DEDUP_REMOVED lines=13> */
.L_x_2051:
[----:B0-----:R-:W-:Y:S01]  /*10420*/  IMAD R4, R18, 0x8, R17 ;  /* 0x0000000812047824 */ /* 0x001fe200078e0211 */
[----:B-1----:R-:W-:Y:S01]  /*10430*/  SHF.L.U32 R3, R19, 0x1f, RZ ;  /* 0x0000001f13037819 */ /* 0x002fe200000006ff */
[----:B------:R-:W0:Y:S03]  /*10440*/  S2R R8, SR_TID.X ;  /* 0x0000000000087919 */ /* 0x000e260000002100 */
[----:B------:R-:W1:Y:S01]  /*10450*/  SYNCS.PHASECHK.TRANS64.TRYWAIT P1, [R4+URZ+0x33480], R3 ;  /* 0x03348003040075a7 */ /* 0x000e62000802017f */
[----:B0-----:R-:W-:-:S04]  /*10460*/  LOP3.LUT R8, R8, 0x7f, RZ, 0xc0, !PT ;  /* 0x0000007f08087812 */ /* 0x001fc800078ec0ff */
[----:B------:R-:W-:Y:S01]  /*10470*/  ISETP.NE.AND P0, PT, R8, RZ, PT ;  /* 0x000000ff0800720c */ /* 0x000fe20003f05270 */
[----:B-1----:R-:W-:-:S12]  /*10480*/  @!P1 BRA `(.L_x_2052) ;  /* 0x0000003400649947 */ /* 0x002fd80003800000 */
.L_x_2122:
        /* <DEDUP_REMOVED lines=8> */
.L_x_2053:
        /* <DEDUP_REMOVED lines=30> */
.L_x_2123:
        /* <DEDUP_REMOVED lines=8> */
.L_x_2055:
[----:B01----:R-:W2:Y:S01]  /*10770*/  LDL.LU R3, [R1] ;  /* 0x0000000001037983 */ /* 0x003ea20000300800 */
        /* <DEDUP_REMOVED lines=30> */
[----:B------:R3:W-:Y:S01]  /*10960*/  STL [R1], R3 ;  /* 0x0000000301007387 */ /* 0x0007e20000100800 */
[----:B------:R-:W-:Y:S01]  /*10970*/  NOP ;  /* 0x0000000000007918 */ /* 0x000fe20000000000 */
.L_x_2049:
[----:B-1----:R-:W-:Y:S01]  /*10980*/  VIADD R0, R17, 0x1e200 ;  /* 0x0001e20011007836 */ /* 0x002fe20000000000 */
[----:B------:R-:W-:Y:S05]  /*10990*/  WARPSYNC.ALL ;  /* 0x0000000000007948 */ /* 0x000fea0003800000 */
[----:B------:R-:W-:Y:S01]  /*109a0*/  BAR.SYNC.DEFER_BLOCKING 0x8, 0x180 ;  /* 0x0206000000007b1d */ /* 0x000fe20000010000 */
[----:B------:R-:W-:-:S05]  /*109b0*/  LOP3.LUT P0, RZ, R0, 0x1bf, RZ, 0xc0, !PT ;  /* 0x000001bf00ff7812 */ /* 0x000fca000780c0ff */
[----:B------:R-:W-:Y:S08]  /*109c0*/  BSSY B6, `(.L_x_2056) ;  /* 0x0000012000067945 */ /* 0x000ff00003800000 */
[----:B------:R-:W-:Y:S05]  /*109d0*/  @!P0 BRA `(.L_x_2057) ;  /* 0x0000000000408947 */ /* 0x000fea0003800000 */
[----:B------:R-:W-:Y:S01]  /*109e0*/  MOV R2, 0x0 ;  /* 0x0000000000027802 */ /* 0x000fe20000000f00 */
[----:B---3--:R-:W-:Y:S01]  /*109f0*/  ULDC.64 UR6, c[0x4][0x98] ;  /* 0x0100260000067ab9 */ /* 0x008fe20000000a00 */
        /* <DEDUP_REMOVED lines=14> */
.L_x_2057:
[----:B---3--:R-:W-:Y:S05]  /*10ae0*/  BSYNC B6 ;  /* 0x0000000000067941 */ /* 0x008fea0003800000 */
.L_x_2056:
[----:B------:R-:W1:Y:S01]  /*10af0*/  LDC R7, c[0x0][0x448] ;  /* 0x00011200ff077b82 */ /* 0x000e620000000800 */
[----:B------:R-:W0:Y:S01]  /*10b00*/  S2R R0, SR_TID.X ;  /* 0x0000000000007919 */ /* 0x000e220000002100 */
[----:B------:R-:W-:Y:S01]  /*10b10*/  USHF.R.S32.HI UR4, URZ, 0x1f, UR36 ;  /* 0x0000001f3f047899 */ /* 0x000fe20008011424 */
[----:B------:R-:W-:Y:S01]  /*10b20*/  ULDC.64 UR8, c[0x0][0x2d8] ;  /* 0x0000b60000087ab9 */ /* 0x000fe20000000a00 */
[----:B------:R-:W2:Y:S02]  /*10b30*/  S2R R2, SR_TID.X ;  /* 0x0000000000027919 */ /* 0x000ea40000002100 */
[----:B------:R-:W-:Y:S02]  /*10b40*/  UIMAD UR6, UR4, UR8, URZ ;  /* 0x00000008040672a4 */ /* 0x000fe4000f8e023f */
[----:B------:R-:W-:Y:S01]  /*10b50*/  UIMAD.WIDE.U32 UR4, UR36, UR8, URZ ;  /* 0x00000008240472a5 */ /* 0x000fe2000f8e003f */
[----:B------:R-:W3:Y:S01]  /*10b60*/  S2R R8, SR_TID.X ;  /* 0x0000000000087919 */ /* 0x000ee20000002100 */
[----:B------:R-:W-:-:S02]  /*10b70*/  UIMAD UR6, UR36, UR9, UR6 ;  /* 0x00000009240672a4 */ /* 0x000fc4000f8e0206 */
[----:B------:R-:W-:Y:S01]  /*10b80*/  USHF.R.S32.HI UR7, URZ, 0x1f, UR43 ;  /* 0x0000001f3f077899 */ /* 0x000fe2000801142b */
[----:B------:R-:W4:Y:S01]  /*10b90*/  S2R R10, SR_TID.X ;  /* 0x00000000000a7919 */ /* 0x000f220000002100 */
[----:B------:R-:W-:Y:S01]  /*10ba0*/  UIADD3 UR5, UR5, UR6, URZ ;  /* 0x0000000605057290 */ /* 0x000fe2000fffe03f */
[----:B------:R-:W-:-:S03]  /*10bb0*/  ULDC.64 UR8, c[0x0][0x2e0] ;  /* 0x0000b80000087ab9 */ /* 0x000fc60000000a00 */
[----:B------:R-:W-:Y:S02]  /*10bc0*/  UIMAD.WIDE.U32 UR4, UR43, UR8, UR4 ;  /* 0x000000082b0472a5 */ /* 0x000fe4000f8e0004 */
[----:B------:R-:W-:Y:S01]  /*10bd0*/  UIMAD UR6, UR7, UR8, URZ ;  /* 0x00000008070672a4 */ /* 0x000fe2000f8e023f */
[----:B-1----:R-:W-:-:S03]  /*10be0*/  ISETP.NE.AND P0, PT, R7, 0x1, PT ;  /* 0x000000010700780c */ /* 0x002fc60003f05270 */
[----:B------:R-:W-:Y:S01]  /*10bf0*/  UIMAD UR6, UR43, UR9, UR6 ;  /* 0x000000092b0672a4 */ /* 0x000fe2000f8e0206 */
[----:B------:R-:W-:-:S03]  /*10c00*/  IMAD.U32 R5, RZ, RZ, UR5 ;  /* 0x00000005ff057e24 */ /* 0x000fc6000f8e00ff */
[----:B------:R-:W-:Y:S01]  /*10c10*/  UIADD3 UR6, UR5, UR6, URZ ;  /* 0x0000000605067290 */ /* 0x000fe2000fffe03f */
[----:B0-----:R-:W-:-:S05]  /*10c20*/  IMAD.SHL.U32 R4, R0, 0x20, RZ ;  /* 0x0000002000047824 */ /* 0x001fca00078e00ff */
[----:B------:R-:W0:Y:S01]  /*10c30*/  @P0 LDC R3, c[0x0][0x44c] ;  /* 0x00011300ff030b82 */ /* 0x000e220000000800 */
[----:B--2---:R-:W-:Y:S01]  /*10c40*/  LOP3.LUT R2, R2, 0x7f, RZ, 0xc0, !PT ;  /* 0x0000007f02027812 */ /* 0x004fe200078ec0ff */
[----:B---3--:R-:W-:-:S03]  /*10c50*/  IMAD.SHL.U32 R8, R8, 0x10, RZ ;  /* 0x0000001008087824 */ /* 0x008fc600078e00ff */
[----:B------:R-:W-:-:S03]  /*10c60*/  SHF.R.U32.HI R2, RZ, 0x2, R2 ;  /* 0x00000002ff027819 */ /* 0x000fc60000011602 */
[----:B------:R-:W1:Y:S01]  /*10c70*/  @P0 LDC R0, c[0x0][0x450] ;  /* 0x00011400ff000b82 */ /* 0x000e620000000800 */
[----:B------:R-:W-:Y:S01]  /*10c80*/  LOP3.LUT R4, R2, 0x60, R4, 0xf8, !PT ;  /* 0x0000006002047812 */ /* 0x000fe200078ef804 */
[----:B------:R-:W-:Y:S01]  /*10c90*/  IMAD.U32 R2, RZ, RZ, UR41 ;  /* 0x00000029ff027e24 */ /* 0x000fe2000f8e00ff */
[----:B------:R-:W-:Y:S01]  /*10ca0*/  LOP3.LUT R8, R8, 0x30, RZ, 0xc0, !PT ;  /* 0x0000003008087812 */ /* 0x000fe200078ec0ff */
[----:B----4-:R-:W-:Y:S02]  /*10cb0*/  IMAD.SHL.U32 R9, R10, 0x10, RZ ;  /* 0x000000100a097824 */ /* 0x010fe400078e00ff */
[----:B------:R-:W-:Y:S01]  /*10cc0*/  IMAD R2, R2, 0x80, R4 ;  /* 0x0000008002027824 */ /* 0x000fe200078e0204 */
[C---:B------:R-:W-:Y:S01]  /*10cd0*/  LOP3.LUT R11, R8.reuse, 0x40, RZ, 0xfc, !PT ;  /* 0x00000040080b7812 */ /* 0x040fe200078efcff */
[----:B------:R-:W-:Y:S01]  /*10ce0*/  IMAD.U32 R4, RZ, RZ, UR4 ;  /* 0x00000004ff047e24 */ /* 0x000fe2000f8e00ff */
[----:B------:R-:W-:Y:S01]  /*10cf0*/  ULDC.64 UR4, c[0x0][0x2d0] ;  /* 0x0000b40000047ab9 */ /* 0x000fe20000000a00 */
[----:B------:R-:W-:Y:S01]  /*10d00*/  IMAD.MOV.U32 R6, RZ, RZ, R2 ;  /* 0x000000ffff067224 */ /* 0x000fe200078e0002 */
[----:B------:R-:W-:-:S02]  /*10d10*/  LOP3.LUT R8, R8, 0x80, RZ, 0xfc, !PT ;  /* 0x0000008008087812 */ /* 0x000fc400078efcff */
        /* <DEDUP_REMOVED lines=30> */
[----:B------:R-:W-:Y:S01]  /*10f00*/  IMAD.U32 R0, RZ, RZ, UR41 ;  /* 0x00000029ff007e24 */ /* 0x000fe2000f8e00ff */
[----:B------:R-:W-:Y:S02]  /*10f10*/  ULDC UR4, c[0x0][0x288] ;  /* 0x0000a20000047ab9 */ /* 0x000fe40000000800 */
[----:B------:R-:W1:Y:S01]  /*10f20*/  SHFL.IDX PT, R2, R5, RZ, 0x1c1f ;  /* 0x001c1fff05027589 */ /* 0x000e6200000e0000 */
[----:B------:R-:W-:Y:S02]  /*10f30*/  IMAD R4, R7, UR4, RZ ;  /* 0x0000000407047c24 */ /* 0x000fe4000f8e02ff */
[----:B------:R-:W-:-:S05]  /*10f40*/  IMAD R0, R0, 0x80, R10 ;  /* 0x0000008000007824 */ /* 0x000fca00078e020a */
        /* <DEDUP_REMOVED lines=36> */
.L_x_2132:
        /* <DEDUP_REMOVED lines=12> */
.L_x_2060:
[----:B------:R-:W-:Y:S05]  /*11250*/  BSYNC B0 ;  /* 0x0000000000007941 */ /* 0x000fea0003800000 */
.L_x_2059:
[----:B------:R-:W-:Y:S01]  /*11260*/  NOP ;  /* 0x0000000000007918 */ /* 0x000fe20000000000 */
[----:B------:R-:W-:-:S13]  /*11270*/  PLOP3.LUT P0, PT, PT, PT, PT, 0x80, 0x0 ;  /* 0x000000000000781c */ /* 0x000fda0003f0f070 */
.L_x_2061:
        /* <DEDUP_REMOVED lines=18> */
.L_x_2133:
[----:B------:R-:W-:Y:S05]  /*113a0*/  BSYNC B0 ;  /* 0x0000000000007941 */ /* 0x000fea0003800000 */
.L_x_2062:
[----:B------:R-:W-:-:S06]  /*113b0*/  UISETP.GE.AND UP0, UPT, UR40, 0x2, UPT ;  /* 0x000000022800788c */ /* 0x000fcc000bf06270 */
[----:B------:R-:W-:-:S13]  /*113c0*/  PLOP3.LUT P0, PT, PT, PT, UP0, 0x80, 0x0 ;  /* 0x000000000000781c */ /* 0x000fda0003f0f008 */
[----:B------:R-:W-:Y:S05]  /*113d0*/  @!P0 BRA `(.L_x_2064) ;  /* 0x0000001000dc8947 */ /* 0x000fea0003800000 */
[----:B------:R-:W-:Y:S01]  /*113e0*/  UIADD3 UR4, UR40, -0x2, URZ ;  /* 0xfffffffe28047890 */ /* 0x000fe2000fffe03f */
[----:B-1----:R-:W-:Y:S02]  /*113f0*/  IMAD.MOV.U32 R0, RZ, RZ, R19 ;  /* 0x000000ffff007224 */ /* 0x002fe400078e0013 */
[----:B------:R-:W-:-:S03]  /*11400*/  IMAD.MOV.U32 R8, RZ, RZ, R18 ;  /* 0x000000ffff087224 */ /* 0x000fc600078e0012 */
[----:B------:R-:W-:-:S07]  /*11410*/  IMAD.U32 R2, RZ, RZ, UR4 ;  /* 0x00000004ff027e24 */ /* 0x000fce000f8e00ff */
.L_x_2088:
[----:B------:R-:W2:Y:S01]  /*11420*/  LDL R3, [R1] ;  /* 0x0000000001037983 */ /* 0x000ea20000100800 */
[----:B------:R-:W-:Y:S01]  /*11430*/  VIADD R18, R8, 0x1 ;  /* 0x0000000108127836 */ /* 0x000fe20000000000 */
[----:B------:R-:W-:Y:S05]  /*11440*/  YIELD ;  /* 0x0000000000007946 */ /* 0x000fea0003800000 */
[----:B------:R-:W-:Y:S01]  /*11450*/  ISETP.NE.AND P0, PT, R18, 0x2, PT ;  /* 0x000000021200780c */ /* 0x000fe20003f05270 */
[----:B------:R-:W-:Y:S03]  /*11460*/  BSSY B0, `(.L_x_2065) ;  /* 0x00000a5000007945 */ /* 0x000fe60003800000 */
[----:B------:R-:W-:-:S02]  /*11470*/  SEL R19, RZ, 0x1, P0 ;  /* 0x00000001ff137807 */ /* 0x000fc40000000000 */
[----:B------:R-:W-:Y:S02]  /*11480*/  SEL R18, R18, RZ, P0 ;  /* 0x000000ff12127207 */ /* 0x000fe40000000000 */
[----:B------:R-:W-:Y:S02]  /*11490*/  LOP3.LUT R19, R0, R19, RZ, 0x3c, !PT ;  /* 0x0000001300137212 */ /* 0x000fe400078e3cff */
[----:B--2---:R-:W-:-:S13]  /*114a0*/  LOP3.LUT P1, RZ, R3, 0x2, RZ, 0xc0, !PT ;  /* 0x0000000203ff7812 */ /* 0x004fda000782c0ff */
[----:B------:R-:W-:Y:S05]  /*114b0*/  @!P1 BRA `(.L_x_2066) ;  /* 0x00000008007c9947 */ /* 0x000fea0003800000 */
[----:B------:R-:W-:Y:S01]  /*114c0*/  LOP3.LUT P1, RZ, R3, 0x1, RZ, 0xc0, !PT ;  /* 0x0000000103ff7812 */ /* 0x000fe2000782c0ff */
[----:B------:R-:W-:-:S12]  /*114d0*/  IMAD.MOV.U32 R3, RZ, RZ, R2 ;  /* 0x000000ffff037224 */ /* 0x000fd800078e0002 */
[----:B------:R-:W-:Y:S05]  /*114e0*/  @!P1 BRA `(.L_x_2067) ;  /* 0x0000000000509947 */ /* 0x000fea0003800000 */
[----:B------:R-:W2:Y:S01]  /*114f0*/  LDL R9, [R1+0x8] ;  /* 0x0000080001097983 */ /* 0x000ea20000100800 */
[----:B------:R-:W1:Y:S01]  /*11500*/  LDC R3, c[0x0][0x43c] ;  /* 0x00010f00ff037b82 */ /* 0x000e620000000800 */
[----:B------:R-:W-:Y:S02]  /*11510*/  ULDC.64 UR4, c[0x0][0x428] ;  /* 0x00010a0000047ab9 */ /* 0x000fe40000000a00 */
[----:B------:R-:W3:Y:S01]  /*11520*/  LDL R7, [R1+0x4] ;  /* 0x0000040001077983 */ /* 0x000ee20000100800 */
[----:B-1----:R-:W-:-:S13]  /*11530*/  ISETP.NE.AND P0, PT, R3, 0x1, PT ;  /* 0x000000010300780c */ /* 0x002fda0003f05270 */
        /* <DEDUP_REMOVED lines=15> */
.L_x_2067:
[----:B------:R-:W2:Y:S01]  /*11630*/  S2R R4, SR_TID.X ;  /* 0x0000000000047919 */ /* 0x000ea20000002100 */
[----:B01----:R-:W-:Y:S01]  /*11640*/  IMAD R6, R18, 0x8, R17 ;  /* 0x0000000812067824 */ /* 0x003fe200078e0211 */
[----:B------:R-:W-:Y:S01]  /*11650*/  BSSY B1, `(.L_x_2068) ;  /* 0x0000006000017945 */ /* 0x000fe20003800000 */
[----:B--2---:R-:W-:Y:S02]  /*11660*/  LOP3.LUT R5, R4, 0x7f, RZ, 0xc0, !PT ;  /* 0x0000007f04057812 */ /* 0x004fe400078ec0ff */
[----:B------:R-:W-:Y:S02]  /*11670*/  SHF.L.U32 R4, R19, 0x1f, RZ ;  /* 0x0000001f13047819 */ /* 0x000fe400000006ff */
[----:B------:R-:W-:Y:S02]  /*11680*/  ISETP.NE.AND P1, PT, R5, RZ, PT ;  /* 0x000000ff0500720c */ /* 0x000fe40003f25270 */
[----:B------:R-:W0:Y:S02]  /*11690*/  SYNCS.PHASECHK.TRANS64.TRYWAIT P0, [R6+URZ+0x33480], R4 ;  /* 0x03348004060075a7 */ /* 0x000e24000800017f */
[----:B0-----:R-:W-:Y:S09]  /*116a0*/  @!P0 BRA `(.L_x_2069) ;  /* 0x00000028007c8947 */ /* 0x001ff20003800000 */
.L_x_2134:
[----:B------:R-:W-:Y:S05]  /*116b0*/  BSYNC B1 ;  /* 0x0000000000017941 */ /* 0x000fea0003800000 */
.L_x_2068:
        /* <DEDUP_REMOVED lines=9> */
.L_x_2071:
[----:B------:R-:W-:Y:S05]  /*11750*/  BSYNC B1 ;  /* 0x0000000000017941 */ /* 0x000fea0003800000 */
.L_x_2070:
        /* <DEDUP_REMOVED lines=8> */
[----:B------:R-:W-:Y:S01]  /*117e0*/  VIADD R9, R7, 0xf200 ;  /* 0x0000f20007097836 */ /* 0x000fe20000000000 */
[----:B------:R-:W-:Y:S01]  /*117f0*/  UMOV UR6, 0x0 ;  /* 0x0000000000067882 */ /* 0x000fe20000000000 */
[----:B------:R-:W-:-:S10]  /*11800*/  UMOV UR7, 0x14f00000 ;  /* 0x14f0000000077882 */ /* 0x000fd40000000000 */
.L_x_2072:
        /* <DEDUP_REMOVED lines=16> */
.L_x_2073:
        /* <DEDUP_REMOVED lines=16> */
.L_x_2074:
        /* <DEDUP_REMOVED lines=13> */
.L_x_2135:
[----:B------:R-:W-:Y:S05]  /*11ae0*/  BSYNC B1 ;  /* 0x0000000000017941 */ /* 0x000fea0003800000 */
.L_x_2075:
        /* <DEDUP_REMOVED lines=11> */
.L_x_2078:
[----:B------:R-:W-:Y:S05]  /*11ba0*/  BSYNC B1 ;  /* 0x0000000000017941 */ /* 0x000fea0003800000 */
.L_x_2077:
        /* <DEDUP_REMOVED lines=8> */
.L_x_2079:
        /* <DEDUP_REMOVED lines=15> */
.L_x_2080:
        /* <DEDUP_REMOVED lines=15> */
.L_x_2081:
        /* <DEDUP_REMOVED lines=10> */
.L_x_2066:
[----:B------:R-:W-:Y:S05]  /*11eb0*/  BSYNC B0 ;  /* 0x0000000000007941 */ /* 0x000fea0003800000 */
.L_x_2065:
[----:B------:R-:W-:-:S06]  /*11ec0*/  UISETP.NE.AND UP0, UPT, UR39, 0x3, UPT ;  /* 0x000000032700788c */ /* 0x000fcc000bf05270 */
[----:B------:R-:W-:-:S13]  /*11ed0*/  PLOP3.LUT P0, PT, PT, PT, UP0, 0x80, 0x0 ;  /* 0x000000000000781c */ /* 0x000fda0003f0f008 */
[----:B------:R-:W-:Y:S05]  /*11ee0*/  @!P0 BRA `(.L_x_2082) ;  /* 0x0000000000048947 */ /* 0x000fea0003800000 */
[----:B------:R-:W-:Y:S01]  /*11ef0*/  BPT.TRAP 0x1 ;  /* 0x000000040000795c */ /* 0x000fe20000300000 */
.L_x_2082:
        /* <DEDUP_REMOVED lines=8> */
.L_x_2136:
[----:B------:R-:W-:Y:S05]  /*11f80*/  BSYNC B0 ;  /* 0x0000000000007941 */ /* 0x000fea0003800000 */
.L_x_2083:
[----:B------:R-:W-:Y:S05]  /*11f90*/  @!P0 BRA `(.L_x_2085) ;  /* 0x0000000000048947 */ /* 0x000fea0003800000 */
[----:B------:R-:W-:Y:S01]  /*11fa0*/  BPT.TRAP 0x1 ;  /* 0x000000040000795c */ /* 0x000fe20000300000 */
.L_x_2085:
[----:B------:R-:W-:Y:S01]  /*11fb0*/  SHF.L.U32 R0, R0, 0x1f, RZ ;  /* 0x0000001f00007819 */ /* 0x000fe200000006ff */
[----:B------:R-:W-:-:S03]  /*11fc0*/  IMAD R10, R8, 0x7800, RZ ;  /* 0x00007800080a7824 */ /* 0x000fc600078e02ff */
[----:B------:R-:W2:Y:S02]  /*11fd0*/  SYNCS.PHASECHK.TRANS64.TRYWAIT P1, [R3+URZ+0x33460], R0 ;  /* 0x03346000030075a7 */ /* 0x000ea4000802017f */
[----:B--2---:R-:W-:Y:S05]  /*11fe0*/  @!P1 BRA `(.L_x_2086) ;  /* 0x0000002000689947 */ /* 0x004fea0003800000 */
.L_x_2137:
[----:B-1----:R-:W2:Y:S04]  /*11ff0*/  LDL R4, [R1+0x10] ;  /* 0x0000100001047983 */ /* 0x002ea80000100800 */
[----:B------:R-:W3:Y:S01]  /*12000*/  LDL R11, [R1+0xc] ;  /* 0x00000c00010b7983 */ /* 0x000ee20000100800 */
[----:B------:R-:W-:Y:S05]  /*12010*/  WARPSYNC.ALL ;  /* 0x0000000000007948 */ /* 0x000fea0003800000 */
[----:B--2---:R-:W-:-:S02]  /*12020*/  LOP3.LUT R0, R10, R4, RZ, 0xfc, !PT ;  /* 0x000000040a007212 */ /* 0x004fc400078efcff */
[----:B---3--:R-:W-:-:S03]  /*12030*/  LOP3.LUT R12, R10, R11, RZ, 0xfc, !PT ;  /* 0x0000000b0a0c7212 */ /* 0x008fc600078efcff */
[C---:B------:R-:W-:Y:S02]  /*12040*/  IMAD.IADD R0, R17.reuse, 0x1, R0 ;  /* 0x0000000111007824 */ /* 0x040fe400078e0200 */
[----:B------:R-:W-:-:S03]  /*12050*/  IMAD.IADD R12, R17, 0x1, R12 ;  /* 0x00000001110c7824 */ /* 0x000fc600078e020c */
[----:B0-----:R-:W0:Y:S02]  /*12060*/  LDSM.16.MT88.4 R4, [R0+0xf200] ;  /* 0x00f200000004783b */ /* 0x001e240000004200 */
        /* <DEDUP_REMOVED lines=97> */
.L_x_2087:
        /* <DEDUP_REMOVED lines=12> */
[----:B--2---:R-:W-:Y:S05]  /*12740*/  @P0 BRA `(.L_x_2088) ;  /* 0xffffffec00340947 */ /* 0x004fea000383ffff */
.L_x_2064:
[----:B------:R-:W2:Y:S01]  /*12750*/  S2R R3, SR_TID.X ;  /* 0x0000000000037919 */ /* 0x000ea20000002100 */
[----:B------:R-:W-:Y:S01]  /*12760*/  BSSY B0, `(.L_x_2089) ;  /* 0x0000011000007945 */ /* 0x000fe20003800000 */
[----:B--2---:R-:W-:-:S04]  /*12770*/  LOP3.LUT R3, R3, 0x7f, RZ, 0xc0, !PT ;  /* 0x0000007f03037812 */ /* 0x004fc800078ec0ff */
[----:B------:R-:W-:-:S13]  /*12780*/  ISETP.NE.AND P0, PT, R3, RZ, PT ;  /* 0x000000ff0300720c */ /* 0x000fda0003f05270 */
[----:B------:R-:W-:Y:S05]  /*12790*/  @P0 BRA `(.L_x_2090) ;  /* 0x0000000000340947 */ /* 0x000fea0003800000 */
[----:B------:R-:W2:Y:S01]  /*127a0*/  S2R R3, SR_LANEID ;  /* 0x0000000000037919 */ /* 0x000ea20000000000 */
[----:B------:R-:W-:Y:S02]  /*127b0*/  VOTEU.ANY UR4, UPT, PT ;  /* 0x0000000000047886 */ /* 0x000fe400038e0100 */
[----:B-1----:R-:W2:Y:S08]  /*127c0*/  FLO.U32 R0, UR4 ;  /* 0x0000000400007d00 */ /* 0x002eb000080e0000 */
[----:B------:R-:W1:Y:S01]  /*127d0*/  POPC R5, UR4 ;  /* 0x0000000400057d09 */ /* 0x000e620008000000 */
[----:B--2---:R-:W-:-:S02]  /*127e0*/  ISETP.EQ.U32.AND P1, PT, R0, R3, PT ;  /* 0x000000030000720c */ /* 0x004fc40003f22070 */
[----:B------:R-:W1:Y:S11]  /*127f0*/  LDC.64 R2, c[0x0][0xc80] ;  /* 0x00032000ff027b82 */ /* 0x000e760000000a00 */
[----:B-1----:R-:W2:Y:S01]  /*12800*/  @P1 ATOMG.E.ADD.STRONG.GPU PT, R3, desc[UR50][R2.64], R5 ;  /* 0x00000005020319a8 */ /* 0x002ea200081ee1f2 */
[----:B------:R-:W1:Y:S02]  /*12810*/  S2R R4, SR_LTMASK ;  /* 0x0000000000047919 */ /* 0x000e640000003900 */
[----:B-1----:R-:W-:-:S04]  /*12820*/  LOP3.LUT R4, R4, UR4, RZ, 0xc0, !PT ;  /* 0x0000000404047c12 */ /* 0x002fc8000f8ec0ff */
[----:B------:R-:W1:Y:S01]  /*12830*/  POPC R7, R4 ;  /* 0x0000000400077309 */ /* 0x000e620000000000 */
[----:B--2---:R-:W1:Y:S02]  /*12840*/  SHFL.IDX PT, R0, R3, R0, 0x1f ;  /* 0x00001f0003007589 */ /* 0x004e6400000e0000 */
[----:B-1----:R-:W-:-:S05]  /*12850*/  IADD3 R0, R0, UR42, R7 ;  /* 0x0000002a00007c10 */ /* 0x002fca000fffe007 */
[----:B------:R2:W-:Y:S02]  /*12860*/  STL [R1+0x18], R0 ;  /* 0x0000180001007387 */ /* 0x0005e40000100800 */
.L_x_2090:
[----:B------:R-:W-:Y:S05]  /*12870*/  BSYNC B0 ;  /* 0x0000000000007941 */ /* 0x000fea0003800000 */
.L_x_2089:
[----:B------:R-:W-:-:S06]  /*12880*/  UISETP.NE.AND UP0, UPT, UR39, 0x3, UPT ;  /* 0x000000032700788c */ /* 0x000fcc000bf05270 */
[----:B------:R-:W-:-:S13]  /*12890*/  PLOP3.LUT P1, PT, PT, PT, UP0, 0x80, 0x0 ;  /* 0x000000000000781c */ /* 0x000fda0003f2f008 */
[----:B------:R-:W-:Y:S05]  /*128a0*/  @!P1 BRA `(.L_x_2091) ;  /* 0x0000000000049947 */ /* 0x000fea0003800000 */
[----:B------:R-:W-:Y:S01]  /*128b0*/  BPT.TRAP 0x1 ;  /* 0x000000040000795c */ /* 0x000fe20000300000 */
.L_x_2091:
[----:B-12---:R-:W-:Y:S01]  /*128c0*/  IMAD.U32 R0, RZ, RZ, UR44 ;  /* 0x0000002cff007e24 */ /* 0x006fe2000f8e00ff */
[----:B------:R-:W-:Y:S01]  /*128d0*/  BSSY B0, `(.L_x_2092) ;  /* 0x0000007000007945 */ /* 0x000fe20003800000 */
[----:B------:R-:W-:-:S03]  /*128e0*/  IMAD R3, R18, 0x8, R17 ;  /* 0x0000000812037824 */ /* 0x000fc600078e0211 */
[----:B------:R-:W-:Y:S02]  /*128f0*/  ISETP.NE.AND P2, PT, R0, 0x3, PT ;  /* 0x000000030000780c */ /* 0x000fe40003f45270 */
[----:B------:R-:W-:-:S04]  /*12900*/  LOP3.LUT R0, R19, 0x1, RZ, 0x3c, !PT ;  /* 0x0000000113007812 */ /* 0x000fc800078e3cff */
[----:B------:R-:W-:-:S04]  /*12910*/  SHF.L.U32 R0, R0, 0x1f, RZ ;  /* 0x0000001f00007819 */ /* 0x000fc800000006ff */
[----:B------:R-:W1:Y:S02]  /*12920*/  SYNCS.PHASECHK.TRANS64.TRYWAIT P1, [R3+URZ+0x33470], R0 ;  /* 0x03347000030075a7 */ /* 0x000e64000802017f */
[----:B-1----:R-:W-:Y:S05]  /*12930*/  @!P1 BRA `(.L_x_2093) ;  /* 0x0000001800289947 */ /* 0x002fea0003800000 */
.L_x_2138:
[----:B------:R-:W-:Y:S05]  /*12940*/  BSYNC B0 ;  /* 0x0000000000007941 */ /* 0x000fea0003800000 */
.L_x_2092:
[----:B------:R-:W-:Y:S05]  /*12950*/  @!P2 BRA `(.L_x_2094) ;  /* 0x000000000004a947 */ /* 0x000fea0003800000 */
[----:B------:R-:W-:Y:S01]  /*12960*/  BPT.TRAP 0x1 ;  /* 0x000000040000795c */ /* 0x000fe20000300000 */
.L_x_2094:
[----:B-1----:R-:W-:-:S04]  /*12970*/  SHF.L.U32 R0, R19, 0x1f, RZ ;  /* 0x0000001f13007819 */ /* 0x002fc800000006ff */
[----:B------:R-:W1:Y:S02]  /*12980*/  SYNCS.PHASECHK.TRANS64.TRYWAIT P1, [R3+URZ+0x33460], R0 ;  /* 0x03346000030075a7 */ /* 0x000e64000802017f */
[----:B-1----:R-:W-:Y:S05]  /*12990*/  @!P1 BRA `(.L_x_2095) ;  /* 0x0000001800249947 */ /* 0x002fea0003800000 */
.L_x_2139:
[----:B------:R-:W1:Y:S04]  /*129a0*/  LDL R4, [R1+0x10] ;  /* 0x0000100001047983 */ /* 0x000e680000100800 */
[----:B------:R-:W2:Y:S01]  /*129b0*/  LDL R10, [R1+0xc] ;  /* 0x00000c00010a7983 */ /* 0x000ea20000100800 */
[----:B------:R-:W-:Y:S01]  /*129c0*/  IMAD R2, R18, 0x7800, RZ ;  /* 0x0000780012027824 */ /* 0x000fe200078e02ff */
[----:B------:R-:W-:Y:S05]  /*129d0*/  WARPSYNC.ALL ;  /* 0x0000000000007948 */ /* 0x000fea0003800000 */
[----:B-1----:R-:W-:-:S02]  /*129e0*/  LOP3.LUT R0, R2, R4, RZ, 0xfc, !PT ;  /* 0x0000000402007212 */ /* 0x002fc400078efcff */
[----:B--2---:R-:W-:-:S03]  /*129f0*/  LOP3.LUT R2, R2, R10, RZ, 0xfc, !PT ;  /* 0x0000000a02027212 */ /* 0x004fc600078efcff */
        /* <DEDUP_REMOVED lines=100> */
.L_x_2096:
        /* <DEDUP_REMOVED lines=8> */
[----:B-1----:R-:W-:-:S04]  /*130c0*/  SEL R0, RZ, 0x1, P1 ;  /* 0x00000001ff007807 */ /* 0x002fc80000800000 */
[----:B------:R-:W-:-:S07]  /*130d0*/  LOP3.LUT R19, R19, R0, RZ, 0x3c, !PT ;  /* 0x0000000013137212 */ /* 0x000fce00078e3cff */
.L_x_2039:
[----:B------:R-:W-:Y:S05]  /*130e0*/  BSYNC B7 ;  /* 0x0000000000077941 */ /* 0x000fea0003800000 */
.L_x_2037:
[----:B-1----:R-:W2:Y:S04]  /*130f0*/  LDL R0, [R1] ;  /* 0x0000000001007983 */ /* 0x002ea80000100800 */
[----:B0-----:R0:W5:Y:S01]  /*13100*/  LDL R2, [R1+0x18] ;  /* 0x0000180001027983 */ /* 0x0011620000100800 */
[----:B--2---:R-:W-:-:S13]  /*13110*/  LOP3.LUT P1, RZ, R0, 0x4, RZ, 0xc0, !PT ;  /* 0x0000000400ff7812 */ /* 0x004fda000782c0ff */
[----:B0-----:R-:W-:Y:S05]  /*13120*/  @!P1 BRA `(.L_x_2097) ;  /* 0x0000000000249947 */ /* 0x001fea0003800000 */
[----:B------:R-:W0:Y:S08]  /*13130*/  S2UR UR5, SR_CgaCtaId ;  /* 0x00000000000579c3 */ /* 0x000e300000008800 */
[----:B------:R-:W-:Y:S06]  /*13140*/  BAR.SYNC.DEFER_BLOCKING 0x5, 0x180 ;  /* 0x0146000000007b1d */ /* 0x000fec0000010000 */
[----:B------:R-:W-:-:S02]  /*13150*/  UMOV UR4, 0x400 ;  /* 0x0000040000047882 */ /* 0x000fc40000000000 */
[----:B0-----:R-:W-:-:S06]  /*13160*/  ULEA UR4, UR5, UR4, 0x18 ;  /* 0x0000000405047291 */ /* 0x001fcc000f8ec03f */
[----:B------:R-:W-:-:S05]  /*13170*/  IMAD.U32 R17, RZ, RZ, UR4 ;  /* 0x00000004ff117e24 */ /* 0x000fca000f8e00ff */
[----:B-----5:R-:W0:Y:S04]  /*13180*/  LDS R2, [R17+0x334d0] ;  /* 0x0334d00011027984 */ /* 0x020e280000000800 */
[----:B0-----:R0:W-:Y:S01]  /*13190*/  STL [R1+0x18], R2 ;  /* 0x0000180201007387 */ /* 0x0011e20000100800 */
[----:B------:R-:W-:Y:S06]  /*131a0*/  BAR.ARV 0x4, 0x180 ;  /* 0x0106000000007b1d */ /* 0x000fec0000002000 */
[----:B------:R-:W-:Y:S05]  /*131b0*/  BRA `(.L_x_2098) ;  /* 0x0000000000207947 */ /* 0x000fea0003800000 */
.L_x_2097:
[----:B------:R-:W0:Y:S01]  /*131c0*/  @!P0 S2R R3, SR_CgaCtaId ;  /* 0x0000000000038919 */ /* 0x000e220000008800 */
[----:B------:R-:W-:Y:S01]  /*131d0*/  @!P0 MOV R0, 0x400 ;  /* 0x0000040000008802 */ /* 0x000fe20000000f00 */
[----:B------:R-:W-:Y:S03]  /*131e0*/  BAR.SYNC.DEFER_BLOCKING 0x4, 0x180 ;  /* 0x0106000000007b1d */ /* 0x000fe60000010000 */
[----:B0-----:R-:W-:-:S03]  /*131f0*/  @!P0 LEA R17, R3, R0, 0x18 ;  /* 0x0000000003118211 */ /* 0x001fc600078ec0ff */
[----:B-----5:R-:W0:Y:S04]  /*13200*/  SHFL.IDX PT, R0, R2, RZ, 0x1f ;  /* 0x00001fff02007589 */ /* 0x020e2800000e0000 */
[----:B------:R1:W-:Y:S04]  /*13210*/  @!P0 STS [R17+0x334d0], R2 ;  /* 0x0334d00211008388 */ /* 0x0003e80000000800 */
[----:B0-----:R1:W-:Y:S01]  /*13220*/  STL [R1+0x18], R0 ;  /* 0x0000180001007387 */ /* 0x0013e20000100800 */
[----:B------:R-:W-:Y:S06]  /*13230*/  BAR.ARV 0x5, 0x180 ;  /* 0x0146000000007b1d */ /* 0x000fec0000002000 */
.L_x_2098:
[----:B-1----:R-:W2:Y:S01]  /*13240*/  LDL R0, [R1+0x18] ;  /* 0x0000180001007983 */ /* 0x002ea20000100800 */
[----:B------:R-:W-:Y:S02]  /*13250*/  ULDC UR4, c[0x0][0xc38] ;  /* 0x00030e0000047ab9 */ /* 0x000fe40000000800 */
[----:B--2---:R-:W-:-:S13]  /*13260*/  ISETP.GE.AND P0, PT, R0, UR4, PT ;  /* 0x0000000400007c0c */ /* 0x004fda000bf06270 */
[----:B------:R-:W-:Y:S05]  /*13270*/  @!P0 BRA `(.L_x_2099) ;  /* 0xffffffc000b08947 */ /* 0x000fea000383ffff */
.L_x_2034:
[----:B------:R-:W2:Y:S01]  /*13280*/  LDL.LU R0, [R1+0x1c] ;  /* 0x00001c0001007983 */ /* 0x000ea20000300800 */
[----:B------:R-:W-:Y:S01]  /*13290*/  BSSY B0, `(.L_x_2100) ;  /* 0x000000b000007945 */ /* 0x000fe20003800000 */
[----:B------:R-:W1:Y:S01]  /*132a0*/  S2R R4, SR_CgaCtaId ;  /* 0x0000000000047919 */ /* 0x000e620000008800 */
[----:B--2---:R-:W-:-:S05]  /*132b0*/  VIADD R0, R0, 0x1 ;  /* 0x0000000100007836 */ /* 0x004fca0000000000 */
[----:B0-----:R-:W-:-:S04]  /*132c0*/  LEA.HI R2, R0, R0, RZ, 0x1 ;  /* 0x0000000000027211 */ /* 0x001fc800078f08ff */
[----:B------:R-:W-:-:S05]  /*132d0*/  LOP3.LUT R3, R2, 0xfffffffe, RZ, 0xc0, !PT ;  /* 0xfffffffe02037812 */ /* 0x000fca00078ec0ff */
[----:B------:R-:W-:Y:S01]  /*132e0*/  IMAD.IADD R0, R0, 0x1, -R3 ;  /* 0x0000000100007824 */ /* 0x000fe200078e0a03 */
[----:B------:R-:W-:-:S04]  /*132f0*/  MOV R3, 0x400 ;  /* 0x0000040000037802 */ /* 0x000fc80000000f00 */
[----:B-1----:R-:W-:Y:S02]  /*13300*/  LEA R3, R4, R3, 0x18 ;  /* 0x0000000304037211 */ /* 0x002fe400078ec0ff */
[----:B------:R-:W-:-:S04]  /*13310*/  SHF.L.U32 R0, R0, 0x1f, RZ ;  /* 0x0000001f00007819 */ /* 0x000fc800000006ff */
[----:B------:R-:W0:Y:S02]  /*13320*/  SYNCS.PHASECHK.TRANS64.TRYWAIT P0, [R3+URZ+0x33420], R0 ;  /* 0x03342000030075a7 */ /* 0x000e24000800017f */
[----:B0-----:R-:W-:Y:S05]  /*13330*/  @!P0 BRA `(.L_x_2101) ;  /* 0x0000000c00d08947 */ /* 0x001fea0003800000 */
.L_x_2140:
[----:B------:R-:W-:Y:S05]  /*13340*/  BSYNC B0 ;  /* 0x0000000000007941 */ /* 0x000fea0003800000 */
.L_x_2100:
[----:B------:R-:W-:-:S03]  /*13350*/  UMOV UR4, 0xffffffff ;  /* 0xffffffff00047882 */ /* 0x000fc60000000000 */
[----:B------:R-:W-:Y:S05]  /*13360*/  BRA.DIV UR4, `(.L_x_2102) ;  /* 0x0000000e04d87947 */ /* 0x000fea000b800000 */
[----:B0-----:R-:W0:Y:S02]  /*13370*/  S2R R0, SR_TID.X ;  /* 0x0000000000007919 */ /* 0x001e240000002100 */
[----:B0-----:R-:W-:-:S04]  /*13380*/  SHF.R.U32.HI R0, RZ, 0x5, R0 ;  /* 0x00000005ff007819 */ /* 0x001fc80000011600 */
[----:B------:R-:W-:-:S05]  /*13390*/  LOP3.LUT R0, R0, 0x3, RZ, 0xc0, !PT ;  /* 0x0000000300007812 */ /* 0x000fca00078ec0ff */
[----:B------:R0:W1:Y:S02]  /*133a0*/  SHFL.IDX PT, R14, R0, RZ, 0x1f ;  /* 0x00001fff000e7589 */ /* 0x00006400000e0000 */
.L_x_2143:
[----:B-1----:R-:W-:Y:S01]  /*133b0*/  ISETP.NE.AND P0, PT, R14, RZ, PT ;  /* 0x000000ff0e00720c */ /* 0x002fe20003f05270 */
[----:B------:R-:W-:-:S12]  /*133c0*/  BSSY B0, `(.L_x_2103) ;  /* 0x000002b000007945 */ /* 0x000fd80003800000 */
[----:B------:R-:W-:Y:S05]  /*133d0*/  @P0 BRA `(.L_x_2104) ;  /* 0x0000000000a40947 */ /* 0x000fea0003800000 */
[----:B------:R-:W-:-:S03]  /*133e0*/  UMOV UR4, 0xffffffff ;  /* 0xffffffff00047882 */ /* 0x000fc60000000000 */
[----:B------:R-:W-:Y:S05]  /*133f0*/  BRA.DIV UR4, `(.L_x_2105) ;  /* 0x0000000e04e87947 */ /* 0x000fea000b800000 */
[----:B------:R-:W-:-:S13]  /*13400*/  ELECT P6, URZ, PT ;  /* 0x00000000003f782f */ /* 0x000fda00038c0000 */
.L_x_2146:
[----:B------:R-:W-:Y:S05]  /*13410*/  @!P6 BRA `(.L_x_2104) ;  /* 0x000000000094e947 */ /* 0x000fea0003800000 */
[----:B------:R-:W-:-:S06]  /*13420*/  ULOP3.LUT UR4, UR38, 0x2, URZ, 0xfc, !UPT ;  /* 0x0000000226047892 */ /* 0x000fcc000f8efc3f */
[----:B0-----:R-:W-:-:S05]  /*13430*/  IMAD.U32 R0, RZ, RZ, UR4 ;  /* 0x00000004ff007e24 */ /* 0x001fca000f8e00ff */
[----:B------:R-:W-:-:S13]  /*13440*/  ISETP.NE.AND P0, PT, R0, 0x3, PT ;  /* 0x000000030000780c */ /* 0x000fda0003f05270 */
[----:B------:R-:W-:Y:S05]  /*13450*/  @!P0 BRA `(.L_x_2106) ;  /* 0x0000000000048947 */ /* 0x000fea0003800000 */
[----:B------:R-:W-:Y:S01]  /*13460*/  BPT.TRAP 0x1 ;  /* 0x000000040000795c */ /* 0x000fe20000300000 */
.L_x_2106:
        /* <DEDUP_REMOVED lines=12> */
.L_x_2147:
[----:B------:R-:W1:Y:S02]  /*13530*/  SYNCS.PHASECHK.TRANS64.TRYWAIT P1, [R5+URZ], R0 ;  /* 0x00000000050075a7 */ /* 0x000e64000802017f */
[----:B-1----:R-:W-:Y:S05]  /*13540*/  @!P1 BRA `(.L_x_2108) ;  /* 0x0000000c00c89947 */ /* 0x002fea0003800000 */
.L_x_2148:
[----:B------:R-:W-:Y:S05]  /*13550*/  @!P0 BRA `(.L_x_2109) ;  /* 0x0000000000048947 */ /* 0x000fea0003800000 */
[----:B------:R-:W-:Y:S01]  /*13560*/  BPT.TRAP 0x1 ;  /* 0x000000040000795c */ /* 0x000fe20000300000 */
.L_x_2109:
[----:B-1----:R-:W-:-:S04]  /*13570*/  IMAD R5, R18, 0x8, R3 ;  /* 0x0000000812057824 */ /* 0x002fc800078e0203 */
[----:B------:R-:W1:Y:S02]  /*13580*/  SYNCS.PHASECHK.TRANS64.TRYWAIT P1, [R5+URZ+0x33460], R4 ;  /* 0x03346004050075a7 */ /* 0x000e64000802017f */
[----:B-1----:R-:W-:Y:S05]  /*13590*/  @!P1 BRA `(.L_x_2110) ;  /* 0x0000000c00c89947 */ /* 0x002fea0003800000 */
.L_x_2149:
[----:B------:R-:W-:Y:S05]  /*135a0*/  @!P0 BRA `(.L_x_2111) ;  /* 0x0000000000048947 */ /* 0x000fea0003800000 */
[----:B------:R-:W-:Y:S01]  /*135b0*/  BPT.TRAP 0x1 ;  /* 0x000000040000795c */ /* 0x000fe20000300000 */
.L_x_2111:
[----:B------:R-:W-:-:S04]  /*135c0*/  IMAD R3, R2, 0x8, R3 ;  /* 0x0000000802037824 */ /* 0x000fc800078e0203 */
[----:B------:R-:W2:Y:S02]  /*135d0*/  SYNCS.PHASECHK.TRANS64.TRYWAIT P1, [R3+URZ+0x33460], R0 ;  /* 0x03346000030075a7 */ /* 0x000ea4000802017f */
[----:B--2---:R-:W-:Y:S05]  /*135e0*/  @!P1 BRA `(.L_x_2112) ;  /* 0x0000000c00c89947 */ /* 0x004fea0003800000 */
.L_x_2150:
[----:B------:R-:W-:Y:S05]  /*135f0*/  @!P0 BRA `(.L_x_2113) ;  /* 0x0000000000048947 */ /* 0x000fea0003800000 */
[----:B------:R-:W-:Y:S01]  /*13600*/  BPT.TRAP 0x1 ;  /* 0x000000040000795c */ /* 0x000fe20000300000 */
.L_x_2113:
[----:B------:R-:W3:Y:S02]  /*13610*/  SYNCS.PHASECHK.TRANS64.TRYWAIT P0, [R5+URZ+0x33480], R4 ;  /* 0x03348004050075a7 */ /* 0x000ee4000800017f */
[----:B---3--:R-:W-:Y:S05]  /*13620*/  @!P0 BRA `(.L_x_2114) ;  /* 0x0000000c00cc8947 */ /* 0x008fea0003800000 */
.L_x_2115:
[----:B----4-:R4:W0:Y:S02]  /*13630*/  SYNCS.PHASECHK.TRANS64.TRYWAIT P0, [R3+URZ+0x33480], R0 ;  /* 0x03348000030075a7 */ /* 0x010824000800017f */
[----:B0-----:R-:W-:Y:S05]  /*13640*/  @!P0 NANOSLEEP.SYNCS 0x989680 ;  /* 0x009896800000895d */ /* 0x001fea0003900000 */
[----:B------:R-:W0:Y:S02]  /*13650*/  @!P0 SYNCS.PHASECHK.TRANS64 P0, [R3+URZ+0x33480], R0 ;  /* 0x03348000030085a7 */ /* 0x000e24000800007f */
[----:B0-----:R-:W-:Y:S05]  /*13660*/  @!P0 BRA `(.L_x_2115) ;  /* 0xfffffffc00f08947 */ /* 0x001fea000383ffff */
.L_x_2104:
[----:B------:R-:W-:Y:S05]  /*13670*/  BSYNC B0 ;  /* 0x0000000000007941 */ /* 0x000fea0003800000 */
.L_x_2103:
[----:B------:R-:W-:Y:S05]  /*13680*/  EXIT ;  /* 0x000000000000794d */ /* 0x000fea0003800000 */
.L_x_1984:
[----:B0-----:R-:W-:-:S04]  /*13690*/  IMAD.U32 R3, RZ, RZ, UR41 ;  /* 0x00000029ff037e24 */ /* 0x001fc8000f8e00ff */
[----:B------:R0:W1:Y:S03]  /*136a0*/  SYNCS.PHASECHK.TRANS64.TRYWAIT P1, [R3+URZ+0x33400], R0 ;  /* 0x03340000030075a7 */ /* 0x000066000802017f */
[----:B-1----:R-:W-:Y:S05]  /*136b0*/  @!P1 NANOSLEEP.SYNCS 0x989680 ;  /* 0x009896800000995d */ /* 0x002fea0003900000 */
[----:B------:R-:W1:Y:S02]  /*136c0*/  @!P1 SYNCS.PHASECHK.TRANS64 P1, [R3+URZ+0x33400], R0 ;  /* 0x03340000030095a7 */ /* 0x000e64000802007f */
[----:B-1----:R-:W-:Y:S05]  /*136d0*/  @!P1 BRA `(.L_x_1984) ;  /* 0xfffffffc00ec9947 */ /* 0x002fea000383ffff */
[----:B------:R-:W-:Y:S05]  /*136e0*/  BRA `(.L_x_2116) ;  /* 0xfffffee400047947 */ /* 0x000fea000383ffff */
.L_x_1988:
[----:B-1----:R1:W2:Y:S02]  /*136f0*/  SYNCS.PHASECHK.TRANS64.TRYWAIT P2, [R2+URZ+0x33430], R3 ;  /* 0x03343003020075a7 */ /* 0x0022a4000804017f */
[----:B--2---:R-:W-:Y:S05]  /*13700*/  @!P2 NANOSLEEP.SYNCS 0x989680 ;  /* 0x009896800000a95d */ /* 0x004fea0003900000 */
[----:B------:R-:W2:Y:S02]  /*13710*/  @!P2 SYNCS.PHASECHK.TRANS64 P2, [R2+URZ+0x33430], R3 ;  /* 0x033430030200a5a7 */ /* 0x000ea4000804007f */
[----:B--2---:R-:W-:Y:S05]  /*13720*/  @!P2 BRA `(.L_x_1988) ;  /* 0xfffffffc00f0a947 */ /* 0x004fea000383ffff */
[----:B------:R-:W-:Y:S05]  /*13730*/  BRA `(.L_x_1987) ;  /* 0xfffffee400287947 */ /* 0x000fea000383ffff */
.L_x_1993:
[----:B-1----:R-:W-:-:S04]  /*13740*/  IMAD.U32 R5, RZ, RZ, UR6 ;  /* 0x00000006ff057e24 */ /* 0x002fc8000f8e00ff */
[----:B------:R1:W2:Y:S03]  /*13750*/  SYNCS.PHASECHK.TRANS64.TRYWAIT P3, [R5+URZ+0x33430], R0 ;  /* 0x03343000050075a7 */ /* 0x0002a6000806017f */
[----:B--2---:R-:W-:Y:S05]  /*13760*/  @!P3 NANOSLEEP.SYNCS 0x989680 ;  /* 0x009896800000b95d */ /* 0x004fea0003900000 */
[----:B------:R-:W2:Y:S02]  /*13770*/  @!P3 SYNCS.PHASECHK.TRANS64 P3, [R5+URZ+0x33430], R0 ;  /* 0x033430000500b5a7 */ /* 0x000ea4000806007f */
[----:B--2---:R-:W-:Y:S05]  /*13780*/  @!P3 BRA `(.L_x_1993) ;  /* 0xfffffffc00ecb947 */ /* 0x004fea000383ffff */
[----:B------:R-:W-:Y:S05]  /*13790*/  BRA `(.L_x_1990) ;  /* 0xffffff1800187947 */ /* 0x000fea000383ffff */
.L_x_1997:
[----:B-1----:R-:W-:-:S04]  /*137a0*/  IMAD.U32 R5, RZ, RZ, UR6 ;  /* 0x00000006ff057e24 */ /* 0x002fc8000f8e00ff */
[----:B------:R1:W2:Y:S03]  /*137b0*/  SYNCS.PHASECHK.TRANS64.TRYWAIT P3, [R5+URZ+0x33450], R0 ;  /* 0x03345000050075a7 */ /* 0x0002a6000806017f */
[----:B--2---:R-:W-:Y:S05]  /*137c0*/  @!P3 NANOSLEEP.SYNCS 0x989680 ;  /* 0x009896800000b95d */ /* 0x004fea0003900000 */
[----:B------:R-:W2:Y:S02]  /*137d0*/  @!P3 SYNCS.PHASECHK.TRANS64 P3, [R5+URZ+0x33450], R0 ;  /* 0x033450000500b5a7 */ /* 0x000ea4000806007f */
[----:B--2---:R-:W-:Y:S05]  /*137e0*/  @!P3 BRA `(.L_x_1997) ;  /* 0xfffffffc00ecb947 */ /* 0x004fea000383ffff */
[----:B------:R-:W-:Y:S05]  /*137f0*/  BRA `(.L_x_1994) ;  /* 0xffffff2400207947 */ /* 0x000fea000383ffff */
.L_x_2004:
[----:B-1----:R-:W-:-:S04]  /*13800*/  IMAD.U32 R9, RZ, RZ, UR6 ;  /* 0x00000006ff097e24 */ /* 0x002fc8000f8e00ff */
[----:B------:R1:W2:Y:S03]  /*13810*/  SYNCS.PHASECHK.TRANS64.TRYWAIT P2, [R9+URZ+0x33430], R0 ;  /* 0x03343000090075a7 */ /* 0x0002a6000804017f */
[----:B--2---:R-:W-:Y:S05]  /*13820*/  @!P2 NANOSLEEP.SYNCS 0x989680 ;  /* 0x009896800000a95d */ /* 0x004fea0003900000 */
[----:B------:R-:W2:Y:S02]  /*13830*/  @!P2 SYNCS.PHASECHK.TRANS64 P2, [R9+URZ+0x33430], R0 ;  /* 0x033430000900a5a7 */ /* 0x000ea4000804007f */
[----:B--2---:R-:W-:Y:S05]  /*13840*/  @!P2 BRA `(.L_x_2004) ;  /* 0xfffffffc00eca947 */ /* 0x004fea000383ffff */
[----:B------:R-:W-:Y:S05]  /*13850*/  BRA `(.L_x_2001) ;  /* 0xffffff50007c7947 */ /* 0x000fea000383ffff */
.L_x_2008:
[----:B-1----:R-:W-:-:S04]  /*13860*/  IMAD.U32 R9, RZ, RZ, UR6 ;  /* 0x00000006ff097e24 */ /* 0x002fc8000f8e00ff */
[----:B------:R1:W2:Y:S03]  /*13870*/  SYNCS.PHASECHK.TRANS64.TRYWAIT P2, [R9+URZ+0x33450], R0 ;  /* 0x03345000090075a7 */ /* 0x0002a6000804017f */
[----:B--2---:R-:W-:Y:S05]  /*13880*/  @!P2 NANOSLEEP.SYNCS 0x989680 ;  /* 0x009896800000a95d */ /* 0x004fea0003900000 */
[----:B------:R-:W2:Y:S02]  /*13890*/  @!P2 SYNCS.PHASECHK.TRANS64 P2, [R9+URZ+0x33450], R0 ;  /* 0x033450000900a5a7 */ /* 0x000ea4000804007f */
[----:B--2---:R-:W-:Y:S05]  /*138a0*/  @!P2 BRA `(.L_x_2008) ;  /* 0xfffffffc00eca947 */ /* 0x004fea000383ffff */
[----:B------:R-:W-:Y:S05]  /*138b0*/  BRA `(.L_x_2005) ;  /* 0xffffff5c00787947 */ /* 0x000fea000383ffff */
.L_x_2014:
[----:B-1----:R-:W-:-:S04]  /*138c0*/  IMAD.U32 R6, RZ, RZ, UR9 ;  /* 0x00000009ff067e24 */ /* 0x002fc8000f8e00ff */
[----:B------:R1:W2:Y:S03]  /*138d0*/  SYNCS.PHASECHK.TRANS64.TRYWAIT P1, [R6+URZ+0x33450], R5 ;  /* 0x03345005060075a7 */ /* 0x0002a6000802017f */
[----:B--2---:R-:W-:Y:S05]  /*138e0*/  @!P1 NANOSLEEP.SYNCS 0x989680 ;  /* 0x009896800000995d */ /* 0x004fea0003900000 */
[----:B------:R-:W2:Y:S02]  /*138f0*/  @!P1 SYNCS.PHASECHK.TRANS64 P1, [R6+URZ+0x33450], R5 ;  /* 0x03345005060095a7 */ /* 0x000ea4000802007f */
[----:B--2---:R-:W-:Y:S05]  /*13900*/  @!P1 BRA `(.L_x_2014) ;  /* 0xfffffffc00ec9947 */ /* 0x004fea000383ffff */
[----:B------:R-:W-:Y:S05]  /*13910*/  BRA `(.L_x_2013) ;  /* 0xffffff7c00cc7947 */ /* 0x000fea000383ffff */
.L_x_2048:
[----:B------:R-:W-:Y:S02]  /*13920*/  IMAD.MOV.U32 R13, RZ, RZ, R4 ;  /* 0x000000ffff0d7224 */ /* 0x000fe400078e0004 */
[----:B------:R-:W-:Y:S02]  /*13930*/  IMAD.MOV.U32 R12, RZ, RZ, RZ ;  /* 0x000000ffff0c7224 */ /* 0x000fe400078e00ff */
[----:B------:R-:W-:Y:S02]  /*13940*/  IMAD.MOV.U32 R11, RZ, RZ, 0x1f ;  /* 0x0000001fff0b7424 */ /* 0x000fe400078e00ff */
[----:B------:R-:W-:-:S07]  /*13950*/  IMAD.MOV.U32 R15, RZ, RZ, -0x1 ;  /* 0xffffffffff0f7424 */ /* 0x000fce00078e00ff */
[----:B-1----:R-:W-:Y:S05]  /*13960*/  WARPSYNC.COLLECTIVE R15, `(.L_x_2117) ;  /* 0x000000000f087348 */ /* 0x002fea0003c00000 */
[----:B------:R0:W2:Y:S02]  /*13970*/  SHFL.IDX P6, R14, R13, R12, R11 ;  /* 0x0000000c0d0e7389 */ /* 0x0000a400000c000b */
[----:B012---:R-:W-:Y:S01]  /*13980*/  ENDCOLLECTIVE ;  /* 0x000000000000791b */ /* 0x007fe20003800000 */
.L_x_2117:
[----:B------:R-:W-:Y:S05]  /*13990*/  BRA `(.L_x_2118) ;  /* 0xffffffc800247947 */ /* 0x000fea000383ffff */
.L_x_2050:
[----:B------:R-:W-:Y:S01]  /*139a0*/  BSSY B0, `(.L_x_2119) ;  /* 0x0000006000007945 */ /* 0x000fe20003800000 */
[----:B------:R-:W-:-:S07]  /*139b0*/  IMAD.MOV.U32 R15, RZ, RZ, -0x1 ;  /* 0xffffffffff0f7424 */ /* 0x000fce00078e00ff */
[----:B0-----:R-:W-:Y:S05]  /*139c0*/  WARPSYNC.COLLECTIVE R15, `(.L_x_2120) ;  /* 0x000000000f0c7348 */ /* 0x001fea0003c00000 */
[----:B------:R-:W-:Y:S02]  /*139d0*/  ELECT P6, UR62, PT ;  /* 0x00000000003e782f */ /* 0x000fe400038c0000 */
[----:B------:R-:W-:Y:S01]  /*139e0*/  MOV R14, UR62 ;  /* 0x0000003e000e7c02 */ /* 0x000fe20008000f00 */
[----:B0-----:R-:W-:Y:S10]  /*139f0*/  ENDCOLLECTIVE ;  /* 0x000000000000791b */ /* 0x001ff40003800000 */
.L_x_2120:
[----:B------:R-:W-:Y:S05]  /*13a00*/  BSYNC B0 ;  /* 0x0000000000007941 */ /* 0x000fea0003800000 */
.L_x_2119:
[----:B------:R-:W-:Y:S05]  /*13a10*/  BRA `(.L_x_2121) ;  /* 0xffffffc800307947 */ /* 0x000fea000383ffff */
.L_x_2052:
[----:B0-----:R0:W1:Y:S02]  /*13a20*/  SYNCS.PHASECHK.TRANS64.TRYWAIT P1, [R4+URZ+0x33480], R3 ;  /* 0x03348003040075a7 */ /* 0x001064000802017f */
[----:B-1----:R-:W-:Y:S05]  /*13a30*/  @!P1 NANOSLEEP.SYNCS 0x989680 ;  /* 0x009896800000995d */ /* 0x002fea0003900000 */
[----:B------:R-:W1:Y:S02]  /*13a40*/  @!P1 SYNCS.PHASECHK.TRANS64 P1, [R4+URZ+0x33480], R3 ;  /* 0x03348003040095a7 */ /* 0x000e64000802007f */
[----:B-1----:R-:W-:Y:S05]  /*13a50*/  @!P1 BRA `(.L_x_2052) ;  /* 0xfffffffc00f09947 */ /* 0x002fea000383ffff */
[----:B------:R-:W-:Y:S05]  /*13a60*/  BRA `(.L_x_2122) ;  /* 0xffffffc800887947 */ /* 0x000fea000383ffff */
.L_x_2054:
[----:B-1----:R1:W2:Y:S02]  /*13a70*/  SYNCS.PHASECHK.TRANS64.TRYWAIT P1, [R4+URZ+0x33440], R3 ;  /* 0x03344003040075a7 */ /* 0x0022a4000802017f */
[----:B--2---:R-:W-:Y:S05]  /*13a80*/  @!P1 NANOSLEEP.SYNCS 0x989680 ;  /* 0x009896800000995d */ /* 0x004fea0003900000 */
[----:B------:R-:W2:Y:S02]  /*13a90*/  @!P1 SYNCS.PHASECHK.TRANS64 P1, [R4+URZ+0x33440], R3 ;  /* 0x03344003040095a7 */ /* 0x000ea4000802007f */
[----:B--2---:R-:W-:Y:S05]  /*13aa0*/  @!P1 BRA `(.L_x_2054) ;  /* 0xfffffffc00f09947 */ /* 0x004fea000383ffff */
[----:B------:R-:W-:Y:S05]  /*13ab0*/  BRA `(.L_x_2123) ;  /* 0xffffffcc000c7947 */ /* 0x000fea000383ffff */
.L_x_2058:
[----:B------:R-:W-:Y:S02]  /*13ac0*/  IMAD.MOV.U32 R13, RZ, RZ, R5 ;  /* 0x000000ffff0d7224 */ /* 0x000fe400078e0005 */
[----:B------:R-:W-:Y:S02]  /*13ad0*/  IMAD.MOV.U32 R12, RZ, RZ, RZ ;  /* 0x000000ffff0c7224 */ /* 0x000fe400078e00ff */
[----:B------:R-:W-:Y:S02]  /*13ae0*/  IMAD.MOV.U32 R11, RZ, RZ, 0x1c1f ;  /* 0x00001c1fff0b7424 */ /* 0x000fe400078e00ff */
[----:B------:R-:W-:Y:S02]  /*13af0*/  IMAD.MOV.U32 R15, RZ, RZ, -0x1 ;  /* 0xffffffffff0f7424 */ /* 0x000fe400078e00ff */
[----:B------:R-:W-:-:S07]  /*13b00*/  IMAD.U32 R0, RZ, RZ, UR41 ;  /* 0x00000029ff007e24 */ /* 0x000fce000f8e00ff */
[----:B-----5:R-:W-:Y:S05]  /*13b10*/  WARPSYNC.COLLECTIVE R15, `(.L_x_2124) ;  /* 0x000000000f087348 */ /* 0x020fea0003c00000 */
[----:B------:R0:W1:Y:S02]  /*13b20*/  SHFL.IDX P6, R14, R13, R12, R11 ;  /* 0x0000000c0d0e7389 */ /* 0x00006400000c000b */
[----:B01---5:R-:W-:Y:S01]  /*13b30*/  ENDCOLLECTIVE ;  /* 0x000000000000791b */ /* 0x023fe20003800000 */
.L_x_2124:
[----:B------:R-:W-:Y:S02]  /*13b40*/  IMAD R0, R0, 0x80, R10 ;  /* 0x0000008000007824 */ /* 0x000fe400078e020a */
[----:B------:R-:W-:Y:S02]  /*13b50*/  IMAD.MOV.U32 R13, RZ, RZ, R6 ;  /* 0x000000ffff0d7224 */ /* 0x000fe400078e0006 */
[----:B------:R-:W-:-:S07]  /*13b60*/  IMAD.MOV.U32 R2, RZ, RZ, R14 ;  /* 0x000000ffff027224 */ /* 0x000fce00078e000e */
[----:B------:R-:W-:Y:S05]  /*13b70*/  WARPSYNC.COLLECTIVE R15, `(.L_x_2125) ;  /* 0x000000000f087348 */ /* 0x000fea0003c00000 */
[----:B------:R0:W1:Y:S02]  /*13b80*/  SHFL.IDX P6, R14, R13, R12, R11 ;  /* 0x0000000c0d0e7389 */ /* 0x00006400000c000b */
[----:B01----:R-:W-:Y:S01]  /*13b90*/  ENDCOLLECTIVE ;  /* 0x000000000000791b */ /* 0x003fe20003800000 */
.L_x_2125:
        /* <DEDUP_REMOVED lines=9> */
.L_x_2126:
        /* <DEDUP_REMOVED lines=18> */
.L_x_2127:
[----:B------:R-:W-:Y:S02]  /*13d50*/  IMAD.MOV.U32 R13, RZ, RZ, R5 ;  /* 0x000000ffff0d7224 */ /* 0x000fe400078e0005 */
[----:B------:R-:W-:Y:S02]  /*13d60*/  IMAD.MOV.U32 R12, RZ, RZ, 0x2 ;  /* 0x00000002ff0c7424 */ /* 0x000fe400078e00ff */
[----:B------:R-:W-:-:S07]  /*13d70*/  IMAD.MOV.U32 R3, RZ, RZ, R14 ;  /* 0x000000ffff037224 */ /* 0x000fce00078e000e */
[----:B------:R-:W-:Y:S05]  /*13d80*/  WARPSYNC.COLLECTIVE R15, `(.L_x_2128) ;  /* 0x000000000f087348 */ /* 0x000fea0003c00000 */
[----:B------:R0:W1:Y:S02]  /*13d90*/  SHFL.IDX P6, R14, R13, R12, R11 ;  /* 0x0000000c0d0e7389 */ /* 0x00006400000c000b */
[----:B01----:R-:W-:Y:S01]  /*13da0*/  ENDCOLLECTIVE ;  /* 0x000000000000791b */ /* 0x003fe20003800000 */
.L_x_2128:
        /* <DEDUP_REMOVED lines=18> */
.L_x_2129:
[----:B------:R-:W-:Y:S02]  /*13ed0*/  IMAD.MOV.U32 R13, RZ, RZ, R5 ;  /* 0x000000ffff0d7224 */ /* 0x000fe400078e0005 */
[----:B------:R-:W-:Y:S02]  /*13ee0*/  IMAD.MOV.U32 R12, RZ, RZ, 0x3 ;  /* 0x00000003ff0c7424 */ /* 0x000fe400078e00ff */
[----:B------:R-:W-:-:S07]  /*13ef0*/  IMAD.MOV.U32 R3, RZ, RZ, R14 ;  /* 0x000000ffff037224 */ /* 0x000fce00078e000e */
[----:B------:R-:W-:Y:S05]  /*13f00*/  WARPSYNC.COLLECTIVE R15, `(.L_x_2130) ;  /* 0x000000000f087348 */ /* 0x000fea0003c00000 */
[----:B------:R0:W1:Y:S02]  /*13f10*/  SHFL.IDX P6, R14, R13, R12, R11 ;  /* 0x0000000c0d0e7389 */ /* 0x00006400000c000b */
[----:B01----:R-:W-:Y:S01]  /*13f20*/  ENDCOLLECTIVE ;  /* 0x000000000000791b */ /* 0x003fe20003800000 */
.L_x_2130:
        /* <DEDUP_REMOVED lines=10> */
.L_x_2131:
        /* <DEDUP_REMOVED lines=8> */
.L_x_2063:
[----:B-1----:R1:W2:Y:S02]  /*14050*/  SYNCS.PHASECHK.TRANS64.TRYWAIT P0, [R17+URZ+0x33420], R0 ;  /* 0x03342000110075a7 */ /* 0x0022a4000800017f */
[----:B--2---:R-:W-:Y:S05]  /*14060*/  @!P0 NANOSLEEP.SYNCS 0x989680 ;  /* 0x009896800000895d */ /* 0x004fea0003900000 */
[----:B------:R-:W2:Y:S02]  /*14070*/  @!P0 SYNCS.PHASECHK.TRANS64 P0, [R17+URZ+0x33420], R0 ;  /* 0x03342000110085a7 */ /* 0x000ea4000800007f */
[----:B--2---:R-:W-:Y:S05]  /*14080*/  @!P0 BRA `(.L_x_2063) ;  /* 0xfffffffc00f08947 */ /* 0x004fea000383ffff */
[----:B------:R-:W-:Y:S05]  /*14090*/  BRA `(.L_x_2133) ;  /* 0xffffffd000c07947 */ /* 0x000fea000383ffff */
.L_x_2069:
[----:B0-----:R0:W1:Y:S02]  /*140a0*/  SYNCS.PHASECHK.TRANS64.TRYWAIT P0, [R6+URZ+0x33480], R4 ;  /* 0x03348004060075a7 */ /* 0x001064000800017f */
[----:B-1----:R-:W-:Y:S05]  /*140b0*/  @!P0 NANOSLEEP.SYNCS 0x989680 ;  /* 0x009896800000895d */ /* 0x002fea0003900000 */
[----:B------:R-:W1:Y:S02]  /*140c0*/  @!P0 SYNCS.PHASECHK.TRANS64 P0, [R6+URZ+0x33480], R4 ;  /* 0x03348004060085a7 */ /* 0x000e64000800007f */
[----:B-1----:R-:W-:Y:S05]  /*140d0*/  @!P0 BRA `(.L_x_2069) ;  /* 0xfffffffc00f08947 */ /* 0x002fea000383ffff */
[----:B------:R-:W-:Y:S05]  /*140e0*/  BRA `(.L_x_2134) ;  /* 0xffffffd400707947 */ /* 0x000fea000383ffff */
.L_x_2076:
[----:B-1----:R1:W2:Y:S02]  /*140f0*/  SYNCS.PHASECHK.TRANS64.TRYWAIT P0, [R6+URZ+0x33440], R4 ;  /* 0x03344004060075a7 */ /* 0x0022a4000800017f */
[----:B--2---:R-:W-:Y:S05]  /*14100*/  @!P0 NANOSLEEP.SYNCS 0x989680 ;  /* 0x009896800000895d */ /* 0x004fea0003900000 */
[----:B------:R-:W2:Y:S02]  /*14110*/  @!P0 SYNCS.PHASECHK.TRANS64 P0, [R6+URZ+0x33440], R4 ;  /* 0x03344004060085a7 */ /* 0x000ea4000800007f */
[----:B--2---:R-:W-:Y:S05]  /*14120*/  @!P0 BRA `(.L_x_2076) ;  /* 0xfffffffc00f08947 */ /* 0x004fea000383ffff */
[----:B------:R-:W-:Y:S05]  /*14130*/  BRA `(.L_x_2135) ;  /* 0xffffffd800687947 */ /* 0x000fea000383ffff */
.L_x_2084:
[----:B-1----:R1:W2:Y:S02]  /*14140*/  SYNCS.PHASECHK.TRANS64.TRYWAIT P1, [R3+URZ+0x33470], R4 ;  /* 0x03347004030075a7 */ /* 0x0022a4000802017f */
[----:B--2---:R-:W-:Y:S05]  /*14150*/  @!P1 NANOSLEEP.SYNCS 0x989680 ;  /* 0x009896800000995d */ /* 0x004fea0003900000 */
[----:B------:R-:W2:Y:S02]  /*14160*/  @!P1 SYNCS.PHASECHK.TRANS64 P1, [R3+URZ+0x33470], R4 ;  /* 0x03347004030095a7 */ /* 0x000ea4000802007f */
[----:B--2---:R-:W-:Y:S05]  /*14170*/  @!P1 BRA `(.L_x_2084) ;  /* 0xfffffffc00f09947 */ /* 0x004fea000383ffff */
[----:B------:R-:W-:Y:S05]  /*14180*/  BRA `(.L_x_2136) ;  /* 0xffffffdc007c7947 */ /* 0x000fea000383ffff */
.L_x_2086:
[----:B--2---:R2:W3:Y:S02]  /*14190*/  SYNCS.PHASECHK.TRANS64.TRYWAIT P1, [R3+URZ+0x33460], R0 ;  /* 0x03346000030075a7 */ /* 0x0044e4000802017f */
[----:B---3--:R-:W-:Y:S05]  /*141a0*/  @!P1 NANOSLEEP.SYNCS 0x989680 ;  /* 0x009896800000995d */ /* 0x008fea0003900000 */
[----:B------:R-:W3:Y:S02]  /*141b0*/  @!P1 SYNCS.PHASECHK.TRANS64 P1, [R3+URZ+0x33460], R0 ;  /* 0x03346000030095a7 */ /* 0x000ee4000802007f */
[----:B---3--:R-:W-:Y:S05]  /*141c0*/  @!P1 BRA `(.L_x_2086) ;  /* 0xfffffffc00f09947 */ /* 0x008fea000383ffff */
[----:B------:R-:W-:Y:S05]  /*141d0*/  BRA `(.L_x_2137) ;  /* 0xffffffdc00847947 */ /* 0x000fea000383ffff */
.L_x_2093:
[----:B-1----:R1:W2:Y:S02]  /*141e0*/  SYNCS.PHASECHK.TRANS64.TRYWAIT P1, [R3+URZ+0x33470], R0 ;  /* 0x03347000030075a7 */ /* 0x0022a4000802017f */
[----:B--2---:R-:W-:Y:S05]  /*141f0*/  @!P1 NANOSLEEP.SYNCS 0x989680 ;  /* 0x009896800000995d */ /* 0x004fea0003900000 */
[----:B------:R-:W2:Y:S02]  /*14200*/  @!P1 SYNCS.PHASECHK.TRANS64 P1, [R3+URZ+0x33470], R0 ;  /* 0x03347000030095a7 */ /* 0x000ea4000802007f */
[----:B--2---:R-:W-:Y:S05]  /*14210*/  @!P1 BRA `(.L_x_2093) ;  /* 0xfffffffc00f09947 */ /* 0x004fea000383ffff */
[----:B------:R-:W-:Y:S05]  /*14220*/  BRA `(.L_x_2138) ;  /* 0xffffffe400c47947 */ /* 0x000fea000383ffff */
.L_x_2095:
[----:B-1----:R1:W2:Y:S02]  /*14230*/  SYNCS.PHASECHK.TRANS64.TRYWAIT P1, [R3+URZ+0x33460], R0 ;  /* 0x03346000030075a7 */ /* 0x0022a4000802017f */
[----:B--2---:R-:W-:Y:S05]  /*14240*/  @!P1 NANOSLEEP.SYNCS 0x989680 ;  /* 0x009896800000995d */ /* 0x004fea0003900000 */
[----:B------:R-:W2:Y:S02]  /*14250*/  @!P1 SYNCS.PHASECHK.TRANS64 P1, [R3+URZ+0x33460], R0 ;  /* 0x03346000030095a7 */ /* 0x000ea4000802007f */
[----:B--2---:R-:W-:Y:S05]  /*14260*/  @!P1 BRA `(.L_x_2095) ;  /* 0xfffffffc00f09947 */ /* 0x004fea000383ffff */
[----:B------:R-:W-:Y:S05]  /*14270*/  BRA `(.L_x_2139) ;  /* 0xffffffe400c87947 */ /* 0x000fea000383ffff */
.L_x_2101:
[----:B0-----:R0:W1:Y:S02]  /*14280*/  SYNCS.PHASECHK.TRANS64.TRYWAIT P0, [R3+URZ+0x33420], R0 ;  /* 0x03342000030075a7 */ /* 0x001064000800017f */
[----:B-1----:R-:W-:Y:S05]  /*14290*/  @!P0 NANOSLEEP.SYNCS 0x989680 ;  /* 0x009896800000895d */ /* 0x002fea0003900000 */
[----:B------:R-:W1:Y:S02]  /*142a0*/  @!P0 SYNCS.PHASECHK.TRANS64 P0, [R3+URZ+0x33420], R0 ;  /* 0x03342000030085a7 */ /* 0x000e64000800007f */
[----:B-1----:R-:W-:Y:S05]  /*142b0*/  @!P0 BRA `(.L_x_2101) ;  /* 0xfffffffc00f08947 */ /* 0x002fea000383ffff */
[----:B------:R-:W-:Y:S05]  /*142c0*/  BRA `(.L_x_2140) ;  /* 0xfffffff0001c7947 */ /* 0x000fea000383ffff */
.L_x_2102:
        /* <DEDUP_REMOVED lines=11> */
.L_x_2142:
[----:B------:R-:W-:Y:S05]  /*14380*/  BSYNC B0 ;  /* 0x0000000000007941 */ /* 0x000fea0003800000 */
.L_x_2141:
[----:B------:R-:W-:Y:S05]  /*14390*/  BRA `(.L_x_2143) ;  /* 0xfffffff000047947 */ /* 0x000fea000383ffff */
.L_x_2105:
[----:B------:R-:W-:Y:S01]  /*143a0*/  BSSY B1, `(.L_x_2144) ;  /* 0x0000006000017945 */ /* 0x000fe20003800000 */
[----:B------:R-:W-:-:S07]  /*143b0*/  IMAD.MOV.U32 R15, RZ, RZ, -0x1 ;  /* 0xffffffffff0f7424 */ /* 0x000fce00078e00ff */
[----:B0-----:R-:W-:Y:S05]  /*143c0*/  WARPSYNC.COLLECTIVE R15, `(.L_x_2145) ;  /* 0x000000000f0c7348 */ /* 0x001fea0003c00000 */
[----:B------:R-:W-:Y:S02]  /*143d0*/  ELECT P6, UR62, PT ;  /* 0x00000000003e782f */ /* 0x000fe400038c0000 */
[----:B------:R-:W-:Y:S01]  /*143e0*/  MOV R14, UR62 ;  /* 0x0000003e000e7c02 */ /* 0x000fe20008000f00 */
[----:B0-----:R-:W-:Y:S10]  /*143f0*/  ENDCOLLECTIVE ;  /* 0x000000000000791b */ /* 0x001ff40003800000 */
.L_x_2145:
[----:B------:R-:W-:Y:S05]  /*14400*/  BSYNC B1 ;  /* 0x0000000000017941 */ /* 0x000fea0003800000 */
.L_x_2144:
[----:B------:R-:W-:Y:S05]  /*14410*/  BRA `(.L_x_2146) ;  /* 0xffffffec00fc7947 */ /* 0x000fea000383ffff */
.L_x_2107:
[----:B0-----:R0:W1:Y:S02]  /*14420*/  SYNCS.PHASECHK.TRANS64.TRYWAIT P1, [R7+URZ], R4 ;  /* 0x00000004070075a7 */ /* 0x001064000802017f */
[----:B-1----:R-:W-:Y:S05]  /*14430*/  @!P1 NANOSLEEP.SYNCS 0x989680 ;  /* 0x009896800000995d */ /* 0x002fea0003900000 */
[----:B------:R-:W1:Y:S02]  /*14440*/  @!P1 SYNCS.PHASECHK.TRANS64 P1, [R7+URZ], R4 ;  /* 0x00000004070095a7 */ /* 0x000e64000802007f */
[----:B-1----:R-:W-:Y:S05]  /*14450*/  @!P1 BRA `(.L_x_2107) ;  /* 0xfffffffc00f09947 */ /* 0x002fea000383ffff */
[----:B------:R-:W-:Y:S05]  /*14460*/  BRA `(.L_x_2147) ;  /* 0xfffffff000307947 */ /* 0x000fea000383ffff */
.L_x_2108:
[----:B-1----:R1:W2:Y:S02]  /*14470*/  SYNCS.PHASECHK.TRANS64.TRYWAIT P1, [R5+URZ], R0 ;  /* 0x00000000050075a7 */ /* 0x0022a4000802017f */
[----:B--2---:R-:W-:Y:S05]  /*14480*/  @!P1 NANOSLEEP.SYNCS 0x989680 ;  /* 0x009896800000995d */ /* 0x004fea0003900000 */
[----:B------:R-:W2:Y:S02]  /*14490*/  @!P1 SYNCS.PHASECHK.TRANS64 P1, [R5+URZ], R0 ;  /* 0x00000000050095a7 */ /* 0x000ea4000802007f */
[----:B--2---:R-:W-:Y:S05]  /*144a0*/  @!P1 BRA `(.L_x_2108) ;  /* 0xfffffffc00f09947 */ /* 0x004fea000383ffff */
[----:B------:R-:W-:Y:S05]  /*144b0*/  BRA `(.L_x_2148) ;  /* 0xfffffff000247947 */ /* 0x000fea000383ffff */
.L_x_2110:
[----:B-1----:R1:W2:Y:S02]  /*144c0*/  SYNCS.PHASECHK.TRANS64.TRYWAIT P1, [R5+URZ+0x33460], R4 ;  /* 0x03346004050075a7 */ /* 0x0022a4000802017f */
[----:B--2---:R-:W-:Y:S05]  /*144d0*/  @!P1 NANOSLEEP.SYNCS 0x989680 ;  /* 0x009896800000995d */ /* 0x004fea0003900000 */
[----:B------:R-:W2:Y:S02]  /*144e0*/  @!P1 SYNCS.PHASECHK.TRANS64 P1, [R5+URZ+0x33460], R4 ;  /* 0x03346004050095a7 */ /* 0x000ea4000802007f */
[----:B--2---:R-:W-:Y:S05]  /*144f0*/  @!P1 BRA `(.L_x_2110) ;  /* 0xfffffffc00f09947 */ /* 0x004fea000383ffff */
[----:B------:R-:W-:Y:S05]  /*14500*/  BRA `(.L_x_2149) ;  /* 0xfffffff000247947 */ /* 0x000fea000383ffff */
.L_x_2112:
[----:B--2---:R2:W3:Y:S02]  /*14510*/  SYNCS.PHASECHK.TRANS64.TRYWAIT P1, [R3+URZ+0x33460], R0 ;  /* 0x03346000030075a7 */ /* 0x0044e4000802017f */
[----:B---3--:R-:W-:Y:S05]  /*14520*/  @!P1 NANOSLEEP.SYNCS 0x989680 ;  /* 0x009896800000995d */ /* 0x008fea0003900000 */
[----:B------:R-:W3:Y:S02]  /*14530*/  @!P1 SYNCS.PHASECHK.TRANS64 P1, [R3+URZ+0x33460], R0 ;  /* 0x03346000030095a7 */ /* 0x000ee4000802007f */
[----:B---3--:R-:W-:Y:S05]  /*14540*/  @!P1 BRA `(.L_x_2112) ;  /* 0xfffffffc00f09947 */ /* 0x008fea000383ffff */
[----:B------:R-:W-:Y:S05]  /*14550*/  BRA `(.L_x_2150) ;  /* 0xfffffff000247947 */ /* 0x000fea000383ffff */
.L_x_2114:
[----:B---3--:R3:W4:Y:S02]  /*14560*/  SYNCS.PHASECHK.TRANS64.TRYWAIT P0, [R5+URZ+0x33480], R4 ;  /* 0x03348004050075a7 */ /* 0x008724000800017f */
[----:B----4-:R-:W-:Y:S05]  /*14570*/  @!P0 NANOSLEEP.SYNCS 0x989680 ;  /* 0x009896800000895d */ /* 0x010fea0003900000 */
[----:B------:R-:W4:Y:S02]  /*14580*/  @!P0 SYNCS.PHASECHK.TRANS64 P0, [R5+URZ+0x33480], R4 ;  /* 0x03348004050085a7 */ /* 0x000f24000800007f */
[----:B----4-:R-:W-:Y:S05]  /*14590*/  @!P0 BRA `(.L_x_2114) ;  /* 0xfffffffc00f08947 */ /* 0x010fea000383ffff */
[----:B------:R-:W-:Y:S05]  /*145a0*/  BRA `(.L_x_2115) ;  /* 0xfffffff000207947 */ /* 0x000fea000383ffff */
.L_x_2151:
        /* <DEDUP_REMOVED lines=13> */
.L_x_2870:


//--------------------- .text._ZN7cutlass13device_kernelIN5flash11enable_sm90INS1_16FlashAttnFwdSm90INS1_25CollectiveMainloopFwdSm90ILi2EN4cute5tupleIJNS5_1CILi1EEES8_S8_EEENS6_IJNS7_ILi128EEENS7_ILi160EEENS7_ILi192EEEEEELi192ENS_12float_e4m3_tEfNS_4arch4Sm90ELb1ELb0ELb0ELb1ELb0ELb0ELb0ELb1ELb1ELb1ELb0ELb0EEENS1_21CollectiveEpilogueFwdINS6_IJSA_SC_SB_EEES9_NS_10bfloat16_tESG_Li256ELb1ELb1ELb0ELb1EEENS1_36VarlenDynamicPersistentTileSchedulerILi128ELi160ELi256ELi128ELb0ELb1ELb1ELb1ELb1ELb1EEEEEEEEEvNT_6ParamsE --------------------------
	.section	.text._ZN7cutlass13device_kernelIN5flash11enable_sm90INS1_16FlashAttnFwdSm90INS1_25CollectiveMainloopFwdSm90ILi2EN4cute5tupleIJNS5_1CILi1EEES8_S8_EEENS6_IJNS7_ILi128EEENS7_ILi160EEENS7_ILi192EEEEEELi192ENS_12float_e4m3_tEfNS_4arch4Sm90ELb1ELb0ELb0ELb1ELb0ELb0ELb0ELb1ELb1ELb1ELb0ELb0EEENS1_21CollectiveEpilogueFwdINS6_IJSA_SC_SB_EEES9_NS_10bfloat16_tESG_Li256ELb1ELb1ELb0ELb1EEENS1_36VarlenDynamicPersistentTileSchedulerILi128ELi160ELi256ELi128ELb0ELb1ELb1ELb1ELb1ELb1EEEEEEEEEvNT_6ParamsE,"ax",@progbits
	.align	128
.text._ZN7cutlass13device_kernelIN5flash11enable_sm90INS1_16FlashAttnFwdSm90INS1_25CollectiveMainloopFwdSm90ILi2EN4cute5tupleIJNS5_1CILi1EEES8_S8_EEENS6_IJNS7_ILi128EEENS7_ILi160EEENS7_ILi192EEEEEELi192ENS_12float_e4m3_tEfNS_4arch4Sm90ELb1ELb0ELb0ELb1ELb0ELb0ELb0ELb1ELb1ELb1ELb0ELb0EEENS1_21CollectiveEpilogueFwdINS6_IJSA_SC_SB_EEES9_NS_10bfloat16_tESG_Li256ELb1ELb1ELb0ELb1EEENS1_36VarlenDynamicPersistentTileSchedulerILi128ELi160ELi256ELi128ELb0ELb1ELb1ELb1ELb1ELb1EEEEEEEEEvNT_6ParamsE:
        .type           _ZN7cutlass13device_kernelIN5flash11enable_sm90INS1_16FlashAttnFwdSm90INS1_25CollectiveMainloopFwdSm90ILi2EN4cute5tupleIJNS5_1CILi1EEES8_S8_EEENS6_IJNS7_ILi128EEENS7_ILi160EEENS7_ILi192EEEEEELi192ENS_12float_e4m3_tEfNS_4arch4Sm90ELb1ELb0ELb0ELb1ELb0ELb0ELb0ELb1ELb1ELb1ELb0ELb0EEENS1_21CollectiveEpilogueFwdINS6_IJSA_SC_SB_EEES9_NS_10bfloat16_tESG_Li256ELb1ELb1ELb0ELb1EEENS1_36VarlenDynamicPersistentTileSchedulerILi128ELi160ELi256ELi128ELb0ELb1ELb1ELb1ELb1ELb1EEEEEEEEEvNT_6ParamsE,@function
        .size           _ZN7cutlass13device_kernelIN5flash11enable_sm90INS1_16FlashAttnFwdSm90INS1_25CollectiveMainloopFwdSm90ILi2EN4cute5tupleIJNS5_1CILi1EEES8_S8_EEENS6_IJNS7_ILi128EEENS7_ILi160EEENS7_ILi192EEEEEELi192ENS_12float_e4m3_tEfNS_4arch4Sm90ELb1ELb0ELb0ELb1ELb0ELb0ELb0ELb1ELb1ELb1ELb0ELb0EEENS1_21CollectiveEpilogueFwdINS6_IJSA_SC_SB_EEES9_NS_10bfloat16_tESG_Li256ELb1ELb1ELb0ELb1EEENS1_36VarlenDynamicPersistentTileSchedulerILi128ELi160ELi256ELi128ELb0ELb1ELb1ELb1ELb1ELb1EEEEEEEEEvNT_6ParamsE,(.L_x_2871 - _ZN7cutlass13device_kernelIN5flash11enable_sm90INS1_16FlashAttnFwdSm90INS1_25CollectiveMainloopFwdSm90ILi2EN4cute5tupleIJNS5_1CILi1EEES8_S8_EEENS6_IJNS7_ILi128EEENS7_ILi160EEENS7_ILi192EEEEEELi192ENS_12float_e4m3_tEfNS_4arch4Sm90ELb1ELb0ELb0ELb1ELb0ELb0ELb0ELb1ELb1ELb1ELb0ELb0EEENS1_21CollectiveEpilogueFwdINS6_IJSA_SC_SB_EEES9_NS_10bfloat16_tESG_Li256ELb1ELb1ELb0ELb1EEENS1_36VarlenDynamicPersistentTileSchedulerILi128ELi160ELi256ELi128ELb0ELb1ELb1ELb1ELb1ELb1EEEEEEEEEvNT_6ParamsE)
        .other          _ZN7cutlass13device_kernelIN5flash11enable_sm90INS1_16FlashAttnFwdSm90INS1_25CollectiveMainloopFwdSm90ILi2EN4cute5tupleIJNS5_1CILi1EEES8_S8_EEENS6_IJNS7_ILi128EEENS7_ILi160EEENS7_ILi192EEEEEELi192ENS_12float_e4m3_tEfNS_4arch4Sm90ELb1ELb0ELb0ELb1ELb0ELb0ELb0ELb1ELb1ELb1ELb0ELb0EEENS1_21CollectiveEpilogueFwdINS6_IJSA_SC_SB_EEES9_NS_10bfloat16_tESG_Li256ELb1ELb1ELb0ELb1EEENS1_36VarlenDynamicPersistentTileSchedulerILi128ELi160ELi256ELi128ELb0ELb1ELb1ELb1ELb1ELb1EEEEEEEEEvNT_6ParamsE,@"STO_CUDA_ENTRY STV_DEFAULT"
_ZN7cutlass13device_kernelIN5flash11enable_sm90INS1_16FlashAttnFwdSm90INS1_25CollectiveMainloopFwdSm90ILi2EN4cute5tupleIJNS5_1CILi1EEES8_S8_EEENS6_IJNS7_ILi128EEENS7_ILi160EEENS7_ILi192EEEEEELi192ENS_12float_e4m3_tEfNS_4arch4Sm90ELb1ELb0ELb0ELb1ELb0ELb0ELb0ELb1ELb1ELb1ELb0ELb0EEENS1_21CollectiveEpilogueFwdINS6_IJSA_SC_SB_EEES9_NS_10bfloat16_tESG_Li256ELb1ELb1ELb0ELb1EEENS1_36VarlenDynamicPersistentTileSchedulerILi128ELi160ELi256ELi128ELb0ELb1ELb1ELb1ELb1ELb1EEEEEEEEEvNT_6ParamsE:
        /* <DEDUP_REMOVED lines=18> */
.L_x_2153:
[----:B------:R-:W-:Y:S05]  /*0120*/  BSYNC B0 ;  /* 0x0000000000007941 */ /* 0x000fea0003800000 */
.L_x_2152:
        /* <DEDUP_REMOVED lines=41> */
.L_x_2154:
        /* <DEDUP_REMOVED lines=22> */
.L_x_2155:
        /* <DEDUP_REMOVED lines=18> */
.L_x_2156:
        /* <DEDUP_REMOVED lines=22> */
.L_x_2157:
        /* <DEDUP_REMOVED lines=22> */
.L_x_2158:
[----:B------:R-:W-:Y:S01]  /*0900*/  PLOP3.LUT P0, PT, PT, PT, UP0, 0x80, 0x0 ;  /* 0x000000000000781c */ /* 0x000fe20003f0f008 */
[----:B------:R-:W-:Y:S01]  /*0910*/  UMOV UR38, 0x1 ;  /* 0x0000000100267882 */ /* 0x000fe20000000000 */
[----:B------:R-:W-:Y:S01]  /*0920*/  NOP ;  /* 0x0000000000007918 */ /* 0x000fe20000000000 */
[----:B------:R-:W-:Y:S01]  /*0930*/  USEL UR38, UR38, 0x2, !UP0 ;  /* 0x0000000226267887 */ /* 0x000fe2000c000000 */
[----:B------:R-:W-:Y:S01]  /*0940*/  ULDC.64 UR54, c[0x0][0x208] ;  /* 0x0000820000367ab9 */ /* 0x000fe20000000a00 */
[----:B012-4-:R-:W-:Y:S08]  /*0950*/  BAR.SYNC.DEFER_BLOCKING 0x0 ;  /* 0x0000000000007b1d */ /* 0x017ff00000010000 */
[----:B------:R-:W-:Y:S05]  /*0960*/  @!P0 BRA `(.L_x_2159) ;  /* 0x000000ec004c8947 */ /* 0x000fea0003800000 */
.L_x_2160:
        /* <DEDUP_REMOVED lines=29> */
[----:B------:R-:W-:Y:S02]  /*0b40*/  SHF.R.S32.HI R9, RZ, 0x4, R0 ;  /* 0x00000004ff097819 */ /* 0x000fe40000011400 */
[----:B------:R-:W-:Y:S01]  /*0b50*/  LOP3.LUT R7, R0, 0x3fffff0, RZ, 0xc0, !PT ;  /* 0x03fffff000077812 */ /* 0x000fe200078ec0ff */
[----:B------:R-:W-:Y:S01]  /*0b60*/  IMAD.IADD R221, R228, 0x1, -R221 ;  /* 0x00000001e4dd7824 */ /* 0x000fe200078e0add */
[----:B------:R-:W-:Y:S02]  /*0b70*/  LEA.HI R0, R0, R9, RZ, 0x1 ;  /* 0x0000000900007211 */ /* 0x000fe400078f08ff */
[----:B------:R-:W-:Y:S01]  /*0b80*/  LEA.HI R2, R3, R228, RZ, 0x5 ;  /* 0x000000e403027211 */ /* 0x000fe200078f28ff */
[----:B------:R-:W-:Y:S01]  /*0b90*/  IMAD.IADD R7, R228, 0x1, -R7 ;  /* 0x00000001e4077824 */ /* 0x000fe200078e0a07 */
[----:B------:R-:W-:-:S02]  /*0ba0*/  SHF.R.S32.HI R4, RZ, 0x1f, R221 ;  /* 0x0000001fff047819 */ /* 0x000fc400000114dd */
[----:B------:R-:W-:Y:S01]  /*0bb0*/  LOP3.LUT R0, R0, 0x1ffffffe, RZ, 0xc0, !PT ;  /* 0x1ffffffe00007812 */ /* 0x000fe200078ec0ff */
[----:B------:R-:W-:Y:S01]  /*0bc0*/  IMAD.SHL.U32 R2, R2, 0x20, RZ ;  /* 0x0000002002027824 */ /* 0x000fe200078e00ff */
[----:B------:R-:W-:Y:S02]  /*0bd0*/  LEA.HI R6, R4, R221, RZ, 0x2 ;  /* 0x000000dd04067211 */ /* 0x000fe400078f10ff */
[----:B------:R-:W-:Y:S01]  /*0be0*/  LEA.HI R10, R3, R228, RZ, 0x2 ;  /* 0x000000e4030a7211 */ /* 0x000fe200078f10ff */
[----:B------:R-:W-:Y:S01]  /*0bf0*/  IMAD.IADD R0, R9, 0x1, -R0 ;  /* 0x0000000109007824 */ /* 0x000fe200078e0a00 */
[--C-:B------:R-:W-:Y:S02]  /*0c00*/  SHF.R.S32.HI R8, RZ, 0x2, R6.reuse ;  /* 0x00000002ff087819 */ /* 0x100fe40000011406 */
[----:B------:R-:W-:Y:S02]  /*0c10*/  SHF.R.S32.HI R11, RZ, 0x1f, R6 ;  /* 0x0000001fff0b7819 */ /* 0x000fe40000011406 */
        /* <DEDUP_REMOVED lines=32> */
.L_x_2217:
[----:B012---:R-:W0:Y:S01]  /*0e20*/  LDC.64 R2, c[0x0][0xc88] ;  /* 0x00032200ff027b82 */ /* 0x007e220000000a00 */
[----:B------:R-:W-:Y:S01]  /*0e30*/  ULDC.64 UR6, c[0x0][0xa28] ;  /* 0x00028a0000067ab9 */ /* 0x000fe20000000a00 */
[----:B------:R-:W-:Y:S01]  /*0e40*/  ULDC.64 UR8, c[0x0][0xa18] ;  /* 0x0002860000087ab9 */ /* 0x000fe20000000a00 */
[----:B------:R-:W-:Y:S01]  /*0e50*/  ULDC UR4, c[0x0][0x424] ;  /* 0x0001090000047ab9 */ /* 0x000fe20000000800 */
[----:B0-----:R-:W-:-:S06]  /*0e60*/  IMAD.WIDE R2, R63, 0x4, R2 ;  /* 0x000000043f027825 */ /* 0x001fcc00078e0202 */
[----:B------:R-:W2:Y:S01]  /*0e70*/  LDG.E R2, desc[UR54][R2.64] ;  /* 0x0000003602027981 */ /* 0x000ea2000c1e1900 */
[----:B------:R-:W-:Y:S02]  /*0e80*/  UISETP.NE.U32.AND UP0, UPT, UR6, URZ, UPT ;  /* 0x0000003f0600728c */ /* 0x000fe4000bf05070 */
[----:B------:R-:W-:Y:S02]  /*0e90*/  UISETP.NE.U32.AND UP1, UPT, UR8, URZ, UPT ;  /* 0x0000003f0800728c */ /* 0x000fe4000bf25070 */
[----:B------:R-:W-:Y:S02]  /*0ea0*/  UISETP.NE.AND.EX UP0, UPT, UR7, URZ, UPT, UP0 ;  /* 0x0000003f0700728c */ /* 0x000fe4000bf05300 */
[----:B------:R-:W-:-:S04]  /*0eb0*/  UISETP.NE.AND.EX UP1, UPT, UR9, URZ, UPT, UP1 ;  /* 0x0000003f0900728c */ /* 0x000fc8000bf25310 */
[----:B------:R-:W-:Y:S02]  /*0ec0*/  PLOP3.LUT P0, PT, PT, PT, UP0, 0x80, 0x0 ;  /* 0x000000000000781c */ /* 0x000fe40003f0f008 */
[----:B------:R-:W-:Y:S02]  /*0ed0*/  PLOP3.LUT P2, PT, PT, PT, UP1, 0x80, 0x0 ;  /* 0x000000000000781c */ /* 0x000fe40003f4f018 */
[----:B--2---:R-:W-:-:S13]  /*0ee0*/  R2UR UR42, R2 ;  /* 0x00000000022a72ca */ /* 0x004fda00000e0000 */
[----:B------:R-:W-:Y:S02]  /*0ef0*/  USHF.R.S32.HI UR36, URZ, 0x1f, UR42 ;  /* 0x0000001f3f247899 */ /* 0x000fe4000801142a */
[----:B------:R-:W-:-:S04]  /*0f00*/  @UP0 ULEA UR6, UP2, UR42, UR6, 0x2 ;  /* 0x000000062a060291 */ /* 0x000fc8000f84103f */
[----:B------:R-:W-:Y:S02]  /*0f10*/  @UP0 ULEA.HI.X UR7, UR42, UR7, UR36, 0x2, UP2 ;  /* 0x000000072a070291 */ /* 0x000fe400090f1424 */
[----:B------:R-:W-:Y:S01]  /*0f20*/  @UP1 ULEA UR8, UP0, UR42, UR8, 0x2 ;  /* 0x000000082a081291 */ /* 0x000fe2000f80103f */
[----:B------:R-:W-:-:S03]  /*0f30*/  IMAD.U32 R2, RZ, RZ, UR6 ;  /* 0x00000006ff027e24 */ /* 0x000fc6000f8e00ff */
[----:B------:R-:W-:Y:S01]  /*0f40*/  @UP1 ULEA.HI.X UR9, UR42, UR9, UR36, 0x2, UP0 ;  /* 0x000000092a091291 */ /* 0x000fe200080f1424 */
[----:B------:R-:W-:Y:S01]  /*0f50*/  IMAD.U32 R3, RZ, RZ, UR7 ;  /* 0x00000007ff037e24 */ /* 0x000fe2000f8e00ff */
[----:B------:R-:W-:Y:S01]  /*0f60*/  ULDC.64 UR6, c[0x0][0x418] ;  /* 0x0001060000067ab9 */ /* 0x000fe20000000a00 */
[----:B------:R-:W-:-:S03]  /*0f70*/  IMAD.U32 R4, RZ, RZ, UR8 ;  /* 0x00000008ff047e24 */ /* 0x000fc6000f8e00ff */
[----:B------:R-:W-:Y:S01]  /*0f80*/  IMAD.U32 R5, RZ, RZ, UR9 ;  /* 0x00000009ff057e24 */ /* 0x000fe2000f8e00ff */
[----:B------:R-:W2:Y:S01]  /*0f90*/  @P0 LDG.E R2, desc[UR54][R2.64] ;  /* 0x0000003602020981 */ /* 0x000ea2000c1e1900 */
[----:B------:R-:W-:Y:S01]  /*0fa0*/  UISETP.NE.U32.AND UP0, UPT, UR6, URZ, UPT ;  /* 0x0000003f0600728c */ /* 0x000fe2000bf05070 */
[----:B------:R-:W-:Y:S02]  /*0fb0*/  ULDC.64 UR8, c[0x0][0xa20] ;  /* 0x0002880000087ab9 */ /* 0x000fe40000000a00 */
[----:B---3--:R-:W3:Y:S01]  /*0fc0*/  @P2 LDG.E R4, desc[UR54][R4.64] ;  /* 0x0000003604042981 */ /* 0x008ee2000c1e1900 */
[----:B------:R-:W-:Y:S01]  /*0fd0*/  UISETP.NE.AND.EX UP0, UPT, UR7, URZ, UPT, UP0 ;  /* 0x0000003f0700728c */ /* 0x000fe2000bf05300 */
[----:B------:R-:W-:Y:S01]  /*0fe0*/  ISETP.NE.U32.AND P1, PT, RZ, UR8, PT ;  /* 0x00000008ff007c0c */ /* 0x000fe2000bf25070 */
[----:B------:R-:W-:Y:S01]  /*0ff0*/  ULDC UR6, c[0x0][0x2f0] ;  /* 0x0000bc0000067ab9 */ /* 0x000fe20000000800 */
[----:B------:R-:W-:Y:S01]  /*1000*/  UMOV UR50, URZ ;  /* 0x0000003f00327c82 */ /* 0x000fe20008000000 */
[----:B------:R-:W-:Y:S01]  /*1010*/  USEL UR4, UR4, 0x1, UP0 ;  /* 0x0000000104047887 */ /* 0x000fe20008000000 */
[----:B------:R-:W-:Y:S01]  /*1020*/  ISETP.NE.AND.EX P1, PT, RZ, UR9, PT, P1 ;  /* 0x00000009ff007c0c */ /* 0x000fe2000bf25310 */
[----:B------:R-:W-:-:S02]  /*1030*/  ULDC UR51, c[0x0][0x288] ;  /* 0x0000a20000337ab9 */ /* 0x000fc40000000800 */
[----:B------:R-:W-:Y:S01]  /*1040*/  UIMAD UR4, UR4, UR6, URZ ;  /* 0x00000006040472a4 */ /* 0x000fe2000f8e023f */
[----:B--2---:R-:W-:Y:S02]  /*1050*/  @P0 R2UR UR50, R2 ;  /* 0x00000000023202ca */ /* 0x004fe400000e0000 */
[----:B---3--:R-:W-:Y:S01]  /*1060*/  @P2 R2UR UR51, R4 ;  /* 0x00000000043322ca */ /* 0x008fe200000e0000 */
[----:B----4-:R-:W-:-:S14]  /*1070*/  @P2 BRA `(.L_x_2161) ;  /* 0x0000000000342947 */ /* 0x010fdc0003800000 */
        /* <DEDUP_REMOVED lines=13> */
.L_x_2161:
[----:B------:R-:W-:Y:S01]  /*1150*/  UMOV UR43, UR48 ;  /* 0x00000030002b7c82 */ /* 0x000fe20008000000 */
[----:B------:R-:W-:Y:S05]  /*1160*/  @!P1 BRA `(.L_x_2162) ;  /* 0x00000000001c9947 */ /* 0x000fea0003800000 */
[----:B------:R-:W-:-:S04]  /*1170*/  ULEA UR4, UP0, UR42, UR8, 0x2 ;  /* 0x000000082a047291 */ /* 0x000fc8000f80103f */
[----:B------:R-:W-:Y:S02]  /*1180*/  ULEA.HI.X UR6, UR42, UR9, UR36, 0x2, UP0 ;  /* 0x000000092a067291 */ /* 0x000fe400080f1424 */
[----:B------:R-:W-:-:S04]  /*1190*/  IMAD.U32 R2, RZ, RZ, UR4 ;  /* 0x00000004ff027e24 */ /* 0x000fc8000f8e00ff */
[----:B------:R-:W-:-:S05]  /*11a0*/  IMAD.U32 R3, RZ, RZ, UR6 ;  /* 0x00000006ff037e24 */ /* 0x000fca000f8e00ff */
[----:B------:R-:W2:Y:S02]  /*11b0*/  LDG.E R2, desc[UR54][R2.64] ;  /* 0x0000003602027981 */ /* 0x000ea4000c1e1900 */
[----:B--2---:R-:W-:Y:S01]  /*11c0*/  R2UR UR4, R2 ;  /* 0x00000000020472ca */ /* 0x004fe200000e0000 */
[----:B------:R-:W-:-:S14]  /*11d0*/  BRA `(.L_x_2163) ;  /* 0x0000000000347947 */ /* 0x000fdc0003800000 */
.L_x_2162:
        /* <DEDUP_REMOVED lines=13> */
.L_x_2163:
[----:B------:R-:W-:Y:S01]  /*12b0*/  ULDC.64 UR8, c[0x0][0x990] ;  /* 0x0002640000087ab9 */ /* 0x000fe20000000a00 */
[----:B------:R-:W-:Y:S01]  /*12c0*/  ULDC.64 UR6, c[0x0][0x998] ;  /* 0x0002660000067ab9 */ /* 0x000fe20000000a00 */
        /* <DEDUP_REMOVED lines=11> */
[----:B------:R-:W-:Y:S02]  /*1380*/  @UP0 UIMAD UR10, UR36, UR16, URZ ;  /* 0x00000010240a02a4 */ /* 0x000fe4000f8e023f */
[----:B------:R-:W-:Y:S02]  /*1390*/  @UP1 UIMAD UR12, UR36, UR18, URZ ;  /* 0x00000012240c12a4 */ /* 0x000fe4000f8e023f */
[----:B------:R-:W-:Y:S02]  /*13a0*/  @UP0 UIMAD UR17, UR42, UR17, UR10 ;  /* 0x000000112a1102a4 */ /* 0x000fe4000f8e020a */
[----:B------:R-:W-:Y:S02]  /*13b0*/  @UP1 UIMAD.WIDE.U32 UR10, UR42, UR18, URZ ;  /* 0x000000122a0a12a5 */ /* 0x000fe4000f8e003f */
[----:B------:R-:W-:-:S02]  /*13c0*/  @UP0 UIMAD.WIDE.U32 UR14, UR42, UR16, URZ ;  /* 0x000000102a0e02a5 */ /* 0x000fc4000f8e003f */
[----:B------:R-:W-:Y:S02]  /*13d0*/  @UP1 UIMAD UR18, UR42, UR19, UR12 ;  /* 0x000000132a1212a4 */ /* 0x000fe4000f8e020c */
[----:B------:R-:W-:Y:S02]  /*13e0*/  @UP1 USHF.R.S32.HI UR19, URZ, 0x1f, UR48 ;  /* 0x0000001f3f131899 */ /* 0x000fe40008011430 */
[----:B------:R-:W-:Y:S01]  /*13f0*/  @UP0 USHF.R.S32.HI UR16, URZ, 0x1f, UR48 ;  /* 0x0000001f3f100899 */ /* 0x000fe20008011430 */
[----:B------:R-:W-:Y:S01]  /*1400*/  @UP1 ULDC.64 UR12, c[0x0][0x9c0] ;  /* 0x00027000000c1ab9 */ /* 0x000fe20000000a00 */
[----:B------:R-:W-:Y:S02]  /*1410*/  @UP0 UIADD3 UR15, UR15, UR17, URZ ;  /* 0x000000110f0f0290 */ /* 0x000fe4000fffe03f */
[----:B------:R-:W-:Y:S02]  /*1420*/  @UP1 UIMAD UR17, UR19, UR12, URZ ;  /* 0x0000000c131112a4 */ /* 0x000fe4000f8e023f */
[----:B------:R-:W-:-:S02]  /*1430*/  @UP0 UIMAD UR16, UR16, UR20, URZ ;  /* 0x00000014101002a4 */ /* 0x000fc4000f8e023f */
[----:B------:R-:W-:Y:S02]  /*1440*/  @UP1 UIADD3 UR11, UR11, UR18, URZ ;  /* 0x000000120b0b1290 */ /* 0x000fe4000fffe03f */
[----:B------:R-:W-:Y:S02]  /*1450*/  @UP1 UIMAD UR17, UR48, UR13, UR17 ;  /* 0x0000000d301112a4 */ /* 0x000fe4000f8e0211 */
[----:B------:R-:W-:Y:S02]  /*1460*/  @UP0 UIMAD UR16, UR48, UR21, UR16 ;  /* 0x00000015301002a4 */ /* 0x000fe4000f8e0210 */
[----:B------:R-:W-:Y:S02]  /*1470*/  @UP0 UIMAD.WIDE.U32 UR14, UR48, UR20, UR14 ;  /* 0x00000014300e02a5 */ /* 0x000fe4000f8e000e */
[----:B------:R-:W-:Y:S02]  /*1480*/  @UP1 UIMAD.WIDE.U32 UR12, UR48, UR12, UR10 ;  /* 0x0000000c300c12a5 */ /* 0x000fe4000f8e000a */
[----:B------:R-:W-:-:S02]  /*1490*/  @UP0 UIADD3 UR11, UR15, UR16, URZ ;  /* 0x000000100f0b0290 */ /* 0x000fc4000fffe03f */
[----:B------:R-:W-:Y:S02]  /*14a0*/  @UP0 ULEA UR8, UP2, UR14, UR8, 0x2 ;  /* 0x000000080e080291 */ /* 0x000fe4000f84103f */
[----:B------:R-:W-:Y:S02]  /*14b0*/  @UP1 UIADD3 UR10, UR13, UR17, URZ ;  /* 0x000000110d0a1290 */ /* 0x000fe4000fffe03f */
[----:B------:R-:W-:Y:S02]  /*14c0*/  @UP1 ULEA UR6, UP3, UR12, UR6, 0x2 ;  /* 0x000000060c061291 */ /* 0x000fe4000f86103f */
[----:B------:R-:W-:Y:S01]  /*14d0*/  @UP0 ULEA.HI.X UR9, UR14, UR9, UR11, 0x2, UP2 ;  /* 0x000000090e090291 */ /* 0x000fe200090f140b */
[----:B------:R-:W-:Y:S01]  /*14e0*/  IMAD.U32 R4, RZ, RZ, UR8 ;  /* 0x00000008ff047e24 */ /* 0x000fe2000f8e00ff */
[----:B------:R-:W-:Y:S02]  /*14f0*/  @UP1 ULEA.HI.X UR7, UR12, UR7, UR10, 0x2, UP3 ;  /* 0x000000070c071291 */ /* 0x000fe400098f140a */
[----:B------:R-:W-:Y:S01]  /*1500*/  IMAD.U32 R6, RZ, RZ, UR6 ;  /* 0x00000006ff067e24 */ /* 0x000fe2000f8e00ff */
[----:B------:R-:W-:Y:S01]  /*1510*/  USHF.L.U32 UR37, UR5, 0x7, URZ ;  /* 0x0000000705257899 */ /* 0x000fe2000800063f */
[----:B------:R-:W-:Y:S01]  /*1520*/  IMAD.U32 R5, RZ, RZ, UR9 ;  /* 0x00000009ff057e24 */ /* 0x000fe2000f8e00ff */
[----:B------:R-:W-:Y:S01]  /*1530*/  ULDC UR6, c[0x0][0x988] ;  /* 0x0002620000067ab9 */ /* 0x000fe20000000800 */
[----:B------:R-:W-:Y:S01]  /*1540*/  IMAD.U32 R7, RZ, RZ, UR7 ;  /* 0x00000007ff077e24 */ /* 0x000fe2000f8e00ff */
[----:B------:R-:W-:-:S02]  /*1550*/  ULDC UR5, c[0x0][0x448] ;  /* 0x0001120000057ab9 */ /* 0x000fc40000000800 */
[----:B------:R0:W2:Y:S04]  /*1560*/  @P0 LDG.E R3, desc[UR54][R4.64] ;  /* 0x0000003604030981 */ /* 0x0000a8000c1e1900 */
[----:B------:R-:W2:Y:S01]  /*1570*/  @P1 LDG.E R0, desc[UR54][R6.64] ;  /* 0x0000003606001981 */ /* 0x000ea2000c1e1900 */
[----:B------:R-:W-:Y:S01]  /*1580*/  UISETP.NE.AND UP0, UPT, UR5, 0x1, UPT ;  /* 0x000000010500788c */ /* 0x000fe2000bf05270 */
[----:B------:R-:W-:Y:S01]  /*1590*/  PLOP3.LUT P0, PT, PT, PT, PT, 0x80, 0x0 ;  /* 0x000000000000781c */ /* 0x000fe20003f0f070 */
[----:B------:R-:W-:Y:S01]  /*15a0*/  UIADD3 UR50, -UR50, UR4, URZ ;  /* 0x0000000432327290 */ /* 0x000fe2000fffe13f */
[----:B------:R-:W-:Y:S02]  /*15b0*/  CS2R R118, SRZ ;  /* 0x0000000000767805 */ /* 0x000fe4000001ff00 */
[----:B------:R-:W-:-:S02]  /*15c0*/  CS2R R116, SRZ ;  /* 0x0000000000747805 */ /* 0x000fc4000001ff00 */
[----:B0-----:R-:W-:Y:S01]  /*15d0*/  CS2R R4, SRZ ;  /* 0x0000000000047805 */ /* 0x001fe2000001ff00 */
[----:B------:R-:W-:Y:S01]  /*15e0*/  UIADD3 UR7, UR50, 0xa0, -UR51 ;  /* 0x000000a032077890 */ /* 0x000fe2000fffe833 */
[----:B------:R-:W-:Y:S02]  /*15f0*/  CS2R R8, SRZ ;  /* 0x0000000000087805 */ /* 0x000fe4000001ff00 */
[----:B------:R-:W-:Y:S02]  /*1600*/  CS2R R110, SRZ ;  /* 0x00000000006e7805 */ /* 0x000fe4000001ff00 */
[----:B------:R-:W-:Y:S02]  /*1610*/  CS2R R10, SRZ ;  /* 0x00000000000a7805 */ /* 0x000fe4000001ff00 */
[----:B------:R-:W-:Y:S01]  /*1620*/  CS2R R108, SRZ ;  /* 0x00000000006c7805 */ /* 0x000fe2000001ff00 */
[----:B------:R-:W-:Y:S01]  /*1630*/  @UP0 ULDC UR4, c[0x0][0x44c] ;  /* 0x0001130000040ab9 */ /* 0x000fe20000000800 */
[----:B------:R-:W-:Y:S01]  /*1640*/  @UP0 ULDC UR8, c[0x0][0x450] ;  /* 0x0001140000080ab9 */ /* 0x000fe20000000800 */
        /* <DEDUP_REMOVED lines=39> */
[----:B------:R-:W-:Y:S01]  /*18c0*/  CS2R R130, SRZ ;  /* 0x0000000000827805 */ /* 0x000fe2000001ff00 */
[----:B------:R-:W-:Y:S02]  /*18d0*/  IMAD.MOV.U32 R96, RZ, RZ, RZ ;  /* 0x000000ffff607224 */ /* 0x000fe400078e00ff */
[----:B------:R-:W-:Y:S02]  /*18e0*/  IMAD.MOV.U32 R133, RZ, RZ, RZ ;  /* 0x000000ffff857224 */ /* 0x000fe400078e00ff */
[----:B--2---:R-:W-:Y:S01]  /*18f0*/  FMUL.FTZ R0, R3, R0 ;  /* 0x0000000003007220 */ /* 0x004fe20000410000 */
[----:B------:R-:W-:-:S03]  /*1900*/  CS2R R2, SRZ ;  /* 0x0000000000027805 */ /* 0x000fc6000001ff00 */
[----:B------:R-:W-:Y:S01]  /*1910*/  FMUL.FTZ R0, R0, UR6 ;  /* 0x0000000600007c20 */ /* 0x000fe20008410000 */
[----:B------:R-:W-:-:S04]  /*1920*/  UIADD3 UR6, UR37, 0x7f, URZ ;  /* 0x0000007f25067890 */ /* 0x000fc8000fffe03f */
[----:B------:R-:W-:Y:S01]  /*1930*/  UIMAD.WIDE.U32 UR4, UR6, UR4, URZ ;  /* 0x00000004060472a5 */ /* 0x000fe2000f8e003f */
[----:B------:R-:W-:Y:S01]  /*1940*/  R2UR UR39, R0 ;  /* 0x00000000002772ca */ /* 0x000fe200000e0000 */
[----:B------:R-:W-:Y:S02]  /*1950*/  UIADD3 UR4, UR50, 0x9f, URZ ;  /* 0x0000009f32047890 */ /* 0x000fe4000fffe03f */
        /* <DEDUP_REMOVED lines=44> */
.L_x_2165:
        /* <DEDUP_REMOVED lines=9> */
.L_x_2317:
[----:B------:R-:W-:Y:S05]  /*1cb0*/  @!P0 BRA `(.L_x_2167) ;  /* 0x0000000000048947 */ /* 0x000fea0003800000 */
[----:B------:R-:W-:Y:S01]  /*1cc0*/  BPT.TRAP 0x1 ;  /* 0x000000040000795c */ /* 0x000fe20000300000 */
.L_x_2167:
[----:B------:R-:W-:Y:S02]  /*1cd0*/  IMAD.U32 R2, RZ, RZ, UR52 ;  /* 0x00000034ff027e24 */ /* 0x000fe4000f8e00ff */
[----:B0-----:R-:W-:-:S03]  /*1ce0*/  IMAD.U32 R3, RZ, RZ, UR45 ;  /* 0x0000002dff037e24 */ /* 0x001fc6000f8e00ff */
[----:B------:R-:W-:Y:S02]  /*1cf0*/  LEA R2, R2, UR41, 0x3 ;  /* 0x0000002902027c11 */ /* 0x000fe4000f8e18ff */
[----:B------:R-:W-:-:S04]  /*1d00*/  SHF.L.U32 R3, R3, 0x1f, RZ ;  /* 0x0000001f03037819 */ /* 0x000fc800000006ff */
[----:B------:R0:W1:Y:S01]  /*1d10*/  SYNCS.PHASECHK.TRANS64.TRYWAIT P2, [R2+URZ+0x33430], R3 ;  /* 0x03343003020075a7 */ /* 0x000062000804017f */
[----:B------:R-:W-:Y:S05]  /*1d20*/  @!P0 BRA `(.L_x_2168) ;  /* 0x0000000000048947 */ /* 0x000fea0003800000 */
[----:B------:R-:W-:Y:S01]  /*1d30*/  BPT.TRAP 0x1 ;  /* 0x000000040000795c */ /* 0x000fe20000300000 */
.L_x_2168:
[----:B------:R-:W2:Y:S02]  /*1d40*/  S2R R0, SR_TID.X ;  /* 0x0000000000007919 */ /* 0x000ea40000002100 */
[----:B--2---:R-:W-:Y:S01]  /*1d50*/  LOP3.LUT P1, RZ, R0, 0x7f, RZ, 0xc0, !PT ;  /* 0x0000007f00ff7812 */ /* 0x004fe2000782c0ff */
[----:B-1----:R-:W-:-:S12]  /*1d60*/  @P2 BRA `(.L_x_2169) ;  /* 0x0000000000082947 */ /* 0x002fd80003800000 */
[----:B------:R-:W1:Y:S02]  /*1d70*/  SYNCS.PHASECHK.TRANS64.TRYWAIT P2, [R2+URZ+0x33430], R3 ;  /* 0x03343003020075a7 */ /* 0x000e64000804017f */
[----:B-1----:R-:W-:Y:S05]  /*1d80*/  @!P2 BRA `(.L_x_2170) ;  /* 0x0000013400c0a947 */ /* 0x002fea0003800000 */
.L_x_2169:
[----:B------:R-:W-:Y:S05]  /*1d90*/  WARPSYNC.ALL ;  /* 0x0000000000007948 */ /* 0x000fea0003800000 */
[----:B------:R-:W-:Y:S01]  /*1da0*/  UIADD3 UR4, UR41, 0x24200, URZ ;  /* 0x0002420029047890 */ /* 0x000fe2000fffe03f */
[----:B------:R-:W-:Y:S01]  /*1db0*/  WARPGROUP.ARRIVE ;  /* 0x00000000000079c5 */ /* 0x000fe20000000000 */
[----:B------:R-:W-:Y:S01]  /*1dc0*/  ULOP3.LUT UR20, UR56, 0x10000, URZ, 0xfc, !UPT ;  /* 0x0001000038147892 */ /* 0x000fe2000f8efc3f */
[----:B------:R-:W-:Y:S01]  /*1dd0*/  VIADD R0, R18, UR37 ;  /* 0x0000002512007c36 */ /* 0x000fe20008000000 */
[----:B------:R-:W-:Y:S01]  /*1de0*/  USHF.R.U32.HI UR4, URZ, 0x4, UR4 ;  /* 0x000000043f047899 */ /* 0x000fe20008011604 */
[----:B------:R-:W-:Y:S01]  /*1df0*/  IMAD.U32 R5, RZ, RZ, UR51 ;  /* 0x00000033ff057e24 */ /* 0x000fe2000f8e00ff */
[----:B------:R-:W-:Y:S01]  /*1e00*/  UMOV UR25, 0x80000020 ;  /* 0x8000002000197882 */ /* 0x000fe20000000000 */
[----:B------:R-:W-:Y:S01]  /*1e10*/  UMOV UR27, 0x80000020 ;  /* 0x80000020001b7882 */ /* 0x000fe20000000000 */
[----:B------:R-:W-:Y:S01]  /*1e20*/  ULOP3.LUT UR4, UR4, 0x3fff, URZ, 0xc0, !UPT ;  /* 0x00003fff04047892 */ /* 0x000fe2000f8ec03f */
[----:B------:R-:W-:Y:S01]  /*1e30*/  IMAD.MOV.U32 R9, RZ, RZ, R0 ;  /* 0x000000ffff097224 */ /* 0x000fe200078e0000 */
[----:B------:R-:W-:Y:S01]  /*1e40*/  UMOV UR24, UR20 ;  /* 0x0000001400187c82 */ /* 0x000fe20008000000 */
[----:B------:R-:W-:Y:S01]  /*1e50*/  UIADD3 UR6, UR20, 0x2, URZ ;  /* 0x0000000214067890 */ /* 0x000fe2000fffe03f */
[----:B01----:R-:W-:Y:S01]  /*1e60*/  @!P1 VIADD R2, R2, 0x33440 ;  /* 0x0003344002029836 */ /* 0x003fe20000000000 */
[----:B------:R-:W-:Y:S01]  /*1e70*/  ULOP3.LUT UR49, UR4, 0x10000, URZ, 0xfc, !UPT ;  /* 0x0001000004317892 */ /* 0x000fe2000f8efc3f */
[----:B------:R-:W-:Y:S01]  /*1e80*/  CS2R R118, SRZ ;  /* 0x0000000000767805 */ /* 0x000fe2000001ff00 */
[----:B------:R-:W-:Y:S01]  /*1e90*/  UMOV UR7, 0x80000020 ;  /* 0x8000002000077882 */ /* 0x000fe20000000000 */
[----:B------:R-:W-:Y:S01]  /*1ea0*/  UIADD3 UR10, UR20, 0x200, URZ ;  /* 0x00000200140a7890 */ /* 0x000fe2000fffe03f */
[----:B------:R-:W-:Y:S01]  /*1eb0*/  @!P1 PRMT R2, RZ, 0x654, R2 ;  /* 0x00000654ff029816 */ /* 0x000fe20000000002 */
        /* <DEDUP_REMOVED lines=101> */
[----:B------:R-:W-:-:S03]  /*2510*/  UISETP.NE.AND UP0, UPT, UR10, 0x1, UPT ;  /* 0x000000010a00788c */ /* 0x000fc6000bf05270 */
[----:B------:R-:W-:-:S03]  /*2520*/  UMOV UR10, UR37 ;  /* 0x00000025000a7c82 */ /* 0x000fc60008000000 */
[----:B------:R-:W-:-:S05]  /*2530*/  PLOP3.LUT P2, PT, PT, PT, UP0, 0x80, 0x0 ;  /* 0x000000000000781c */ /* 0x000fca0003f4f008 */
[----:B------:R-:W-:Y:S01]  /*2540*/  @UP0 ULDC UR11, c[0x0][0x450] ;  /* 0x00011400000b0ab9 */ /* 0x000fe20000000800 */
        /* <DEDUP_REMOVED lines=42> */
[----:B------:R-:W-:-:S04]  /*27f0*/  @UP0 ULDC UR6, c[0x0][0x450] ;  /* 0x0001140000060ab9 */ /* 0x000fc80000000800 */
[----:B------:R-:W-:Y:S01]  /*2800*/  @P2 SHF.R.U32.HI R9, RZ, UR6, R3 ;  /* 0x00000006ff092c19 */ /* 0x000fe20008011603 */
[----:B------:R-:W-:-:S04]  /*2810*/  UIMAD UR6, UR53, -0xa0, UR50 ;  /* 0xffffff60350678a4 */ /* 0x000fc8000f8e0232 */
[----:B------:R-:W0:Y:S01]  /*2820*/  SHFL.IDX PT, R3, R9, RZ, 0x1c1f ;  /* 0x001c1fff09037589 */ /* 0x000e2200000e0000 */
[----:B------:R-:W-:-:S03]  /*2830*/  UIADD3 UR6, UR6, 0xa0, URZ ;  /* 0x000000a006067890 */ /* 0x000fc6000fffe03f */
[----:B------:R-:W1:Y:S03]  /*2840*/  SHFL.IDX PT, R9, R9, 0x1, 0x1c1f ;  /* 0x003c1f0009097f89 */ /* 0x000e6600000e0000 */
[----:B------:R-:W-:Y:S01]  /*2850*/  IMAD.U32 R4, RZ, RZ, UR6 ;  /* 0x00000006ff047e24 */ /* 0x000fe2000f8e00ff */
[----:B------:R-:W-:-:S03]  /*2860*/  @UP0 ULDC UR6, c[0x0][0x44c] ;  /* 0x0001130000060ab9 */ /* 0x000fc60000000800 */
[----:B------:R-:W-:Y:S01]  /*2870*/  IMAD R11, R17, -0x2, R4 ;  /* 0xfffffffe110b7824 */ /* 0x000fe200078e0204 */
[----:B------:R-:W-:Y:S02]  /*2880*/  WARPGROUP.DEPBAR.LE gsb0, 0x0 ;  /* 0x00008000000079c5 */ /* 0x000fe40000010000 */
[----:B------:R-:W-:-:S06]  /*2890*/  WARPGROUP.ARRIVE ;  /* 0x00000000000079c5 */ /* 0x000fcc0000000000 */
[----:B------:R-:W-:Y:S01]  /*28a0*/  QGMMA.64x32x32.F32.E4M3.E4M3 R40, gdesc[UR16], R40, gsb0 ;  /* 0x00600000102879f3 */ /* 0x000fe20008000828 */
[----:B------:R-:W-:Y:S01]  /*28b0*/  UMOV UR18, UR7 ;  /* 0x0000000700127c82 */ /* 0x000fe20008000000 */
[----:B------:R-:W-:Y:S01]  /*28c0*/  UMOV UR19, 0x80000020 ;  /* 0x8000002000137882 */ /* 0x000fe20000000000 */
[----:B------:R-:W-:Y:S02]  /*28d0*/  UMOV UR7, 0xffffff60 ;  /* 0xffffff6000077882 */ /* 0x000fe40000000000 */
[----:B------:R-:W-:-:S06]  /*28e0*/  UIMAD UR7, UR53, UR7, 0xa1 ;  /* 0x000000a1350774a4 */ /* 0x000fcc000f8e0207 */
[----:B------:R-:W-:Y:S01]  /*28f0*/  IMAD.U32 R0, RZ, RZ, UR7 ;  /* 0x00000007ff007e24 */ /* 0x000fe2000f8e00ff */
[----:B------:R-:W-:-:S03]  /*2900*/  UIMAD.WIDE.U32 UR6, UR37, UR6, URZ ;  /* 0x00000006250672a5 */ /* 0x000fc6000f8e003f */
[----:B------:R-:W-:Y:S01]  /*2910*/  IMAD R0, R17, -0x2, R0 ;  /* 0xfffffffe11007824 */ /* 0x000fe200078e0200 */
[----:B------:R-:W-:-:S04]  /*2920*/  @UP0 USHF.R.U32.HI UR10, URZ, UR11, UR7 ;  /* 0x0000000b3f0a0299 */ /* 0x000fc80008011607 */
[----:B------:R-:W-:Y:S01]  /*2930*/  IADD3 R12, -R5, UR50, R0 ;  /* 0x00000032050c7c10 */ /* 0x000fe2000fffe100 */
[----:B------:R-:W-:-:S03]  /*2940*/  UIADD3 UR6, UR10, UR50, -UR51 ;  /* 0x000000320a067290 */ /* 0x000fc6000fffe833 */
[----:B0-----:R-:W-:Y:S01]  /*2950*/  VIADDMNMX R3, R3, R12, R11, PT ;  /* 0x0000000c03037246 */ /* 0x001fe2000380010b */
[----:B------:R-:W-:-:S03]  /*2960*/  UIMAD.WIDE UR6, UR6, 0x66666667, URZ ;  /* 0x66666667060678a5 */ /* 0x000fc6000f8e023f */
[C---:B------:R-:W-:Y:S01]  /*2970*/  ISETP.GT.AND P3, PT, R3.reuse, RZ, PT ;  /* 0x000000ff0300720c */ /* 0x040fe20003f64270 */
[----:B------:R-:W-:Y:S01]  /*2980*/  USHF.R.U32.HI UR6, URZ, 0x1f, UR7 ;  /* 0x0000001f3f067899 */ /* 0x000fe20008011607 */
[C---:B------:R-:W-:Y:S02]  /*2990*/  ISETP.GT.AND P4, PT, R3.reuse, 0x1, PT ;  /* 0x000000010300780c */ /* 0x040fe40003f84270 */
[----:B------:R-:W-:Y:S01]  /*29a0*/  ISETP.GT.AND P5, PT, R3, 0x8, PT ;  /* 0x000000080300780c */ /* 0x000fe20003fa4270 */
[----:B------:R-:W-:-:S04]  /*29b0*/  ULEA.HI.SX32 UR6, UR7, UR6, 0x1a ;  /* 0x0000000607067291 */ /* 0x000fc8000f8fd23f */
[----:B------:R-:W-:-:S04]  /*29c0*/  UISETP.LT.AND UP1, UPT, URZ, UR6, UPT ;  /* 0x000000063f00728c */ /* 0x000fc8000bf21270 */
[----:B------:R-:W-:-:S04]  /*29d0*/  USEL UR53, URZ, UR6, !UP1 ;  /* 0x000000063f357287 */ /* 0x000fc8000c800000 */
[----:B------:R-:W-:Y:S01]  /*29e0*/  UISETP.GE.AND UP1, UPT, UR56, UR53, UPT ;  /* 0x000000353800728c */ /* 0x000fe2000bf26270 */
        /* <DEDUP_REMOVED lines=64> */
[----:B-1----:R-:W-:-:S04]  /*2df0*/  VIADDMNMX R81, R9, R12, R11, PT ;  /* 0x0000000c09517246 */ /* 0x002fc8000380010b */
[----:B------:R-:W-:-:S04]  /*2e00*/  ISETP.GT.AND P5, PT, R81, 0x8, PT ;  /* 0x000000085100780c */ /* 0x000fc80003fa4270 */
[----:B------:R-:W-:Y:S01]  /*2e10*/  FSEL R94, R94, -INF , P5 ;  /* 0xff8000005e5e7808 */ /* 0x000fe20002800000 */
[----:B------:R-:W-:Y:S02]  /*2e20*/  WARPGROUP.DEPBAR.LE gsb0, 0x0 ;  /* 0x00008000000079c5 */ /* 0x000fe40000010000 */
[----:B------:R-:W-:Y:S01]  /*2e30*/  WARPGROUP.ARRIVE ;  /* 0x00000000000079c5 */ /* 0x000fe20000000000 */
[----:B------:R-:W-:Y:S02]  /*2e40*/  FSEL R112, R56, -INF , P4 ;  /* 0xff80000038707808 */ /* 0x000fe40002000000 */
[----:B------:R-:W-:Y:S02]  /*2e50*/  ISETP.GT.AND P4, PT, R3, 0x48, PT ;  /* 0x000000480300780c */ /* 0x000fe40003f84270 */
[----:B------:R-:W-:Y:S01]  /*2e60*/  FSEL R114, R57, -INF , P3 ;  /* 0xff80000039727808 */ /* 0x000fe20001800000 */
[----:B------:R-:W-:Y:S01]  /*2e70*/  QGMMA.64x32x32.F32.E4M3.E4M3 R40, gdesc[UR20], R40, gsb0 ;  /* 0x00600000142879f3 */ /* 0x000fe20008000828 */
[----:B------:R-:W-:Y:S01]  /*2e80*/  UIADD3 UR22, UR28, 0x702, URZ ;  /* 0x000007021c167890 */ /* 0x000fe2000fffe03f */
[----:B------:R-:W-:Y:S01]  /*2e90*/  FMNMX.FTZ R5, R112, R5, !PT ;  /* 0x0000000570057209 */ /* 0x000fe20007810000 */
[----:B------:R-:W-:Y:S01]  /*2ea0*/  UMOV UR23, 0x80000020 ;  /* 0x8000002000177882 */ /* 0x000fe20000000000 */
        /* <DEDUP_REMOVED lines=21> */
[----:B------:R-:W-:Y:S01]  /*3000*/  WARPGROUP.ARRIVE ;  /* 0x00000000000079c5 */ /* 0x000fe20000000000 */
[----:B------:R-:W-:Y:S02]  /*3010*/  FSEL R40, R40, -INF , P4 ;  /* 0xff80000028287808 */ /* 0x000fe40002000000 */
[----:B------:R-:W-:Y:S02]  /*3020*/  ISETP.GT.AND P4, PT, R3, 0x68, PT ;  /* 0x000000680300780c */ /* 0x000fe40003f84270 */
[----:B------:R-:W-:Y:S01]  /*3030*/  FSEL R41, R41, -INF , P3 ;  /* 0xff80000029297808 */ /* 0x000fe20001800000 */
[----:B------:R-:W-:Y:S01]  /*3040*/  QGMMA.64x32x32.F32.E4M3.E4M3 R24, gdesc[UR20], R24, gsb0 ;  /* 0x00600000141879f3 */ /* 0x000fe20008000818 */
        /* <DEDUP_REMOVED lines=20> */
[----:B------:R-:W-:Y:S01]  /*3190*/  FMNMX.FTZ R5, R53, R0, !PT ;  /* 0x0000000035057209 */ /* 0x000fe20007810000 */
[----:B------:R-:W-:Y:S02]  /*31a0*/  WARPGROUP.DEPBAR.LE gsb0, 0x0 ;  /* 0x00008000000079c5 */ /* 0x000fe40000010000 */
[----:B------:R-:W-:Y:S01]  /*31b0*/  FSEL R24, R24, -INF , P4 ;  /* 0xff80000018187808 */ /* 0x000fe20002000000 */
[----:B------:R0:W-:Y:S01]  /*31c0*/  @!P1 SYNCS.ARRIVE.TRANS64.RED.A1T0 RZ, [R2+URZ], RZ ;  /* 0x000000ff02ff99a7 */ /* 0x0001e2000810043f */
        /* <DEDUP_REMOVED lines=14> */
[----:B------:R-:W-:Y:S01]  /*32b0*/  FMNMX.FTZ R0, R32, R5, !PT ;  /* 0x0000000520007209 */ /* 0x000fe20007810000 */
[----:B------:R-:W-:Y:S01]  /*32c0*/  IMAD.U32 R5, RZ, RZ, UR39 ;  /* 0x00000027ff057e24 */ /* 0x000fe2000f8e00ff */
[----:B------:R-:W-:-:S02]  /*32d0*/  ISETP.GT.AND P3, PT, R3, 0x99, PT ;  /* 0x000000990300780c */ /* 0x000fc40003f64270 */
[----:B------:R-:W-:Y:S02]  /*32e0*/  FSEL R36, R36, -INF , P4 ;  /* 0xff80000024247808 */ /* 0x000fe40002000000 */
[----:B------:R-:W-:Y:S02]  /*32f0*/  FMNMX.FTZ R3, R33, R0, !PT ;  /* 0x0000000021037209 */ /* 0x000fe40007810000 */
[----:B------:R-:W-:Y:S02]  /*3300*/  FSEL R37, R37, -INF , P3 ;  /* 0xff80000025257808 */ /* 0x000fe40001800000 */
[----:B------:R-:W-:Y:S02]  /*3310*/  FMNMX.FTZ R0, R36, R3, !PT ;  /* 0x0000000324007209 */ /* 0x000fe40007810000 */
        /* <DEDUP_REMOVED lines=54> */
[----:B------:R-:W-:Y:S01]  /*3680*/  MUFU.EX2 R13, R72 ;  /* 0x00000048000d7308 */ /* 0x000fe20000000800 */
[----:B------:R-:W-:Y:S01]  /*3690*/  FMNMX.FTZ R20, R102, R15, !PT ;  /* 0x0000000f66147209 */ /* 0x000fe20007810000 */
[--C-:B------:R-:W-:Y:S01]  /*36a0*/  FFMA.FTZ R14, R104, UR39, -R3.reuse ;  /* 0x00000027680e7c23 */ /* 0x100fe20008010803 */
[----:B------:R-:W-:Y:S01]  /*36b0*/  FSEL R74, R74, -INF , P3 ;  /* 0xff8000004a4a7808 */ /* 0x000fe20001800000 */
[--C-:B------:R-:W-:Y:S01]  /*36c0*/  FFMA.FTZ R110, R110, UR39, -R3.reuse ;  /* 0x000000276e6e7c23 */ /* 0x100fe20008010803 */
[----:B------:R-:W-:Y:S01]  /*36d0*/  FMNMX.FTZ R15, R103, R20, !PT ;  /* 0x00000014670f7209 */ /* 0x000fe20007810000 */
[--C-:B------:R-:W-:Y:S01]  /*36e0*/  FFMA.FTZ R114, R114, UR39, -R3.reuse ;  /* 0x0000002772727c23 */ /* 0x100fe20008010803 */
[----:B------:R-:W-:Y:S01]  /*36f0*/  ISETP.GT.AND P3, PT, R81, 0x28, PT ;  /* 0x000000285100780c */ /* 0x000fe20003f64270 */
[----:B------:R-:W1:Y:S01]  /*3700*/  MUFU.EX2 R6, R6 ;  /* 0x0000000600067308 */ /* 0x000e620000000800 */
[----:B------:R-:W-:Y:S01]  /*3710*/  FMNMX.FTZ R20, R74, R15, !PT ;  /* 0x0000000f4a147209 */ /* 0x000fe20007810000 */
[--C-:B------:R-:W-:Y:S01]  /*3720*/  FFMA.FTZ R24, R24, UR39, -R3.reuse ;  /* 0x0000002718187c23 */ /* 0x100fe20008010803 */
[----:B------:R-:W-:Y:S01]  /*3730*/  FSEL R78, R78, -INF , P3 ;  /* 0xff8000004e4e7808 */ /* 0x000fe20001800000 */
[--C-:B------:R-:W-:Y:S01]  /*3740*/  FFMA.FTZ R25, R25, UR39, -R3.reuse ;  /* 0x0000002719197c23 */ /* 0x100fe20008010803 */
[----:B------:R-:W-:Y:S01]  /*3750*/  FMNMX.FTZ R21, R75, R20, !PT ;  /* 0x000000144b157209 */ /* 0x000fe20007810000 */
        /* <DEDUP_REMOVED lines=12> */
[--C-:B--2---:R-:W-:Y:S01]  /*3820*/  FFMA.FTZ R76, R65, UR39, -R3.reuse ;  /* 0x00000027414c7c23 */ /* 0x104fe20008010803 */
[----:B------:R-:W-:Y:S01]  /*3830*/  FSEL R86, R86, -INF , P3 ;  /* 0xff80000056567808 */ /* 0x000fe20001800000 */
[--C-:B------:R-:W-:Y:S01]  /*3840*/  FFMA.FTZ R33, R33, UR39, -R3.reuse ;  /* 0x0000002721217c23 */ /* 0x100fe20008010803 */
[----:B------:R-:W-:Y:S01]  /*3850*/  FMNMX.FTZ R57, R83, R56, !PT ;  /* 0x0000003853397209 */ /* 0x000fe20007810000 */
[--C-:B------:R-:W-:Y:S01]  /*3860*/  FFMA.FTZ R56, R108, UR39, -R3.reuse ;  /* 0x000000276c387c23 */ /* 0x100fe20008010803 */
[----:B------:R-:W-:Y:S01]  /*3870*/  ISETP.GT.AND P3, PT, R81, 0x40, PT ;  /* 0x000000405100780c */ /* 0x000fe20003f64270 */
[----:B------:R2:W-:Y:S01]  /*3880*/  MUFU.EX2 R21, R80 ;  /* 0x0000005000157308 */ /* 0x0005e20000000800 */
[----:B------:R-:W-:Y:S01]  /*3890*/  FMNMX.FTZ R72, R86, R57, !PT ;  /* 0x0000003956487209 */ /* 0x000fe20007810000 */
[----:B------:R-:W-:Y:S01]  /*38a0*/  FFMA.FTZ R36, R36, UR39, -R3 ;  /* 0x0000002724247c23 */ /* 0x000fe20008010803 */
[----:B------:R-:W-:-:S02]  /*38b0*/  FSEL R58, R58, -INF , P3 ;  /* 0xff8000003a3a7808 */ /* 0x000fc40001800000 */
[----:B------:R-:W-:Y:S02]  /*38c0*/  CS2R R108, SRZ ;  /* 0x00000000006c7805 */ /* 0x000fe4000001ff00 */
[----:B------:R-:W-:Y:S02]  /*38d0*/  FMNMX.FTZ R57, R87, R72, !PT ;  /* 0x0000004857397209 */ /* 0x000fe40007810000 */
[----:B------:R-:W-:Y:S02]  /*38e0*/  CS2R R106, SRZ ;  /* 0x00000000006a7805 */ /* 0x000fe4000001ff00 */
[----:B------:R-:W-:Y:S01]  /*38f0*/  ISETP.GT.AND P3, PT, R81, 0x48, PT ;  /* 0x000000485100780c */ /* 0x000fe20003f64270 */
[----:B------:R-:W4:Y:S01]  /*3900*/  MUFU.EX2 R10, R10 ;  /* 0x0000000a000a7308 */ /* 0x000f220000000800 */
[----:B------:R-:W-:Y:S02]  /*3910*/  FMNMX.FTZ R72, R58, R57, !PT ;  /* 0x000000393a487209 */ /* 0x000fe40007810000 */
[----:B------:R-:W-:-:S02]  /*3920*/  CS2R R104, SRZ ;  /* 0x0000000000687805 */ /* 0x000fc4000001ff00 */
[----:B------:R-:W-:Y:S02]  /*3930*/  FSEL R62, R62, -INF , P3 ;  /* 0xff8000003e3e7808 */ /* 0x000fe40001800000 */
[----:B------:R-:W-:Y:S02]  /*3940*/  CS2R R100, SRZ ;  /* 0x0000000000647805 */ /* 0x000fe4000001ff00 */
[----:B------:R-:W-:Y:S02]  /*3950*/  FMNMX.FTZ R61, R59, R72, !PT ;  /* 0x000000483b3d7209 */ /* 0x000fe40007810000 */
[----:B------:R-:W-:Y:S02]  /*3960*/  CS2R R96, SRZ ;  /* 0x0000000000607805 */ /* 0x000fe4000001ff00 */
        /* <DEDUP_REMOVED lines=8> */
[----:B--2---:R-:W-:Y:S01]  /*39f0*/  FSEL R80, R67, -INF , P4 ;  /* 0xff80000043507808 */ /* 0x004fe20002000000 */
[----:B------:R-:W-:Y:S01]  /*3a00*/  MUFU.EX2 R8, R8 ;  /* 0x0000000800087308 */ /* 0x000fe20000000800 */
[----:B------:R-:W-:Y:S02]  /*3a10*/  ISETP.GT.AND P3, PT, R81, 0x58, PT ;  /* 0x000000585100780c */ /* 0x000fe40003f64270 */
[----:B------:R-:W-:-:S02]  /*3a20*/  FMNMX.FTZ R67, R77, R72, !PT ;  /* 0x000000484d437209 */ /* 0x000fc40007810000 */
[----:B------:R-:W-:Y:S02]  /*3a30*/  ISETP.GT.AND P4, PT, R81, 0x59, PT ;  /* 0x000000595100780c */ /* 0x000fe40003f84270 */
[----:B-----5:R-:W-:Y:S01]  /*3a40*/  FSEL R84, R70, -INF , P3 ;  /* 0xff80000046547808 */ /* 0x020fe20001800000 */
[----:B------:R-:W-:Y:S01]  /*3a50*/  MUFU.EX2 R9, R9 ;  /* 0x0000000900097308 */ /* 0x000fe20000000800 */
[----:B------:R-:W-:Y:S02]  /*3a60*/  FMNMX.FTZ R67, R80, R67, !PT ;  /* 0x0000004350437209 */ /* 0x000fe40007810000 */
[----:B------:R-:W-:Y:S02]  /*3a70*/  FSEL R85, R71, -INF , P4 ;  /* 0xff80000047557808 */ /* 0x000fe40002000000 */
[C---:B------:R-:W-:Y:S02]  /*3a80*/  ISETP.GT.AND P3, PT, R81.reuse, 0x60, PT ;  /* 0x000000605100780c */ /* 0x040fe40003f64270 */
[----:B------:R-:W-:Y:S01]  /*3a90*/  FMNMX.FTZ R72, R84, R67, !PT ;  /* 0x0000004354487209 */ /* 0x000fe20007810000 */
[----:B------:R-:W-:Y:S01]  /*3aa0*/  MUFU.EX2 R11, R11 ;  /* 0x0000000b000b7308 */ /* 0x000fe20000000800 */
[----:B------:R-:W-:-:S02]  /*3ab0*/  ISETP.GT.AND P4, PT, R81, 0x61, PT ;  /* 0x000000615100780c */ /* 0x000fc40003f84270 */
[----:B------:R-:W-:Y:S02]  /*3ac0*/  FSEL R70, R42, -INF , P3 ;  /* 0xff8000002a467808 */ /* 0x000fe40001800000 */
[----:B------:R-:W-:Y:S02]  /*3ad0*/  FMNMX.FTZ R71, R85, R72, !PT ;  /* 0x0000004855477209 */ /* 0x000fe40007810000 */
[----:B------:R-:W-:Y:S01]  /*3ae0*/  ISETP.GT.AND P3, PT, R81, 0x68, PT ;  /* 0x000000685100780c */ /* 0x000fe20003f64270 */
[----:B------:R-:W2:Y:S01]  /*3af0*/  MUFU.EX2 R12, R12 ;  /* 0x0000000c000c7308 */ /* 0x000ea20000000800 */
[----:B------:R-:W-:Y:S01]  /*3b00*/  FSEL R67, R43, -INF , P4 ;  /* 0xff8000002b437808 */ /* 0x000fe20002000000 */
[----:B------:R-:W-:Y:S01]  /*3b10*/  FFMA.FTZ R43, R60, UR39, -R3 ;  /* 0x000000273c2b7c23 */ /* 0x000fe20008010803 */
[----:B------:R-:W-:Y:S02]  /*3b20*/  FMNMX.FTZ R72, R70, R71, !PT ;  /* 0x0000004746487209 */ /* 0x000fe40007810000 */
[----:B------:R-:W-:-:S02]  /*3b30*/  ISETP.GT.AND P4, PT, R81, 0x69, PT ;  /* 0x000000695100780c */ /* 0x000fc40003f84270 */
[----:B------:R-:W-:Y:S01]  /*3b40*/  FSEL R60, R46, -INF , P3 ;  /* 0xff8000002e3c7808 */ /* 0x000fe20001800000 */
[--C-:B------:R-:W-:Y:S01]  /*3b50*/  FFMA.FTZ R46, R4, UR39, -R3.reuse ;  /* 0x00000027042e7c23 */ /* 0x100fe20008010803 */
[----:B------:R-:W-:Y:S01]  /*3b60*/  FMNMX.FTZ R73, R67, R72, !PT ;  /* 0x0000004843497209 */ /* 0x000fe20007810000 */
[----:B------:R-:W-:Y:S01]  /*3b70*/  FFMA.FTZ R72, R64, UR39, -R3 ;  /* 0x0000002740487c23 */ /* 0x000fe20008010803 */
[----:B------:R-:W-:Y:S01]  /*3b80*/  ISETP.GT.AND P3, PT, R81, 0x70, PT ;  /* 0x000000705100780c */ /* 0x000fe20003f64270 */
[----:B------:R-:W-:Y:S01]  /*3b90*/  MUFU.EX2 R14, R14 ;  /* 0x0000000e000e7308 */ /* 0x000fe20000000800 */
[----:B------:R-:W-:Y:S02]  /*3ba0*/  FSEL R71, R47, -INF , P4 ;  /* 0xff8000002f477808 */ /* 0x000fe40002000000 */
[----:B------:R-:W-:Y:S02]  /*3bb0*/  FMNMX.FTZ R4, R60, R73, !PT ;  /* 0x000000493c047209 */ /* 0x000fe40007810000 */
[----:B------:R-:W-:-:S02]  /*3bc0*/  ISETP.GT.AND P4, PT, R81, 0x71, PT ;  /* 0x000000715100780c */ /* 0x000fc40003f84270 */
[----:B------:R-:W-:Y:S01]  /*3bd0*/  FSEL R50, R50, -INF , P3 ;  /* 0xff80000032327808 */ /* 0x000fe20001800000 */
[----:B------:R-:W-:Y:S01]  /*3be0*/  MUFU.EX2 R20, R20 ;  /* 0x0000001400147308 */ /* 0x000fe20000000800 */
[----:B------:R-:W-:Y:S02]  /*3bf0*/  FMNMX.FTZ R47, R71, R4, !PT ;  /* 0x00000004472f7209 */ /* 0x000fe40007810000 */
[----:B------:R-:W-:Y:S02]  /*3c00*/  ISETP.GT.AND P3, PT, R81, 0x78, PT ;  /* 0x000000785100780c */ /* 0x000fe40003f64270 */
[----:B------:R-:W-:Y:S02]  /*3c10*/  FSEL R51, R51, -INF , P4 ;  /* 0xff80000033337808 */ /* 0x000fe40002000000 */
[----:B------:R-:W-:Y:S01]  /*3c20*/  FMNMX.FTZ R4, R50, R47, !PT ;  /* 0x0000002f32047209 */ /* 0x000fe20007810000 */
[----:B------:R-:W-:Y:S01]  /*3c30*/  MUFU.EX2 R56, R56 ;  /* 0x0000003800387308 */ /* 0x000fe20000000800 */
[----:B------:R-:W-:-:S02]  /*3c40*/  ISETP.GT.AND P4, PT, R81, 0x79, PT ;  /* 0x000000795100780c */ /* 0x000fc40003f84270 */
[----:B------:R-:W-:Y:S02]  /*3c50*/  FSEL R54, R54, -INF , P3 ;  /* 0xff80000036367808 */ /* 0x000fe40001800000 */
[----:B------:R-:W-:Y:S02]  /*3c60*/  FMNMX.FTZ R73, R51, R4, !PT ;  /* 0x0000000433497209 */ /* 0x000fe40007810000 */
[----:B------:R-:W-:Y:S01]  /*3c70*/  FSEL R55, R55, -INF , P4 ;  /* 0xff80000037377808 */ /* 0x000fe20002000000 */
[----:B------:R-:W-:Y:S01]  /*3c80*/  MUFU.EX2 R47, R72 ;  /* 0x00000048002f7308 */ /* 0x000fe20000000800 */
[C---:B------:R-:W-:Y:S02]  /*3c90*/  ISETP.GT.AND P3, PT, R81.reuse, 0x80, PT ;  /* 0x000000805100780c */ /* 0x040fe40003f64270 */
[----:B------:R-:W-:Y:S02]  /*3ca0*/  FMNMX.FTZ R4, R54, R73, !PT ;  /* 0x0000004936047209 */ /* 0x000fe40007810000 */
[----:B------:R-:W-:-:S02]  /*3cb0*/  ISETP.GT.AND P4, PT, R81, 0x81, PT ;  /* 0x000000815100780c */ /* 0x000fc40003f84270 */
[----:B------:R-:W-:Y:S01]  /*3cc0*/  FSEL R64, R26, -INF , P3 ;  /* 0xff8000001a407808 */ /* 0x000fe20001800000 */
[----:B------:R5:W-:Y:S01]  /*3cd0*/  MUFU.EX2 R66, R110 ;  /* 0x0000006e00427308 */ /* 0x000be20000000800 */
[----:B------:R-:W-:Y:S02]  /*3ce0*/  FMNMX.FTZ R73, R55, R4, !PT ;  /* 0x0000000437497209 */ /* 0x000fe40007810000 */
[----:B------:R-:W-:Y:S02]  /*3cf0*/  ISETP.GT.AND P3, PT, R81, 0x88, PT ;  /* 0x000000885100780c */ /* 0x000fe40003f64270 */
[----:B------:R-:W-:Y:S01]  /*3d00*/  FSEL R65, R27, -INF , P4 ;  /* 0xff8000001b417808 */ /* 0x000fe20002000000 */
[----:B------:R-:W-:Y:S01]  /*3d10*/  FFMA.FTZ R27, R68, UR39, -R3 ;  /* 0x00000027441b7c23 */ /* 0x000fe20008010803 */
[----:B------:R-:W-:Y:S01]  /*3d20*/  FMNMX.FTZ R4, R64, R73, !PT ;  /* 0x0000004940047209 */ /* 0x000fe20007810000 */
[----:B------:R-:W-:Y:S01]  /*3d30*/  MUFU.EX2 R26, R76 ;  /* 0x0000004c001a7308 */ /* 0x000fe20000000800 */
[----:B------:R-:W-:-:S02]  /*3d40*/  ISETP.GT.AND P4, PT, R81, 0x89, PT ;  /* 0x000000895100780c */ /* 0x000fc40003f84270 */
[----:B-----5:R-:W-:Y:S02]  /*3d50*/  CS2R R110, SRZ ;  /* 0x00000000006e7805 */ /* 0x020fe4000001ff00 */
[----:B------:R-:W-:Y:S01]  /*3d60*/  FSEL R68, R30, -INF , P3 ;  /* 0xff8000001e447808 */ /* 0x000fe20001800000 */
[--C-:B------:R-:W-:Y:S01]  /*3d70*/  FFMA.FTZ R30, R40, UR39, -R3.reuse ;  /* 0x00000027281e7c23 */ /* 0x100fe20008010803 */
[----:B------:R-:W-:Y:S01]  /*3d80*/  FMNMX.FTZ R73, R65, R4, !PT ;  /* 0x0000000441497209 */ /* 0x000fe20007810000 */
[--C-:B------:R-:W-:Y:S01]  /*3d90*/  FFMA.FTZ R40, R45, UR39, -R3.reuse ;  /* 0x000000272d287c23 */ /* 0x100fe20008010803 */
[----:B------:R-:W-:Y:S01]  /*3da0*/  ISETP.GT.AND P3, PT, R81, 0x90, PT ;  /* 0x000000905100780c */ /* 0x000fe20003f64270 */
[----:B------:R-:W-:Y:S01]  /*3db0*/  IMAD.U32 R45, RZ, RZ, UR39 ;  /* 0x00000027ff2d7e24 */ /* 0x000fe2000f8e00ff */
[----:B------:R-:W-:Y:S01]  /*3dc0*/  FSEL R72, R31, -INF , P4 ;  /* 0xff8000001f487808 */ /* 0x000fe20002000000 */
[----:B------:R-:W-:Y:S01]  /*3dd0*/  FFMA.FTZ R31, R69, UR39, -R3 ;  /* 0x00000027451f7c23 */ /* 0x000fe20008010803 */
[----:B------:R-:W-:Y:S01]  /*3de0*/  FMNMX.FTZ R73, R68, R73, !PT ;  /* 0x0000004944497209 */ /* 0x000fe20007810000 */
[----:B------:R-:W-:Y:S01]  /*3df0*/  MUFU.EX2 R61, R61 ;  /* 0x0000003d003d7308 */ /* 0x000fe20000000800 */
[----:B------:R-:W-:-:S02]  /*3e00*/  ISETP.GT.AND P4, PT, R81, 0x91, PT ;  /* 0x000000915100780c */ /* 0x000fc40003f84270 */
[----:B------:R-:W-:Y:S02]  /*3e10*/  FSEL R69, R34, -INF , P3 ;  /* 0xff80000022457808 */ /* 0x000fe40001800000 */
[----:B------:R-:W-:Y:S02]  /*3e20*/  FMNMX.FTZ R4, R72, R73, !PT ;  /* 0x0000004948047209 */ /* 0x000fe40007810000 */
[----:B------:R-:W-:Y:S01]  /*3e30*/  ISETP.GT.AND P3, PT, R81, 0x98, PT ;  /* 0x000000985100780c */ /* 0x000fe20003f64270 */
[----:B------:R5:W-:Y:S01]  /*3e40*/  MUFU.EX2 R34, R31 ;  /* 0x0000001f00227308 */ /* 0x000be20000000800 */
[----:B------:R-:W-:Y:S02]  /*3e50*/  FSEL R73, R35, -INF , P4 ;  /* 0xff80000023497808 */ /* 0x000fe40002000000 */
[----:B------:R-:W-:Y:S02]  /*3e60*/  FMNMX.FTZ R4, R69, R4, !PT ;  /* 0x0000000445047209 */ /* 0x000fe40007810000 */
[----:B------:R-:W-:-:S02]  /*3e70*/  ISETP.GT.AND P4, PT, R81, 0x99, PT ;  /* 0x000000995100780c */ /* 0x000fc40003f84270 */
[----:B------:R-:W-:Y:S01]  /*3e80*/  FSEL R81, R38, -INF , P3 ;  /* 0xff80000026517808 */ /* 0x000fe20001800000 */
[----:B------:R-:W-:-:S01]  /*3e90*/  FFMA.FTZ R38, R48, UR39, -R3 ;  /* 0x0000002730267c23 */ /* 0x000fc20008010803 */
[----:B------:R-:W-:Y:S01]  /*3ea0*/  FMNMX.FTZ R4, R73, R4, !PT ;  /* 0x0000000449047209 */ /* 0x000fe20007810000 */
[----:B-----5:R-:W-:-:S01]  /*3eb0*/  FFMA.FTZ R31, R41, UR39, -R3 ;  /* 0x00000027291f7c23 */ /* 0x020fc20008010803 */
[----:B------:R-:W-:Y:S01]  /*3ec0*/  FSEL R76, R39, -INF , P4 ;  /* 0xff800000274c7808 */ /* 0x000fe20002000000 */
[----:B------:R-:W-:-:S01]  /*3ed0*/  FFMA.FTZ R39, R49, UR39, -R3 ;  /* 0x0000002731277c23 */ /* 0x000fc20008010803 */
[----:B------:R-:W-:Y:S01]  /*3ee0*/  FMNMX.FTZ R35, R81, R4, !PT ;  /* 0x0000000451237209 */ /* 0x000fe20007810000 */
[----:B------:R-:W-:-:S01]  /*3ef0*/  FFMA.FTZ R41, R52, UR39, -R3 ;  /* 0x0000002734297c23 */ /* 0x000fc20008010803 */
[----:B-1----:R-:W-:Y:S01]  /*3f00*/  FADD.FTZ R48, R5, R6 ;  /* 0x0000000605307221 */ /* 0x002fe20000010000 */
[----:B------:R1:W-:Y:S01]  /*3f10*/  MUFU.EX2 R42, R114 ;  /* 0x00000072002a7308 */ /* 0x0003e20000000800 */
[----:B------:R-:W-:Y:S01]  /*3f20*/  FMNMX.FTZ R4, R76, R35, !PT ;  /* 0x000000234c047209 */ /* 0x000fe20007810000 */
[--C-:B------:R-:W-:Y:S01]  /*3f30*/  FFMA.FTZ R35, R44, UR39, -R3.reuse ;  /* 0x000000272c237c23 */ /* 0x100fe20008010803 */
[----:B------:R-:W-:-:S01]  /*3f40*/  FFMA.FTZ R44, R53, UR39, -R3 ;  /* 0x00000027352c7c23 */ /* 0x000fc20008010803 */
[----:B------:R-:W-:Y:S01]  /*3f50*/  FFMA.FTZ R3, R37, UR39, -R3 ;  /* 0x0000002725037c23 */ /* 0x000fe20008010803 */
[----:B---3--:R-:W-:-:S01]  /*3f60*/  FADD.FTZ R49, R7, R48 ;  /* 0x0000003007317221 */ /* 0x008fc20000010000 */
[----:B------:R-:W3:Y:S01]  /*3f70*/  SHFL.BFLY PT, R89, R4, 0x2, 0x1f ;  /* 0x0c401f0004597f89 */ /* 0x000ee200000e0000 */
[C---:B----4-:R-:W-:Y:S01]  /*3f80*/  F2FP.SATFINITE.E4M3.F32.PACK_AB_MERGE_C R216, R10.reuse, R7, RZ ;  /* 0x000000070ad8723e */ /* 0x050fe200048070ff */
[----:B------:R-:W-:Y:S01]  /*3f90*/  MUFU.EX2 R43, R43 ;  /* 0x0000002b002b7308 */ /* 0x000fe20000000800 */
[----:B------:R-:W-:-:S01]  /*3fa0*/  FADD.FTZ R49, R10, R49 ;  /* 0x000000310a317221 */ /* 0x000fc20000010000 */
[----:B--2---:R-:W-:-:S02]  /*3fb0*/  F2FP.SATFINITE.E4M3.F32.PACK_AB_MERGE_C R218, R12, R11, RZ ;  /* 0x0000000b0cda723e */ /* 0x004fc400048070ff */
[----:B-1----:R-:W-:Y:S02]  /*3fc0*/  CS2R R114, SRZ ;  /* 0x0000000000727805 */ /* 0x002fe4000001ff00 */
[----:B------:R-:W-:Y:S02]  /*3fd0*/  F2FP.SATFINITE.E4M3.F32.PACK_AB_MERGE_C R216, R6, R5, R216 ;  /* 0x0000000506d8723e */ /* 0x000fe400048070d8 */
[----:B------:R-:W-:Y:S02]  /*3fe0*/  CS2R R52, SRZ ;  /* 0x0000000000347805 */ /* 0x000fe4000001ff00 */
[----:B------:R-:W-:Y:S01]  /*3ff0*/  F2FP.SATFINITE.E4M3.F32.PACK_AB_MERGE_C R218, R9, R8, R218 ;  /* 0x0000000809da723e */ /* 0x000fe200048070da */
[----:B------:R-:W-:Y:S08]  /*4000*/  MUFU.EX2 R46, R46 ;  /* 0x0000002e002e7308 */ /* 0x000ff00000000800 */
[----:B------:R-:W-:Y:S01]  /*4010*/  MUFU.EX2 R27, R27 ;  /* 0x0000001b001b7308 */ /* 0x000fe20000000800 */
[----:B---3--:R-:W-:-:S07]  /*4020*/  FMNMX.FTZ R89, R4, R89, !PT ;  /* 0x0000005904597209 */ /* 0x008fce0007810000 */
[----:B------:R-:W-:Y:S01]  /*4030*/  MUFU.EX2 R30, R30 ;  /* 0x0000001e001e7308 */ /* 0x000fe20000000800 */
[----:B------:R-:W1:Y:S07]  /*4040*/  SHFL.BFLY PT, R4, R89, 0x1, 0x1f ;  /* 0x0c201f0059047f89 */ /* 0x000e6e00000e0000 */
[----:B------:R-:W-:Y:S08]  /*4050*/  MUFU.EX2 R31, R31 ;  /* 0x0000001f001f7308 */ /* 0x000ff00000000800 */
[----:B------:R-:W-:Y:S08]  /*4060*/  MUFU.EX2 R35, R35 ;  /* 0x0000002300237308 */ /* 0x000ff00000000800 */
[----:B------:R-:W-:Y:S01]  /*4070*/  MUFU.EX2 R40, R40 ;  /* 0x0000002800287308 */ /* 0x000fe20000000800 */
[----:B-1----:R-:W-:-:S02]  /*4080*/  FMNMX.FTZ R4, R89, R4, !PT ;  /* 0x0000000459047209 */ /* 0x002fc40007810000 */
        /* <DEDUP_REMOVED lines=31> */
[----:B------:R-:W-:-:S01]  /*4280*/  FFMA.FTZ R80, R80, UR39, -R45 ;  /* 0x0000002750507c23 */ /* 0x000fc2000801082d */
[--C-:B------:R-:W-:Y:S01]  /*4290*/  FFMA.FTZ R84, R84, UR39, -R45.reuse ;  /* 0x0000002754547c23 */ /* 0x100fe2000801082d */
[----:B------:R-:W-:-:S01]  /*42a0*/  FFMA.FTZ R85, R85, UR39, -R45 ;  /* 0x0000002755557c23 */ /* 0x000fc2000801082d */
[--C-:B------:R-:W-:Y:S01]  /*42b0*/  FFMA.FTZ R70, R70, UR39, -R45.reuse ;  /* 0x0000002746467c23 */ /* 0x100fe2000801082d */
[----:B------:R-:W-:-:S01]  /*42c0*/  FFMA.FTZ R67, R67, UR39, -R45 ;  /* 0x0000002743437c23 */ /* 0x000fc2000801082d */
        /* <DEDUP_REMOVED lines=10> */
[----:B------:R-:W0:Y:S01]  /*4370*/  MUFU.EX2 R98, R98 ;  /* 0x0000006200627308 */ /* 0x000e220000000800 */
[----:B--2---:R-:W-:-:S01]  /*4380*/  FADD.FTZ R48, R94, R37 ;  /* 0x000000255e307221 */ /* 0x004fc20000010000 */
[--C-:B------:R-:W-:Y:S01]  /*4390*/  FFMA.FTZ R68, R68, UR39, -R45.reuse ;  /* 0x0000002744447c23 */ /* 0x100fe2000801082d */
[----:B------:R-:W-:-:S01]  /*43a0*/  FFMA.FTZ R72, R72, UR39, -R45 ;  /* 0x0000002748487c23 */ /* 0x000fc2000801082d */
[--C-:B------:R-:W-:Y:S01]  /*43b0*/  FFMA.FTZ R69, R69, UR39, -R45.reuse ;  /* 0x0000002745457c23 */ /* 0x100fe2000801082d */
[----:B------:R-:W-:-:S01]  /*43c0*/  FFMA.FTZ R73, R73, UR39, -R45 ;  /* 0x0000002749497c23 */ /* 0x000fc2000801082d */
[--C-:B------:R-:W-:Y:S01]  /*43d0*/  FFMA.FTZ R81, R81, UR39, -R45.reuse ;  /* 0x0000002751517c23 */ /* 0x100fe2000801082d */
[----:B------:R-:W-:-:S01]  /*43e0*/  FFMA.FTZ R45, R76, UR39, -R45 ;  /* 0x000000274c2d7c23 */ /* 0x000fc2000801082d */
[----:B------:R-:W1:Y:S01]  /*43f0*/  MUFU.EX2 R99, R99 ;  /* 0x0000006300637308 */ /* 0x000e620000000800 */
[----:B---3--:R-:W-:-:S01]  /*4400*/  FADD.FTZ R37, R95, R48 ;  /* 0x000000305f257221 */ /* 0x008fc20000010000 */
        /* <DEDUP_REMOVED lines=13> */
[----:B------:R-:W-:Y:S02]  /*44e0*/  FADD.FTZ R48, R14, R49 ;  /* 0x000000310e307221 */ /* 0x000fe40000010000 */
[----:B------:R-:W1:Y:S01]  /*44f0*/  MUFU.EX2 R74, R74 ;  /* 0x0000004a004a7308 */ /* 0x000e620000000800 */
[----:B--2---:R-:W-:-:S01]  /*4500*/  FADD.FTZ R2, R102, R37 ;  /* 0x0000002566027221 */ /* 0x004fc20000010000 */
[----:B------:R-:W-:Y:S01]  /*4510*/  FADD.FTZ R49, R15, R48 ;  /* 0x000000300f317221 */ /* 0x000fe20000010000 */
[----:B------:R-:W-:-:S03]  /*4520*/  F2FP.SATFINITE.E4M3.F32.PACK_AB_MERGE_C R15, R20, R15, RZ ;  /* 0x0000000f140f723e */ /* 0x000fc600048070ff */
[----:B------:R-:W-:Y:S01]  /*4530*/  FADD.FTZ R48, R20, R49 ;  /* 0x0000003114307221 */ /* 0x000fe20000010000 */
[----:B------:R-:W-:Y:S01]  /*4540*/  F2FP.SATFINITE.E4M3.F32.PACK_AB_MERGE_C R212, R14, R13, R15 ;  /* 0x0000000d0ed4723e */ /* 0x000fe2000480700f */
[----:B------:R-:W2:Y:S01]  /*4550*/  MUFU.EX2 R75, R75 ;  /* 0x0000004b004b7308 */ /* 0x000ea20000000800 */
[----:B0-----:R-:W-:-:S01]  /*4560*/  FADD.FTZ R37, R103, R2 ;  /* 0x0000000267257221 */ /* 0x001fc20000010000 */
[----:B------:R-:W-:Y:S01]  /*4570*/  FADD.FTZ R49, R21, R48 ;  /* 0x0000003015317221 */ /* 0x000fe20000010000 */
[----:B------:R-:W-:Y:S02]  /*4580*/  F2FP.SATFINITE.E4M3.F32.PACK_AB_MERGE_C R219, R103, R102, RZ ;  /* 0x0000006667db723e */ /* 0x000fe400048070ff */
[----:B------:R-:W-:Y:S01]  /*4590*/  CS2R R102, SRZ ;  /* 0x0000000000667805 */ /* 0x000fe2000001ff00 */
[----:B------:R-:W-:-:S01]  /*45a0*/  FADD.FTZ R48, R56, R49 ;  /* 0x0000003138307221 */ /* 0x000fc20000010000 */
[----:B------:R-:W-:Y:S01]  /*45b0*/  F2FP.SATFINITE.E4M3.F32.PACK_AB_MERGE_C R219, R99, R98, R219 ;  /* 0x0000006263db723e */ /* 0x000fe200048070db */
[----:B------:R-:W0:Y:S01]  /*45c0*/  MUFU.EX2 R78, R78 ;  /* 0x0000004e004e7308 */ /* 0x000e220000000800 */
[----:B-1----:R-:W-:-:S01]  /*45d0*/  FADD.FTZ R2, R74, R37 ;  /* 0x000000254a027221 */ /* 0x002fc20000010000 */
[----:B------:R-:W-:Y:S01]  /*45e0*/  FADD.FTZ R49, R57, R48 ;  /* 0x0000003039317221 */ /* 0x000fe20000010000 */
[----:B------:R-:W-:-:S02]  /*45f0*/  F2FP.SATFINITE.E4M3.F32.PACK_AB_MERGE_C R57, R66, R57, RZ ;  /* 0x000000394239723e */ /* 0x000fc400048070ff */
[----:B------:R-:W-:Y:S01]  /*4600*/  CS2R R98, SRZ ;  /* 0x0000000000627805 */ /* 0x000fe2000001ff00 */
[----:B------:R-:W-:-:S01]  /*4610*/  FADD.FTZ R10, R66, R49 ;  /* 0x00000031420a7221 */ /* 0x000fc20000010000 */
[----:B------:R-:W-:Y:S01]  /*4620*/  F2FP.SATFINITE.E4M3.F32.PACK_AB_MERGE_C R214, R56, R21, R57 ;  /* 0x0000001538d6723e */ /* 0x000fe20004807039 */
[----:B------:R-:W1:Y:S01]  /*4630*/  MUFU.EX2 R79, R79 ;  /* 0x0000004f004f7308 */ /* 0x000e620000000800 */
[----:B--2---:R-:W-:-:S01]  /*4640*/  FADD.FTZ R37, R75, R2 ;  /* 0x000000024b257221 */ /* 0x004fc20000010000 */
[----:B------:R-:W-:Y:S02]  /*4650*/  CS2R R56, SRZ ;  /* 0x0000000000387805 */ /* 0x000fe4000001ff00 */
[----:B------:R-:W-:-:S04]  /*4660*/  CS2R R48, SRZ ;  /* 0x0000000000307805 */ /* 0x000fc8000001ff00 */
        /* <DEDUP_REMOVED lines=154> */
[----:B------:R-:W-:-:S07]  /*5010*/  IMAD.MOV.U32 R119, RZ, RZ, RZ ;  /* 0x000000ffff777224 */ /* 0x000fce00078e00ff */
.L_x_2181:
[----:B------:R-:W-:Y:S01]  /*5020*/  ISETP.NE.AND P4, PT, RZ, UR44, PT ;  /* 0x0000002cff007c0c */ /* 0x000fe2000bf85270 */
[----:B------:R-:W-:-:S04]  /*5030*/  UISETP.NE.AND UP1, UPT, UR57, 0x1, UPT ;  /* 0x000000013900788c */ /* 0x000fc8000bf25270 */
[----:B------:R-:W-:-:S04]  /*5040*/  USEL UR45, URZ, 0x1, UP1 ;  /* 0x000000013f2d7887 */ /* 0x000fc80008800000 */
[----:B------:R-:W-:-:S04]  /*5050*/  ULOP3.LUT UR45, UR58, UR45, URZ, 0x3c, !UPT ;  /* 0x0000002d3a2d7292 */ /* 0x000fc8000f8e3c3f */
[----:B------:R-:W-:Y:S08]  /*5060*/  @P4 BRA `(.L_x_2172) ;  /* 0x0000000000384947 */ /* 0x000ff00003800000 */
[----:B------:R-:W-:Y:S05]  /*5070*/  @!P0 BRA `(.L_x_2173) ;  /* 0x0000000000048947 */ /* 0x000fea0003800000 */
[----:B------:R-:W-:Y:S01]  /*5080*/  BPT.TRAP 0x1 ;  /* 0x000000040000795c */ /* 0x000fe20000300000 */
.L_x_2173:
        /* <DEDUP_REMOVED lines=9> */
.L_x_2174:
[----:B-1----:R-:W-:Y:S05]  /*5120*/  @P3 BRA `(.L_x_2172) ;  /* 0x0000000000083947 */ /* 0x002fea0003800000 */
[----:B------:R-:W1:Y:S02]  /*5130*/  SYNCS.PHASECHK.TRANS64.TRYWAIT P3, [UR6+0x33430], R0 ;  /* 0x03343000ff0075a7 */ /* 0x000e640008060146 */
[----:B-1----:R-:W-:Y:S05]  /*5140*/  @!P3 BRA `(.L_x_2175) ;  /* 0x0000010000e4b947 */ /* 0x002fea0003800000 */
.L_x_2172:
        /* <DEDUP_REMOVED lines=191> */
.L_x_2177:
[----:B------:R-:W-:Y:S01]  /*5d40*/  ULEA UR6, UR57, UR41, 0x3 ;  /* 0x0000002939067291 */ /* 0x000fe2000f8e183f */
[----:B------:R-:W-:-:S05]  /*5d50*/  IMAD.U32 R0, RZ, RZ, UR58 ;  /* 0x0000003aff007e24 */ /* 0x000fca000f8e00ff */
[----:B------:R-:W-:-:S04]  /*5d60*/  SHF.L.U32 R0, R0, 0x1f, RZ ;  /* 0x0000001f00007819 */ /* 0x000fc800000006ff */
[----:B------:R0:W1:Y:S01]  /*5d70*/  SYNCS.PHASECHK.TRANS64.TRYWAIT P3, [UR6+0x33450], R0 ;  /* 0x03345000ff0075a7 */ /* 0x0000620008060146 */
[----:B------:R-:W-:Y:S05]  /*5d80*/  @!P0 BRA `(.L_x_2178) ;  /* 0x0000000000048947 */ /* 0x000fea0003800000 */
[----:B------:R-:W-:Y:S01]  /*5d90*/  BPT.TRAP 0x1 ;  /* 0x000000040000795c */ /* 0x000fe20000300000 */
.L_x_2178:
[----:B-1----:R-:W-:Y:S05]  /*5da0*/  @P3 BRA `(.L_x_2176) ;  /* 0x0000000000083947 */ /* 0x002fea0003800000 */
[----:B------:R-:W1:Y:S02]  /*5db0*/  SYNCS.PHASECHK.TRANS64.TRYWAIT P3, [UR6+0x33450], R0 ;  /* 0x03345000ff0075a7 */ /* 0x000e640008060146 */
[----:B-1----:R-:W-:Y:S05]  /*5dc0*/  @!P3 BRA `(.L_x_2179) ;  /* 0x000000f400dcb947 */ /* 0x002fea0003800000 */
.L_x_2176:
[----:B-1----:R-:W-:Y:S01]  /*5dd0*/  VIADD R5, R18, UR37 ;  /* 0x0000002512057c36 */ /* 0x002fe20008000000 */
[----:B------:R-:W-:Y:S01]  /*5de0*/  @UP0 ULDC UR6, c[0x0][0x44c] ;  /* 0x0001130000060ab9 */ /* 0x000fe20000000800 */
[----:B------:R-:W-:Y:S01]  /*5df0*/  UMOV UR7, 0x1 ;  /* 0x0000000100077882 */ /* 0x000fe20000000000 */
[----:B------:R-:W-:Y:S01]  /*5e00*/  IMAD.MOV.U32 R4, RZ, RZ, -0x2 ;  /* 0xfffffffeff047424 */ /* 0x000fe200078e00ff */
[----:B------:R-:W-:Y:S01]  /*5e10*/  UIMAD UR7, UR56, -0xa0, UR7 ;  /* 0xffffff60380778a4 */ /* 0x000fe2000f8e0207 */
[----:B0-----:R-:W-:Y:S01]  /*5e20*/  @P2 IMAD.HI.U32 R0, R5, UR6, RZ ;  /* 0x0000000605002c27 */ /* 0x001fe2000f8e00ff */
[----:B------:R-:W-:Y:S01]  /*5e30*/  @UP0 ULDC UR6, c[0x0][0x450] ;  /* 0x0001140000060ab9 */ /* 0x000fe20000000800 */
[----:B------:R-:W-:-:S06]  /*5e40*/  WARPGROUP.ARRIVE ;  /* 0x00000000000079c5 */ /* 0x000fcc0000000000 */
[----:B------:R-:W0:Y:S01]  /*5e50*/  S2R R229, SR_TID.X ;  /* 0x0000000000e57919 */ /* 0x000e220000002100 */
[----:B------:R-:W-:Y:S01]  /*5e60*/  IMAD.U32 R11, RZ, RZ, UR51 ;  /* 0x00000033ff0b7e24 */ /* 0x000fe2000f8e00ff */
[----:B------:R-:W-:Y:S01]  /*5e70*/  @P2 SHF.R.U32.HI R5, RZ, UR6, R0 ;  /* 0x00000006ff052c19 */ /* 0x000fe20008011600 */
[----:B------:R-:W-:Y:S01]  /*5e80*/  UIADD3 UR6, UR41, 0x200, URZ ;  /* 0x0000020029067890 */ /* 0x000fe2000fffe03f */
[----:B------:R-:W-:Y:S01]  /*5e90*/  IMAD R4, R17, R4, UR7 ;  /* 0x0000000711047e24 */ /* 0x000fe2000f8e0204 */
[----:B------:R-:W-:Y:S01]  /*5ea0*/  UMOV UR7, 0xc0000010 ;  /* 0xc000001000077882 */ /* 0x000fe20000000000 */
[----:B------:R-:W-:Y:S01]  /*5eb0*/  IMAD.U32 R15, RZ, RZ, UR39 ;  /* 0x00000027ff0f7e24 */ /* 0x000fe2000f8e00ff */
[----:B------:R-:W-:Y:S01]  /*5ec0*/  USHF.R.U32.HI UR6, URZ, 0x4, UR6 ;  /* 0x000000043f067899 */ /* 0x000fe20008011606 */
[----:B------:R-:W1:Y:S01]  /*5ed0*/  SHFL.IDX PT, R9, R5, RZ, 0x1c1f ;  /* 0x001c1fff05097589 */ /* 0x000e6200000e0000 */
[----:B------:R-:W-:Y:S02]  /*5ee0*/  IADD3 R4, -R11, UR50, R4 ;  /* 0x000000320b047c10 */ /* 0x000fe4000fffe104 */
[----:B------:R-:W-:Y:S01]  /*5ef0*/  ULOP3.LUT UR6, UR6, 0x3fff, URZ, 0xc0, !UPT ;  /* 0x00003fff06067892 */ /* 0x000fe2000f8ec03f */
[----:B------:R-:W2:Y:S03]  /*5f00*/  SHFL.IDX PT, R5, R5, 0x1, 0x1c1f ;  /* 0x003c1f0005057f89 */ /* 0x000ea600000e0000 */
[----:B------:R-:W-:-:S04]  /*5f10*/  ULOP3.LUT UR6, UR6, 0x10000, URZ, 0xfc, !UPT ;  /* 0x0001000006067892 */ /* 0x000fc8000f8efc3f */
[----:B------:R-:W-:-:S07]  /*5f20*/  UIMAD UR10, UR57, 0x780, UR6 ;  /* 0x00000780390a78a4 */ /* 0x000fce000f8e0206 */
[----:B------:R-:W-:Y:S02]  /*5f30*/  UMOV UR6, UR10 ;  /* 0x0000000a00067c82 */ /* 0x000fe40008000000 */
[----:B------:R-:W-:Y:S01]  /*5f40*/  QGMMA.64x192x32.F32.E4M3.E4M3 R24, R216, gdesc[UR4], R24, gsb0 ;  /* 0x02e00004d8187df3 */ /* 0x000fe20008000818 */
[----:B------:R-:W-:Y:S01]  /*5f50*/  UIADD3 UR6, UR10, 0x180, URZ ;  /* 0x000001800a067890 */ /* 0x000fe2000fffe03f */
[----:B------:R-:W-:Y:S01]  /*5f60*/  UMOV UR7, 0xc0000010 ;  /* 0xc000001000077882 */ /* 0x000fe20000000000 */
[C---:B-1----:R-:W-:Y:S01]  /*5f70*/  IMAD.IADD R0, R4.reuse, 0x1, R9 ;  /* 0x0000000104007824 */ /* 0x042fe200078e0209 */
[----:B0-----:R-:W-:Y:S01]  /*5f80*/  SHF.R.U32.HI R229, RZ, 0x7, R229 ;  /* 0x00000007ffe57819 */ /* 0x001fe200000116e5 */
[----:B--2---:R-:W-:-:S03]  /*5f90*/  IMAD.IADD R4, R4, 0x1, R5 ;  /* 0x0000000104047824 */ /* 0x004fc600078e0205 */
        /* <DEDUP_REMOVED lines=98> */
[----:B------:R-:W-:Y:S01]  /*65c0*/  FMNMX.FTZ R11, R149, R8, !PT ;  /* 0x00000008950b7209 */ /* 0x000fe20007810000 */
[----:B------:R-:W-:Y:S02]  /*65d0*/  WARPGROUP.DEPBAR.LE gsb0, 0x0 ;  /* 0x00008000000079c5 */ /* 0x000fe40000010000 */
[----:B------:R-:W-:Y:S01]  /*65e0*/  WARPGROUP.ARRIVE ;  /* 0x00000000000079c5 */ /* 0x000fe20000000000 */
[----:B------:R-:W-:Y:S02]  /*65f0*/  ISETP.GT.AND P3, PT, R0, 0x88, PT ;  /* 0x000000880000780c */ /* 0x000fe40003f64270 */
[----:B------:R-:W-:-:S02]  /*6600*/  FSEL R121, R121, -INF , P4 ;  /* 0xff80000079797808 */ /* 0x000fc40002000000 */
[----:B------:R-:W-:Y:S01]  /*6610*/  FMNMX.FTZ R8, R120, R11, !PT ;  /* 0x0000000b78087209 */ /* 0x000fe20007810000 */
[----:B------:R-:W-:Y:S01]  /*6620*/  QGMMA.64x192x32.F32.E4M3.E4M3 R24, R212, gdesc[UR4], R24, gsb0 ;  /* 0x02e00004d4187df3 */ /* 0x000fe20008000818 */
[----:B------:R-:W-:Y:S01]  /*6630*/  ISETP.GT.AND P4, PT, R0, 0x89, PT ;  /* 0x000000890000780c */ /* 0x000fe20003f84270 */
[----:B------:R-:W-:Y:S01]  /*6640*/  UIADD3 UR6, UR10, 0x300, URZ ;  /* 0x000003000a067890 */ /* 0x000fe2000fffe03f */
[----:B------:R-:W-:Y:S01]  /*6650*/  FSEL R124, R124, -INF , P3 ;  /* 0xff8000007c7c7808 */ /* 0x000fe20001800000 */
[----:B------:R-:W-:Y:S01]  /*6660*/  UMOV UR7, 0xc0000010 ;  /* 0xc000001000077882 */ /* 0x000fe20000000000 */
        /* <DEDUP_REMOVED lines=13> */
[----:B------:R-:W-:Y:S02]  /*6740*/  FSEL R133, R133, -INF , P4 ;  /* 0xff80000085857808 */ /* 0x000fe40002000000 */
[----:B------:R-:W-:-:S02]  /*6750*/  FMNMX.FTZ R0, R132, R11, !PT ;  /* 0x0000000b84007209 */ /* 0x000fc40007810000 */
[C---:B------:R-:W-:Y:S02]  /*6760*/  ISETP.GT.AND P4, PT, R4.reuse, RZ, PT ;  /* 0x000000ff0400720c */ /* 0x040fe40003f84270 */
[----:B------:R-:W-:Y:S02]  /*6770*/  FMNMX.FTZ R11, R133, R0, !PT ;  /* 0x00000000850b7209 */ /* 0x000fe40007810000 */
[----:B------:R-:W-:Y:S02]  /*6780*/  ISETP.GT.AND P5, PT, R4, 0x1, PT ;  /* 0x000000010400780c */ /* 0x000fe40003fa4270 */
[----:B------:R-:W-:Y:S01]  /*6790*/  FSEL R186, R186, -INF , P4 ;  /* 0xff800000baba7808 */ /* 0x000fe20002000000 */
[----:B------:R-:W0:Y:S01]  /*67a0*/  SHFL.BFLY PT, R0, R11, 0x2, 0x1f ;  /* 0x0c401f000b007f89 */ /* 0x000e2200000e0000 */
[----:B------:R-:W-:Y:S02]  /*67b0*/  ISETP.GT.AND P4, PT, R4, 0x8, PT ;  /* 0x000000080400780c */ /* 0x000fe40003f84270 */
[----:B------:R-:W-:-:S02]  /*67c0*/  FSEL R187, R187, -INF , P5 ;  /* 0xff800000bbbb7808 */ /* 0x000fc40002800000 */
[----:B------:R-:W-:Y:S02]  /*67d0*/  FMNMX.FTZ R20, R186, R7, !PT ;  /* 0x00000007ba147209 */ /* 0x000fe40007810000 */
[----:B------:R-:W-:Y:S02]  /*67e0*/  ISETP.GT.AND P5, PT, R4, 0x9, PT ;  /* 0x000000090400780c */ /* 0x000fe40003fa4270 */
[----:B------:R-:W-:Y:S02]  /*67f0*/  FSEL R190, R190, -INF , P4 ;  /* 0xff800000bebe7808 */ /* 0x000fe40002000000 */
[C---:B------:R-:W-:Y:S02]  /*6800*/  ISETP.GT.AND P4, PT, R4.reuse, 0x10, PT ;  /* 0x000000100400780c */ /* 0x040fe40003f84270 */
[----:B------:R-:W-:Y:S02]  /*6810*/  FSEL R191, R191, -INF , P5 ;  /* 0xff800000bfbf7808 */ /* 0x000fe40002800000 */
[----:B------:R-:W-:-:S02]  /*6820*/  ISETP.GT.AND P5, PT, R4, 0x11, PT ;  /* 0x000000110400780c */ /* 0x000fc40003fa4270 */
[----:B------:R-:W-:Y:S02]  /*6830*/  FSEL R194, R194, -INF , P4 ;  /* 0xff800000c2c27808 */ /* 0x000fe40002000000 */
[C---:B------:R-:W-:Y:S02]  /*6840*/  ISETP.GT.AND P4, PT, R4.reuse, 0x18, PT ;  /* 0x000000180400780c */ /* 0x040fe40003f84270 */
[----:B------:R-:W-:Y:S02]  /*6850*/  FSEL R195, R195, -INF , P5 ;  /* 0xff800000c3c37808 */ /* 0x000fe40002800000 */
[----:B------:R-:W-:Y:S02]  /*6860*/  ISETP.GT.AND P5, PT, R4, 0x19, PT ;  /* 0x000000190400780c */ /* 0x000fe40003fa4270 */
[----:B0-----:R-:W-:Y:S02]  /*6870*/  FMNMX.FTZ R12, R11, R0, !PT ;  /* 0x000000000b0c7209 */ /* 0x001fe40007810000 */
[----:B------:R-:W-:-:S02]  /*6880*/  FSEL R198, R198, -INF , P4 ;  /* 0xff800000c6c67808 */ /* 0x000fc40002000000 */
[----:B------:R-:W-:Y:S01]  /*6890*/  FSEL R199, R199, -INF , P5 ;  /* 0xff800000c7c77808 */ /* 0x000fe20002800000 */
[----:B------:R-:W0:Y:S01]  /*68a0*/  SHFL.BFLY PT, R13, R12, 0x1, 0x1f ;  /* 0x0c201f000c0d7f89 */ /* 0x000e2200000e0000 */
[C---:B------:R-:W-:Y:S02]  /*68b0*/  ISETP.GT.AND P4, PT, R4.reuse, 0x20, PT ;  /* 0x000000200400780c */ /* 0x040fe40003f84270 */
[----:B------:R-:W-:Y:S02]  /*68c0*/  ISETP.GT.AND P5, PT, R4, 0x21, PT ;  /* 0x000000210400780c */ /* 0x000fe40003fa4270 */
        /* <DEDUP_REMOVED lines=10> */
[----:B0-----:R-:W-:Y:S02]  /*6970*/  FMNMX.FTZ R0, R12, R13, !PT ;  /* 0x0000000d0c007209 */ /* 0x001fe40007810000 */
[----:B------:R-:W-:Y:S02]  /*6980*/  FSEL R179, R179, -INF , P5 ;  /* 0xff800000b3b37808 */ /* 0x000fe40002800000 */
[C---:B------:R-:W-:Y:S01]  /*6990*/  FSETP.NEU.FTZ.AND P3, PT, R0.reuse, -INF , PT ;  /* 0xff8000000000780b */ /* 0x040fe20003f7d000 */
[----:B------:R-:W-:-:S01]  /*69a0*/  FFMA.FTZ R8, R0, R15, -8 ;  /* 0xc100000000087423 */ /* 0x000fc2000001000f */
[----:B------:R-:W-:Y:S02]  /*69b0*/  FMNMX.FTZ R15, R187, R20, !PT ;  /* 0x00000014bb0f7209 */ /* 0x000fe40007810000 */
[----:B------:R-:W-:-:S02]  /*69c0*/  ISETP.GT.AND P5, PT, R4, 0x39, PT ;  /* 0x000000390400780c */ /* 0x000fc40003fa4270 */
[----:B------:R-:W-:Y:S02]  /*69d0*/  FSEL R8, R8, RZ, P3 ;  /* 0x000000ff08087208 */ /* 0x000fe40001800000 */
[----:B------:R-:W-:Y:S02]  /*69e0*/  FMNMX.FTZ R184, R190, R15, !PT ;  /* 0x0000000fbeb87209 */ /* 0x000fe40007810000 */
[----:B------:R-:W-:Y:S01]  /*69f0*/  FSEL R182, R182, -INF , P4 ;  /* 0xff800000b6b67808 */ /* 0x000fe20002000000 */
        /* <DEDUP_REMOVED lines=9> */
[----:B------:R-:W-:Y:S01]  /*6a90*/  ISETP.GT.AND P4, PT, R4, 0x40, PT ;  /* 0x000000400400780c */ /* 0x000fe20003f84270 */
        /* <DEDUP_REMOVED lines=8> */
[----:B------:R-:W-:Y:S01]  /*6b20*/  FSEL R155, R155, -INF , P5 ;  /* 0xff8000009b9b7808 */ /* 0x000fe20002800000 */
[----:B------:R-:W-:-:S01]  /*6b30*/  FFMA.FTZ R20, R197, UR39, -R8 ;  /* 0x00000027c5147c23 */ /* 0x000fc20008010808 */
[----:B------:R-:W-:Y:S01]  /*6b40*/  FMNMX.FTZ R21, R199, R184, !PT ;  /* 0x000000b8c7157209 */ /* 0x000fe20007810000 */
[----:B------:R-:W-:-:S01]  /*6b50*/  FFMA.FTZ R152, R152, UR39, -R8 ;  /* 0x0000002798987c23 */ /* 0x000fc20008010808 */
[----:B------:R-:W-:Y:S01]  /*6b60*/  ISETP.GT.AND P5, PT, R4, 0x49, PT ;  /* 0x000000490400780c */ /* 0x000fe20003fa4270 */
[----:B------:R-:W-:-:S01]  /*6b70*/  FFMA.FTZ R153, R153, UR39, -R8 ;  /* 0x0000002799997c23 */ /* 0x000fc20008010808 */
[----:B------:R-:W-:Y:S01]  /*6b80*/  FMNMX.FTZ R172, R170, R21, !PT ;  /* 0x00000015aaac7209 */ /* 0x000fe20007810000 */
[----:B------:R-:W-:-:S01]  /*6b90*/  FFMA.FTZ R157, R157, UR39, -R8 ;  /* 0x000000279d9d7c23 */ /* 0x000fc20008010808 */
        /* <DEDUP_REMOVED lines=48> */
[--C-:B-1----:R-:W-:Y:S01]  /*6ea0*/  FFMA.FTZ R184, R156, UR39, -R8.reuse ;  /* 0x000000279cb87c23 */ /* 0x102fe20008010808 */
        /* <DEDUP_REMOVED lines=8> */
[----:B------:R-:W-:Y:S02]  /*6f30*/  FSEL R138, R138, -INF , P4 ;  /* 0xff8000008a8a7808 */ /* 0x000fe40002000000 */
[----:B------:R-:W-:Y:S01]  /*6f40*/  FMNMX.FTZ R181, R167, R180, !PT ;  /* 0x000000b4a7b57209 */ /* 0x000fe20007810000 */
[----:B------:R-:W-:Y:S01]  /*6f50*/  MUFU.EX2 R10, R10 ;  /* 0x0000000a000a7308 */ /* 0x000fe20000000800 */
[----:B------:R-:W-:Y:S02]  /*6f60*/  ISETP.GT.AND P4, PT, R4, 0x68, PT ;  /* 0x000000680400780c */ /* 0x000fe40003f84270 */
[----:B------:R-:W-:Y:S02]  /*6f70*/  FSEL R139, R139, -INF , P5 ;  /* 0xff8000008b8b7808 */ /* 0x000fe40002800000 */
[----:B------:R-:W-:Y:S01]  /*6f80*/  FMNMX.FTZ R180, R138, R181, !PT ;  /* 0x000000b58ab47209 */ /* 0x000fe20007810000 */
[----:B------:R-:W-:-:S02]  /*6f90*/  WARPGROUP.DEPBAR.LE gsb0, 0x0 ;  /* 0x00008000000079c5 */ /* 0x000fc40000010000 */
[----:B------:R-:W-:Y:S01]  /*6fa0*/  WARPGROUP.ARRIVE ;  /* 0x00000000000079c5 */ /* 0x000fe20000000000 */
[----:B------:R-:W-:Y:S01]  /*6fb0*/  ISETP.GT.AND P5, PT, R4, 0x69, PT ;  /* 0x000000690400780c */ /* 0x000fe20003fa4270 */
[----:B------:R-:W-:Y:S01]  /*6fc0*/  MUFU.EX2 R9, R9 ;  /* 0x0000000900097308 */ /* 0x000fe20000000800 */
[----:B------:R-:W-:Y:S02]  /*6fd0*/  FSEL R156, R142, -INF , P4 ;  /* 0xff8000008e9c7808 */ /* 0x000fe40002000000 */
[----:B------:R-:W-:Y:S01]  /*6fe0*/  FMNMX.FTZ R181, R139, R180, !PT ;  /* 0x000000b48bb57209 */ /* 0x000fe20007810000 */
[----:B------:R-:W-:Y:S01]  /*6ff0*/  QGMMA.64x192x32.F32.E4M3.E4M3 R24, R208, gdesc[UR4], R24, gsb0 ;  /* 0x02e00004d0187df3 */ /* 0x000fe20008000818 */
[----:B------:R-:W-:Y:S01]  /*7000*/  ISETP.GT.AND P4, PT, R4, 0x70, PT ;  /* 0x000000700400780c */ /* 0x000fe20003f84270 */
[----:B------:R-:W-:Y:S01]  /*7010*/  UIADD3 UR6, UR10, 0x480, URZ ;  /* 0x000004800a067890 */ /* 0x000fe2000fffe03f */
[----:B------:R-:W-:Y:S01]  /*7020*/  FSEL R143, R143, -INF , P5 ;  /* 0xff8000008f8f7808 */ /* 0x000fe20002800000 */
[----:B------:R0:W-:Y:S01]  /*7030*/  MUFU.EX2 R142, R184 ;  /* 0x000000b8008e7308 */ /* 0x0001e20000000800 */
[----:B------:R-:W-:Y:S01]  /*7040*/  FMNMX.FTZ R180, R156, R181, !PT ;  /* 0x000000b59cb47209 */ /* 0x000fe20007810000 */
[----:B------:R-:W-:Y:S01]  /*7050*/  UMOV UR7, 0xc0000010 ;  /* 0xc000001000077882 */ /* 0x000fe20000000000 */
[----:B------:R-:W-:-:S02]  /*7060*/  ISETP.GT.AND P5, PT, R4, 0x71, PT ;  /* 0x000000710400780c */ /* 0x000fc40003fa4270 */
[----:B------:R-:W-:Y:S02]  /*7070*/  FSEL R146, R146, -INF , P4 ;  /* 0xff80000092927808 */ /* 0x000fe40002000000 */
[----:B------:R-:W-:Y:S01]  /*7080*/  FMNMX.FTZ R181, R143, R180, !PT ;  /* 0x000000b48fb57209 */ /* 0x000fe20007810000 */
[----:B------:R-:W-:Y:S01]  /*7090*/  MUFU.EX2 R11, R11 ;  /* 0x0000000b000b7308 */ /* 0x000fe20000000800 */
[----:B------:R-:W-:Y:S01]  /*70a0*/  ISETP.GT.AND P4, PT, R4, 0x78, PT ;  /* 0x000000780400780c */ /* 0x000fe20003f84270 */
[----:B0-----:R-:W-:Y:S01]  /*70b0*/  FFMA.FTZ R184, R164, UR39, -R8 ;  /* 0x00000027a4b87c23 */ /* 0x001fe20008010808 */
[----:B------:R-:W-:Y:S02]  /*70c0*/  FSEL R147, R147, -INF , P5 ;  /* 0xff80000093937808 */ /* 0x000fe40002800000 */
[----:B------:R-:W-:Y:S02]  /*70d0*/  FMNMX.FTZ R180, R146, R181, !PT ;  /* 0x000000b592b47209 */ /* 0x000fe40007810000 */
[----:B------:R-:W-:Y:S01]  /*70e0*/  ISETP.GT.AND P5, PT, R4, 0x79, PT ;  /* 0x000000790400780c */ /* 0x000fe20003fa4270 */
[----:B------:R-:W-:Y:S01]  /*70f0*/  MUFU.EX2 R12, R12 ;  /* 0x0000000c000c7308 */ /* 0x000fe20000000800 */
[----:B------:R-:W-:-:S02]  /*7100*/  FSEL R150, R150, -INF , P4 ;  /* 0xff80000096967808 */ /* 0x000fc40002000000 */
[----:B------:R-:W-:Y:S02]  /*7110*/  FMNMX.FTZ R181, R147, R180, !PT ;  /* 0x000000b493b57209 */ /* 0x000fe40007810000 */
[----:B------:R-:W-:Y:S02]  /*7120*/  FSEL R151, R151, -INF , P5 ;  /* 0xff80000097977808 */ /* 0x000fe40002800000 */
[----:B------:R-:W-:Y:S01]  /*7130*/  ISETP.GT.AND P4, PT, R4, 0x80, PT ;  /* 0x000000800400780c */ /* 0x000fe20003f84270 */
[----:B------:R-:W-:Y:S01]  /*7140*/  MUFU.EX2 R5, R192 ;  /* 0x000000c000057308 */ /* 0x000fe20000000800 */
[----:B------:R-:W-:Y:S02]  /*7150*/  FMNMX.FTZ R180, R150, R181, !PT ;  /* 0x000000b596b47209 */ /* 0x000fe40007810000 */
[----:B------:R-:W-:Y:S02]  /*7160*/  ISETP.GT.AND P5, PT, R4, 0x81, PT ;  /* 0x000000810400780c */ /* 0x000fe40003fa4270 */
[----:B------:R-:W-:-:S02]  /*7170*/  FSEL R122, R122, -INF , P4 ;  /* 0xff8000007a7a7808 */ /* 0x000fc40002000000 */
[----:B------:R-:W-:Y:S01]  /*7180*/  FMNMX.FTZ R181, R151, R180, !PT ;  /* 0x000000b497b57209 */ /* 0x000fe20007810000 */
[----:B------:R-:W-:Y:S01]  /*7190*/  MUFU.EX2 R14, R14 ;  /* 0x0000000e000e7308 */ /* 0x000fe20000000800 */
[----:B------:R-:W-:Y:S02]  /*71a0*/  ISETP.GT.AND P4, PT, R4, 0x88, PT ;  /* 0x000000880400780c */ /* 0x000fe40003f84270 */
[----:B------:R-:W-:Y:S02]  /*71b0*/  FSEL R123, R123, -INF , P5 ;  /* 0xff8000007b7b7808 */ /* 0x000fe40002800000 */
[----:B------:R-:W-:Y:S02]  /*71c0*/  FMNMX.FTZ R180, R122, R181, !PT ;  /* 0x000000b57ab47209 */ /* 0x000fe40007810000 */
[----:B------:R-:W-:Y:S01]  /*71d0*/  ISETP.GT.AND P5, PT, R4, 0x89, PT ;  /* 0x000000890400780c */ /* 0x000fe20003fa4270 */
[----:B------:R-:W-:Y:S01]  /*71e0*/  MUFU.EX2 R13, R13 ;  /* 0x0000000d000d7308 */ /* 0x000fe20000000800 */
[----:B------:R-:W-:-:S02]  /*71f0*/  FSEL R164, R126, -INF , P4 ;  /* 0xff8000007ea47808 */ /* 0x000fc40002000000 */
[----:B------:R-:W-:Y:S02]  /*7200*/  FMNMX.FTZ R181, R123, R180, !PT ;  /* 0x000000b47bb57209 */ /* 0x000fe40007810000 */
[----:B------:R-:W-:Y:S02]  /*7210*/  ISETP.GT.AND P4, PT, R4, 0x90, PT ;  /* 0x000000900400780c */ /* 0x000fe40003f84270 */
[----:B------:R-:W-:Y:S01]  /*7220*/  FSEL R127, R127, -INF , P5 ;  /* 0xff8000007f7f7808 */ /* 0x000fe20002800000 */
[----:B------:R0:W-:Y:S01]  /*7230*/  MUFU.EX2 R126, R184 ;  /* 0x000000b8007e7308 */ /* 0x0001e20000000800 */
[----:B------:R-:W-:Y:S02]  /*7240*/  FMNMX.FTZ R180, R164, R181, !PT ;  /* 0x000000b5a4b47209 */ /* 0x000fe40007810000 */
[----:B------:R-:W-:Y:S02]  /*7250*/  ISETP.GT.AND P5, PT, R4, 0x91, PT ;  /* 0x000000910400780c */ /* 0x000fe40003fa4270 */
[----:B------:R-:W-:-:S02]  /*7260*/  FSEL R130, R130, -INF , P4 ;  /* 0xff80000082827808 */ /* 0x000fc40002000000 */
        /* <DEDUP_REMOVED lines=32> */
[----:B------:R-:W-:Y:S01]  /*7470*/  FSEL R191, R0, RZ, P3 ;  /* 0x000000ff00bf7208 */ /* 0x000fe20001800000 */
[----:B------:R-:W-:-:S01]  /*7480*/  FFMA.FTZ R181, R186, UR39, -R8 ;  /* 0x00000027bab57c23 */ /* 0x000fc20008010808 */
[--C-:B------:R-:W-:Y:S01]  /*7490*/  FFMA.FTZ R180, R187, UR39, -R8.reuse ;  /* 0x00000027bbb47c23 */ /* 0x100fe20008010808 */
[----:B0-----:R-:W-:-:S01]  /*74a0*/  FFMA.FTZ R184, R190, UR39, -R8 ;  /* 0x00000027beb87c23 */ /* 0x001fc20008010808 */
[----:B------:R-:W-:Y:S01]  /*74b0*/  FFMA.FTZ R186, R194, UR39, -R8 ;  /* 0x00000027c2ba7c23 */ /* 0x000fe20008010808 */
[----:B------:R-:W-:-:S01]  /*74c0*/  FADD.FTZ R191, -R191, R6 ;  /* 0x00000006bfbf7221 */ /* 0x000fc20000010100 */
[--C-:B------:R-:W-:Y:S01]  /*74d0*/  FFMA.FTZ R6, R176, UR39, -R8.reuse ;  /* 0x00000027b0067c23 */ /* 0x100fe20008010808 */
        /* <DEDUP_REMOVED lines=46> */
[----:B------:R-:W-:-:S02]  /*77c0*/  WARPGROUP.DEPBAR.LE gsb0, 0x0 ;  /* 0x00008000000079c5 */ /* 0x000fc40000010000 */
[----:B------:R-:W-:Y:S01]  /*77d0*/  WARPGROUP.ARRIVE ;  /* 0x00000000000079c5 */ /* 0x000fe20000000000 */
[----:B------:R-:W-:Y:S01]  /*77e0*/  FADD.FTZ R167, R5, R192 ;  /* 0x000000c005a77221 */ /* 0x000fe20000010000 */
[----:B------:R-:W2:Y:S01]  /*77f0*/  MUFU.EX2 R186, R186 ;  /* 0x000000ba00ba7308 */ /* 0x000ea20000000800 */
[----:B0-----:R-:W-:-:S01]  /*7800*/  FADD.FTZ R2, R184, R3 ;  /* 0x00000003b8027221 */ /* 0x001fc20000010000 */
[----:B------:R-:W-:Y:S01]  /*7810*/  FFMA.FTZ R130, R130, UR39, -R8 ;  /* 0x0000002782827c23 */ /* 0x000fe20008010808 */
[----:B------:R-:W-:-:S01]  /*7820*/  FADD.FTZ R192, R14, R167 ;  /* 0x000000a70ec07221 */ /* 0x000fc20000010000 */
[----:B------:R-:W-:Y:S01]  /*7830*/  QGMMA.64x192x32.F32.E4M3.E4M3 R24, R204, gdesc[UR4], R24, gsb0 ;  /* 0x02e00004cc187df3 */ /* 0x000fe20008000818 */
[----:B------:R-:W-:Y:S01]  /*7840*/  UIADD3 UR6, UR10, 0x600, URZ ;  /* 0x000006000a067890 */ /* 0x000fe2000fffe03f */
[----:B------:R-:W-:Y:S01]  /*7850*/  IMAD.U32 R191, RZ, RZ, UR52 ;  /* 0x00000034ffbf7e24 */ /* 0x000fe2000f8e00ff */
[----:B------:R-:W-:Y:S01]  /*7860*/  UMOV UR7, 0xc0000010 ;  /* 0xc000001000077882 */ /* 0x000fe20000000000 */
[----:B------:R-:W0:Y:S01]  /*7870*/  MUFU.EX2 R187, R187 ;  /* 0x000000bb00bb7308 */ /* 0x000e220000000800 */
[----:B-1----:R-:W-:-:S01]  /*7880*/  FADD.FTZ R3, R185, R2 ;  /* 0x00000002b9037221 */ /* 0x002fc20000010000 */
[----:B------:R-:W-:Y:S01]  /*7890*/  FADD.FTZ R167, R13, R192 ;  /* 0x000000c00da77221 */ /* 0x000fe20000010000 */
[----:B------:R-:W-:-:S01]  /*78a0*/  FFMA.FTZ R131, R131, UR39, -R8 ;  /* 0x0000002783837c23 */ /* 0x000fc20008010808 */
[----:B------:R-:W-:Y:S01]  /*78b0*/  @!P1 LEA R191, R191, UR41, 0x3 ;  /* 0x00000029bfbf9c11 */ /* 0x000fe2000f8e18ff */
[----:B------:R-:W-:-:S01]  /*78c0*/  FFMA.FTZ R136, R136, UR39, -R8 ;  /* 0x0000002788887c23 */ /* 0x000fc20008010808 */
[----:B------:R-:W-:Y:S01]  /*78d0*/  FADD.FTZ R192, R20, R167 ;  /* 0x000000a714c07221 */ /* 0x000fe20000010000 */
[----:B------:R-:W-:-:S01]  /*78e0*/  FFMA.FTZ R8, R135, UR39, -R8 ;  /* 0x0000002787087c23 */ /* 0x000fc20008010808 */
        /* <DEDUP_REMOVED lines=26> */
[----:B------:R-:W-:-:S06]  /*7a90*/  FADD.FTZ R2, R158, R167 ;  /* 0x000000a79e027221 */ /* 0x000fcc0000010000 */
        /* <DEDUP_REMOVED lines=27> */
[----:B------:R-:W-:-:S06]  /*7c50*/  FADD.FTZ R2, R134, R167 ;  /* 0x000000a786027221 */ /* 0x000fcc0000010000 */
[----:B------:R-:W2:Y:S01]  /*7c60*/  MUFU.EX2 R139, R139 ;  /* 0x0000008b008b7308 */ /* 0x000ea20000000800 */
[----:B0-----:R-:W-:-:S07]  /*7c70*/  FADD.FTZ R3, R166, R3 ;  /* 0x00000003a6037221 */ /* 0x001fce0000010000 */
        /* <DEDUP_REMOVED lines=10> */
[----:B------:R-:W-:-:S06]  /*7d20*/  IADD3 R2, -R229, 0xb, RZ ;  /* 0x0000000be5027810 */ /* 0x000fcc0007ffe1ff */
[----:B------:R-:W1:Y:S01]  /*7d30*/  MUFU.EX2 R146, R146 ;  /* 0x0000009200927308 */ /* 0x000e620000000800 */
[----:B--2---:R-:W-:-:S01]  /*7d40*/  FADD.FTZ R167, R143, R192 ;  /* 0x000000c08fa77221 */ /* 0x004fc20000010000 */
[----:B------:R-:W-:Y:S02]  /*7d50*/  WARPGROUP.DEPBAR.LE gsb0, 0x0 ;  /* 0x00008000000079c5 */ /* 0x000fe40000010000 */
[----:B------:R-:W-:-:S04]  /*7d60*/  WARPGROUP.ARRIVE ;  /* 0x00000000000079c5 */ /* 0x000fc80000000000 */
[----:B------:R-:W2:Y:S01]  /*7d70*/  MUFU.EX2 R145, R145 ;  /* 0x0000009100917308 */ /* 0x000ea20000000800 */
[----:B0-----:R-:W-:-:S01]  /*7d80*/  FADD.FTZ R192, R144, R3 ;  /* 0x0000000390c07221 */ /* 0x001fc20000010000 */
[----:B------:R-:W-:Y:S06]  /*7d90*/  QGMMA.64x192x32.F32.E4M3.E4M3 R24, R200, gdesc[UR4], R24, gsb0 ;  /* 0x02e00004c8187df3 */ /* 0x000fec0008000818 */
        /* <DEDUP_REMOVED lines=29> */
[----:B0-----:R-:W-:-:S07]  /*7f70*/  FADD.FTZ R135, R127, R194 ;  /* 0x000000c27f877221 */ /* 0x001fce0000010000 */
[----:B------:R-:W-:Y:S08]  /*7f80*/  MUFU.EX2 R129, R129 ;  /* 0x0000008100817308 */ /* 0x000ff00000000800 */
[----:B------:R-:W0:Y:S08]  /*7f90*/  MUFU.EX2 R131, R131 ;  /* 0x0000008300837308 */ /* 0x000e300000000800 */
        /* <DEDUP_REMOVED lines=9> */
[----:B-1----:R-:W-:-:S04]  /*8030*/  FADD.FTZ R136, R130, R135 ;  /* 0x0000008782887221 */ /* 0x002fc80000010000 */
[----:B0-----:R-:W-:Y:S01]  /*8040*/  FADD.FTZ R136, R131, R136 ;  /* 0x0000008883887221 */ /* 0x001fe20000010000 */
        /* <DEDUP_REMOVED lines=8> */
.L_x_2180:
        /* <DEDUP_REMOVED lines=148> */
.L_x_2171:
[----:B------:R-:W-:-:S13]  /*8a10*/  ISETP.LE.AND P2, PT, RZ, UR56, PT ;  /* 0x00000038ff007c0c */ /* 0x000fda000bf43270 */
[----:B------:R-:W-:Y:S05]  /*8a20*/  @!P2 BRA `(.L_x_2182) ;  /* 0x0000002c00a8a947 */ /* 0x000fea0003800000 */
[----:B------:R-:W-:Y:S01]  /*8a30*/  IMAD.MOV.U32 R7, RZ, RZ, R4 ;  /* 0x000000ffff077224 */ /* 0x000fe200078e0004 */
[----:B------:R-:W-:Y:S01]  /*8a40*/  UMOV UR51, UR45 ;  /* 0x0000002d00337c82 */ /* 0x000fe20008000000 */
[----:B------:R-:W-:Y:S01]  /*8a50*/  IMAD.MOV.U32 R5, RZ, RZ, R0 ;  /* 0x000000ffff057224 */ /* 0x000fe200078e0000 */
[----:B------:R-:W-:-:S06]  /*8a60*/  UMOV UR50, UR52 ;  /* 0x0000003400327c82 */ /* 0x000fcc0008000000 */
.L_x_2192:
        /* <DEDUP_REMOVED lines=9> */
.L_x_2184:
[----:B------:R-:W-:Y:S01]  /*8b00*/  ULEA UR6, UR52, UR41, 0x3 ;  /* 0x0000002934067291 */ /* 0x000fe2000f8e183f */
[----:B------:R-:W-:-:S05]  /*8b10*/  IMAD.U32 R0, RZ, RZ, UR45 ;  /* 0x0000002dff007e24 */ /* 0x000fca000f8e00ff */
[----:B------:R-:W-:-:S04]  /*8b20*/  SHF.L.U32 R0, R0, 0x1f, RZ ;  /* 0x0000001f00007819 */ /* 0x000fc800000006ff */
[----:B------:R0:W1:Y:S01]  /*8b30*/  SYNCS.PHASECHK.TRANS64.TRYWAIT P2, [UR6+0x33430], R0 ;  /* 0x03343000ff0075a7 */ /* 0x0000620008040146 */
[----:B------:R-:W-:Y:S05]  /*8b40*/  @!P0 BRA `(.L_x_2185) ;  /* 0x0000000000048947 */ /* 0x000fea0003800000 */
[----:B------:R-:W-:Y:S01]  /*8b50*/  BPT.TRAP 0x1 ;  /* 0x000000040000795c */ /* 0x000fe20000300000 */
.L_x_2185:
[----:B-1----:R-:W-:Y:S05]  /*8b60*/  @P2 BRA `(.L_x_2183) ;  /* 0x0000000000082947 */ /* 0x002fea0003800000 */
[----:B------:R-:W1:Y:S02]  /*8b70*/  SYNCS.PHASECHK.TRANS64.TRYWAIT P2, [UR6+0x33430], R0 ;  /* 0x03343000ff0075a7 */ /* 0x000e640008040146 */
[----:B-1----:R-:W-:Y:S05]  /*8b80*/  @!P2 BRA `(.L_x_2186) ;  /* 0x000000c80084a947 */ /* 0x002fea0003800000 */
.L_x_2183:
        /* <DEDUP_REMOVED lines=188> */
.L_x_2188:
[----:B------:R-:W-:Y:S01]  /*9750*/  ULEA UR6, UR50, UR41, 0x3 ;  /* 0x0000002932067291 */ /* 0x000fe2000f8e183f */
[----:B------:R-:W-:-:S05]  /*9760*/  IMAD.U32 R0, RZ, RZ, UR51 ;  /* 0x00000033ff007e24 */ /* 0x000fca000f8e00ff */
[----:B------:R-:W-:-:S04]  /*9770*/  SHF.L.U32 R0, R0, 0x1f, RZ ;  /* 0x0000001f00007819 */ /* 0x000fc800000006ff */
[----:B------:R0:W1:Y:S01]  /*9780*/  SYNCS.PHASECHK.TRANS64.TRYWAIT P2, [UR6+0x33450], R0 ;  /* 0x03345000ff0075a7 */ /* 0x0000620008040146 */
[----:B------:R-:W-:Y:S05]  /*9790*/  @!P0 BRA `(.L_x_2189) ;  /* 0x0000000000048947 */ /* 0x000fea0003800000 */
[----:B------:R-:W-:Y:S01]  /*97a0*/  BPT.TRAP 0x1 ;  /* 0x000000040000795c */ /* 0x000fe20000300000 */
.L_x_2189:
[----:B-1----:R-:W-:Y:S05]  /*97b0*/  @P2 BRA `(.L_x_2187) ;  /* 0x0000000000082947 */ /* 0x002fea0003800000 */
[----:B------:R-:W1:Y:S02]  /*97c0*/  SYNCS.PHASECHK.TRANS64.TRYWAIT P2, [UR6+0x33450], R0 ;  /* 0x03345000ff0075a7 */ /* 0x000e640008040146 */
[----:B-1----:R-:W-:Y:S05]  /*97d0*/  @!P2 BRA `(.L_x_2190) ;  /* 0x000000bc0088a947 */ /* 0x002fea0003800000 */
.L_x_2187:
        /* <DEDUP_REMOVED lines=379> */
.L_x_2191:
        /* <DEDUP_REMOVED lines=148> */
.L_x_2182:
[----:B------:R-:W-:Y:S06]  /*b8d0*/  BAR.ARV 0x8, 0x180 ;  /* 0x0206000000007b1d */ /* 0x000fec0000002000 */
[----:B------:R-:W-:Y:S05]  /*b8e0*/  @!P0 BRA `(.L_x_2193) ;  /* 0x0000000000048947 */ /* 0x000fea0003800000 */
[----:B------:R-:W-:Y:S01]  /*b8f0*/  BPT.TRAP 0x1 ;  /* 0x000000040000795c */ /* 0x000fe20000300000 */
.L_x_2193:
[----:B------:R-:W-:Y:S01]  /*b900*/  ULEA UR9, UR52, UR41, 0x3 ;  /* 0x0000002934097291 */ /* 0x000fe2000f8e183f */
[----:B------:R-:W-:-:S05]  /*b910*/  IMAD.U32 R5, RZ, RZ, UR45 ;  /* 0x0000002dff057e24 */ /* 0x000fca000f8e00ff */
[----:B------:R-:W-:-:S04]  /*b920*/  SHF.L.U32 R5, R5, 0x1f, RZ ;  /* 0x0000001f05057819 */ /* 0x000fc800000006ff */
[----:B------:R0:W1:Y:S01]  /*b930*/  SYNCS.PHASECHK.TRANS64.TRYWAIT P1, [UR9+0x33450], R5 ;  /* 0x03345005ff0075a7 */ /* 0x0000620008020149 */
[----:B------:R-:W-:Y:S05]  /*b940*/  @!P0 BRA `(.L_x_2194) ;  /* 0x0000000000048947 */ /* 0x000fea0003800000 */
[----:B------:R-:W-:Y:S01]  /*b950*/  BPT.TRAP 0x1 ;  /* 0x000000040000795c */ /* 0x000fe20000300000 */
.L_x_2194:
[----:B-1----:R-:W-:Y:S05]  /*b960*/  @P1 BRA `(.L_x_2195) ;  /* 0x0000000000081947 */ /* 0x002fea0003800000 */
[----:B------:R-:W1:Y:S02]  /*b970*/  SYNCS.PHASECHK.TRANS64.TRYWAIT P1, [UR9+0x33450], R5 ;  /* 0x03345005ff0075a7 */ /* 0x000e640008020149 */
[----:B-1----:R-:W-:Y:S05]  /*b980*/  @!P1 BRA `(.L_x_2196) ;  /* 0x0000009c00349947 */ /* 0x002fea0003800000 */
.L_x_2195:
        /* <DEDUP_REMOVED lines=87> */
.L_x_2197:
        /* <DEDUP_REMOVED lines=106> */
.L_x_2164:
        /* <DEDUP_REMOVED lines=24> */
[----:B------:R-:W-:Y:S01]  /*c720*/  UISETP.NE.AND.EX UP0, UPT, UR7, URZ, UPT, UP0 ;  /* 0x0000003f0700728c */ /* 0x000fe2000bf05300 */
[----:B------:R-:W-:Y:S02]  /*c730*/  F2FP.BF16.F32.PACK_AB R44, R44, R57 ;  /* 0x000000392c2c723e */ /* 0x000fe400000010ff */
[----:B------:R-:W-:Y:S01]  /*c740*/  F2FP.BF16.F32.PACK_AB R42, R55, R42 ;  /* 0x0000002a372a723e */ /* 0x000fe200000010ff */
[----:B------:R-:W-:Y:S01]  /*c750*/  ULDC.64 UR6, c[0x0][0xc00] ;  /* 0x0003000000067ab9 */ /* 0x000fe20000000a00 */
[----:B0-----:R-:W-:Y:S01]  /*c760*/  LOP3.LUT P0, R7, R50, 0x3, RZ, 0xc0, !PT ;  /* 0x0000000332077812 */ /* 0x001fe2000780c0ff */
[----:B------:R-:W-:Y:S01]  /*c770*/  UIMAD.WIDE UR6, UR42, 0x4, UR6 ;  /* 0x000000042a0678a5 */ /* 0x000fe2000f8e0206 */
[----:B------:R-:W-:-:S02]  /*c780*/  F2FP.BF16.F32.PACK_AB R41, R68, R41 ;  /* 0x000000294429723e */ /* 0x000fc400000010ff */
[----:B------:R-:W-:Y:S02]  /*c790*/  ISETP.EQ.OR P0, PT, R7, 0x3, !P0 ;  /* 0x000000030700780c */ /* 0x000fe40004702670 */
[----:B------:R-:W-:Y:S02]  /*c7a0*/  F2FP.BF16.F32.PACK_AB R40, R69, R40 ;  /* 0x000000284528723e */ /* 0x000fe400000010ff */
[----:B------:R-:W-:Y:S02]  /*c7b0*/  SEL R55, R52, R53, P0 ;  /* 0x0000003534377207 */ /* 0x000fe40000000000 */
[----:B------:R-:W-:Y:S02]  /*c7c0*/  F2FP.BF16.F32.PACK_AB R118, R118, R5 ;  /* 0x000000057676723e */ /* 0x000fe400000010ff */
[----:B------:R-:W-:Y:S02]  /*c7d0*/  F2FP.BF16.F32.PACK_AB R119, R119, R4 ;  /* 0x000000047777723e */ /* 0x000fe400000010ff */
[----:B------:R-:W-:-:S02]  /*c7e0*/  SEL R52, R53, R52, P0 ;  /* 0x0000003435347207 */ /* 0x000fc40000000000 */
[----:B------:R-:W-:Y:S02]  /*c7f0*/  F2FP.BF16.F32.PACK_AB R37, R76, R37 ;  /* 0x000000254c25723e */ /* 0x000fe400000010ff */
[----:B------:R-:W-:Y:S02]  /*c800*/  F2FP.BF16.F32.PACK_AB R36, R77, R36 ;  /* 0x000000244d24723e */ /* 0x000fe400000010ff */
[----:B------:R-:W-:Y:S02]  /*c810*/  SEL R53, R45, R44, P0 ;  /* 0x0000002c2d357207 */ /* 0x000fe40000000000 */
[----:B------:R-:W-:Y:S02]  /*c820*/  SEL R44, R44, R45, P0 ;  /* 0x0000002d2c2c7207 */ /* 0x000fe40000000000 */
[----:B------:R-:W-:Y:S02]  /*c830*/  SEL R45, R41, R40, P0 ;  /* 0x00000028292d7207 */ /* 0x000fe40000000000 */
[----:B------:R-:W-:-:S02]  /*c840*/  MOV R4, R0 ;  /* 0x0000000000047202 */ /* 0x000fc40000000f00 */
[----:B-1----:R-:W-:Y:S02]  /*c850*/  MOV R5, R79 ;  /* 0x0000004f00057202 */ /* 0x002fe40000000f00 */
[----:B------:R-:W-:Y:S02]  /*c860*/  SEL R40, R40, R41, P0 ;  /* 0x0000002928287207 */ /* 0x000fe40000000000 */
[----:B------:R-:W-:Y:S02]  /*c870*/  F2FP.BF16.F32.PACK_AB R89, R89, R96 ;  /* 0x000000605959723e */ /* 0x000fe400000010ff */
[----:B------:R-:W-:Y:S02]  /*c880*/  F2FP.BF16.F32.PACK_AB R88, R81, R88 ;  /* 0x000000585158723e */ /* 0x000fe400000010ff */
[----:B------:R-:W-:Y:S02]  /*c890*/  SEL R41, R37, R36, P0 ;  /* 0x0000002425297207 */ /* 0x000fe40000000000 */
[----:B------:R-:W-:Y:S01]  /*c8a0*/  SEL R48, R36, R37, P0 ;  /* 0x0000002524307207 */ /* 0x000fe20000000000 */
[----:B------:R-:W-:Y:S01]  /*c8b0*/  IMAD.WIDE R36, R224, 0x2, R4 ;  /* 0x00000002e0247825 */ /* 0x000fe200078e0204 */
[----:B------:R-:W-:-:S02]  /*c8c0*/  SEL R69, R89, R88, P0 ;  /* 0x0000005859457207 */ /* 0x000fc40000000000 */
[----:B------:R-:W-:Y:S02]  /*c8d0*/  F2FP.BF16.F32.PACK_AB R11, R110, R11 ;  /* 0x0000000b6e0b723e */ /* 0x000fe400000010ff */
[----:B------:R-:W-:Y:S02]  /*c8e0*/  F2FP.BF16.F32.PACK_AB R10, R111, R10 ;  /* 0x0000000a6f0a723e */ /* 0x000fe400000010ff */
[----:B------:R-:W-:Y:S02]  /*c8f0*/  SEL R88, R88, R89, P0 ;  /* 0x0000005958587207 */ /* 0x000fe40000000000 */
[----:B------:R-:W-:Y:S02]  /*c900*/  IADD3 R89, P5, R36, 0x40, RZ ;  /* 0x0000004024597810 */ /* 0x000fe40007fbe0ff */
[----:B------:R-:W-:Y:S02]  /*c910*/  SEL R83, R11, R10, P0 ;  /* 0x0000000a0b537207 */ /* 0x000fe40000000000 */
[----:B------:R-:W-:-:S02]  /*c920*/  SEL R74, R10, R11, P0 ;  /* 0x0000000b0a4a7207 */ /* 0x000fc40000000000 */
[----:B------:R-:W-:Y:S02]  /*c930*/  LOP3.LUT R10, R89, 0x380, RZ, 0xc0, !PT ;  /* 0x00000380590a7812 */ /* 0x000fe400078ec0ff */
        /* <DEDUP_REMOVED lines=11> */
[C---:B------:R-:W-:Y:S02]  /*c9f0*/  IADD3 R87, P4, R36.reuse, 0x20, RZ ;  /* 0x0000002024577810 */ /* 0x040fe40007f9e0ff */
[----:B------:R-:W-:Y:S02]  /*ca00*/  F2FP.BF16.F32.PACK_AB R34, R71, R34 ;  /* 0x000000224722723e */ /* 0x000fe400000010ff */
[----:B------:R-:W-:Y:S02]  /*ca10*/  F2FP.BF16.F32.PACK_AB R24, R95, R24 ;  /* 0x000000185f18723e */ /* 0x000fe400000010ff */
[----:B------:R-:W-:Y:S02]  /*ca20*/  IADD3 R91, P6, R36, 0x60, RZ ;  /* 0x00000060245b7810 */ /* 0x000fe40007fde0ff */
[----:B------:R-:W-:Y:S02]  /*ca30*/  SHF.R.U64 R10, R10, 0x3, RZ ;  /* 0x000000030a0a7819 */ /* 0x000fe400000012ff */
[----:B------:R-:W-:-:S02]  /*ca40*/  F2FP.BF16.F32.PACK_AB R43, R54, R43 ;  /* 0x0000002b362b723e */ /* 0x000fc400000010ff */
[----:B------:R-:W-:Y:S02]  /*ca50*/  SEL R71, R73, R72, P0 ;  /* 0x0000004849477207 */ /* 0x000fe40000000000 */
[----:B------:R-:W-:Y:S02]  /*ca60*/  IADD3 R95, P2, R36, 0x4020, RZ ;  /* 0x00004020245f7810 */ /* 0x000fe40007f5e0ff */
[----:B------:R-:W-:Y:S02]  /*ca70*/  F2FP.BF16.F32.PACK_AB R39, R39, R58 ;  /* 0x0000003a2727723e */ /* 0x000fe400000010ff */
[----:B------:R-:W-:Y:S02]  /*ca80*/  SEL R67, R9, R8, P0 ;  /* 0x0000000809437207 */ /* 0x000fe40000000000 */
[----:B------:R-:W-:Y:S02]  /*ca90*/  SEL R60, R8, R9, P0 ;  /* 0x00000009083c7207 */ /* 0x000fe40000000000 */
[----:B------:R-:W-:-:S02]  /*caa0*/  SEL R72, R72, R73, P0 ;  /* 0x0000004948487207 */ /* 0x000fc40000000000 */
[----:B------:R-:W-:Y:S02]  /*cab0*/  F2FP.BF16.F32.PACK_AB R38, R38, R59 ;  /* 0x0000003b2626723e */ /* 0x000fe400000010ff */
[----:B------:R-:W-:Y:S02]  /*cac0*/  SEL R57, R33, R32, P0 ;  /* 0x0000002021397207 */ /* 0x000fe40000000000 */
[----:B------:R-:W-:Y:S01]  /*cad0*/  SEL R50, R32, R33, P0 ;  /* 0x0000002120327207 */ /* 0x000fe20000000000 */
[----:B------:R-:W-:Y:S01]  /*cae0*/  IMAD.X R33, RZ, RZ, R37, P5 ;  /* 0x000000ffff217224 */ /* 0x000fe200028e0625 */
[----:B------:R-:W-:Y:S02]  /*caf0*/  SEL R65, R13, R12, P0 ;  /* 0x0000000c0d417207 */ /* 0x000fe40000000000 */
[----:B------:R-:W-:Y:S02]  /*cb00*/  SEL R58, R12, R13, P0 ;  /* 0x0000000d0c3a7207 */ /* 0x000fe40000000000 */
[----:B------:R-:W-:-:S02]  /*cb10*/  SEL R73, R46, R47, P0 ;  /* 0x0000002f2e497207 */ /* 0x000fc40000000000 */
[----:B------:R-:W-:Y:S02]  /*cb20*/  LOP3.LUT R8, R87, 0x380, RZ, 0xc0, !PT ;  /* 0x0000038057087812 */ /* 0x000fe400078ec0ff */
[----:B------:R-:W-:Y:S02]  /*cb30*/  F2FP.BF16.F32.PACK_AB R31, R78, R31 ;  /* 0x0000001f4e1f723e */ /* 0x000fe400000010ff */
[----:B------:R-:W-:Y:S02]  /*cb40*/  SEL R46, R47, R46, P0 ;  /* 0x0000002e2f2e7207 */ /* 0x000fe40000000000 */
[----:B------:R-:W-:Y:S02]  /*cb50*/  LOP3.LUT R12, R91, 0x380, RZ, 0xc0, !PT ;  /* 0x000003805b0c7812 */ /* 0x000fe400078ec0ff */
[----:B------:R-:W-:Y:S02]  /*cb60*/  LOP3.LUT R32, R10, R89, RZ, 0x3c, !PT ;  /* 0x000000590a207212 */ /* 0x000fe400078e3cff */
[----:B------:R-:W-:-:S02]  /*cb70*/  F2FP.BF16.F32.PACK_AB R35, R70, R35 ;  /* 0x000000234623723e */ /* 0x000fc400000010ff */
[----:B------:R-:W-:Y:S02]  /*cb80*/  F2FP.BF16.F32.PACK_AB R25, R94, R25 ;  /* 0x000000195e19723e */ /* 0x000fe400000010ff */
[----:B------:R-:W-:Y:S02]  /*cb90*/  SEL R47, R43, R42, P0 ;  /* 0x0000002a2b2f7207 */ /* 0x000fe40000000000 */
[----:B------:R-:W-:Y:S02]  /*cba0*/  LOP3.LUT R10, R95, 0x380, RZ, 0xc0, !PT ;  /* 0x000003805f0a7812 */ /* 0x000fe400078ec0ff */
[----:B------:R-:W-:Y:S02]  /*cbb0*/  SEL R42, R42, R43, P0 ;  /* 0x0000002b2a2a7207 */ /* 0x000fe40000000000 */
[----:B------:R-:W-:Y:S02]  /*cbc0*/  F2FP.BF16.F32.PACK_AB R28, R93, R28 ;  /* 0x0000001c5d1c723e */ /* 0x000fe400000010ff */
[----:B------:R-:W-:-:S02]  /*cbd0*/  SEL R43, R39, R38, P0 ;  /* 0x00000026272b7207 */ /* 0x000fc40000000000 */
[----:B------:R-:W-:Y:S02]  /*cbe0*/  SHF.R.U64 R8, R8, 0x3, RZ ;  /* 0x0000000308087819 */ /* 0x000fe400000012ff */
[----:B------:R-:W-:Y:S02]  /*cbf0*/  SEL R38, R38, R39, P0 ;  /* 0x0000002726267207 */ /* 0x000fe40000000000 */
[----:B------:R-:W-:Y:S02]  /*cc00*/  SEL R75, R31, R30, P0 ;  /* 0x0000001e1f4b7207 */ /* 0x000fe40000000000 */
[----:B------:R-:W-:Y:S01]  /*cc10*/  SEL R64, R30, R31, P0 ;  /* 0x0000001f1e407207 */ /* 0x000fe20000000000 */
[----:B------:R-:W-:Y:S01]  /*cc20*/  IMAD.X R31, RZ, RZ, R37, P6 ;  /* 0x000000ffff1f7224 */ /* 0x000fe200030e0625 */
[----:B------:R-:W-:Y:S02]  /*cc30*/  IADD3 R93, P1, R36, 0x4000, RZ ;  /* 0x00004000245d7810 */ /* 0x000fe40007f3e0ff */
[----:B------:R-:W-:-:S02]  /*cc40*/  SHF.R.U64 R12, R12, 0x3, RZ ;  /* 0x000000030c0c7819 */ /* 0x000fc400000012ff */
[----:B------:R-:W-:Y:S02]  /*cc50*/  F2FP.BF16.F32.PACK_AB R14, R103, R14 ;  /* 0x0000000e670e723e */ /* 0x000fe400000010ff */
[----:B------:R-:W-:Y:S02]  /*cc60*/  SEL R39, R35, R34, P0 ;  /* 0x0000002223277207 */ /* 0x000fe40000000000 */
[----:B------:R-:W-:Y:S01]  /*cc70*/  SEL R62, R34, R35, P0 ;  /* 0x00000023223e7207 */ /* 0x000fe20000000000 */
[--C-:B------:R-:W-:Y:S01]  /*cc80*/  IMAD.X R35, RZ, RZ, R37.reuse, P4 ;  /* 0x000000ffff237224 */ /* 0x100fe200020e0625 */
[----:B------:R-:W-:Y:S02]  /*cc90*/  SEL R79, R25, R24, P0 ;  /* 0x00000018194f7207 */ /* 0x000fe40000000000 */
[----:B------:R-:W-:Y:S01]  /*cca0*/  SEL R68, R24, R25, P0 ;  /* 0x0000001918447207 */ /* 0x000fe20000000000 */
[----:B------:R-:W-:Y:S01]  /*ccb0*/  IMAD.X R25, RZ, RZ, R37, P2 ;  /* 0x000000ffff197224 */ /* 0x000fe200010e0625 */
[----:B------:R-:W-:-:S02]  /*ccc0*/  IADD3 R97, P3, R36, 0x4040, RZ ;  /* 0x0000404024617810 */ /* 0x000fc40007f7e0ff */
[----:B------:R-:W-:Y:S02]  /*ccd0*/  SHF.R.U64 R10, R10, 0x3, RZ ;  /* 0x000000030a0a7819 */ /* 0x000fe400000012ff */
[----:B------:R-:W-:Y:S02]  /*cce0*/  F2FP.BF16.F32.PACK_AB R15, R102, R15 ;  /* 0x0000000f660f723e */ /* 0x000fe400000010ff */
[C---:B------:R-:W-:Y:S02]  /*ccf0*/  IADD3 R103, P6, R36.reuse, 0x8020, RZ ;  /* 0x0000802024677810 */ /* 0x040fe40007fde0ff */
[C---:B------:R-:W-:Y:S02]  /*cd00*/  IADD3 R99, P4, R36.reuse, 0x4060, RZ ;  /* 0x0000406024637810 */ /* 0x040fe40007f9e0ff */
[----:B------:R-:W-:Y:S01]  /*cd10*/  IADD3 R107, P2, R36, 0x8060, RZ ;  /* 0x00008060246b7810 */ /* 0x000fe20007f5e0ff */
[----:B------:R-:W-:Y:S01]  /*cd20*/  IMAD.X R13, RZ, RZ, R37, P6 ;  /* 0x000000ffff0d7224 */ /* 0x000fe200030e0625 */
[----:B------:R-:W-:-:S02]  /*cd30*/  LOP3.LUT R34, R8, R87, RZ, 0x3c, !PT ;  /* 0x0000005708227212 */ /* 0x000fc400078e3cff */
[----:B------:R-:W-:Y:S02]  /*cd40*/  F2FP.BF16.F32.PACK_AB R29, R92, R29 ;  /* 0x0000001d5c1d723e */ /* 0x000fe400000010ff */
[----:B------:R-:W-:Y:S02]  /*cd50*/  LOP3.LUT R30, R12, R91, RZ, 0x3c, !PT ;  /* 0x0000005b0c1e7212 */ /* 0x000fe400078e3cff */
[----:B------:R-:W-:Y:S02]  /*cd60*/  LOP3.LUT R8, R93, 0x380, RZ, 0xc0, !PT ;  /* 0x000003805d087812 */ /* 0x000fe400078ec0ff */
        /* <DEDUP_REMOVED lines=10> */
[----:B------:R-:W-:Y:S02]  /*ce10*/  SEL R59, R29, R28, P0 ;  /* 0x0000001c1d3b7207 */ /* 0x000fe40000000000 */
[----:B------:R-:W-:Y:S01]  /*ce20*/  SEL R54, R28, R29, P0 ;  /* 0x0000001d1c367207 */ /* 0x000fe20000000000 */
[----:B------:R-:W-:Y:S01]  /*ce30*/  IMAD.X R29, RZ, RZ, R37, P1 ;  /* 0x000000ffff1d7224 */ /* 0x000fe200008e0625 */
[----:B------:R-:W-:Y:S02]  /*ce40*/  SHF.R.U64 R8, R8, 0x3, RZ ;  /* 0x0000000308087819 */ /* 0x000fe400000012ff */
[----:B------:R-:W-:Y:S02]  /*ce50*/  F2FP.BF16.F32.PACK_AB R21, R100, R21 ;  /* 0x000000156415723e */ /* 0x000fe400000010ff */
[----:B------:R-:W-:-:S02]  /*ce60*/  IADD3 R101, P5, R36, 0x8000, RZ ;  /* 0x0000800024657810 */ /* 0x000fc40007fbe0ff */
[----:B------:R-:W-:Y:S02]  /*ce70*/  SHF.R.U64 R12, R12, 0x3, RZ ;  /* 0x000000030c0c7819 */ /* 0x000fe400000012ff */
[----:B------:R-:W-:Y:S01]  /*ce80*/  IADD3 R105, P1, R36, 0x8040, RZ ;  /* 0x0000804024697810 */ /* 0x000fe20007f3e0ff */
[--C-:B------:R-:W-:Y:S01]  /*ce90*/  IMAD.X R15, RZ, RZ, R37.reuse, P5 ;  /* 0x000000ffff0f7224 */ /* 0x100fe200028e0625 */
[----:B------:R-:W-:Y:S02]  /*cea0*/  SHF.R.U64 R11, R11, 0x3, RZ ;  /* 0x000000030b0b7819 */ /* 0x000fe400000012ff */
[----:B------:R-:W-:Y:S01]  /*ceb0*/  SHF.R.U64 R10, R10, 0x3, RZ ;  /* 0x000000030a0a7819 */ /* 0x000fe200000012ff */
[----:B------:R-:W-:Y:S01]  /*cec0*/  IMAD.X R9, RZ, RZ, R37, P1 ;  /* 0x000000ffff097224 */ /* 0x000fe200008e0625 */
[----:B------:R-:W-:Y:S02]  /*ced0*/  SHF.R.U64 R14, R14, 0x3, RZ ;  /* 0x000000030e0e7819 */ /* 0x000fe400000012ff */
[----:B------:R-:W-:-:S02]  /*cee0*/  SHF.R.U64 R78, R78, 0x3, RZ ;  /* 0x000000034e4e7819 */ /* 0x000fc400000012ff */
[----:B------:R-:W-:Y:S02]  /*cef0*/  F2FP.BF16.F32.PACK_AB R130, R130, R133 ;  /* 0x000000858282723e */ /* 0x000fe400000010ff */
[----:B------:R-:W-:Y:S02]  /*cf00*/  F2FP.BF16.F32.PACK_AB R131, R128, R131 ;  /* 0x000000838083723e */ /* 0x000fe400000010ff */
[----:B------:R-:W-:Y:S02]  /*cf10*/  SEL R77, R27, R26, P0 ;  /* 0x0000001a1b4d7207 */ /* 0x000fe40000000000 */
[----:B------:R-:W-:Y:S01]  /*cf20*/  SEL R66, R26, R27, P0 ;  /* 0x0000001b1a427207 */ /* 0x000fe20000000000 */
[----:B------:R-:W-:Y:S01]  /*cf30*/  IMAD.X R27, RZ, RZ, R37, P3 ;  /* 0x000000ffff1b7224 */ /* 0x000fe200018e0625 */
[----:B------:R-:W-:Y:S02]  /*cf40*/  LOP3.LUT R28, R8, R93, RZ, 0x3c, !PT ;  /* 0x0000005d081c7212 */ /* 0x000fe400078e3cff */
[----:B------:R-:W-:-:S02]  /*cf50*/  SEL R61, R21, R20, P0 ;  /* 0x00000014153d7207 */ /* 0x000fc40000000000 */
[----:B------:R-:W-:Y:S01]  /*cf60*/  SEL R56, R20, R21, P0 ;  /* 0x0000001514387207 */ /* 0x000fe20000000000 */
[--C-:B------:R-:W-:Y:S01]  /*cf70*/  IMAD.X R21, RZ, RZ, R37.reuse, P4 ;  /* 0x000000ffff157224 */ /* 0x100fe200020e0625 */
[----:B------:R-:W-:Y:S02]  /*cf80*/  LOP3.LUT R26, R12, R97, RZ, 0x3c, !PT ;  /* 0x000000610c1a7212 */ /* 0x000fe400078e3cff */
[----:B------:R-:W-:Y:S02]  /*cf90*/  LOP3.LUT R8, R101, 0x380, RZ, 0xc0, !PT ;  /* 0x0000038065087812 */ /* 0x000fe400078ec0ff */
[----:B------:R-:W-:Y:S01]  /*cfa0*/  LOP3.LUT R36, R11, R36, RZ, 0x3c, !PT ;  /* 0x000000240b247212 */ /* 0x000fe200078e3cff */
[----:B------:R-:W-:Y:S01]  /*cfb0*/  IMAD.X R11, RZ, RZ, R37, P2 ;  /* 0x000000ffff0b7224 */ /* 0x000fe200010e0625 */
[----:B------:R-:W-:Y:S02]  /*cfc0*/  LOP3.LUT R76, R105, 0x380, RZ, 0xc0, !PT ;  /* 0x00000380694c7812 */ /* 0x000fe400078ec0ff */
[----:B------:R-:W-:-:S02]  /*cfd0*/  LOP3.LUT R12, R10, R103, RZ, 0x3c, !PT ;  /* 0x000000670a0c7212 */ /* 0x000fc400078e3cff */
[----:B------:R-:W-:Y:S02]  /*cfe0*/  LOP3.LUT R20, R14, R99, RZ, 0x3c, !PT ;  /* 0x000000630e147212 */ /* 0x000fe400078e3cff */
[----:B------:R-:W-:Y:S02]  /*cff0*/  LOP3.LUT R10, R78, R107, RZ, 0x3c, !PT ;  /* 0x0000006b4e0a7212 */ /* 0x000fe400078e3cff */
[----:B------:R-:W-:Y:S02]  /*d000*/  SEL R7, R130, R131, P0 ;  /* 0x0000008382077207 */ /* 0x000fe40000000000 */
[----:B------:R-:W-:Y:S02]  /*d010*/  SHF.R.U64 R8, R8, 0x3, RZ ;  /* 0x0000000308087819 */ /* 0x000fe400000012ff */
[----:B------:R-:W-:Y:S02]  /*d020*/  SHF.R.U64 R76, R76, 0x3, RZ ;  /* 0x000000034c4c7819 */ /* 0x000fe400000012ff */
[----:B------:R-:W-:-:S02]  /*d030*/  MOV R80, R20 ;  /* 0x0000001400507202 */ /* 0x000fc40000000f00 */
[----:B------:R-:W-:Y:S02]  /*d040*/  F2FP.BF16.F32.PACK_AB R126, R126, R129 ;  /* 0x000000817e7e723e */ /* 0x000fe400000010ff */
[----:B------:R-:W-:Y:S02]  /*d050*/  F2FP.BF16.F32.PACK_AB R127, R124, R127 ;  /* 0x0000007f7c7f723e */ /* 0x000fe400000010ff */
[----:B------:R-:W-:Y:S02]  /*d060*/  MOV R20, R10 ;  /* 0x0000000a00147202 */ /* 0x000fe40000000f00 */
[----:B------:R-:W-:Y:S02]  /*d070*/  F2FP.BF16.F32.PACK_AB R122, R122, R125 ;  /* 0x0000007d7a7a723e */ /* 0x000fe400000010ff */
[----:B------:R-:W-:Y:S02]  /*d080*/  F2FP.BF16.F32.PACK_AB R123, R120, R123 ;  /* 0x0000007b787b723e */ /* 0x000fe400000010ff */
[----:B------:R-:W-:-:S02]  /*d090*/  LOP3.LUT R14, R8, R101, RZ, 0x3c, !PT ;  /* 0x00000065080e7212 */ /* 0x000fc400078e3cff */
[----:B------:R-:W-:Y:S02]  /*d0a0*/  SEL R130, R131, R130, P0 ;  /* 0x0000008283827207 */ /* 0x000fe40000000000 */
[----:B------:R-:W-:Y:S02]  /*d0b0*/  LOP3.LUT R8, R76, R105, RZ, 0x3c, !PT ;  /* 0x000000694c087212 */ /* 0x000fe400078e3cff */
[----:B------:R-:W-:Y:S02]  /*d0c0*/  SEL R49, R126, R127, P0 ;  /* 0x0000007f7e317207 */ /* 0x000fe40000000000 */
[----:B------:R-:W-:Y:S02]  /*d0d0*/  SEL R126, R127, R126, P0 ;  /* 0x0000007e7f7e7207 */ /* 0x000fe40000000000 */
[----:B------:R-:W-:Y:S02]  /*d0e0*/  SEL R51, R122, R123, P0 ;  /* 0x0000007b7a337207 */ /* 0x000fe40000000000 */
[----:B------:R-:W-:-:S02]  /*d0f0*/  SEL R122, R123, R122, P0 ;  /* 0x0000007a7b7a7207 */ /* 0x000fc40000000000 */
[----:B------:R-:W-:Y:S02]  /*d100*/  MOV R21, R8 ;  /* 0x0000000800157202 */ /* 0x000fe40000000f00 */
[----:B------:R-:W-:Y:S02]  /*d110*/  SEL R85, R118, R119, P0 ;  /* 0x0000007776557207 */ /* 0x000fe40000000000 */
[----:B------:R-:W-:Y:S02]  /*d120*/  SEL R118, R119, R118, P0 ;  /* 0x0000007677767207 */ /* 0x000fe40000000000 */
[----:B------:R-:W-:Y:S02]  /*d130*/  MOV R91, R36 ;  /* 0x00000024005b7202 */ /* 0x000fe40000000f00 */
[----:B------:R-:W-:Y:S01]  /*d140*/  MOV R78, R14 ;  /* 0x0000000e004e7202 */ /* 0x000fe20000000f00 */
[----:B--2---:R0:W-:Y:S01]  /*d150*/  SHFL.IDX PT, R10, R7, R6, 0x1c1f ;  /* 0x001c1f06070a7589 */ /* 0x0041e200000e0000 */
[----:B------:R-:W-:-:S02]  /*d160*/  MOV R76, R12 ;  /* 0x0000000c004c7202 */ /* 0x000fc40000000f00 */
[----:B------:R-:W-:Y:S01]  /*d170*/  MOV R90, R34 ;  /* 0x00000022005a7202 */ /* 0x000fe20000000f00 */
[----:B------:R-:W-:Y:S01]  /*d180*/  SHFL.IDX PT, R69, R69, R6, 0x1c1f ;  /* 0x001c1f0645457589 */ /* 0x000fe200000e0000 */
[----:B------:R-:W-:Y:S02]  /*d190*/  MOV R84, R24 ;  /* 0x0000001800547202 */ /* 0x000fe40000000f00 */
[----:B------:R-:W-:Y:S01]  /*d1a0*/  MOV R82, R26 ;  /* 0x0000001a00527202 */ /* 0x000fe20000000f00 */
[----:B------:R-:W-:Y:S01]  /*d1b0*/  SHFL.IDX PT, R49, R49, R6, 0x1c1f ;  /* 0x001c1f0631317589 */ /* 0x000fe200000e0000 */
[----:B------:R-:W-:Y:S02]  /*d1c0*/  MOV R89, R32 ;  /* 0x0000002000597202 */ /* 0x000fe40000000f00 */
[----:B0-----:R-:W-:Y:S01]  /*d1d0*/  LOP3.LUT R7, R6, 0x2, RZ, 0x3c, !PT ;  /* 0x0000000206077812 */ /* 0x001fe200078e3cff */
[----:B------:R-:W-:Y:S01]  /*d1e0*/  SHFL.IDX PT, R71, R71, R6, 0x1c1f ;  /* 0x001c1f0647477589 */ /* 0x000fe200000e0000 */
[----:B------:R-:W-:-:S02]  /*d1f0*/  MOV R87, R30 ;  /* 0x0000001e00577202 */ /* 0x000fc40000000f00 */
[----:B------:R-:W-:Y:S01]  /*d200*/  MOV R86, R28 ;  /* 0x0000001c00567202 */ /* 0x000fe20000000f00 */
[----:B------:R-:W0:Y:S01]  /*d210*/  SHFL.IDX PT, R9, R130, R7, 0x1c1f ;  /* 0x001c1f0782097589 */ /* 0x000e2200000e0000 */
[----:B------:R-:W-:-:S03]  /*d220*/  PLOP3.LUT P2, PT, PT, PT, UP0, 0x80, 0x0 ;  /* 0x000000000000781c */ /* 0x000fc60003f4f008 */
        /* <DEDUP_REMOVED lines=17> */
[----:B------:R-:W1:Y:S04]  /*d340*/  SHFL.IDX PT, R52, R52, R7, 0x1c1f ;  /* 0x001c1f0734347589 */ /* 0x000e6800000e0000 */
[----:B------:R-:W2:Y:S04]  /*d350*/  SHFL.IDX PT, R42, R42, R7, 0x1c1f ;  /* 0x001c1f072a2a7589 */ /* 0x000ea800000e0000 */
[----:B------:R-:W-:Y:S01]  /*d360*/  SHFL.IDX PT, R53, R53, R6, 0x1c1f ;  /* 0x001c1f0635357589 */ /* 0x000fe200000e0000 */
[----:B----4-:R-:W-:-:S02]  /*d370*/  SEL R24, R51, R122, P0 ;  /* 0x0000007a33187207 */ /* 0x010fc40000000000 */
[----:B------:R-:W-:Y:S01]  /*d380*/  SEL R26, R122, R51, P0 ;  /* 0x000000337a1a7207 */ /* 0x000fe20000000000 */
[----:B------:R-:W-:Y:S01]  /*d390*/  SHFL.IDX PT, R43, R43, R6, 0x1c1f ;  /* 0x001c1f062b2b7589 */ /* 0x000fe200000e0000 */
[----:B0-----:R-:W-:Y:S02]  /*d3a0*/  SEL R25, R73, R46, P0 ;  /* 0x0000002e49197207 */ /* 0x001fe40000000000 */
[----:B------:R-:W-:Y:S01]  /*d3b0*/  SEL R27, R46, R73, P0 ;  /* 0x000000492e1b7207 */ /* 0x000fe20000000000 */
[----:B------:R-:W-:Y:S04]  /*d3c0*/  SHFL.IDX PT, R39, R39, R6, 0x1c1f ;  /* 0x001c1f0627277589 */ /* 0x000fe800000e0000 */
[----:B------:R-:W0:Y:S04]  /*d3d0*/  SHFL.IDX PT, R44, R44, R7, 0x1c1f ;  /* 0x001c1f072c2c7589 */ /* 0x000e2800000e0000 */
[----:B------:R-:W3:Y:S01]  /*d3e0*/  SHFL.IDX PT, R38, R38, R7, 0x1c1f ;  /* 0x001c1f0726267589 */ /* 0x000ee200000e0000 */
[----:B-1----:R-:W-:-:S02]  /*d3f0*/  SEL R28, R55, R52, P0 ;  /* 0x00000034371c7207 */ /* 0x002fc40000000000 */
[----:B------:R-:W-:Y:S01]  /*d400*/  SEL R30, R52, R55, P0 ;  /* 0x00000037341e7207 */ /* 0x000fe20000000000 */
[----:B------:R-:W1:Y:S01]  /*d410*/  SHFL.IDX PT, R62, R62, R7, 0x1c1f ;  /* 0x001c1f073e3e7589 */ /* 0x000e6200000e0000 */
[----:B--2---:R-:W-:Y:S02]  /*d420*/  SEL R29, R47, R42, P0 ;  /* 0x0000002a2f1d7207 */ /* 0x004fe40000000000 */
[----:B------:R-:W-:Y:S01]  /*d430*/  SEL R31, R42, R47, P0 ;  /* 0x0000002f2a1f7207 */ /* 0x000fe20000000000 */
[----:B------:R-:W-:Y:S06]  /*d440*/  BAR.SYNC.DEFER_BLOCKING 0x1, 0x100 ;  /* 0x0044000000007b1d */ /* 0x000fec0000010000 */
[----:B------:R-:W-:Y:S04]  /*d450*/  SHFL.IDX PT, R45, R45, R6, 0x1c1f ;  /* 0x001c1f062d2d7589 */ /* 0x000fe800000e0000 */
[----:B------:R-:W-:Y:S01]  /*d460*/  SHFL.IDX PT, R41, R41, R6, 0x1c1f ;  /* 0x001c1f0629297589 */ /* 0x000fe200000e0000 */
[----:B0-----:R-:W-:-:S02]  /*d470*/  SEL R32, R53, R44, P0 ;  /* 0x0000002c35207207 */ /* 0x001fc40000000000 */
[----:B------:R-:W-:Y:S01]  /*d480*/  SEL R34, R44, R53, P0 ;  /* 0x000000352c227207 */ /* 0x000fe20000000000 */
[----:B------:R-:W0:Y:S01]  /*d490*/  SHFL.IDX PT, R40, R40, R7, 0x1c1f ;  /* 0x001c1f0728287589 */ /* 0x000e2200000e0000 */
[----:B---3--:R-:W-:Y:S02]  /*d4a0*/  SEL R33, R43, R38, P0 ;  /* 0x000000262b217207 */ /* 0x008fe40000000000 */
[----:B------:R-:W-:Y:S01]  /*d4b0*/  SEL R35, R38, R43, P0 ;  /* 0x0000002b26237207 */ /* 0x000fe20000000000 */
[----:B------:R-:W-:Y:S01]  /*d4c0*/  SHFL.IDX PT, R48, R48, R7, 0x1c1f ;  /* 0x001c1f0730307589 */ /* 0x000fe200000e0000 */
[----:B-1----:R-:W-:Y:S02]  /*d4d0*/  SEL R37, R39, R62, P0 ;  /* 0x0000003e27257207 */ /* 0x002fe40000000000 */
[----:B------:R-:W-:Y:S01]  /*d4e0*/  SEL R39, R62, R39, P0 ;  /* 0x000000273e277207 */ /* 0x000fe20000000000 */
[----:B------:R-:W-:Y:S04]  /*d4f0*/  SHFL.IDX PT, R57, R57, R6, 0x1c1f ;  /* 0x001c1f0639397589 */ /* 0x000fe800000e0000 */
[----:B------:R-:W-:Y:S04]  /*d500*/  SHFL.IDX PT, R75, R75, R6, 0x1c1f ;  /* 0x001c1f064b4b7589 */ /* 0x000fe800000e0000 */
[----:B------:R-:W-:Y:S04]  /*d510*/  SHFL.IDX PT, R50, R50, R7, 0x1c1f ;  /* 0x001c1f0732327589 */ /* 0x000fe800000e0000 */
[----:B------:R-:W-:Y:S04]  /*d520*/  SHFL.IDX PT, R64, R64, R7, 0x1c1f ;  /* 0x001c1f0740407589 */ /* 0x000fe800000e0000 */
[----:B------:R-:W-:Y:S01]  /*d530*/  SHFL.IDX PT, R59, R59, R6, 0x1c1f ;  /* 0x001c1f063b3b7589 */ /* 0x000fe200000e0000 */
[----:B0-----:R-:W-:-:S02]  /*d540*/  SEL R36, R45, R40, P0 ;  /* 0x000000282d247207 */ /* 0x001fc40000000000 */
[----:B------:R-:W-:Y:S01]  /*d550*/  SEL R38, R40, R45, P0 ;  /* 0x0000002d28267207 */ /* 0x000fe20000000000 */
[----:B------:R-:W-:Y:S04]  /*d560*/  SHFL.IDX PT, R77, R77, R6, 0x1c1f ;  /* 0x001c1f064d4d7589 */ /* 0x000fe800000e0000 */
[----:B------:R-:W0:Y:S04]  /*d570*/  SHFL.IDX PT, R54, R54, R7, 0x1c1f ;  /* 0x001c1f0736367589 */ /* 0x000e2800000e0000 */
[----:B------:R-:W1:Y:S04]  /*d580*/  SHFL.IDX PT, R66, R66, R7, 0x1c1f ;  /* 0x001c1f0742427589 */ /* 0x000e6800000e0000 */
[----:B------:R-:W-:Y:S04]  /*d590*/  SHFL.IDX PT, R61, R61, R6, 0x1c1f ;  /* 0x001c1f063d3d7589 */ /* 0x000fe800000e0000 */
[----:B------:R-:W-:Y:S04]  /*d5a0*/  SHFL.IDX PT, R79, R79, R6, 0x1c1f ;  /* 0x001c1f064f4f7589 */ /* 0x000fe800000e0000 */
[----:B------:R-:W-:Y:S04]  /*d5b0*/  SHFL.IDX PT, R56, R56, R7, 0x1c1f ;  /* 0x001c1f0738387589 */ /* 0x000fe800000e0000 */
[----:B------:R-:W2:Y:S04]  /*d5c0*/  SHFL.IDX PT, R68, R68, R7, 0x1c1f ;  /* 0x001c1f0744447589 */ /* 0x000ea800000e0000 */
[----:B------:R-:W-:Y:S01]  /*d5d0*/  SHFL.IDX PT, R65, R65, R6, 0x1c1f ;  /* 0x001c1f0641417589 */ /* 0x000fe200000e0000 */
[----:B0-----:R-:W-:-:S02]  /*d5e0*/  SEL R52, R59, R54, P0 ;  /* 0x000000363b347207 */ /* 0x001fc40000000000 */
[----:B------:R-:W-:Y:S01]  /*d5f0*/  SEL R54, R54, R59, P0 ;  /* 0x0000003b36367207 */ /* 0x000fe20000000000 */
[----:B------:R-:W-:Y:S01]  /*d600*/  SHFL.IDX PT, R81, R81, R6, 0x1c1f ;  /* 0x001c1f0651517589 */ /* 0x000fe200000e0000 */
[----:B-1----:R-:W-:Y:S02]  /*d610*/  SEL R49, R77, R66, P0 ;  /* 0x000000424d317207 */ /* 0x002fe40000000000 */
[----:B------:R-:W-:Y:S01]  /*d620*/  SEL R51, R66, R77, P0 ;  /* 0x0000004d42337207 */ /* 0x000fe20000000000 */
[----:B------:R-:W-:Y:S04]  /*d630*/  SHFL.IDX PT, R58, R58, R7, 0x1c1f ;  /* 0x001c1f073a3a7589 */ /* 0x000fe800000e0000 */
[----:B------:R-:W-:Y:S04]  /*d640*/  SHFL.IDX PT, R70, R70, R7, 0x1c1f ;  /* 0x001c1f0746467589 */ /* 0x000fe800000e0000 */
[----:B------:R-:W-:Y:S04]  /*d650*/  SHFL.IDX PT, R83, R83, R6, 0x1c1f ;  /* 0x001c1f0653537589 */ /* 0x000fe800000e0000 */
[----:B------:R-:W0:Y:S01]  /*d660*/  SHFL.IDX PT, R74, R74, R7, 0x1c1f ;  /* 0x001c1f074a4a7589 */ /* 0x000e2200000e0000 */
[----:B--2---:R-:W-:-:S02]  /*d670*/  SEL R53, R79, R68, P0 ;  /* 0x000000444f357207 */ /* 0x004fc40000000000 */
[----:B------:R-:W-:Y:S01]  /*d680*/  SEL R55, R68, R79, P0 ;  /* 0x0000004f44377207 */ /* 0x000fe20000000000 */
[----:B------:R-:W-:Y:S04]  /*d690*/  SHFL.IDX PT, R67, R67, R6, 0x1c1f ;  /* 0x001c1f0643437589 */ /* 0x000fe800000e0000 */
[----:B------:R1:W-:Y:S04]  /*d6a0*/  SHFL.IDX PT, R85, R85, R6, 0x1c1f ;  /* 0x001c1f0655557589 */ /* 0x0003e800000e0000 */
[----:B------:R-:W-:Y:S04]  /*d6b0*/  SHFL.IDX PT, R60, R60, R7, 0x1c1f ;  /* 0x001c1f073c3c7589 */ /* 0x000fe800000e0000 */
[----:B------:R2:W3:Y:S01]  /*d6c0*/  SHFL.IDX PT, R118, R118, R7, 0x1c1f ;  /* 0x001c1f0776767589 */ /* 0x0004e200000e0000 */
[----:B-1----:R-:W-:-:S03]  /*d6d0*/  IMAD.U32 R6, RZ, RZ, UR6 ;  /* 0x00000006ff067e24 */ /* 0x002fc6000f8e00ff */
[----:B------:R1:W-:Y:S04]  /*d6e0*/  STSM.16.M88.4 [R91], R8 ;  /* 0x000000085b007844 */ /* 0x0003e80000000200 */
[----:B------:R4:W-:Y:S01]  /*d6f0*/  STSM.16.M88.4 [R90], R12 ;  /* 0x0000000c5a007844 */ /* 0x0009e20000000200 */
[----:B0-----:R-:W-:Y:S01]  /*d700*/  SEL R59, R74, R83, P0 ;  /* 0x000000534a3b7207 */ /* 0x001fe20000000000 */
[----:B--2---:R-:W-:Y:S01]  /*d710*/  IMAD.U32 R7, RZ, RZ, UR7 ;  /* 0x00000007ff077e24 */ /* 0x004fe2000f8e00ff */
[----:B------:R-:W-:Y:S01]  /*d720*/  ULDC.64 UR6, c[0x0][0xc08] ;  /* 0x0003020000067ab9 */ /* 0x000fe20000000a00 */
[----:B------:R3:W-:Y:S04]  /*d730*/  STSM.16.M88.4 [R89], R24 ;  /* 0x0000001859007844 */ /* 0x0007e80000000200 */
[----:B------:R-:W-:Y:S01]  /*d740*/  STSM.16.M88.4 [R87], R28 ;  /* 0x0000001c57007844 */ /* 0x000fe20000000200 */
[----:B-1----:R-:W-:-:S03]  /*d750*/  SEL R8, R41, R48, P0 ;  /* 0x0000003029087207 */ /* 0x002fc60000000000 */
[----:B------:R-:W-:Y:S01]  /*d760*/  STSM.16.M88.4 [R86], R32 ;  /* 0x0000002056007844 */ /* 0x000fe20000000200 */
[----:B------:R-:W-:Y:S02]  /*d770*/  SEL R10, R48, R41, P0 ;  /* 0x00000029300a7207 */ /* 0x000fe40000000000 */
[----:B------:R-:W-:Y:S01]  /*d780*/  SEL R9, R75, R64, P0 ;  /* 0x000000404b097207 */ /* 0x000fe20000000000 */
[----:B------:R-:W-:Y:S01]  /*d790*/  STSM.16.M88.4 [R84], R36 ;  /* 0x0000002454007844 */ /* 0x000fe20000000200 */
[----:B------:R-:W-:Y:S02]  /*d7a0*/  SEL R11, R64, R75, P0 ;  /* 0x0000004b400b7207 */ /* 0x000fe40000000000 */
[----:B------:R-:W-:Y:S02]  /*d7b0*/  SEL R48, R57, R50, P0 ;  /* 0x0000003239307207 */ /* 0x000fe40000000000 */
[----:B------:R-:W-:Y:S01]  /*d7c0*/  SEL R50, R50, R57, P0 ;  /* 0x0000003932327207 */ /* 0x000fe20000000000 */
[----:B------:R0:W-:Y:S01]  /*d7d0*/  STSM.16.M88.4 [R82], R8 ;  /* 0x0000000852007844 */ /* 0x0001e20000000200 */
[----:B----4-:R-:W-:-:S02]  /*d7e0*/  SEL R12, R61, R56, P0 ;  /* 0x000000383d0c7207 */ /* 0x010fc40000000000 */
[----:B------:R-:W-:Y:S01]  /*d7f0*/  SEL R14, R56, R61, P0 ;  /* 0x0000003d380e7207 */ /* 0x000fe20000000000 */
[----:B------:R-:W-:Y:S01]  /*d800*/  STSM.16.M88.4 [R80], R48 ;  /* 0x0000003050007844 */ /* 0x000fe20000000200 */
[----:B------:R-:W-:Y:S02]  /*d810*/  SEL R13, R81, R70, P0 ;  /* 0x00000046510d7207 */ /* 0x000fe40000000000 */
[----:B------:R-:W-:Y:S01]  /*d820*/  SEL R15, R70, R81, P0 ;  /* 0x00000051460f7207 */ /* 0x000fe20000000000 */
[----:B------:R-:W-:Y:S01]  /*d830*/  STSM.16.M88.4 [R78], R52 ;  /* 0x000000344e007844 */ /* 0x000fe20000000200 */
[----:B------:R-:W-:Y:S01]  /*d840*/  SEL R56, R65, R58, P0 ;  /* 0x0000003a41387207 */ /* 0x000fe20000000000 */
[----:B------:R-:W-:Y:S01]  /*d850*/  UISETP.NE.U32.AND UP1, UPT, UR6, URZ, UPT ;  /* 0x0000003f0600728c */ /* 0x000fe2000bf25070 */
[----:B------:R-:W-:Y:S01]  /*d860*/  SEL R58, R58, R65, P0 ;  /* 0x000000413a3a7207 */ /* 0x000fe20000000000 */
[----:B------:R1:W-:Y:S01]  /*d870*/  STSM.16.M88.4 [R76], R12 ;  /* 0x0000000c4c007844 */ /* 0x0003e20000000200 */
[----:B------:R-:W-:Y:S01]  /*d880*/  SEL R57, R83, R74, P0 ;  /* 0x0000004a53397207 */ /* 0x000fe20000000000 */
[----:B------:R-:W-:Y:S01]  /*d890*/  ULDC UR8, c[0x0][0xa88] ;  /* 0x0002a20000087ab9 */ /* 0x000fe20000000800 */
[----:B---3--:R-:W-:Y:S01]  /*d8a0*/  SEL R25, R85, R118, P0 ;  /* 0x0000007655197207 */ /* 0x008fe20000000000 */
[----:B------:R-:W2:Y:S01]  /*d8b0*/  LDC R61, c[0x0][0xbe8] ;  /* 0x0002fa00ff3d7b82 */ /* 0x000ea20000000800 */
[----:B------:R-:W-:Y:S01]  /*d8c0*/  SEL R27, R118, R85, P0 ;  /* 0x00000055761b7207 */ /* 0x000fe20000000000 */
[----:B------:R3:W-:Y:S01]  /*d8d0*/  STSM.16.M88.4 [R21], R56 ;  /* 0x0000003815007844 */ /* 0x0007e20000000200 */
[----:B------:R-:W-:-:S02]  /*d8e0*/  SEL R24, R67, R60, P0 ;  /* 0x0000003c43187207 */ /* 0x000fc40000000000 */
[----:B------:R-:W-:-:S05]  /*d8f0*/  SEL R26, R60, R67, P0 ;  /* 0x000000433c1a7207 */ /* 0x000fca0000000000 */
[----:B------:R3:W-:Y:S01]  /*d900*/  STSM.16.M88.4 [R20], R24 ;  /* 0x0000001814007844 */ /* 0x0007e20000000200 */
[----:B------:R-:W-:Y:S01]  /*d910*/  BAR.SYNC.DEFER_BLOCKING 0x1, 0x100 ;  /* 0x0044000000007b1d */ /* 0x000fe20000010000 */
[----:B------:R-:W-:-:S06]  /*d920*/  UISETP.NE.AND.EX UP1, UPT, UR7, URZ, UPT, UP1 ;  /* 0x0000003f0700728c */ /* 0x000fcc000bf25310 */
[----:B------:R-:W-:-:S05]  /*d930*/  PLOP3.LUT P0, PT, PT, PT, UP1, 0x80, 0x0 ;  /* 0x000000000000781c */ /* 0x000fca0003f0f018 */
[----:B------:R-:W-:-:S04]  /*d940*/  @UP1 ULEA UR6, UP2, UR42, UR6, 0x2 ;  /* 0x000000062a061291 */ /* 0x000fc8000f84103f */
[----:B------:R-:W-:Y:S01]  /*d950*/  @UP1 ULEA.HI.X UR7, UR42, UR7, UR36, 0x2, UP2 ;  /* 0x000000072a071291 */ /* 0x000fe200090f1424 */
[----:B0-----:R-:W-:Y:S02]  /*d960*/  IMAD.U32 R10, RZ, RZ, UR8 ;  /* 0x00000008ff0a7e24 */ /* 0x001fe4000f8e00ff */
[----:B-1----:R-:W-:-:S03]  /*d970*/  IMAD.U32 R14, RZ, RZ, UR6 ;  /* 0x00000006ff0e7e24 */ /* 0x002fc6000f8e00ff */
[----:B------:R-:W-:Y:S01]  /*d980*/  IMAD.U32 R15, RZ, RZ, UR7 ;  /* 0x00000007ff0f7e24 */ /* 0x000fe2000f8e00ff */
[----:B------:R-:W4:Y:S01]  /*d990*/  @P2 LDG.E R8, desc[UR54][R6.64] ;  /* 0x0000003606082981 */ /* 0x000f22000c1e1900 */
[----:B--2---:R-:W-:Y:S01]  /*d9a0*/  ISETP.NE.AND P1, PT, R61, 0x1, PT ;  /* 0x000000013d00780c */ /* 0x004fe20003f25270 */
[----:B------:R-:W-:Y:S02]  /*d9b0*/  UMOV UR4, URZ ;  /* 0x0000003f00047c82 */ /* 0x000fe40008000000 */
[----:B------:R3:W5:Y:S10]  /*d9c0*/  @P0 LDG.E R10, desc[UR54][R14.64] ;  /* 0x000000360e0a0981 */ /* 0x000774000c1e1900 */
[----:B------:R-:W0:Y:S08]  /*d9d0*/  @P1 LDC R9, c[0x0][0xbec] ;  /* 0x0002fb00ff091b82 */ /* 0x000e300000000800 */
[----:B------:R-:W1:Y:S01]  /*d9e0*/  @P1 LDC R12, c[0x0][0xbf0] ;  /* 0x0002fc00ff0c1b82 */ /* 0x000e620000000800 */
[----:B----4-:R-:W-:Y:S01]  /*d9f0*/  @P2 R2UR UR4, R8 ;  /* 0x00000000080422ca */ /* 0x010fe200000e0000 */
[----:B01-3--:R-:W-:-:S14]  /*da00*/  @P0 BRA `(.L_x_2200) ;  /* 0x0000000000100947 */ /* 0x00bfdc0003800000 */
[----:B------:R-:W-:Y:S05]  /*da10*/  @!P2 BRA `(.L_x_2200) ;  /* 0x00000000000ca947 */ /* 0x000fea0003800000 */
[----:B------:R-:W2:Y:S04]  /*da20*/  LDG.E R11, desc[UR54][R6.64] ;  /* 0x00000036060b7981 */ /* 0x000ea8000c1e1900 */
[----:B-----5:R-:W2:Y:S02]  /*da30*/  LDG.E R10, desc[UR54][R6.64+0x4] ;  /* 0x00000436060a7981 */ /* 0x020ea4000c1e1900 */
[----:B--2---:R-:W-:-:S07]  /*da40*/  IMAD.IADD R10, R10, 0x1, -R11 ;  /* 0x000000010a0a7824 */ /* 0x004fce00078e0a0b */
.L_x_2200:
[----:B------:R-:W-:Y:S01]  /*da50*/  USHF.R.S32.HI UR14, URZ, 0x1f, UR43 ;  /* 0x0000001f3f0e7899 */ /* 0x000fe2000801142b */
[----:B------:R-:W-:Y:S01]  /*da60*/  VIADD R14, R18, UR37 ;  /* 0x00000025120e7c36 */ /* 0x000fe20008000000 */
[----:B------:R-:W-:Y:S01]  /*da70*/  ULDC.64 UR12, c[0x0][0xb90] ;  /* 0x0002e400000c7ab9 */ /* 0x000fe20000000a00 */
[----:B------:R-:W-:Y:S01]  /*da80*/  USHF.R.S32.HI UR9, URZ, 0x1f, UR4 ;  /* 0x0000001f3f097899 */ /* 0x000fe20008011404 */
[----:B------:R-:W-:Y:S01]  /*da90*/  VIADD R28, R223, UR37 ;  /* 0x00000025df1c7c36 */ /* 0x000fe20008000000 */
        /* <DEDUP_REMOVED lines=20> */
[----:B------:R-:W-:Y:S01]  /*dbe0*/  IADD3 R13, P2, R4, 0x1000, RZ ;  /* 0x00001000040d7810 */ /* 0x000fe20007f5e0ff */
[----:B-----5:R-:W-:Y:S01]  /*dbf0*/  IMAD R67, R10, R61, RZ ;  /* 0x0000003d0a437224 */ /* 0x020fe200078e02ff */
[----:B------:R-:W-:Y:S01]  /*dc00*/  IADD3 R6, P0, R6, UR6, RZ ;  /* 0x0000000606067c10 */ /* 0x000fe2000ff1e0ff */
[----:B------:R-:W-:Y:S01]  /*dc10*/  ULDC.64 UR10, c[0x0][0xaa0] ;  /* 0x0002a800000a7ab9 */ /* 0x000fe20000000a00 */
[----:B------:R-:W-:Y:S01]  /*dc20*/  IMAD.U32 R12, RZ, RZ, UR8 ;  /* 0x00000008ff0c7e24 */ /* 0x000fe2000f8e00ff */
[----:B------:R-:W-:-:S02]  /*dc30*/  SHF.R.S32.HI R8, RZ, 0x1f, R9 ;  /* 0x0000001fff087819 */ /* 0x000fc40000011409 */
[----:B------:R-:W-:Y:S02]  /*dc40*/  IADD3 R11, P6, R4, 0x2000, RZ ;  /* 0x00002000040b7810 */ /* 0x000fe40007fde0ff */
[----:B------:R-:W-:Y:S01]  /*dc50*/  IADD3.X R7, R7, UR7, R12, P0, !PT ;  /* 0x0000000707077c10 */ /* 0x000fe200087fe40c */
[----:B------:R-:W-:Y:S01]  /*dc60*/  ULDC.64 UR6, c[0x0][0xb88] ;  /* 0x0002e20000067ab9 */ /* 0x000fe20000000a00 */
[----:B------:R-:W-:Y:S01]  /*dc70*/  LOP3.LUT R12, R13, 0x380, RZ, 0xc0, !PT ;  /* 0x000003800d0c7812 */ /* 0x000fe200078ec0ff */
[----:B------:R-:W-:Y:S01]  /*dc80*/  IMAD R14, R8, UR6, RZ ;  /* 0x00000006080e7c24 */ /* 0x000fe2000f8e02ff */
[----:B------:R-:W-:Y:S01]  /*dc90*/  LOP3.LUT R8, R11, 0x380, RZ, 0xc0, !PT ;  /* 0x000003800b087812 */ /* 0x000fe200078ec0ff */
[C---:B------:R-:W-:Y:S01]  /*dca0*/  IMAD.WIDE.U32 R6, R9.reuse, UR6, R6 ;  /* 0x0000000609067c25 */ /* 0x040fe2000f8e0006 */
[----:B------:R-:W-:Y:S02]  /*dcb0*/  SHF.R.U64 R12, R12, 0x3, RZ ;  /* 0x000000030c0c7819 */ /* 0x000fe400000012ff */
[----:B------:R-:W-:Y:S01]  /*dcc0*/  SHF.R.U64 R8, R8, 0x3, RZ ;  /* 0x0000000308087819 */ /* 0x000fe200000012ff */
[----:B------:R-:W-:Y:S01]  /*dcd0*/  IMAD R15, R9, UR7, R14 ;  /* 0x00000007090f7c24 */ /* 0x000fe2000f8e020e */
[----:B------:R-:W-:Y:S01]  /*dce0*/  ULDC.64 UR6, c[0x0][0xb50] ;  /* 0x0002d40000067ab9 */ /* 0x000fe20000000a00 */
[----:B------:R-:W-:Y:S01]  /*dcf0*/  LOP3.LUT R12, R12, R13, RZ, 0x3c, !PT ;  /* 0x0000000d0c0c7212 */ /* 0x000fe200078e3cff */
[----:B------:R-:W-:Y:S01]  /*dd00*/  IMAD.X R13, RZ, RZ, R5, P2 ;  /* 0x000000ffff0d7224 */ /* 0x000fe200010e0605 */
[----:B------:R-:W-:Y:S01]  /*dd10*/  LEA R14, P0, R6, UR6, 0x2 ;  /* 0x00000006060e7c11 */ /* 0x000fe2000f8010ff */
[----:B------:R-:W-:Y:S01]  /*dd20*/  IMAD.IADD R7, R7, 0x1, R15 ;  /* 0x0000000107077824 */ /* 0x000fe200078e020f */
[----:B------:R-:W-:-:S02]  /*dd30*/  IADD3 R25, P2, R4, 0x7000, RZ ;  /* 0x0000700004197810 */ /* 0x000fc40007f5e0ff */
[----:B------:R-:W-:Y:S01]  /*dd40*/  IADD3 R45, P4, R4, 0x4000, RZ ;  /* 0x00004000042d7810 */ /* 0x000fe20007f9e0ff */
[----:B------:R-:W-:Y:S01]  /*dd50*/  SHFL.IDX PT, R20, R14, RZ, 0x1c1f ;  /* 0x001c1fff0e147589 */ /* 0x000fe200000e0000 */
[----:B------:R-:W-:Y:S01]  /*dd60*/  LEA.HI.X R26, R6, UR7, R7, 0x2, P0 ;  /* 0x00000007061a7c11 */ /* 0x000fe200080f1407 */
[----:B------:R-:W-:Y:S01]  /*dd70*/  UIMAD UR8, UR9, UR10, URZ ;  /* 0x0000000a090872a4 */ /* 0x000fe2000f8e023f */
[----:B------:R-:W-:Y:S01]  /*dd80*/  IADD3 R41, P0, R4, 0x5000, RZ ;  /* 0x0000500004297810 */ /* 0x000fe20007f1e0ff */
[----:B------:R-:W-:Y:S01]  /*dd90*/  SHFL.IDX PT, R38, R14, 0x1, 0x1c1f ;  /* 0x003c1f000e267f89 */ /* 0x000fe200000e0000 */
[----:B------:R-:W-:Y:S01]  /*dda0*/  LOP3.LUT R24, R25, 0x380, RZ, 0xc0, !PT ;  /* 0x0000038019187812 */ /* 0x000fe200078ec0ff */
[----:B------:R-:W-:Y:S01]  /*ddb0*/  IMAD.X R9, RZ, RZ, R5, P6 ;  /* 0x000000ffff097224 */ /* 0x000fe200030e0605 */
[----:B------:R-:W-:Y:S01]  /*ddc0*/  LOP3.LUT R40, R41, 0x380, RZ, 0xc0, !PT ;  /* 0x0000038029287812 */ /* 0x000fe200078ec0ff */
[----:B------:R-:W1:Y:S01]  /*ddd0*/  SHFL.IDX PT, R21, R26, RZ, 0x1c1f ;  /* 0x001c1fff1a157589 */ /* 0x000e6200000e0000 */
[----:B------:R-:W-:-:S02]  /*dde0*/  SHF.R.U64 R24, R24, 0x3, RZ ;  /* 0x0000000318187819 */ /* 0x000fc400000012ff */
[----:B------:R-:W-:Y:S01]  /*ddf0*/  SHF.R.U64 R40, R40, 0x3, RZ ;  /* 0x0000000328287819 */ /* 0x000fe200000012ff */
[----:B------:R-:W2:Y:S01]  /*de00*/  SHFL.IDX PT, R39, R26, 0x1, 0x1c1f ;  /* 0x003c1f001a277f89 */ /* 0x000ea200000e0000 */
[----:B------:R-:W-:Y:S01]  /*de10*/  LOP3.LUT R8, R8, R11, RZ, 0x3c, !PT ;  /* 0x0000000b08087212 */ /* 0x000fe200078e3cff */
[----:B------:R-:W-:Y:S01]  /*de20*/  VIADD R11, R28, 0x8 ;  /* 0x000000081c0b7836 */ /* 0x000fe20000000000 */
[----:B------:R-:W-:Y:S01]  /*de30*/  LOP3.LUT R40, R40, R41, RZ, 0x3c, !PT ;  /* 0x0000002928287212 */ /* 0x000fe200078e3cff */
[--C-:B------:R-:W-:Y:S01]  /*de40*/  IMAD.X R41, RZ, RZ, R5.reuse, P0 ;  /* 0x000000ffff297224 */ /* 0x100fe200000e0605 */
[----:B------:R-:W-:Y:S02]  /*de50*/  LOP3.LUT P0, RZ, R221, 0x3, RZ, 0xc0, !PT ;  /* 0x00000003ddff7812 */ /* 0x000fe4000780c0ff */
[----:B------:R-:W-:Y:S01]  /*de60*/  LOP3.LUT R24, R24, R25, RZ, 0x3c, !PT ;  /* 0x0000001918187212 */ /* 0x000fe200078e3cff */
[----:B------:R-:W-:Y:S01]  /*de70*/  IMAD.X R25, RZ, RZ, R5, P2 ;  /* 0x000000ffff197224 */ /* 0x000fe200010e0605 */
[----:B------:R-:W-:-:S02]  /*de80*/  ISETP.GE.OR P2, PT, R28, R67, P0 ;  /* 0x000000431c00720c */ /* 0x000fc40000746670 */
[----:B------:R-:W-:Y:S02]  /*de90*/  ISETP.GE.OR P0, PT, R11, R67, P0 ;  /* 0x000000430b00720c */ /* 0x000fe40000706670 */
[C---:B------:R-:W-:Y:S02]  /*dea0*/  IADD3 R7, P5, R4.reuse, 0x3000, RZ ;  /* 0x0000300004077810 */ /* 0x040fe40007fbe0ff */
[----:B------:R-:W-:Y:S02]  /*deb0*/  IADD3 R33, P3, R4, 0x6000, RZ ;  /* 0x0000600004217810 */ /* 0x000fe40007f7e0ff */
[----:B------:R-:W-:Y:S02]  /*dec0*/  LOP3.LUT R6, R7, 0x380, RZ, 0xc0, !PT ;  /* 0x0000038007067812 */ /* 0x000fe400078ec0ff */
[----:B------:R-:W-:Y:S01]  /*ded0*/  LOP3.LUT R44, R45, 0x380, RZ, 0xc0, !PT ;  /* 0x000003802d2c7812 */ /* 0x000fe200078ec0ff */
[----:B------:R-:W-:Y:S01]  /*dee0*/  UIMAD.WIDE.U32 UR6, UR4, UR10, URZ ;  /* 0x0000000a040672a5 */ /* 0x000fe2000f8e003f */
[----:B------:R-:W-:Y:S01]  /*def0*/  LOP3.LUT R32, R33, 0x380, RZ, 0xc0, !PT ;  /* 0x0000038021207812 */ /* 0x000fe200078ec0ff */
[----:B-1----:R-:W-:Y:S01]  /*df00*/  @!P2 ST.E desc[UR54][R20.64], R2 ;  /* 0x000000021400a985 */ /* 0x002fe2000c101936 */
[----:B------:R-:W-:Y:S01]  /*df10*/  UIMAD UR8, UR4, UR11, UR8 ;  /* 0x0000000b040872a4 */ /* 0x000fe2000f8e0208 */
[----:B------:R-:W-:-:S02]  /*df20*/  SHF.R.U64 R6, R6, 0x3, RZ ;  /* 0x0000000306067819 */ /* 0x000fc400000012ff */
[----:B--2---:R1:W-:Y:S01]  /*df30*/  @!P0 ST.E desc[UR54][R38.64], R3 ;  /* 0x0000000326008985 */ /* 0x0043e2000c101936 */
[----:B------:R-:W-:Y:S01]  /*df40*/  SHF.R.U64 R44, R44, 0x3, RZ ;  /* 0x000000032c2c7819 */ /* 0x000fe200000012ff */
[----:B------:R-:W-:Y:S01]  /*df50*/  ULDC.64 UR10, c[0x0][0xae8] ;  /* 0x0002ba00000a7ab9 */ /* 0x000fe20000000a00 */
[----:B------:R-:W-:Y:S01]  /*df60*/  SHF.R.U64 R32, R32, 0x3, RZ ;  /* 0x0000000320207819 */ /* 0x000fe200000012ff */
[----:B------:R-:W-:Y:S01]  /*df70*/  UIADD3 UR7, UR7, UR8, URZ ;  /* 0x0000000807077290 */ /* 0x000fe2000fffe03f */
[----:B------:R-:W-:Y:S02]  /*df80*/  LOP3.LUT R6, R6, R7, RZ, 0x3c, !PT ;  /* 0x0000000706067212 */ /* 0x000fe400078e3cff */
[C---:B------:R-:W-:Y:S02]  /*df90*/  IADD3 R57, P6, R4.reuse, 0x8000, RZ ;  /* 0x0000800004397810 */ /* 0x040fe40007fde0ff */
[----:B------:R-:W-:Y:S01]  /*dfa0*/  LOP3.LUT R29, R4, 0x380, RZ, 0xc0, !PT ;  /* 0x00000380041d7812 */ /* 0x000fe200078ec0ff */
[----:B-1----:R-:W1:Y:S01]  /*dfb0*/  @P1 LDC R3, c[0x0][0xbec] ;  /* 0x0002fb00ff031b82 */ /* 0x002e620000000800 */
[----:B------:R-:W-:Y:S01]  /*dfc0*/  IMAD R2, R23, 0x20, R220 ;  /* 0x0000002017027824 */ /* 0x000fe200078e02dc */
[----:B------:R-:W-:Y:S01]  /*dfd0*/  UIMAD UR4, UR14, UR10, URZ ;  /* 0x0000000a0e0472a4 */ /* 0x000fe2000f8e023f */
[----:B------:R-:W-:Y:S01]  /*dfe0*/  LOP3.LUT R44, R44, R45, RZ, 0x3c, !PT ;  /* 0x0000002d2c2c7212 */ /* 0x000fe200078e3cff */
[--C-:B------:R-:W-:Y:S01]  /*dff0*/  IMAD.X R7, RZ, RZ, R5.reuse, P5 ;  /* 0x000000ffff077224 */ /* 0x100fe200028e0605 */
[----:B------:R-:W-:Y:S01]  /*e000*/  LOP3.LUT R32, R32, R33, RZ, 0x3c, !PT ;  /* 0x0000002120207212 */ /* 0x000fe200078e3cff */
[--C-:B------:R-:W-:Y:S01]  /*e010*/  IMAD.X R45, RZ, RZ, R5.reuse, P4 ;  /* 0x000000ffff2d7224 */ /* 0x100fe200020e0605 */
[----:B------:R-:W-:Y:S01]  /*e020*/  IADD3 R53, P5, R4, 0x9000, RZ ;  /* 0x0000900004357810 */ /* 0x000fe20007fbe0ff */
[----:B------:R-:W-:Y:S01]  /*e030*/  VIADD R62, R2, UR37 ;  /* 0x00000025023e7c36 */ /* 0x000fe20008000000 */
[C---:B------:R-:W-:Y:S01]  /*e040*/  IADD3 R49, P4, R4.reuse, 0xa000, RZ ;  /* 0x0000a00004317810 */ /* 0x040fe20007f9e0ff */
[--C-:B------:R-:W-:Y:S01]  /*e050*/  IMAD.X R33, RZ, RZ, R5.reuse, P3 ;  /* 0x000000ffff217224 */ /* 0x100fe200018e0605 */
[----:B------:R-:W-:Y:S01]  /*e060*/  UIMAD UR4, UR43, UR11, UR4 ;  /* 0x0000000b2b0472a4 */ /* 0x000fe2000f8e0204 */
[----:B------:R-:W-:Y:S01]  /*e070*/  IADD3 R15, P3, R4, 0xb000, RZ ;  /* 0x0000b000040f7810 */ /* 0x000fe20007f7e0ff */
[----:B------:R-:W-:Y:S01]  /*e080*/  UIMAD.WIDE.U32 UR6, UR43, UR10, UR6 ;  /* 0x0000000a2b0672a5 */ /* 0x000fe2000f8e0006 */
[----:B------:R-:W-:Y:S01]  /*e090*/  LOP3.LUT R56, R57, 0x380, RZ, 0xc0, !PT ;  /* 0x0000038039387812 */ /* 0x000fe200078ec0ff */
[----:B------:R-:W-:Y:S01]  /*e0a0*/  ULDC.64 UR8, c[0x0][0xaf0] ;  /* 0x0002bc0000087ab9 */ /* 0x000fe20000000a00 */
[----:B------:R-:W-:Y:S01]  /*e0b0*/  LOP3.LUT R52, R53, 0x380, RZ, 0xc0, !PT ;  /* 0x0000038035347812 */ /* 0x000fe200078ec0ff */
[----:B------:R-:W-:Y:S01]  /*e0c0*/  UIADD3 UR7, UR7, UR4, URZ ;  /* 0x0000000407077290 */ /* 0x000fe2000fffe03f */
[----:B------:R-:W-:Y:S01]  /*e0d0*/  LOP3.LUT R48, R49, 0x380, RZ, 0xc0, !PT ;  /* 0x0000038031307812 */ /* 0x000fe200078ec0ff */
[----:B------:R-:W-:Y:S01]  /*e0e0*/  UIMAD UR4, UR36, UR8, URZ ;  /* 0x00000008240472a4 */ /* 0x000fe2000f8e023f */
[----:B------:R-:W-:Y:S01]  /*e0f0*/  SHF.R.U64 R29, R29, 0x3, RZ ;  /* 0x000000031d1d7819 */ /* 0x000fe200000012ff */
[----:B------:R-:W5:Y:S01]  /*e100*/  LD.E.128 R44, desc[UR54][R44.64] ;  /* 0x000000362c2c7980 */ /* 0x000f62000c101d00 */
[----:B------:R-:W-:Y:S01]  /*e110*/  LOP3.LUT R10, R15, 0x380, RZ, 0xc0, !PT ;  /* 0x000003800f0a7812 */ /* 0x000fe200078ec0ff */
[----:B-1----:R-:W-:Y:S01]  /*e120*/  @P1 IMAD.HI.U32 R2, R62, R3, RZ ;  /* 0x000000033e021227 */ /* 0x002fe200078e00ff */
[----:B------:R-:W-:Y:S01]  /*e130*/  SHF.R.U64 R56, R56, 0x3, RZ ;  /* 0x0000000338387819 */ /* 0x000fe200000012ff */
[----:B------:R-:W-:Y:S01]  /*e140*/  UIMAD UR4, UR42, UR9, UR4 ;  /* 0x000000092a0472a4 */ /* 0x000fe2000f8e0204 */
[----:B------:R-:W-:Y:S01]  /*e150*/  SHF.R.U64 R52, R52, 0x3, RZ ;  /* 0x0000000334347819 */ /* 0x000fe200000012ff */
[----:B------:R-:W-:Y:S01]  /*e160*/  IMAD.MOV.U32 R21, RZ, RZ, R62 ;  /* 0x000000ffff157224 */ /* 0x000fe200078e003e */
[----:B------:R-:W-:Y:S01]  /*e170*/  SHF.R.U64 R48, R48, 0x3, RZ ;  /* 0x0000000330307819 */ /* 0x000fe200000012ff */
[----:B------:R-:W-:Y:S01]  /*e180*/  UIMAD.WIDE.U32 UR6, UR42, UR8, UR6 ;  /* 0x000000082a0672a5 */ /* 0x000fe2000f8e0006 */
[----:B------:R-:W-:Y:S01]  /*e190*/  LOP3.LUT R28, R29, R4, RZ, 0x3c, !PT ;  /* 0x000000041d1c7212 */ /* 0x000fe200078e3cff */
[--C-:B------:R-:W-:Y:S01]  /*e1a0*/  IMAD.X R37, RZ, RZ, R5.reuse, P3 ;  /* 0x000000ffff257224 */ /* 0x100fe200018e0605 */
[----:B0-----:R-:W-:Y:S01]  /*e1b0*/  @P1 SHF.R.U32.HI R21, RZ, R65, R2 ;  /* 0x00000041ff151219 */ /* 0x001fe20000011602 */
[--C-:B------:R-:W-:Y:S01]  /*e1c0*/  IMAD.MOV.U32 R29, RZ, RZ, R5.reuse ;  /* 0x000000ffff1d7224 */ /* 0x100fe200078e0005 */
[----:B------:R-:W-:Y:S01]  /*e1d0*/  SHF.R.U64 R4, R10, 0x3, RZ ;  /* 0x000000030a047819 */ /* 0x000fe200000012ff */
[----:B------:R-:W-:Y:S01]  /*e1e0*/  UIADD3 UR4, UR7, UR4, URZ ;  /* 0x0000000407047290 */ /* 0x000fe2000fffe03f */
[----:B------:R-:W-:Y:S01]  /*e1f0*/  LOP3.LUT R56, R56, R57, RZ, 0x3c, !PT ;  /* 0x0000003938387212 */ /* 0x000fe200078e3cff */
[--C-:B------:R-:W-:Y:S01]  /*e200*/  IMAD.X R57, RZ, RZ, R5.reuse, P6 ;  /* 0x000000ffff397224 */ /* 0x100fe200030e0605 */
[----:B------:R-:W-:Y:S01]  /*e210*/  LOP3.LUT R52, R52, R53, RZ, 0x3c, !PT ;  /* 0x0000003534347212 */ /* 0x000fe200078e3cff */
[--C-:B------:R-:W-:Y:S01]  /*e220*/  IMAD.X R53, RZ, RZ, R5.reuse, P5 ;  /* 0x000000ffff357224 */ /* 0x100fe200028e0605 */
[----:B------:R-:W-:Y:S01]  /*e230*/  LOP3.LUT R48, R48, R49, RZ, 0x3c, !PT ;  /* 0x0000003130307212 */ /* 0x000fe200078e3cff */
[----:B------:R-:W-:Y:S01]  /*e240*/  IMAD.X R49, RZ, RZ, R5, P4 ;  /* 0x000000ffff317224 */ /* 0x000fe200020e0605 */
[--C-:B------:R-:W-:Y:S01]  /*e250*/  SHF.R.S32.HI R20, RZ, 0x1f, R21.reuse ;  /* 0x0000001fff147819 */ /* 0x100fe20000011415 */
[----:B------:R-:W-:Y:S01]  /*e260*/  IMAD.MOV R60, RZ, RZ, -R21 ;  /* 0x000000ffff3c7224 */ /* 0x000fe200078e0a15 */
[----:B------:R-:W-:Y:S01]  /*e270*/  LOP3.LUT R36, R4, R15, RZ, 0x3c, !PT ;  /* 0x0000000f04247212 */ /* 0x000fe200078e3cff */
[----:B------:R-:W-:Y:S01]  /*e280*/  ULDC.64 UR8, c[0x0][0xae0] ;  /* 0x0002b80000087ab9 */ /* 0x000fe20000000a00 */
[----:B------:R-:W-:Y:S01]  /*e290*/  IMAD.U32 R3, RZ, RZ, UR7 ;  /* 0x00000007ff037e24 */ /* 0x000fe2000f8e00ff */
[----:B------:R-:W5:Y:S01]  /*e2a0*/  LD.E.128 R28, desc[UR54][R28.64] ;  /* 0x000000361c1c7980 */ /* 0x000f62000c101d00 */
[----:B------:R-:W-:-:S02]  /*e2b0*/  IMAD R20, R20, UR8, RZ ;  /* 0x0000000814147c24 */ /* 0x000fc4000f8e02ff */
[----:B------:R-:W-:Y:S01]  /*e2c0*/  IMAD R61, R61, R60, R62 ;  /* 0x0000003c3d3d7224 */ /* 0x000fe200078e023e */
[----:B------:R-:W5:Y:S01]  /*e2d0*/  LD.E.128 R12, desc[UR54][R12.64] ;  /* 0x000000360c0c7980 */ /* 0x000f62000c101d00 */
[----:B------:R-:W-:Y:S01]  /*e2e0*/  IMAD.U32 R2, RZ, RZ, UR6 ;  /* 0x00000006ff027e24 */ /* 0x000fe2000f8e00ff */
[----:B------:R-:W-:Y:S01]  /*e2f0*/  ULDC.64 UR6, c[0x0][0xad8] ;  /* 0x0002b60000067ab9 */ /* 0x000fe20000000a00 */
[----:B------:R-:W-:Y:S01]  /*e300*/  IMAD.U32 R3, RZ, RZ, UR4 ;  /* 0x00000004ff037e24 */ /* 0x000fe2000f8e00ff */
[----:B------:R-:W5:Y:S01]  /*e310*/  LD.E.128 R8, desc[UR54][R8.64] ;  /* 0x0000003608087980 */ /* 0x000f62000c101d00 */
[----:B------:R-:W-:-:S03]  /*e320*/  IMAD R65, R21, UR9, R20 ;  /* 0x0000000915417c24 */ /* 0x000fc6000f8e0214 */
[----:B------:R-:W5:Y:S01]  /*e330*/  LD.E.128 R4, desc[UR54][R6.64] ;  /* 0x0000003606047980 */ /* 0x000f62000c101d00 */
[----:B------:R-:W-:-:S03]  /*e340*/  SHF.R.S32.HI R20, RZ, 0x1f, R61 ;  /* 0x0000001fff147819 */ /* 0x000fc6000001143d */
[----:B------:R-:W5:Y:S04]  /*e350*/  LD.E.128 R40, desc[UR54][R40.64] ;  /* 0x0000003628287980 */ /* 0x000f68000c101d00 */
[----:B------:R-:W5:Y:S04]  /*e360*/  LD.E.128 R32, desc[UR54][R32.64] ;  /* 0x0000003620207980 */ /* 0x000f68000c101d00 */
[----:B------:R-:W5:Y:S04]  /*e370*/  LD.E.128 R24, desc[UR54][R24.64] ;  /* 0x0000003618187980 */ /* 0x000f68000c101d00 */
[----:B------:R-:W5:Y:S04]  /*e380*/  LD.E.128 R56, desc[UR54][R56.64] ;  /* 0x0000003638387980 */ /* 0x000f68000c101d00 */
[----:B------:R-:W5:Y:S04]  /*e390*/  LD.E.128 R52, desc[UR54][R52.64] ;  /* 0x0000003634347980 */ /* 0x000f68000c101d00 */
[----:B------:R-:W5:Y:S04]  /*e3a0*/  LD.E.128 R48, desc[UR54][R48.64] ;  /* 0x0000003630307980 */ /* 0x000f68000c101d00 */
[----:B------:R-:W5:Y:S01]  /*e3b0*/  LD.E.128 R36, desc[UR54][R36.64] ;  /* 0x0000003624247980 */ /* 0x000f62000c101d00 */
[----:B------:R-:W-:Y:S01]  /*e3c0*/  IMAD.WIDE.U32 R2, R21, UR8, R2 ;  /* 0x0000000815027c25 */ /* 0x000fe2000f8e0002 */
        /* <DEDUP_REMOVED lines=40> */
.L_x_2202:
[----:B------:R-:W-:Y:S05]  /*e650*/  BSYNC B1 ;  /* 0x0000000000017941 */ /* 0x000fea0003800000 */
.L_x_2201:
        /* <DEDUP_REMOVED lines=17> */
.L_x_2204:
[----:B------:R-:W-:Y:S05]  /*e770*/  BSYNC B1 ;  /* 0x0000000000017941 */ /* 0x000fea0003800000 */
.L_x_2203:
        /* <DEDUP_REMOVED lines=17> */
.L_x_2206:
[----:B------:R-:W-:Y:S05]  /*e890*/  BSYNC B1 ;  /* 0x0000000000017941 */ /* 0x000fea0003800000 */
.L_x_2205:
[----:B0-----:R-:W-:Y:S01]  /*e8a0*/  VIADD R0, R66, 0x60 ;  /* 0x0000006042007836 */ /* 0x001fe20000000000 */
[----:B-1--4-:R-:W4:Y:S04]  /*e8b0*/  SHFL.IDX PT, R64, R64, 0x3, 0x181f ;  /* 0x00781f0040407f89 */ /* 0x012f2800000e0000 */
[----:B------:R-:W-:Y:S01]  /*e8c0*/  ISETP.GE.AND P0, PT, R0, R67, PT ;  /* 0x000000430000720c */ /* 0x000fe20003f06270 */
[----:B------:R0:W1:-:S12]  /*e8d0*/  SHFL.IDX PT, R11, R62, 0x3, 0x181f ;  /* 0x00781f003e0b7f89 */ /* 0x00005800000e0000 */
        /* <DEDUP_REMOVED lines=16> */
.L_x_2199:
        /* <DEDUP_REMOVED lines=33> */
.L_x_2208:
[----:B------:R-:W-:Y:S01]  /*ebf0*/  USEL UR42, UR42, URZ, !UP0 ;  /* 0x0000003f2a2a7287 */ /* 0x000fe2000c000000 */
[----:B------:R-:W-:Y:S01]  /*ec00*/  BSSY B1, `(.L_x_2209) ;  /* 0x000002c000017945 */ /* 0x000fe20003800000 */
[----:B------:R-:W-:-:S03]  /*ec10*/  USEL UR36, UR36, URZ, !UP0 ;  /* 0x0000003f24247287 */ /* 0x000fc6000c000000 */
[----:B------:R-:W-:Y:S09]  /*ec20*/  @P1 BRA `(.L_x_2210) ;  /* 0x0000000000a41947 */ /* 0x000ff20003800000 */
        /* <DEDUP_REMOVED lines=41> */
.L_x_2210:
[----:B------:R-:W-:Y:S05]  /*eec0*/  BSYNC B1 ;  /* 0x0000000000017941 */ /* 0x000fea0003800000 */
.L_x_2209:
[----:B0-----:R-:W0:Y:S01]  /*eed0*/  @P0 LDC R3, c[0x0][0xbf0] ;  /* 0x0002fc00ff030b82 */ /* 0x001e220000000800 */
[----:B------:R-:W-:Y:S01]  /*eee0*/  ULDC.64 UR12, c[0x0][0xaa0] ;  /* 0x0002a800000c7ab9 */ /* 0x000fe20000000a00 */
[----:B------:R-:W-:Y:S01]  /*eef0*/  IMAD R2, R23, 0x20, R220 ;  /* 0x0000002017027824 */ /* 0x000fe200078e02dc */
        /* <DEDUP_REMOVED lines=62> */
.L_x_2212:
[----:B------:R-:W-:Y:S05]  /*f2e0*/  BSYNC B1 ;  /* 0x0000000000017941 */ /* 0x000fea0003800000 */
.L_x_2211:
        /* <DEDUP_REMOVED lines=17> */
.L_x_2214:
[----:B------:R-:W-:Y:S05]  /*f400*/  BSYNC B1 ;  /* 0x0000000000017941 */ /* 0x000fea0003800000 */
.L_x_2213:
        /* <DEDUP_REMOVED lines=17> */
.L_x_2216:
[----:B------:R-:W-:Y:S05]  /*f520*/  BSYNC B1 ;  /* 0x0000000000017941 */ /* 0x000fea0003800000 */
.L_x_2215:
        /* <DEDUP_REMOVED lines=18> */
.L_x_2207:
[----:B------:R-:W-:Y:S05]  /*f650*/  BSYNC B0 ;  /* 0x0000000000007941 */ /* 0x000fea0003800000 */
.L_x_2198:
[----:B------:R-:W-:Y:S02]  /*f660*/  ULDC UR4, c[0x0][0xc3c] ;  /* 0x00030f0000047ab9 */ /* 0x000fe40000000800 */
[----:B------:R-:W-:-:S13]  /*f670*/  ISETP.GE.AND P0, PT, R63, UR4, PT ;  /* 0x000000043f007c0c */ /* 0x000fda000bf06270 */
[----:B------:R-:W-:Y:S05]  /*f680*/  @!P0 BRA `(.L_x_2217) ;  /* 0xffffff1400e48947 */ /* 0x000fea000383ffff */
[----:B------:R-:W-:Y:S05]  /*f690*/  EXIT ;  /* 0x000000000000794d */ /* 0x000fea0003800000 */
.L_x_2159:
[----:B------:R-:W-:-:S08]  /*f6a0*/  NOP ;  /* 0x0000000000007918 */ /* 0x000fd00000000000 */
[----:B------:R-:W0:-:S00]  /*f6b0*/  USETMAXREG.DEALLOC.CTAPOOL 0x18 ;  /* 0x00000018000079c8 */ /* 0x000e0000080e0500 */
[----:B0-----:R-:W-:Y:S01]  /*f6c0*/  LOP3.LUT R0, R0, 0x3, RZ, 0xc0, !PT ;  /* 0x0000000300007812 */ /* 0x001fe200078ec0ff */
[----:B------:R-:W-:-:S05]  /*f6d0*/  IMAD.MOV.U32 R6, RZ, RZ, RZ ;  /* 0x000000ffff067224 */ /* 0x000fca00078e00ff */
[----:B------:R-:W0:Y:S02]  /*f6e0*/  SHFL.IDX PT, R0, R0, RZ, 0x1f ;  /* 0x00001fff00007589 */ /* 0x000e2400000e0000 */
[----:B0-----:R-:W-:-:S04]  /*f6f0*/  ISETP.NE.AND P0, PT, R0, RZ, PT ;  /* 0x000000ff0000720c */ /* 0x001fc80003f05270 */
[----:B------:R-:W-:-:S05]  /*f700*/  P2R R0, PR, RZ, 0x1 ;  /* 0x00000001ff007803 */ /* 0x000fca0000000000 */
[----:B------:R0:W-:Y:S04]  /*f710*/  STL [R1+0x30], R0 ;  /* 0x0000300001007387 */ /* 0x0001e80000100800 */
        /* <DEDUP_REMOVED lines=12> */
.L_x_2218:
[----:B0-----:R-:W0:Y:S01]  /*f7e0*/  S2R R0, SR_TID.X ;  /* 0x0000000000007919 */ /* 0x001e220000002100 */
        /* <DEDUP_REMOVED lines=40> */
.L_x_2224:
        /* <DEDUP_REMOVED lines=14> */
.L_x_2223:
[----:B------:R-:W-:Y:S05]  /*fb50*/  BSYNC B0 ;  /* 0x0000000000007941 */ /* 0x000fea0003800000 */
.L_x_2222:
        /* <DEDUP_REMOVED lines=22> */
.L_x_2220:
        /* <DEDUP_REMOVED lines=25> */
.L_x_2225:
        /* <DEDUP_REMOVED lines=58> */
.L_x_2221:
[----:B------:R0:W-:Y:S01]  /*101f0*/  STL [R1+0x10], R0 ;  /* 0x0000100001007387 */ /* 0x0001e20000100800 */
[----:B------:R-:W-:-:S03]  /*10200*/  UMOV UR36, URZ ;  /* 0x0000003f00247c82 */ /* 0x000fc60008000000 */
[----:B------:R0:W-:Y:S02]  /*10210*/  STL [R1+0x14], RZ ;  /* 0x000014ff01007387 */ /* 0x0001e40000100800 */
.L_x_2226:
        /* <DEDUP_REMOVED lines=11> */
.L_x_2219:
[----:B------:R-:W-:Y:S01]  /*102d0*/  ULDC UR4, c[0x0][0xc3c] ;  /* 0x00030f0000047ab9 */ /* 0x000fe20000000800 */
[----:B------:R2:W-:Y:S01]  /*102e0*/  STL [R1+0x2c], RZ ;  /* 0x00002cff01007387 */ /* 0x0005e20000100800 */
[----:B------:R-:W-:Y:S01]  /*102f0*/  UISETP.GE.AND UP0, UPT, UR42, UR4, UPT ;  /* 0x000000042a00728c */ /* 0x000fe2000bf06270 */
[----:B------:R-:W-:Y:S02]  /*10300*/  IMAD.MOV.U32 R19, RZ, RZ, 0x1 ;  /* 0x00000001ff137424 */ /* 0x000fe400078e00ff */
[----:B------:R-:W-:-:S03]  /*10310*/  IMAD.MOV.U32 R18, RZ, RZ, RZ ;  /* 0x000000ffff127224 */ /* 0x000fc600078e00ff */
[----:B------:R-:W-:-:S13]  /*10320*/  PLOP3.LUT P0, PT, PT, PT, UP0, 0x80, 0x0 ;  /* 0x000000000000781c */ /* 0x000fda0003f0f008 */
[----:B--2---:R-:W-:Y:S05]  /*10330*/  @P0 BRA `(.L_x_2227) ;  /* 0x0000004c00380947 */ /* 0x004fea0003800000 */
[----:B------:R-:W2:Y:S01]  /*10340*/  S2R R10, SR_TID.X ;  /* 0x00000000000a7919 */ /* 0x000ea20000002100 */
[----:B------:R-:W3:Y:S01]  /*10350*/  S2UR UR5, SR_CgaCtaId ;  /* 0x00000000000579c3 */ /* 0x000ee20000008800 */
[----:B------:R-:W-:Y:S01]  /*10360*/  UMOV UR4, 0x400 ;  /* 0x0000040000047882 */ /* 0x000fe20000000000 */
[----:B------:R-:W-:Y:S01]  /*10370*/  IMAD.MOV.U32 R19, RZ, RZ, 0x1 ;  /* 0x00000001ff137424 */ /* 0x000fe200078e00ff */
[----:B------:R-:W-:Y:S01]  /*10380*/  ULDC UR40, c[0x0][0xc] ;  /* 0x0000030000287ab9 */ /* 0x000fe20000000800 */
[----:B------:R-:W-:Y:S01]  /*10390*/  IMAD.MOV.U32 R18, RZ, RZ, RZ ;  /* 0x000000ffff127224 */ /* 0x000fe200078e00ff */
[----:B------:R-:W-:Y:S02]  /*103a0*/  ULOP3.LUT UR39, UR38, 0x1, URZ, 0xfc, !UPT ;  /* 0x0000000126277892 */ /* 0x000fe4000f8efc3f */
[----:B------:R-:W-:Y:S01]  /*103b0*/  ULOP3.LUT UR41, UR38, 0x2, URZ, 0xfc, !UPT ;  /* 0x0000000226297892 */ /* 0x000fe2000f8efc3f */
[----:B------:R-:W-:Y:S01]  /*103c0*/  ULDC.64 UR48, c[0x0][0x198] ;  /* 0x0000660000307ab9 */ /* 0x000fe20000000a00 */
[----:B---3--:R-:W-:-:S06]  /*103d0*/  ULEA UR4, UR5, UR4, 0x18 ;  /* 0x0000000405047291 */ /* 0x008fcc000f8ec03f */
[----:B------:R-:W-:Y:S01]  /*103e0*/  IMAD.U32 R17, RZ, RZ, UR4 ;  /* 0x00000004ff117e24 */ /* 0x000fe2000f8e00ff */
[----:B--2---:R-:W-:Y:S01]  /*103f0*/  SHF.R.U32.HI R3, RZ, 0x1, R10 ;  /* 0x00000001ff037819 */ /* 0x004fe2000001160a */
[C---:B01----:R-:W-:Y:S01]  /*10400*/  IMAD.SHL.U32 R4, R10.reuse, 0x40, RZ ;  /* 0x000000400a047824 */ /* 0x043fe200078e00ff */
        /* <DEDUP_REMOVED lines=32> */
.L_x_2300:
[----:B------:R-:W-:Y:S01]  /*10610*/  ULDC.64 UR4, c[0x0][0xc88] ;  /* 0x0003220000047ab9 */ /* 0x000fe20000000a00 */
[----:B------:R-:W-:Y:S01]  /*10620*/  IMAD.MOV.U32 R0, RZ, RZ, RZ ;  /* 0x000000ffff007224 */ /* 0x000fe200078e00ff */
[----:B------:R-:W-:Y:S01]  /*10630*/  UIMAD.WIDE UR4, UR42, 0x4, UR4 ;  /* 0x000000042a0478a5 */ /* 0x000fe2000f8e0204 */
[----:B------:R-:W-:Y:S01]  /*10640*/  ULDC.64 UR8, c[0x0][0xa18] ;  /* 0x0002860000087ab9 */ /* 0x000fe20000000a00 */
[----:B------:R-:W-:-:S04]  /*10650*/  ULDC.64 UR6, c[0x0][0xa08] ;  /* 0x0002820000067ab9 */ /* 0x000fc80000000a00 */
[----:B------:R-:W-:Y:S02]  /*10660*/  IMAD.U32 R2, RZ, RZ, UR4 ;  /* 0x00000004ff027e24 */ /* 0x000fe4000f8e00ff */
[----:B------:R-:W-:Y:S01]  /*10670*/  IMAD.U32 R3, RZ, RZ, UR5 ;  /* 0x00000005ff037e24 */ /* 0x000fe2000f8e00ff */
[----:B------:R-:W-:-:S04]  /*10680*/  ULDC.64 UR4, c[0x0][0xa28] ;  /* 0x00028a0000047ab9 */ /* 0x000fc80000000a00 */
[----:B------:R-:W2:Y:S01]  /*10690*/  LDG.E R2, desc[UR54][R2.64] ;  /* 0x0000003602027981 */ /* 0x000ea2000c1e1900 */
[----:B------:R-:W-:-:S04]  /*106a0*/  UISETP.NE.U32.AND UP0, UPT, UR4, URZ, UPT ;  /* 0x0000003f0400728c */ /* 0x000fc8000bf05070 */
[----:B------:R-:W-:-:S06]  /*106b0*/  UISETP.NE.AND.EX UP0, UPT, UR5, URZ, UPT, UP0 ;  /* 0x0000003f0500728c */ /* 0x000fcc000bf05300 */
[----:B------:R-:W-:Y:S02]  /*106c0*/  PLOP3.LUT P0, PT, PT, PT, UP0, 0x80, 0x0 ;  /* 0x000000000000781c */ /* 0x000fe40003f0f008 */
[----:B------:R-:W-:-:S04]  /*106d0*/  ISETP.NE.U32.AND P1, PT, RZ, UR6, PT ;  /* 0x00000006ff007c0c */ /* 0x000fc8000bf25070 */
[----:B------:R-:W-:Y:S01]  /*106e0*/  ISETP.NE.AND.EX P1, PT, RZ, UR7, PT, P1 ;  /* 0x00000007ff007c0c */ /* 0x000fe2000bf25310 */
[----:B------:R-:W-:Y:S01]  /*106f0*/  IMAD.MOV.U32 R8, RZ, RZ, RZ ;  /* 0x000000ffff087224 */ /* 0x000fe200078e00ff */
[----:B--2---:R-:W-:-:S13]  /*10700*/  R2UR UR43, R2 ;  /* 0x00000000022b72ca */ /* 0x004fda00000e0000 */
[----:B------:R-:W-:Y:S02]  /*10710*/  USHF.R.S32.HI UR46, URZ, 0x1f, UR43 ;  /* 0x0000001f3f2e7899 */ /* 0x000fe4000801142b */
[----:B------:R-:W-:-:S04]  /*10720*/  @UP0 ULEA UR4, UP1, UR43, UR4, 0x2 ;  /* 0x000000042b040291 */ /* 0x000fc8000f82103f */
[----:B------:R-:W-:Y:S02]  /*10730*/  @UP0 ULEA.HI.X UR5, UR43, UR5, UR46, 0x2, UP1 ;  /* 0x000000052b050291 */ /* 0x000fe400088f142e */
[----:B------:R-:W-:Y:S01]  /*10740*/  IMAD.U32 R2, RZ, RZ, UR4 ;  /* 0x00000004ff027e24 */ /* 0x000fe2000f8e00ff */
[----:B------:R-:W-:-:S03]  /*10750*/  USHF.L.U32 UR44, UR43, 0x2, URZ ;  /* 0x000000022b2c7899 */ /* 0x000fc6000800063f */
[----:B------:R-:W-:Y:S01]  /*10760*/  IMAD.U32 R3, RZ, RZ, UR5 ;  /* 0x00000005ff037e24 */ /* 0x000fe2000f8e00ff */
[----:B------:R-:W-:Y:S01]  /*10770*/  ULDC.64 UR4, c[0x0][0xa00] ;  /* 0x0002800000047ab9 */ /* 0x000fe20000000a00 */
[----:B------:R-:W-:-:S03]  /*10780*/  USHF.L.U64.HI UR45, UR43, 0x2, UR46 ;  /* 0x000000022b2d7899 */ /* 0x000fc6000801022e */
[----:B0-----:R0:W5:Y:S01]  /*10790*/  @P0 LDG.E R0, desc[UR54][R2.64] ;  /* 0x0000003602000981 */ /* 0x001162000c1e1900 */
[----:B------:R-:W-:Y:S01]  /*107a0*/  ISETP.NE.U32.AND P0, PT, RZ, UR4, PT ;  /* 0x00000004ff007c0c */ /* 0x000fe2000bf05070 */
[----:B------:R-:W-:Y:S02]  /*107b0*/  UIADD3 UR4, UP0, UR44, UR4, URZ ;  /* 0x000000042c047290 */ /* 0x000fe4000ff1e03f */
[----:B------:R-:W-:Y:S01]  /*107c0*/  UIADD3 UR6, UP1, UR44, UR6, URZ ;  /* 0x000000062c067290 */ /* 0x000fe2000ff3e03f */
[----:B------:R-:W-:Y:S01]  /*107d0*/  ISETP.NE.AND.EX P0, PT, RZ, UR5, PT, P0 ;  /* 0x00000005ff007c0c */ /* 0x000fe2000bf05300 */
[----:B------:R-:W-:Y:S02]  /*107e0*/  UIADD3.X UR5, UR45, UR5, URZ, UP0, !UPT ;  /* 0x000000052d057290 */ /* 0x000fe400087fe43f */
[----:B------:R-:W-:Y:S02]  /*107f0*/  UISETP.NE.U32.AND UP0, UPT, UR8, URZ, UPT ;  /* 0x0000003f0800728c */ /* 0x000fe4000bf05070 */
[----:B------:R-:W-:Y:S01]  /*10800*/  UIADD3.X UR7, UR45, UR7, URZ, UP1, !UPT ;  /* 0x000000072d077290 */ /* 0x000fe20008ffe43f */
[----:B0-----:R-:W-:Y:S01]  /*10810*/  IMAD.U32 R2, RZ, RZ, UR4 ;  /* 0x00000004ff027e24 */ /* 0x001fe2000f8e00ff */
[----:B------:R-:W-:Y:S01]  /*10820*/  UISETP.NE.AND.EX UP0, UPT, UR9, URZ, UPT, UP0 ;  /* 0x0000003f0900728c */ /* 0x000fe2000bf05300 */
[----:B------:R-:W-:-:S02]  /*10830*/  IMAD.U32 R3, RZ, RZ, UR5 ;  /* 0x00000005ff037e24 */ /* 0x000fc4000f8e00ff */
[----:B-1----:R-:W-:Y:S02]  /*10840*/  IMAD.U32 R4, RZ, RZ, UR6 ;  /* 0x00000006ff047e24 */ /* 0x002fe4000f8e00ff */
[----:B------:R-:W-:Y:S01]  /*10850*/  IMAD.U32 R5, RZ, RZ, UR7 ;  /* 0x00000007ff057e24 */ /* 0x000fe2000f8e00ff */
[----:B------:R-:W-:-:S05]  /*10860*/  PLOP3.LUT P2, PT, PT, PT, UP0, 0x80, 0x0 ;  /* 0x000000000000781c */ /* 0x000fca0003f4f008 */
[----:B------:R-:W-:Y:S01]  /*10870*/  @UP0 UIADD3 UR4, UP1, UR44, UR8, URZ ;  /* 0x000000082c040290 */ /* 0x000fe2000ff3e03f */
[----:B------:R0:W5:Y:S03]  /*10880*/  @P1 LDG.E R8, desc[UR54][R4.64] ;  /* 0x0000003604081981 */ /* 0x000166000c1e1900 */
[----:B------:R-:W-:Y:S01]  /*10890*/  @UP0 UIADD3.X UR5, UR45, UR9, URZ, UP1, !UPT ;  /* 0x000000092d050290 */ /* 0x000fe20008ffe43f */
[----:B------:R0:W5:Y:S01]  /*108a0*/  @P0 LDG.E R9, desc[UR54][R2.64] ;  /* 0x0000003602090981 */ /* 0x000162000c1e1900 */
[----:B------:R-:W-:Y:S01]  /*108b0*/  ULDC UR6, c[0x0][0x288] ;  /* 0x0000a20000067ab9 */ /* 0x000fe20000000800 */
[----:B------:R-:W-:Y:S02]  /*108c0*/  IMAD.U32 R6, RZ, RZ, UR4 ;  /* 0x00000004ff067e24 */ /* 0x000fe4000f8e00ff */
[----:B------:R-:W-:Y:S02]  /*108d0*/  IMAD.U32 R10, RZ, RZ, UR6 ;  /* 0x00000006ff0a7e24 */ /* 0x000fe4000f8e00ff */
[----:B------:R-:W-:-:S05]  /*108e0*/  IMAD.U32 R7, RZ, RZ, UR5 ;  /* 0x00000005ff077e24 */ /* 0x000fca000f8e00ff */
[----:B------:R-:W2:Y:S04]  /*108f0*/  @P2 LDG.E R10, desc[UR54][R6.64] ;  /* 0x00000036060a2981 */ /* 0x000ea8000c1e1900 */
[----:B--2---:R0:W-:Y:S01]  /*10900*/  STL [R1+0x1c], R10 ;  /* 0x00001c0a01007387 */ /* 0x0041e20000100800 */
[----:B------:R-:W-:Y:S05]  /*10910*/  @P2 BRA `(.L_x_2228) ;  /* 0x0000000000142947 */ /* 0x000fea0003800000 */
[----:B------:R-:W-:Y:S05]  /*10920*/  @!P0 BRA `(.L_x_2228) ;  /* 0x0000000000108947 */ /* 0x000fea0003800000 */
[----:B------:R-:W2:Y:S04]  /*10930*/  LDG.E R6, desc[UR54][R2.64] ;  /* 0x0000003602067981 */ /* 0x000ea8000c1e1900 */
[----:B0-----:R-:W2:Y:S02]  /*10940*/  LDG.E R2, desc[UR54][R2.64+0x4] ;  /* 0x0000043602027981 */ /* 0x001ea4000c1e1900 */
[----:B--2---:R-:W-:-:S05]  /*10950*/  IMAD.IADD R2, R2, 0x1, -R6 ;  /* 0x0000000102027824 */ /* 0x004fca00078e0a06 */
[----:B------:R1:W-:Y:S02]  /*10960*/  STL [R1+0x1c], R2 ;  /* 0x00001c0201007387 */ /* 0x0003e40000100800 */
.L_x_2228:
[----:B-----5:R-:W-:Y:S01]  /*10970*/  IMAD.IADD R6, R8, 0x1, R0 ;  /* 0x0000000108067824 */ /* 0x020fe200078e0200 */
[----:B------:R-:W-:Y:S01]  /*10980*/  ULDC.64 UR4, c[0x0][0x418] ;  /* 0x0001060000047ab9 */ /* 0x000fe20000000a00 */
[----:B0-----:R-:W-:Y:S01]  /*10990*/  IMAD.U32 R3, RZ, RZ, UR43 ;  /* 0x0000002bff037e24 */ /* 0x001fe2000f8e00ff */
[----:B------:R-:W-:Y:S01]  /*109a0*/  UISETP.NE.U32.AND UP0, UPT, UR4, URZ, UPT ;  /* 0x0000003f0400728c */ /* 0x000fe2000bf05070 */
[----:B------:R-:W-:Y:S01]  /*109b0*/  UMOV UR47, URZ ;  /* 0x0000003f002f7c82 */ /* 0x000fe20008000000 */
[----:B------:R-:W-:Y:S01]  /*109c0*/  ULDC.64 UR6, c[0x0][0xa20] ;  /* 0x0002880000067ab9 */ /* 0x000fe20000000a00 */
[----:B------:R0:W-:Y:S01]  /*109d0*/  STL [R1+0xc], R6 ;  /* 0x00000c0601007387 */ /* 0x0001e20000100800 */
[----:B------:R-:W-:Y:S01]  /*109e0*/  @P0 R2UR UR47, R9 ;  /* 0x00000000092f02ca */ /* 0x000fe200000e0000 */
[----:B------:R-:W-:Y:S01]  /*109f0*/  UISETP.NE.AND.EX UP0, UPT, UR5, URZ, UPT, UP0 ;  /* 0x0000003f0500728c */ /* 0x000fe2000bf05300 */
[----:B------:R-:W-:Y:S01]  /*10a00*/  ISETP.NE.U32.AND P0, PT, RZ, UR6, PT ;  /* 0x00000006ff007c0c */ /* 0x000fe2000bf05070 */
[----:B------:R0:W-:Y:S01]  /*10a10*/  STL [R1], R3 ;  /* 0x0000000301007387 */ /* 0x0001e20000100800 */
[----:B------:R-:W-:Y:S01]  /*10a20*/  ULDC UR4, c[0x0][0x424] ;  /* 0x0001090000047ab9 */ /* 0x000fe20000000800 */
[----:B------:R-:W-:Y:S01]  /*10a30*/  ULDC UR5, c[0x0][0x2f0] ;  /* 0x0000bc0000057ab9 */ /* 0x000fe20000000800 */
[----:B------:R-:W-:Y:S01]  /*10a40*/  ISETP.NE.AND.EX P0, PT, RZ, UR7, PT, P0 ;  /* 0x00000007ff007c0c */ /* 0x000fe2000bf05300 */
[----:B------:R-:W-:-:S04]  /*10a50*/  USEL UR4, UR4, 0x1, UP0 ;  /* 0x0000000104047887 */ /* 0x000fc80008000000 */
[----:B------:R-:W-:-:S06]  /*10a60*/  UIMAD UR4, UR4, UR5, URZ ;  /* 0x00000005040472a4 */ /* 0x000fcc000f8e023f */
[----:B-1----:R-:W-:Y:S02]  /*10a70*/  IMAD.U32 R2, RZ, RZ, UR4 ;  /* 0x00000004ff027e24 */ /* 0x002fe4000f8e00ff */
[----:B0-----:R-:W-:Y:S05]  /*10a80*/  @!P0 BRA `(.L_x_2229) ;  /* 0x0000000000188947 */ /* 0x001fea0003800000 */
[----:B------:R-:W-:-:S04]  /*10a90*/  UIADD3 UR4, UP0, UR44, UR6, URZ ;  /* 0x000000062c047290 */ /* 0x000fc8000ff1e03f */
[----:B------:R-:W-:Y:S02]  /*10aa0*/  UIADD3.X UR5, UR45, UR7, URZ, UP0, !UPT ;  /* 0x000000072d057290 */ /* 0x000fe400087fe43f */
[----:B------:R-:W-:-:S04]  /*10ab0*/  IMAD.U32 R2, RZ, RZ, UR4 ;  /* 0x00000004ff027e24 */ /* 0x000fc8000f8e00ff */
[----:B------:R-:W-:-:S05]  /*10ac0*/  IMAD.U32 R3, RZ, RZ, UR5 ;  /* 0x00000005ff037e24 */ /* 0x000fca000f8e00ff */
[----:B------:R0:W5:Y:S01]  /*10ad0*/  LDG.E R2, desc[UR54][R2.64] ;  /* 0x0000003602027981 */ /* 0x000162000c1e1900 */
[----:B------:R-:W-:Y:S05]  /*10ae0*/  BRA `(.L_x_2230) ;  /* 0x0000000000107947 */ /* 0x000fea0003800000 */
.L_x_2229:
[----:B------:R-:W-:Y:S05]  /*10af0*/  @!P1 BRA `(.L_x_2230) ;  /* 0x00000000000c9947 */ /* 0x000fea0003800000 */
[----:B------:R-:W2:Y:S04]  /*10b00*/  LDG.E R2, desc[UR54][R4.64] ;  /* 0x0000003604027981 */ /* 0x000ea8000c1e1900 */
[----:B------:R-:W2:Y:S02]  /*10b10*/  LDG.E R4, desc[UR54][R4.64+0x4] ;  /* 0x0000043604047981 */ /* 0x000ea4000c1e1900 */
[----:B--2---:R-:W-:-:S07]  /*10b20*/  IMAD.IADD R2, R4, 0x1, -R2 ;  /* 0x0000000104027824 */ /* 0x004fce00078e0a02 */
.L_x_2230:
[----:B------:R-:W2:Y:S04]  /*10b30*/  LDL R4, [R1+0x1c] ;  /* 0x00001c0001047983 */ /* 0x000ea80000100800 */
[----:B0-----:R-:W3:Y:S01]  /*10b40*/  LDL R3, [R1+0x14] ;  /* 0x0000140001037983 */ /* 0x001ee20000100800 */
[----:B-----5:R-:W-:Y:S01]  /*10b50*/  IMAD.IADD R0, R2, 0x1, -R0 ;  /* 0x0000000102007824 */ /* 0x020fe200078e0a00 */
[----:B------:R-:W-:Y:S01]  /*10b60*/  BSSY B7, `(.L_x_2231) ;  /* 0x0000383000077945 */ /* 0x000fe20003800000 */
[----:B------:R-:W0:Y:S02]  /*10b70*/  LDC R2, c[0x0][0x448] ;  /* 0x00011200ff027b82 */ /* 0x000e240000000800 */
[----:B0-----:R-:W-:-:S13]  /*10b80*/  ISETP.NE.AND P0, PT, R2, 0x1, PT ;  /* 0x000000010200780c */ /* 0x001fda0003f05270 */
[----:B------:R-:W0:Y:S01]  /*10b90*/  @P0 LDC R2, c[0x0][0x450] ;  /* 0x00011400ff020b82 */ /* 0x000e220000000800 */
[----:B--2---:R-:W-:-:S07]  /*10ba0*/  IMAD.MOV.U32 R5, RZ, RZ, R4 ;  /* 0x000000ffff057224 */ /* 0x004fce00078e0004 */
[----:B------:R-:W1:Y:S01]  /*10bb0*/  @P0 LDC R4, c[0x0][0x44c] ;  /* 0x00011300ff040b82 */ /* 0x000e620000000800 */
[----:B---3--:R-:W-:-:S04]  /*10bc0*/  IMAD.SHL.U32 R3, R3, 0x80, RZ ;  /* 0x0000008003037824 */ /* 0x008fc800078e00ff */
[----:B------:R-:W-:-:S04]  /*10bd0*/  VIADD R3, R3, 0x7f ;  /* 0x0000007f03037836 */ /* 0x000fc80000000000 */
[----:B-1----:R-:W-:-:S05]  /*10be0*/  @P0 IMAD.HI.U32 R4, R3, R4, RZ ;  /* 0x0000000403040227 */ /* 0x002fca00078e00ff */
[----:B0-----:R-:W-:Y:S01]  /*10bf0*/  @P0 SHF.R.U32.HI R3, RZ, R2, R4 ;  /* 0x00000002ff030219 */ /* 0x001fe20000011604 */
[C---:B------:R-:W-:Y:S01]  /*10c00*/  VIADD R2, R0.reuse, 0x9f ;  /* 0x0000009f00027836 */ /* 0x040fe20000000000 */
[----:B------:R-:W-:-:S03]  /*10c10*/  IADD3 R0, R0, 0xa0, -R5 ;  /* 0x000000a000007810 */ /* 0x000fc60007ffe805 */
[----:B------:R-:W-:-:S04]  /*10c20*/  IMAD.HI R2, R2, 0x66666667, RZ ;  /* 0x6666666702027827 */ /* 0x000fc800078e02ff */
[----:B------:R-:W-:Y:S01]  /*10c30*/  IMAD.IADD R0, R0, 0x1, R3 ;  /* 0x0000000100007824 */ /* 0x000fe200078e0203 */
[----:B------:R-:W-:-:S03]  /*10c40*/  SHF.R.U32.HI R3, RZ, 0x1f, R2 ;  /* 0x0000001fff037819 */ /* 0x000fc60000011602 */
[----:B------:R-:W-:Y:S01]  /*10c50*/  IMAD.HI R0, R0, 0x66666667, RZ ;  /* 0x6666666700007827 */ /* 0x000fe200078e02ff */
[----:B------:R-:W-:-:S04]  /*10c60*/  LEA.HI.SX32 R3, R2, R3, 0x1a ;  /* 0x0000000302037211 */ /* 0x000fc800078fd2ff */
[----:B------:R-:W-:-:S04]  /*10c70*/  SHF.R.U32.HI R2, RZ, 0x1f, R0 ;  /* 0x0000001fff027819 */ /* 0x000fc80000011600 */
[----:B------:R-:W-:-:S04]  /*10c80*/  LEA.HI.SX32 R2, R0, R2, 0x1a ;  /* 0x0000000200027211 */ /* 0x000fc800078fd2ff */
[----:B------:R-:W-:-:S04]  /*10c90*/  VIMNMX R4, R3, R2, PT ;  /* 0x0000000203047248 */ /* 0x000fc80003fe0100 */
[----:B------:R-:W-:Y:S01]  /*10ca0*/  ISETP.GT.AND P0, PT, R4, RZ, PT ;  /* 0x000000ff0400720c */ /* 0x000fe20003f04270 */
        /* <DEDUP_REMOVED lines=20> */
.L_x_2232:
        /* <DEDUP_REMOVED lines=20> */
.L_x_2235:
[----:B------:R-:W-:Y:S05]  /*10f30*/  BSYNC B6 ;  /* 0x0000000000067941 */ /* 0x000fea0003800000 */
.L_x_2234:
[----:B------:R-:W-:Y:S01]  /*10f40*/  VIADD R0, R17, 0xf200 ;  /* 0x0000f20011007836 */ /* 0x000fe20000000000 */
[----:B------:R-:W-:Y:S04]  /*10f50*/  BSSY B6, `(.L_x_2236) ;  /* 0x0000014000067945 */ /* 0x000fe80003800000 */
[----:B------:R-:W-:-:S04]  /*10f60*/  LOP3.LUT P0, RZ, R0, 0x1bf, RZ, 0xc0, !PT ;  /* 0x000001bf00ff7812 */ /* 0x000fc8000780c0ff */
[----:B------:R-:W-:-:S09]  /*10f70*/  P2R R16, PR, RZ, 0x1 ;  /* 0x00000001ff107803 */ /* 0x000fd20000000000 */
        /* <DEDUP_REMOVED lines=17> */
.L_x_2237:
[----:B------:R-:W-:Y:S05]  /*11090*/  BSYNC B6 ;  /* 0x0000000000067941 */ /* 0x000fea0003800000 */
.L_x_2236:
        /* <DEDUP_REMOVED lines=20> */
.L_x_2239:
[----:B------:R-:W-:Y:S05]  /*111e0*/  BSYNC B6 ;  /* 0x0000000000067941 */ /* 0x000fea0003800000 */
.L_x_2238:
[----:B------:R-:W-:Y:S01]  /*111f0*/  ISETP.NE.AND P6, PT, R16, RZ, PT ;  /* 0x000000ff1000720c */ /* 0x000fe20003fc5270 */
        /* <DEDUP_REMOVED lines=18> */
.L_x_2241:
[----:B------:R-:W-:Y:S05]  /*11320*/  BSYNC B6 ;  /* 0x0000000000067941 */ /* 0x000fea0003800000 */
.L_x_2240:
[----:B------:R-:W2:Y:S01]  /*11330*/  LDL R8, [R1] ;  /* 0x0000000001087983 */ /* 0x000ea20000100800 */
[----:B------:R-:W-:Y:S02]  /*11340*/  ULDC.64 UR4, c[0x0][0x9f8] ;  /* 0x00027e0000047ab9 */ /* 0x000fe40000000a00 */
[----:B------:R-:W-:-:S04]  /*11350*/  UISETP.NE.U32.AND UP0, UPT, UR4, URZ, UPT ;  /* 0x0000003f0400728c */ /* 0x000fc8000bf05070 */
[----:B------:R-:W-:-:S06]  /*11360*/  UISETP.NE.AND.EX UP0, UPT, UR5, URZ, UPT, UP0 ;  /* 0x0000003f0500728c */ /* 0x000fcc000bf05300 */
[----:B------:R-:W-:-:S05]  /*11370*/  PLOP3.LUT P0, PT, PT, PT, UP0, 0x80, 0x0 ;  /* 0x000000000000781c */ /* 0x000fca0003f0f008 */
[----:B------:R-:W-:-:S04]  /*11380*/  @UP0 UIADD3 UR4, UP1, UR44, UR4, URZ ;  /* 0x000000042c040290 */ /* 0x000fc8000ff3e03f */
[----:B------:R-:W-:Y:S02]  /*11390*/  @UP0 UIADD3.X UR5, UR45, UR5, URZ, UP1, !UPT ;  /* 0x000000052d050290 */ /* 0x000fe40008ffe43f */
[----:B------:R-:W-:-:S04]  /*113a0*/  IMAD.U32 R2, RZ, RZ, UR4 ;  /* 0x00000004ff027e24 */ /* 0x000fc8000f8e00ff */
[----:B------:R-:W-:Y:S01]  /*113b0*/  IMAD.U32 R3, RZ, RZ, UR5 ;  /* 0x00000005ff037e24 */ /* 0x000fe2000f8e00ff */
[----:B------:R-:W0:Y:S01]  /*113c0*/  S2R R0, SR_TID.X ;  /* 0x0000000000007919 */ /* 0x000e220000002100 */
[----:B------:R-:W-:-:S03]  /*113d0*/  ULDC.64 UR4, c[0x0][0xa08] ;  /* 0x0002820000047ab9 */ /* 0x000fc60000000a00 */
[----:B--2---:R1:W2:Y:S01]  /*113e0*/  @P0 LDG.E R8, desc[UR54][R2.64] ;  /* 0x0000003602080981 */ /* 0x0042a2000c1e1900 */
[----:B0-----:R-:W-:-:S04]  /*113f0*/  SHF.R.U32.HI R0, RZ, 0x5, R0 ;  /* 0x00000005ff007819 */ /* 0x001fc80000011600 */
[----:B------:R-:W-:Y:S01]  /*11400*/  LOP3.LUT R0, R0, 0x3, RZ, 0xc0, !PT ;  /* 0x0000000300007812 */ /* 0x000fe200078ec0ff */
[----:B-1----:R-:W0:Y:S01]  /*11410*/  LDC.64 R2, c[0x0][0x418] ;  /* 0x00010600ff027b82 */ /* 0x002e220000000a00 */
[----:B--2---:R-:W-:Y:S01]  /*11420*/  SHF.R.S32.HI R9, RZ, 0x1f, R8 ;  /* 0x0000001fff097819 */ /* 0x004fe20000011408 */
[----:B------:R1:W-:Y:S01]  /*11430*/  @P0 STL [R1], R8 ;  /* 0x0000000801000387 */ /* 0x0003e20000100800 */
[----:B0-----:R-:W-:Y:S01]  /*11440*/  LOP3.LUT P0, RZ, R2, UR4, RZ, 0xfc, !PT ;  /* 0x0000000402ff7c12 */ /* 0x001fe2000f80fcff */
[----:B------:R-:W-:Y:S02]  /*11450*/  UMOV UR4, 0xffffffff ;  /* 0xffffffff00047882 */ /* 0x000fe40000000000 */
[----:B------:R1:W-:Y:S01]  /*11460*/  STL [R1+0x4], R9 ;  /* 0x0000040901007387 */ /* 0x0003e20000100800 */
[----:B------:R-:W-:-:S04]  /*11470*/  LOP3.LUT P0, RZ, R3, UR5, RZ, 0xfc, P0 ;  /* 0x0000000503ff7c12 */ /* 0x000fc8000800fcff */
[----:B------:R-:W-:Y:S01]  /*11480*/  SEL R16, R8, RZ, !P0 ;  /* 0x000000ff08107207 */ /* 0x000fe20004000000 */
[----:B------:R-:W-:Y:S08]  /*11490*/  BRA.DIV UR4, `(.L_x_2242) ;  /* 0x0000004204887947 */ /* 0x000ff0000b800000 */
[----:B------:R0:W2:Y:S02]  /*114a0*/  SHFL.IDX PT, R14, R0, RZ, 0x1f ;  /* 0x00001fff000e7589 */ /* 0x0000a400000e0000 */
.L_x_2319:
[----:B------:R-:W-:Y:S02]  /*114b0*/  PLOP3.LUT P1, PT, PT, PT, PT, 0x8, 0x0 ;  /* 0x000000000000781c */ /* 0x000fe40003f2e170 */
[----:B--2---:R-:W-:Y:S02]  /*114c0*/  ISETP.NE.AND P0, PT, R14, RZ, PT ;  /* 0x000000ff0e00720c */ /* 0x004fe40003f05270 */
[----:B0-----:R-:W-:-:S05]  /*114d0*/  P2R R0, PR, RZ, 0x2 ;  /* 0x00000002ff007803 */ /* 0x001fca0000000000 */
[----:B------:R0:W-:Y:S06]  /*114e0*/  STL [R1+0x8], R0 ;  /* 0x0000080001007387 */ /* 0x0001ec0000100800 */
[----:B------:R-:W-:Y:S05]  /*114f0*/  @P0 BRA `(.L_x_2243) ;  /* 0x0000000400bc0947 */ /* 0x000fea0003800000 */
[----:B0-----:R-:W2:Y:S01]  /*11500*/  LDL R0, [R1+0x18] ;  /* 0x0000180001007983 */ /* 0x001ea20000100800 */
[----:B------:R-:W-:Y:S01]  /*11510*/  UMOV UR4, 0xffffffff ;  /* 0xffffffff00047882 */ /* 0x000fe20000000000 */
[----:B--2---:R-:W-:Y:S02]  /*11520*/  VIADD R0, R0, 0xffffffff ;  /* 0xffffffff00007836 */ /* 0x004fe40000000000 */
[----:B------:R-:W-:Y:S05]  /*11530*/  BRA.DIV UR4, `(.L_x_2244) ;  /* 0x0000004204807947 */ /* 0x000fea000b800000 */
[----:B------:R-:W-:-:S13]  /*11540*/  ELECT P6, URZ, PT ;  /* 0x00000000003f782f */ /* 0x000fda00038c0000 */
.L_x_2322:
        /* <DEDUP_REMOVED lines=21> */
.L_x_2245:
[----:B------:R-:W-:Y:S01]  /*116a0*/  IMAD R4, R18, 0x8, R17 ;  /* 0x0000000812047824 */ /* 0x000fe200078e0211 */
[----:B0-----:R-:W-:Y:S01]  /*116b0*/  SHF.L.U32 R3, R19, 0x1f, RZ ;  /* 0x0000001f13037819 */ /* 0x001fe200000006ff */
[----:B-1----:R-:W0:Y:S03]  /*116c0*/  S2R R8, SR_TID.X ;  /* 0x0000000000087919 */ /* 0x002e260000002100 */
[----:B------:R-:W1:Y:S01]  /*116d0*/  SYNCS.PHASECHK.TRANS64.TRYWAIT P0, [R4+URZ+0x33480], R3 ;  /* 0x03348003040075a7 */ /* 0x000e62000800017f */
[----:B0-----:R-:W-:-:S04]  /*116e0*/  LOP3.LUT R8, R8, 0x7f, RZ, 0xc0, !PT ;  /* 0x0000007f08087812 */ /* 0x001fc800078ec0ff */
[----:B------:R-:W-:Y:S01]  /*116f0*/  ISETP.NE.AND P1, PT, R8, RZ, PT ;  /* 0x000000ff0800720c */ /* 0x000fe20003f25270 */
[----:B-1----:R-:W-:-:S12]  /*11700*/  @!P0 BRA `(.L_x_2246) ;  /* 0x00000040002c8947 */ /* 0x002fd80003800000 */
.L_x_2323:
        /* <DEDUP_REMOVED lines=8> */
.L_x_2247:
        /* <DEDUP_REMOVED lines=31> */
.L_x_2324:
        /* <DEDUP_REMOVED lines=8> */
.L_x_2249:
        /* <DEDUP_REMOVED lines=8> */
[----:B------:R-:W-:Y:S01]  /*11a80*/  PLOP3.LUT P0, PT, PT, PT, PT, 0x80, 0x0 ;  /* 0x000000000000781c */ /* 0x000fe20003f0f070 */
[----:B------:R-:W-:Y:S01]  /*11a90*/  UMOV UR26, URZ ;  /* 0x0000003f001a7c82 */ /* 0x000fe20008000000 */
[----:B------:R-:W-:Y:S01]  /*11aa0*/  UMOV UR28, UR36 ;  /* 0x00000024001c7c82 */ /* 0x000fe20008000000 */
[----:B------:R-:W-:Y:S01]  /*11ab0*/  UMOV UR18, 0x40 ;  /* 0x0000004000127882 */ /* 0x000fe20000000000 */
[----:B------:R-:W-:Y:S01]  /*11ac0*/  P2R R0, PR, RZ, 0x1 ;  /* 0x00000001ff007803 */ /* 0x000fe20000000000 */
[----:B------:R-:W-:-:S02]  /*11ad0*/  UIADD3 UR24, UR8, 0x24200, URZ ;  /* 0x0002420008187890 */ /* 0x000fc4000fffe03f */
[----:B------:R-:W-:Y:S02]  /*11ae0*/  UIADD3 UR25, UR25, 0x33430, URZ ;  /* 0x0003343019197890 */ /* 0x000fe4000fffe03f */
[----:B------:R-:W-:Y:S01]  /*11af0*/  UIADD3 UR16, UR8, 0x26a00, URZ ;  /* 0x00026a0008107890 */ /* 0x000fe2000fffe03f */
[----:B------:R2:W-:Y:S01]  /*11b00*/  STL [R1+0x8], R0 ;  /* 0x0000080001007387 */ /* 0x0005e20000100800 */
[----:B------:R-:W-:Y:S01]  /*11b10*/  UIADD3 UR8, UR8, 0x29200, URZ ;  /* 0x0002920008087890 */ /* 0x000fe2000fffe03f */
[----:B------:R-:W-:Y:S01]  /*11b20*/  UMOV UR20, UR36 ;  /* 0x0000002400147c82 */ /* 0x000fe20008000000 */
        /* <DEDUP_REMOVED lines=10> */
[----:B------:R2:W-:Y:S02]  /*11bd0*/  UTMALDG.4D [UR8], [UR4], desc[UR6] ;  /* 0x00000608040075b4 */ /* 0x0005e40008019000 */
[----:B--2---:R-:W-:Y:S01]  /*11be0*/  NOP ;  /* 0x0000000000007918 */ /* 0x004fe20000000000 */
.L_x_2243:
[----:B------:R-:W-:Y:S05]  /*11bf0*/  WARPSYNC.ALL ;  /* 0x0000000000007948 */ /* 0x000fea0003800000 */
[----:B0-----:R-:W-:Y:S01]  /*11c00*/  VIADD R0, R17, 0x1e200 ;  /* 0x0001e20011007836 */ /* 0x001fe20000000000 */
[----:B------:R-:W-:Y:S01]  /*11c10*/  USHF.R.S32.HI UR4, URZ, 0x1f, UR47 ;  /* 0x0000001f3f047899 */ /* 0x000fe2000801142f */
        /* <DEDUP_REMOVED lines=19> */
[----:B-1----:R-:W-:Y:S02]  /*11d50*/  IMAD.U32 R4, RZ, RZ, UR6 ;  /* 0x00000006ff047e24 */ /* 0x002fe4000f8e00ff */
        /* <DEDUP_REMOVED lines=11> */
.L_x_2251:
[----:B------:R-:W-:Y:S05]  /*11e10*/  BSYNC B6 ;  /* 0x0000000000067941 */ /* 0x000fea0003800000 */
.L_x_2250:
[----:B------:R-:W2:Y:S01]  /*11e20*/  LDL R7, [R1+0x14] ;  /* 0x0000140001077983 */ /* 0x000ea20000100800 */
[----:B------:R-:W0:Y:S01]  /*11e30*/  LDC R5, c[0x0][0x448] ;  /* 0x00011200ff057b82 */ /* 0x000e220000000800 */
[----:B------:R-:W-:Y:S01]  /*11e40*/  ULDC.64 UR8, c[0x0][0x2d8] ;  /* 0x0000b60000087ab9 */ /* 0x000fe20000000a00 */
[----:B------:R-:W3:Y:S01]  /*11e50*/  S2R R2, SR_TID.X ;  /* 0x0000000000027919 */ /* 0x000ee20000002100 */
[----:B0-----:R-:W-:Y:S02]  /*11e60*/  ISETP.NE.AND P0, PT, R5, 0x1, PT ;  /* 0x000000010500780c */ /* 0x001fe40003f05270 */
[C---:B---3--:R-:W-:Y:S01]  /*11e70*/  LOP3.LUT R0, R2.reuse, 0x7f, RZ, 0xc0, !PT ;  /* 0x0000007f02007812 */ /* 0x048fe200078ec0ff */
[----:B------:R-:W-:-:S10]  /*11e80*/  IMAD.SHL.U32 R2, R2, 0x20, RZ ;  /* 0x0000002002027824 */ /* 0x000fd400078e00ff */
[----:B-1----:R-:W0:Y:S01]  /*11e90*/  @P0 LDC R4, c[0x0][0x44c] ;  /* 0x00011300ff040b82 */ /* 0x002e220000000800 */
[----:B------:R-:W-:-:S04]  /*11ea0*/  SHF.R.U32.HI R0, RZ, 0x2, R0 ;  /* 0x00000002ff007819 */ /* 0x000fc80000011600 */
[----:B------:R-:W-:-:S03]  /*11eb0*/  LOP3.LUT R2, R0, 0x60, R2, 0xf8, !PT ;  /* 0x0000006000027812 */ /* 0x000fc600078ef802 */
[----:B------:R-:W1:Y:S01]  /*11ec0*/  @P0 LDC R0, c[0x0][0x450] ;  /* 0x00011400ff000b82 */ /* 0x000e620000000800 */
[----:B------:R-:W3:Y:S01]  /*11ed0*/  S2R R8, SR_TID.X ;  /* 0x0000000000087919 */ /* 0x000ee20000002100 */
[----:B------:R-:W-:Y:S01]  /*11ee0*/  UIMAD UR6, UR44, UR8, URZ ;  /* 0x000000082c0672a4 */ /* 0x000fe2000f8e023f */
[----:B------:R-:W-:Y:S01]  /*11ef0*/  UMOV UR4, UR50 ;  /* 0x0000003200047c82 */ /* 0x000fe20008000000 */
[----:B------:R-:W-:Y:S02]  /*11f00*/  UMOV UR5, UR45 ;  /* 0x0000002d00057c82 */ /* 0x000fe40008000000 */
[----:B------:R-:W-:Y:S02]  /*11f10*/  UIMAD UR6, UR36, UR9, UR6 ;  /* 0x00000009240672a4 */ /* 0x000fe4000f8e0206 */
[----:B------:R-:W-:-:S03]  /*11f20*/  UIMAD.WIDE.U32 UR4, UR36, UR8, UR4 ;  /* 0x00000008240472a5 */ /* 0x000fc6000f8e0004 */
        /* <DEDUP_REMOVED lines=9> */
[----:B------:R-:W-:Y:S01]  /*11fc0*/  LOP3.LUT R9, R8, 0x40, RZ, 0xfc, !PT ;  /* 0x0000004008097812 */ /* 0x000fe200078efcff */
[----:B--2---:R-:W-:-:S04]  /*11fd0*/  IMAD R3, R7, 0x80, R2 ;  /* 0x0000008007037824 */ /* 0x004fc800078e0202 */
[----:B0-----:R-:W-:-:S04]  /*11fe0*/  @P0 IMAD.HI.U32 R4, R3, R4, RZ ;  /* 0x0000000403040227 */ /* 0x001fc800078e00ff */
[----:B------:R-:W-:Y:S01]  /*11ff0*/  IMAD.MOV.U32 R2, RZ, RZ, R3 ;  /* 0x000000ffff027224 */ /* 0x000fe200078e0003 */
[----:B-1----:R-:W-:-:S04]  /*12000*/  @P0 SHF.R.U32.HI R2, RZ, R0, R4 ;  /* 0x00000000ff020219 */ /* 0x002fc80000011604 */
[--C-:B------:R-:W-:Y:S01]  /*12010*/  SHF.R.S32.HI R4, RZ, 0x1f, R2.reuse ;  /* 0x0000001fff047819 */ /* 0x100fe20000011402 */
[----:B------:R-:W-:-:S04]  /*12020*/  IMAD.MOV R0, RZ, RZ, -R2 ;  /* 0x000000ffff007224 */ /* 0x000fc800078e0a02 */
[----:B------:R-:W-:Y:S02]  /*12030*/  IMAD R0, R5, R0, R3 ;  /* 0x0000000005007224 */ /* 0x000fe400078e0203 */
[----:B------:R-:W-:Y:S02]  /*12040*/  IMAD R4, R4, UR8, RZ ;  /* 0x0000000804047c24 */ /* 0x000fe4000f8e02ff */
[----:B------:R-:W-:Y:S02]  /*12050*/  IMAD.U32 R3, RZ, RZ, UR8 ;  /* 0x00000008ff037e24 */ /* 0x000fe4000f8e00ff */
[C---:B------:R-:W-:Y:S02]  /*12060*/  IMAD R4, R2.reuse, UR9, R4 ;  /* 0x0000000902047c24 */ /* 0x040fe4000f8e0204 */
        /* <DEDUP_REMOVED lines=11> */
[----:B------:R0:W5:Y:S01]  /*12120*/  LDL R9, [R1+0x28] ;  /* 0x0000280001097983 */ /* 0x0001620000100800 */
[----:B------:R-:W1:Y:S01]  /*12130*/  S2R R6, SR_TID.X ;  /* 0x0000000000067919 */ /* 0x000e620000002100 */
[----:B------:R-:W-:-:S02]  /*12140*/  LOP3.LUT R8, R8, 0x80, RZ, 0xfc, !PT ;  /* 0x0000008008087812 */ /* 0x000fc400078efcff */
[----:B------:R-:W-:Y:S02]  /*12150*/  IADD3.X R0, R3, UR5, R0, P0, !PT ;  /* 0x0000000503007c10 */ /* 0x000fe400087fe400 */
        /* <DEDUP_REMOVED lines=8> */
[----:B------:R-:W2:Y:S04]  /*121e0*/  LDL.LU R6, [R1+0x1c] ;  /* 0x00001c0001067983 */ /* 0x000ea80000300800 */
[----:B------:R-:W3:Y:S01]  /*121f0*/  LDL.LU R7, [R1+0x14] ;  /* 0x0000140001077983 */ /* 0x000ee20000300800 */
[----:B------:R-:W-:Y:S01]  /*12200*/  SHF.R.U32.HI R8, RZ, 0x2, R8 ;  /* 0x00000002ff087819 */ /* 0x000fe20000011608 */
[----:B--2---:R-:W-:-:S02]  /*12210*/  IMAD R3, R6, R5, RZ ;  /* 0x0000000506037224 */ /* 0x004fc400078e02ff */
[----:B------:R-:W0:Y:S02]  /*12220*/  SHFL.IDX PT, R6, R2, RZ, 0x1c1f ;  /* 0x001c1fff02067589 */ /* 0x000e2400000e0000 */
[----:B---3--:R-:W-:Y:S02]  /*12230*/  IMAD R4, R7, 0x80, R8 ;  /* 0x0000008007047824 */ /* 0x008fe400078e0208 */
[----:B------:R-:W1:Y:S03]  /*12240*/  SHFL.IDX PT, R5, R0, RZ, 0x1c1f ;  /* 0x001c1fff00057589 */ /* 0x000e6600000e0000 */
[----:B------:R-:W-:-:S13]  /*12250*/  ISETP.GE.AND P4, PT, R4, R3, PT ;  /* 0x000000030400720c */ /* 0x000fda0003f86270 */
[----:B0-----:R-:W-:-:S05]  /*12260*/  @!P4 IADD3 R6, P3, R10, R6, RZ ;  /* 0x000000060a06c210 */ /* 0x001fca0007f7e0ff */
[----:B-1----:R-:W-:-:S04]  /*12270*/  @!P4 IMAD.X R5, RZ, RZ, R5, P3 ;  /* 0x000000ffff05c224 */ /* 0x002fc800018e0605 */
        /* <DEDUP_REMOVED lines=27> */
.L_x_2333:
        /* <DEDUP_REMOVED lines=12> */
.L_x_2254:
[----:B------:R-:W-:Y:S05]  /*124f0*/  BSYNC B0 ;  /* 0x0000000000007941 */ /* 0x000fea0003800000 */
.L_x_2253:
[----:B------:R-:W-:Y:S01]  /*12500*/  NOP ;  /* 0x0000000000007918 */ /* 0x000fe20000000000 */
[----:B------:R-:W-:-:S13]  /*12510*/  PLOP3.LUT P0, PT, PT, PT, PT, 0x80, 0x0 ;  /* 0x000000000000781c */ /* 0x000fda0003f0f070 */
.L_x_2255:
        /* <DEDUP_REMOVED lines=18> */
.L_x_2334:
[----:B------:R-:W-:Y:S05]  /*12640*/  BSYNC B0 ;  /* 0x0000000000007941 */ /* 0x000fea0003800000 */
.L_x_2256:
[----:B------:R-:W2:Y:S02]  /*12650*/  LDL R2, [R1+0x18] ;  /* 0x0000180001027983 */ /* 0x000ea40000100800 */
[----:B--2---:R-:W-:-:S13]  /*12660*/  ISETP.GE.AND P0, PT, R2, 0x2, PT ;  /* 0x000000020200780c */ /* 0x004fda0003f06270 */
[----:B------:R-:W-:Y:S05]  /*12670*/  @!P0 BRA `(.L_x_2258) ;  /* 0x0000001000e08947 */ /* 0x000fea0003800000 */
[----:B------:R-:W-:Y:S02]  /*12680*/  VIADD R2, R2, 0xfffffffe ;  /* 0xfffffffe02027836 */ /* 0x000fe40000000000 */
[----:B-1----:R-:W-:Y:S02]  /*12690*/  IMAD.MOV.U32 R0, RZ, RZ, R19 ;  /* 0x000000ffff007224 */ /* 0x002fe400078e0013 */
[----:B------:R-:W-:-:S07]  /*126a0*/  IMAD.MOV.U32 R8, RZ, RZ, R18 ;  /* 0x000000ffff087224 */ /* 0x000fce00078e0012 */
.L_x_2282:
[----:B------:R-:W2:Y:S01]  /*126b0*/  LDL R3, [R1+0x8] ;  /* 0x0000080001037983 */ /* 0x000ea20000100800 */
[----:B------:R-:W-:Y:S01]  /*126c0*/  VIADD R18, R8, 0x1 ;  /* 0x0000000108127836 */ /* 0x000fe20000000000 */
[----:B------:R-:W-:Y:S05]  /*126d0*/  YIELD ;  /* 0x0000000000007946 */ /* 0x000fea0003800000 */
[----:B------:R-:W-:Y:S01]  /*126e0*/  ISETP.NE.AND P0, PT, R18, 0x2, PT ;  /* 0x000000021200780c */ /* 0x000fe20003f05270 */
[----:B------:R-:W-:Y:S03]  /*126f0*/  BSSY B0, `(.L_x_2259) ;  /* 0x00000a7000007945 */ /* 0x000fe60003800000 */
[----:B------:R-:W-:-:S02]  /*12700*/  SEL R19, RZ, 0x1, P0 ;  /* 0x00000001ff137807 */ /* 0x000fc40000000000 */
[----:B------:R-:W-:Y:S02]  /*12710*/  SEL R18, R18, RZ, P0 ;  /* 0x000000ff12127207 */ /* 0x000fe40000000000 */
[----:B------:R-:W-:Y:S02]  /*12720*/  LOP3.LUT R19, R0, R19, RZ, 0x3c, !PT ;  /* 0x0000001300137212 */ /* 0x000fe400078e3cff */
[----:B--2---:R-:W-:-:S13]  /*12730*/  ISETP.NE.AND P1, PT, R3, RZ, PT ;  /* 0x000000ff0300720c */ /* 0x004fda0003f25270 */
[----:B------:R-:W-:Y:S05]  /*12740*/  @!P1 BRA `(.L_x_2260) ;  /* 0x0000000800849947 */ /* 0x000fea0003800000 */
[----:B------:R-:W-:Y:S01]  /*12750*/  ULDC.64 UR4, c[0x0][0x418] ;  /* 0x0001060000047ab9 */ /* 0x000fe20000000a00 */
[----:B------:R-:W-:Y:S01]  /*12760*/  IMAD.MOV.U32 R3, RZ, RZ, R2 ;  /* 0x000000ffff037224 */ /* 0x000fe200078e0002 */
[----:B------:R-:W-:-:S04]  /*12770*/  ISETP.NE.U32.AND P0, PT, RZ, UR4, PT ;  /* 0x00000004ff007c0c */ /* 0x000fc8000bf05070 */
[----:B------:R-:W-:-:S13]  /*12780*/  ISETP.NE.AND.EX P0, PT, RZ, UR5, PT, P0 ;  /* 0x00000005ff007c0c */ /* 0x000fda000bf05300 */
[----:B------:R-:W-:Y:S05]  /*12790*/  @!P0 BRA `(.L_x_2261) ;  /* 0x00000000004c8947 */ /* 0x000fea0003800000 */
[----:B0-----:R-:W2:Y:S01]  /*127a0*/  LDL R9, [R1+0x4] ;  /* 0x0000040001097983 */ /* 0x001ea20000100800 */
        /* <DEDUP_REMOVED lines=13> */
[----:B------:R-:W-:-:S04]  /*12880*/  IMAD.WIDE.U32 R4, R7, UR6, R4 ;  /* 0x0000000607047c25 */ /* 0x000fc8000f8e0004 */
[----:B------:R-:W-:Y:S01]  /*12890*/  IMAD.IADD R5, R6, 0x1, R5 ;  /* 0x0000000106057824 */ /* 0x000fe200078e0205 */
[----:B------:R-:W-:-:S04]  /*128a0*/  LEA R6, P0, R4, UR4, 0x2 ;  /* 0x0000000404067c11 */ /* 0x000fc8000f8010ff */
[----:B------:R-:W-:-:S05]  /*128b0*/  LEA.HI.X R7, R4, UR5, R5, 0x2, P0 ;  /* 0x0000000504077c11 */ /* 0x000fca00080f1405 */
[----:B------:R1:W5:Y:S04]  /*128c0*/  LDG.E R16, desc[UR54][R6.64] ;  /* 0x0000003606107981 */ /* 0x000368000c1e1900 */
.L_x_2261:
[----:B01----:R-:W-:Y:S01]  /*128d0*/  IMAD R6, R18, 0x8, R17 ;  /* 0x0000000812067824 */ /* 0x003fe200078e0211 */
[----:B------:R-:W-:Y:S01]  /*128e0*/  SHF.L.U32 R5, R19, 0x1f, RZ ;  /* 0x0000001f13057819 */ /* 0x000fe200000006ff */
[----:B------:R-:W0:Y:S01]  /*128f0*/  S2R R4, SR_TID.X ;  /* 0x0000000000047919 */ /* 0x000e220000002100 */
[----:B------:R-:W-:Y:S02]  /*12900*/  BSSY B1, `(.L_x_2262) ;  /* 0x0000005000017945 */ /* 0x000fe40003800000 */
[----:B------:R-:W1:Y:S01]  /*12910*/  SYNCS.PHASECHK.TRANS64.TRYWAIT P0, [R6+URZ+0x33480], R5 ;  /* 0x03348005060075a7 */ /* 0x000e62000800017f */
[----:B0-----:R-:W-:-:S04]  /*12920*/  LOP3.LUT R4, R4, 0x7f, RZ, 0xc0, !PT ;  /* 0x0000007f04047812 */ /* 0x001fc800078ec0ff */
[----:B------:R-:W-:Y:S01]  /*12930*/  ISETP.NE.AND P1, PT, R4, RZ, PT ;  /* 0x000000ff0400720c */ /* 0x000fe20003f25270 */
[----:B-1----:R-:W-:-:S12]  /*12940*/  @!P0 BRA `(.L_x_2263) ;  /* 0x0000003400288947 */ /* 0x002fd80003800000 */
.L_x_2335:
[----:B------:R-:W-:Y:S05]  /*12950*/  BSYNC B1 ;  /* 0x0000000000017941 */ /* 0x000fea0003800000 */
.L_x_2262:
        /* <DEDUP_REMOVED lines=9> */
.L_x_2265:
[----:B------:R-:W-:Y:S05]  /*129f0*/  BSYNC B1 ;  /* 0x0000000000017941 */ /* 0x000fea0003800000 */
.L_x_2264:
        /* <DEDUP_REMOVED lines=11> */
[----:B------:R-:W-:-:S09]  /*12ab0*/  VIADD R3, R6, 0x33470 ;  /* 0x0003347006037836 */ /* 0x000fd20000000000 */
.L_x_2266:
        /* <DEDUP_REMOVED lines=16> */
.L_x_2267:
        /* <DEDUP_REMOVED lines=16> */
.L_x_2268:
        /* <DEDUP_REMOVED lines=13> */
.L_x_2336:
[----:B------:R-:W-:Y:S05]  /*12d90*/  BSYNC B1 ;  /* 0x0000000000017941 */ /* 0x000fea0003800000 */
.L_x_2269:
        /* <DEDUP_REMOVED lines=11> */
.L_x_2272:
[----:B------:R-:W-:Y:S05]  /*12e50*/  BSYNC B1 ;  /* 0x0000000000017941 */ /* 0x000fea0003800000 */
.L_x_2271:
        /* <DEDUP_REMOVED lines=8> */
.L_x_2273:
        /* <DEDUP_REMOVED lines=15> */
.L_x_2274:
        /* <DEDUP_REMOVED lines=15> */
.L_x_2275:
        /* <DEDUP_REMOVED lines=10> */
.L_x_2260:
[----:B------:R-:W-:Y:S05]  /*13160*/  BSYNC B0 ;  /* 0x0000000000007941 */ /* 0x000fea0003800000 */
.L_x_2259:
[----:B------:R-:W-:-:S06]  /*13170*/  UISETP.NE.AND UP0, UPT, UR39, 0x3, UPT ;  /* 0x000000032700788c */ /* 0x000fcc000bf05270 */
[----:B------:R-:W-:-:S13]  /*13180*/  PLOP3.LUT P0, PT, PT, PT, UP0, 0x80, 0x0 ;  /* 0x000000000000781c */ /* 0x000fda0003f0f008 */
[----:B------:R-:W-:Y:S05]  /*13190*/  @!P0 BRA `(.L_x_2276) ;  /* 0x0000000000048947 */ /* 0x000fea0003800000 */
[----:B------:R-:W-:Y:S01]  /*131a0*/  BPT.TRAP 0x1 ;  /* 0x000000040000795c */ /* 0x000fe20000300000 */
.L_x_2276:
        /* <DEDUP_REMOVED lines=8> */
.L_x_2337:
[----:B------:R-:W-:Y:S05]  /*13230*/  BSYNC B0 ;  /* 0x0000000000007941 */ /* 0x000fea0003800000 */
.L_x_2277:
[----:B------:R-:W-:Y:S05]  /*13240*/  @!P1 BRA `(.L_x_2279) ;  /* 0x0000000000049947 */ /* 0x000fea0003800000 */
[----:B------:R-:W-:Y:S01]  /*13250*/  BPT.TRAP 0x1 ;  /* 0x000000040000795c */ /* 0x000fe20000300000 */
.L_x_2279:
[----:B------:R-:W-:Y:S01]  /*13260*/  SHF.L.U32 R0, R0, 0x1f, RZ ;  /* 0x0000001f00007819 */ /* 0x000fe200000006ff */
[----:B------:R-:W-:-:S03]  /*13270*/  IMAD R10, R8, 0x7800, RZ ;  /* 0x00007800080a7824 */ /* 0x000fc600078e02ff */
[----:B------:R-:W2:Y:S02]  /*13280*/  SYNCS.PHASECHK.TRANS64.TRYWAIT P0, [R3+URZ+0x33460], R0 ;  /* 0x03346000030075a7 */ /* 0x000ea4000800017f */
[----:B--2---:R-:W-:Y:S05]  /*13290*/  @!P0 BRA `(.L_x_2280) ;  /* 0x0000002c00108947 */ /* 0x004fea0003800000 */
.L_x_2338:
        /* <DEDUP_REMOVED lines=105> */
.L_x_2281:
        /* <DEDUP_REMOVED lines=13> */
.L_x_2258:
        /* <DEDUP_REMOVED lines=14> */
[----:B0-----:R-:W0:Y:S01]  /*13ae0*/  POPC R7, R4 ;  /* 0x0000000400077309 */ /* 0x001e220000000000 */
[----:B--2---:R-:W0:Y:S02]  /*13af0*/  SHFL.IDX PT, R0, R3, R0, 0x1f ;  /* 0x00001f0003007589 */ /* 0x004e2400000e0000 */
[----:B0-----:R-:W-:-:S05]  /*13b00*/  IADD3 R0, R0, UR40, R7 ;  /* 0x0000002800007c10 */ /* 0x001fca000fffe007 */
[----:B------:R2:W-:Y:S02]  /*13b10*/  STL [R1+0x10], R0 ;  /* 0x0000100001007387 */ /* 0x0005e40000100800 */
.L_x_2284:
[----:B------:R-:W-:Y:S05]  /*13b20*/  BSYNC B0 ;  /* 0x0000000000007941 */ /* 0x000fea0003800000 */
.L_x_2283:
[----:B------:R-:W-:-:S06]  /*13b30*/  UISETP.NE.AND UP0, UPT, UR39, 0x3, UPT ;  /* 0x000000032700788c */ /* 0x000fcc000bf05270 */
[----:B------:R-:W-:-:S13]  /*13b40*/  PLOP3.LUT P1, PT, PT, PT, UP0, 0x80, 0x0 ;  /* 0x000000000000781c */ /* 0x000fda0003f2f008 */
[----:B------:R-:W-:Y:S05]  /*13b50*/  @!P1 BRA `(.L_x_2285) ;  /* 0x0000000000049947 */ /* 0x000fea0003800000 */
[----:B------:R-:W-:Y:S01]  /*13b60*/  BPT.TRAP 0x1 ;  /* 0x000000040000795c */ /* 0x000fe20000300000 */
.L_x_2285:
        /* <DEDUP_REMOVED lines=8> */
.L_x_2339:
[----:B------:R-:W-:Y:S05]  /*13bf0*/  BSYNC B0 ;  /* 0x0000000000007941 */ /* 0x000fea0003800000 */
.L_x_2286:
[----:B------:R-:W-:Y:S05]  /*13c00*/  @!P2 BRA `(.L_x_2288) ;  /* 0x000000000004a947 */ /* 0x000fea0003800000 */
[----:B------:R-:W-:Y:S01]  /*13c10*/  BPT.TRAP 0x1 ;  /* 0x000000040000795c */ /* 0x000fe20000300000 */
.L_x_2288:
[----:B-1----:R-:W-:-:S04]  /*13c20*/  SHF.L.U32 R0, R19, 0x1f, RZ ;  /* 0x0000001f13007819 */ /* 0x002fc800000006ff */
[----:B------:R-:W1:Y:S02]  /*13c30*/  SYNCS.PHASECHK.TRANS64.TRYWAIT P1, [R3+URZ+0x33460], R0 ;  /* 0x03346000030075a7 */ /* 0x000e64000802017f */
[----:B-1----:R-:W-:Y:S05]  /*13c40*/  @!P1 BRA `(.L_x_2289) ;  /* 0x0000002000cc9947 */ /* 0x002fea0003800000 */
.L_x_2340:
        /* <DEDUP_REMOVED lines=106> */
.L_x_2290:
        /* <DEDUP_REMOVED lines=10> */
.L_x_2233:
[----:B------:R-:W-:Y:S05]  /*14390*/  BSYNC B7 ;  /* 0x0000000000077941 */ /* 0x000fea0003800000 */
.L_x_2231:
[----:B-1----:R-:W2:Y:S02]  /*143a0*/  LDL R0, [R1+0x30] ;  /* 0x0000300001007983 */ /* 0x002ea40000100800 */
[----:B--2---:R-:W-:-:S13]  /*143b0*/  ISETP.NE.AND P0, PT, R0, RZ, PT ;  /* 0x000000ff0000720c */ /* 0x004fda0003f05270 */
[----:B------:R-:W-:Y:S05]  /*143c0*/  @!P0 BRA `(.L_x_2291) ;  /* 0x0000000000348947 */ /* 0x000fea0003800000 */
[----:B------:R-:W1:Y:S08]  /*143d0*/  S2UR UR5, SR_CgaCtaId ;  /* 0x00000000000579c3 */ /* 0x000e700000008800 */
[----:B------:R-:W-:Y:S06]  /*143e0*/  BAR.SYNC.DEFER_BLOCKING 0x5, 0x180 ;  /* 0x0146000000007b1d */ /* 0x000fec0000010000 */
[----:B------:R-:W-:-:S02]  /*143f0*/  UMOV UR4, 0x400 ;  /* 0x0000040000047882 */ /* 0x000fc40000000000 */
[----:B-1----:R-:W-:-:S06]  /*14400*/  ULEA UR4, UR5, UR4, 0x18 ;  /* 0x0000000405047291 */ /* 0x002fcc000f8ec03f */
[----:B------:R-:W-:-:S05]  /*14410*/  IMAD.U32 R17, RZ, RZ, UR4 ;  /* 0x00000004ff117e24 */ /* 0x000fca000f8e00ff */
[----:B------:R-:W1:Y:S04]  /*14420*/  LDS.128 R4, [R17+0x334d0] ;  /* 0x0334d00011047984 */ /* 0x000e680000000c00 */
[----:B-1----:R1:W-:Y:S01]  /*14430*/  STL.64 [R1+0x10], R4 ;  /* 0x0000100401007387 */ /* 0x0023e20000100a00 */
[----:B0-----:R-:W-:Y:S02]  /*14440*/  IMAD.MOV.U32 R2, RZ, RZ, R7 ;  /* 0x000000ffff027224 */ /* 0x001fe400078e0007 */
[----:B------:R-:W-:-:S03]  /*14450*/  IMAD.MOV.U32 R0, RZ, RZ, R6 ;  /* 0x000000ffff007224 */ /* 0x000fc600078e0006 */
[----:B------:R-:W-:Y:S02]  /*14460*/  R2UR UR42, R2 ;  /* 0x00000000022a72ca */ /* 0x000fe400000e0000 */
[----:B------:R-:W-:Y:S01]  /*14470*/  R2UR UR36, R0 ;  /* 0x00000000002472ca */ /* 0x000fe200000e0000 */
[----:B------:R-:W-:Y:S06]  /*14480*/  BAR.ARV 0x4, 0x180 ;  /* 0x0106000000007b1d */ /* 0x000fec0000002000 */
[----:B------:R-:W-:Y:S08]  /*14490*/  BRA `(.L_x_2292) ;  /* 0x0000000800d07947 */ /* 0x000ff00003800000 */
.L_x_2291:
[----:B0-----:R-:W0:Y:S01]  /*144a0*/  S2R R2, SR_TID.X ;  /* 0x0000000000027919 */ /* 0x001e220000002100 */
        /* <DEDUP_REMOVED lines=40> */
.L_x_2297:
        /* <DEDUP_REMOVED lines=14> */
.L_x_2296:
[----:B------:R-:W-:Y:S05]  /*14810*/  BSYNC B0 ;  /* 0x0000000000007941 */ /* 0x000fea0003800000 */
.L_x_2295:
        /* <DEDUP_REMOVED lines=21> */
.L_x_2293:
        /* <DEDUP_REMOVED lines=10> */
[----:B------:R0:W2:Y:S01]  /*14a10*/  LDG.E R9, desc[UR54][R2.64] ;  /* 0x0000003602097981 */ /* 0x0000a2000c1e1900 */
[----:B------:R-:W-:Y:S01]  /*14a20*/  ISETP.NE.AND P0, PT, RZ, UR7, PT ;  /* 0x00000007ff007c0c */ /* 0x000fe2000bf05270 */
[----:B0-----:R-:W-:-:S05]  /*14a30*/  IMAD.U32 R2, RZ, RZ, UR6 ;  /* 0x00000006ff027e24 */ /* 0x001fca000f8e00ff */
[----:B------:R0:W2:Y:S02]  /*14a40*/  SHFL.IDX PT, R5, R5, R2, 0x1f ;  /* 0x00001f0205057589 */ /* 0x0000a400000e0000 */
[----:B0-----:R-:W-:Y:S02]  /*14a50*/  IMAD.MOV.U32 R2, RZ, RZ, RZ ;  /* 0x000000ffff027224 */ /* 0x001fe400078e00ff */
[----:B--2---:R-:W-:-:S05]  /*14a60*/  IMAD R6, R5, R9, RZ ;  /* 0x0000000905067224 */ /* 0x004fca00078e02ff */
[----:B------:R-:W-:Y:S01]  /*14a70*/  IABS R10, R6 ;  /* 0x00000006000a7213 */ /* 0x000fe20000000000 */
[----:B------:R-:W-:Y:S06]  /*14a80*/  @!P0 BRA `(.L_x_2298) ;  /* 0x00000000000c8947 */ /* 0x000fec0003800000 */
[----:B------:R-:W-:-:S06]  /*14a90*/  UIADD3 UR4, UR6, -0x1, URZ ;  /* 0xffffffff06047890 */ /* 0x000fcc000fffe03f */
[----:B------:R-:W-:-:S06]  /*14aa0*/  IMAD.U32 R2, RZ, RZ, UR4 ;  /* 0x00000004ff027e24 */ /* 0x000fcc000f8e00ff */
[----:B------:R0:W1:Y:S02]  /*14ab0*/  SHFL.IDX PT, R2, R8, R2, 0x1f ;  /* 0x00001f0208027589 */ /* 0x00006400000e0000 */
.L_x_2298:
[----:B------:R-:W2:Y:S01]  /*14ac0*/  I2F.RP R3, R10 ;  /* 0x0000000a00037306 */ /* 0x000ea20000209400 */
[----:B01----:R-:W-:-:S04]  /*14ad0*/  IMAD R8, R2, R4, R7 ;  /* 0x0000000402087224 */ /* 0x003fc800078e0207 */
[----:B------:R-:W-:Y:S01]  /*14ae0*/  IMAD.IADD R0, R0, 0x1, -R8 ;  /* 0x0000000100007824 */ /* 0x000fe200078e0a08 */
[----:B------:R0:W-:Y:S02]  /*14af0*/  STL [R1+0x10], R8 ;  /* 0x0000100801007387 */ /* 0x0001e40000100800 */
[----:B--2---:R-:W1:Y:S02]  /*14b00*/  MUFU.RCP R3, R3 ;  /* 0x0000000300037308 */ /* 0x004e640000001000 */
        /* <DEDUP_REMOVED lines=58> */
.L_x_2294:
[----:B------:R0:W-:Y:S01]  /*14eb0*/  STL [R1+0x10], R0 ;  /* 0x0000100001007387 */ /* 0x0001e20000100800 */
[----:B------:R-:W-:Y:S01]  /*14ec0*/  ULDC UR42, c[0x0][0xc3c] ;  /* 0x00030f00002a7ab9 */ /* 0x000fe20000000800 */
[----:B------:R-:W-:Y:S02]  /*14ed0*/  UMOV UR36, URZ ;  /* 0x0000003f00247c82 */ /* 0x000fe40008000000 */
[----:B------:R0:W-:Y:S03]  /*14ee0*/  STL [R1+0x14], RZ ;  /* 0x000014ff01007387 */ /* 0x0001e60000100800 */
.L_x_2299:
[----:B------:R-:W2:Y:S04]  /*14ef0*/  LDL R3, [R1+0x10] ;  /* 0x0000100001037983 */ /* 0x000ea80000100800 */
[----:B------:R-:W3:Y:S01]  /*14f00*/  LDL R2, [R1+0x14] ;  /* 0x0000140001027983 */ /* 0x000ee20000100800 */
[----:B------:R-:W-:Y:S02]  /*14f10*/  IMAD.U32 R6, RZ, RZ, UR36 ;  /* 0x00000024ff067e24 */ /* 0x000fe4000f8e00ff */
[----:B------:R-:W-:Y:S01]  /*14f20*/  IMAD.U32 R7, RZ, RZ, UR42 ;  /* 0x0000002aff077e24 */ /* 0x000fe2000f8e00ff */
[----:B01----:R-:W0:Y:S02]  /*14f30*/  S2R R0, SR_TID.X ;  /* 0x0000000000007919 */ /* 0x003e240000002100 */
[----:B0-----:R-:W-:Y:S01]  /*14f40*/  LOP3.LUT R0, R0, 0x1f, RZ, 0xc0, !PT ;  /* 0x0000001f00007812 */ /* 0x001fe200078ec0ff */
[----:B------:R-:W-:Y:S03]  /*14f50*/  BAR.SYNC.DEFER_BLOCKING 0x4, 0x180 ;  /* 0x0106000000007b1d */ /* 0x000fe60000010000 */
[----:B------:R-:W-:-:S13]  /*14f60*/  ISETP.NE.AND P0, PT, R0, RZ, PT ;  /* 0x000000ff0000720c */ /* 0x000fda0003f05270 */
[----:B------:R-:W-:Y:S01]  /*14f70*/  @!P0 MOV R0, 0x400 ;  /* 0x0000040000008802 */ /* 0x000fe20000000f00 */
[----:B--2---:R-:W-:Y:S02]  /*14f80*/  IMAD.MOV.U32 R4, RZ, RZ, R3 ;  /* 0x000000ffff047224 */ /* 0x004fe400078e0003 */
[----:B------:R-:W0:Y:S01]  /*14f90*/  @!P0 S2R R3, SR_CgaCtaId ;  /* 0x0000000000038919 */ /* 0x000e220000008800 */
[----:B---3--:R-:W-:Y:S01]  /*14fa0*/  IMAD.MOV.U32 R5, RZ, RZ, R2 ;  /* 0x000000ffff057224 */ /* 0x008fe200078e0002 */
[----:B0-----:R-:W-:-:S05]  /*14fb0*/  @!P0 LEA R17, R3, R0, 0x18 ;  /* 0x0000000003118211 */ /* 0x001fca00078ec0ff */
[----:B------:R0:W-:Y:S01]  /*14fc0*/  @!P0 STS.128 [R17+0x334d0], R4 ;  /* 0x0334d00411008388 */ /* 0x0001e20000000c00 */
[----:B------:R-:W-:Y:S06]  /*14fd0*/  BAR.ARV 0x5, 0x180 ;  /* 0x0146000000007b1d */ /* 0x000fec0000002000 */
.L_x_2292:
[----:B------:R-:W-:Y:S02]  /*14fe0*/  ULDC UR4, c[0x0][0xc3c] ;  /* 0x00030f0000047ab9 */ /* 0x000fe40000000800 */
[----:B------:R-:W-:-:S06]  /*14ff0*/  UISETP.GE.AND UP0, UPT, UR42, UR4, UPT ;  /* 0x000000042a00728c */ /* 0x000fcc000bf06270 */
[----:B------:R-:W-:-:S13]  /*15000*/  PLOP3.LUT P0, PT, PT, PT, UP0, 0x80, 0x0 ;  /* 0x000000000000781c */ /* 0x000fda0003f0f008 */
[----:B------:R-:W-:Y:S05]  /*15010*/  @!P0 BRA `(.L_x_2300) ;  /* 0xffffffb4007c8947 */ /* 0x000fea000383ffff */
.L_x_2227:
[----:B0-----:R-:W2:Y:S01]  /*15020*/  LDL.LU R0, [R1+0x2c] ;  /* 0x00002c0001007983 */ /* 0x001ea20000300800 */
[----:B------:R-:W-:Y:S01]  /*15030*/  BSSY B0, `(.L_x_2301) ;  /* 0x000000b000007945 */ /* 0x000fe20003800000 */
[----:B-1----:R-:W0:Y:S01]  /*15040*/  S2R R4, SR_CgaCtaId ;  /* 0x0000000000047919 */ /* 0x002e220000008800 */
        /* <DEDUP_REMOVED lines=9> */
.L_x_2341:
[----:B------:R-:W-:Y:S05]  /*150e0*/  BSYNC B0 ;  /* 0x0000000000007941 */ /* 0x000fea0003800000 */
.L_x_2301:
[----:B------:R-:W-:-:S03]  /*150f0*/  UMOV UR4, 0xffffffff ;  /* 0xffffffff00047882 */ /* 0x000fc60000000000 */
[----:B------:R-:W-:Y:S05]  /*15100*/  BRA.DIV UR4, `(.L_x_2303) ;  /* 0x0000000e04c47947 */ /* 0x000fea000b800000 */
[----:B0-----:R-:W0:Y:S02]  /*15110*/  S2R R0, SR_TID.X ;  /* 0x0000000000007919 */ /* 0x001e240000002100 */
[----:B0-----:R-:W-:-:S04]  /*15120*/  SHF.R.U32.HI R0, RZ, 0x5, R0 ;  /* 0x00000005ff007819 */ /* 0x001fc80000011600 */
[----:B------:R-:W-:-:S05]  /*15130*/  LOP3.LUT R0, R0, 0x3, RZ, 0xc0, !PT ;  /* 0x0000000300007812 */ /* 0x000fca00078ec0ff */
[----:B------:R0:W1:Y:S02]  /*15140*/  SHFL.IDX PT, R14, R0, RZ, 0x1f ;  /* 0x00001fff000e7589 */ /* 0x00006400000e0000 */
.L_x_2344:
[----:B-1----:R-:W-:Y:S01]  /*15150*/  ISETP.NE.AND P0, PT, R14, RZ, PT ;  /* 0x000000ff0e00720c */ /* 0x002fe20003f05270 */
[----:B------:R-:W-:-:S12]  /*15160*/  BSSY B0, `(.L_x_2304) ;  /* 0x000002b000007945 */ /* 0x000fd80003800000 */
[----:B------:R-:W-:Y:S05]  /*15170*/  @P0 BRA `(.L_x_2305) ;  /* 0x0000000000a40947 */ /* 0x000fea0003800000 */
[----:B------:R-:W-:-:S03]  /*15180*/  UMOV UR4, 0xffffffff ;  /* 0xffffffff00047882 */ /* 0x000fc60000000000 */
[----:B------:R-:W-:Y:S05]  /*15190*/  BRA.DIV UR4, `(.L_x_2306) ;  /* 0x0000000e04d47947 */ /* 0x000fea000b800000 */
[----:B------:R-:W-:-:S13]  /*151a0*/  ELECT P6, URZ, PT ;  /* 0x00000000003f782f */ /* 0x000fda00038c0000 */
.L_x_2347:
[----:B------:R-:W-:Y:S05]  /*151b0*/  @!P6 BRA `(.L_x_2305) ;  /* 0x000000000094e947 */ /* 0x000fea0003800000 */
[----:B------:R-:W-:-:S06]  /*151c0*/  ULOP3.LUT UR4, UR38, 0x2, URZ, 0xfc, !UPT ;  /* 0x0000000226047892 */ /* 0x000fcc000f8efc3f */
[----:B0-----:R-:W-:-:S05]  /*151d0*/  IMAD.U32 R0, RZ, RZ, UR4 ;  /* 0x00000004ff007e24 */ /* 0x001fca000f8e00ff */
[----:B------:R-:W-:-:S13]  /*151e0*/  ISETP.NE.AND P0, PT, R0, 0x3, PT ;  /* 0x000000030000780c */ /* 0x000fda0003f05270 */
[----:B------:R-:W-:Y:S05]  /*151f0*/  @!P0 BRA `(.L_x_2307) ;  /* 0x0000000000048947 */ /* 0x000fea0003800000 */
[----:B------:R-:W-:Y:S01]  /*15200*/  BPT.TRAP 0x1 ;  /* 0x000000040000795c */ /* 0x000fe20000300000 */
.L_x_2307:
        /* <DEDUP_REMOVED lines=12> */
.L_x_2348:
[----:B------:R-:W1:Y:S02]  /*152d0*/  SYNCS.PHASECHK.TRANS64.TRYWAIT P1, [R5+URZ], R0 ;  /* 0x00000000050075a7 */ /* 0x000e64000802017f */
[----:B-1----:R-:W-:Y:S05]  /*152e0*/  @!P1 BRA `(.L_x_2309) ;  /* 0x0000000c00b49947 */ /* 0x002fea0003800000 */
.L_x_2349:
[----:B------:R-:W-:Y:S05]  /*152f0*/  @!P0 BRA `(.L_x_2310) ;  /* 0x0000000000048947 */ /* 0x000fea0003800000 */
[----:B------:R-:W-:Y:S01]  /*15300*/  BPT.TRAP 0x1 ;  /* 0x000000040000795c */ /* 0x000fe20000300000 */
.L_x_2310:
[----:B-1----:R-:W-:-:S04]  /*15310*/  IMAD R5, R18, 0x8, R3 ;  /* 0x0000000812057824 */ /* 0x002fc800078e0203 */
[----:B------:R-:W1:Y:S02]  /*15320*/  SYNCS.PHASECHK.TRANS64.TRYWAIT P1, [R5+URZ+0x33460], R4 ;  /* 0x03346004050075a7 */ /* 0x000e64000802017f */
[----:B-1----:R-:W-:Y:S05]  /*15330*/  @!P1 BRA `(.L_x_2311) ;  /* 0x0000000c00b49947 */ /* 0x002fea0003800000 */
.L_x_2350:
[----:B------:R-:W-:Y:S05]  /*15340*/  @!P0 BRA `(.L_x_2312) ;  /* 0x0000000000048947 */ /* 0x000fea0003800000 */
[----:B------:R-:W-:Y:S01]  /*15350*/  BPT.TRAP 0x1 ;  /* 0x000000040000795c */ /* 0x000fe20000300000 */
.L_x_2312:
[----:B------:R-:W-:-:S04]  /*15360*/  IMAD R3, R2, 0x8, R3 ;  /* 0x0000000802037824 */ /* 0x000fc800078e0203 */
[----:B------:R-:W2:Y:S02]  /*15370*/  SYNCS.PHASECHK.TRANS64.TRYWAIT P1, [R3+URZ+0x33460], R0 ;  /* 0x03346000030075a7 */ /* 0x000ea4000802017f */
[----:B--2---:R-:W-:Y:S05]  /*15380*/  @!P1 BRA `(.L_x_2313) ;  /* 0x0000000c00b49947 */ /* 0x004fea0003800000 */
.L_x_2351:
[----:B------:R-:W-:Y:S05]  /*15390*/  @!P0 BRA `(.L_x_2314) ;  /* 0x0000000000048947 */ /* 0x000fea0003800000 */
[----:B------:R-:W-:Y:S01]  /*153a0*/  BPT.TRAP 0x1 ;  /* 0x000000040000795c */ /* 0x000fe20000300000 */
.L_x_2314:
[----:B------:R-:W3:Y:S02]  /*153b0*/  SYNCS.PHASECHK.TRANS64.TRYWAIT P0, [R5+URZ+0x33480], R4 ;  /* 0x03348004050075a7 */ /* 0x000ee4000800017f */
[----:B---3--:R-:W-:Y:S05]  /*153c0*/  @!P0 BRA `(.L_x_2315) ;  /* 0x0000000c00b88947 */ /* 0x008fea0003800000 */
.L_x_2316:
[----:B----4-:R4:W0:Y:S02]  /*153d0*/  SYNCS.PHASECHK.TRANS64.TRYWAIT P0, [R3+URZ+0x33480], R0 ;  /* 0x03348000030075a7 */ /* 0x010824000800017f */
[----:B0-----:R-:W-:Y:S05]  /*153e0*/  @!P0 NANOSLEEP.SYNCS 0x989680 ;  /* 0x009896800000895d */ /* 0x001fea0003900000 */
[----:B------:R-:W0:Y:S02]  /*153f0*/  @!P0 SYNCS.PHASECHK.TRANS64 P0, [R3+URZ+0x33480], R0 ;  /* 0x03348000030085a7 */ /* 0x000e24000800007f */
[----:B0-----:R-:W-:Y:S05]  /*15400*/  @!P0 BRA `(.L_x_2316) ;  /* 0xfffffffc00f08947 */ /* 0x001fea000383ffff */
.L_x_2305:
[----:B------:R-:W-:Y:S05]  /*15410*/  BSYNC B0 ;  /* 0x0000000000007941 */ /* 0x000fea0003800000 */
.L_x_2304:
[----:B------:R-:W-:Y:S05]  /*15420*/  EXIT ;  /* 0x000000000000794d */ /* 0x000fea0003800000 */
.L_x_2166:
[----:B0-----:R-:W-:-:S04]  /*15430*/  IMAD.U32 R3, RZ, RZ, UR41 ;  /* 0x00000029ff037e24 */ /* 0x001fc8000f8e00ff */
[----:B------:R0:W1:Y:S03]  /*15440*/  SYNCS.PHASECHK.TRANS64.TRYWAIT P1, [R3+URZ+0x33400], R0 ;  /* 0x03340000030075a7 */ /* 0x000066000802017f */
[----:B-1----:R-:W-:Y:S05]  /*15450*/  @!P1 NANOSLEEP.SYNCS 0x989680 ;  /* 0x009896800000995d */ /* 0x002fea0003900000 */
[----:B------:R-:W1:Y:S02]  /*15460*/  @!P1 SYNCS.PHASECHK.TRANS64 P1, [R3+URZ+0x33400], R0 ;  /* 0x03340000030095a7 */ /* 0x000e64000802007f */
[----:B-1----:R-:W-:Y:S05]  /*15470*/  @!P1 BRA `(.L_x_2166) ;  /* 0xfffffffc00ec9947 */ /* 0x002fea000383ffff */
[----:B------:R-:W-:Y:S05]  /*15480*/  BRA `(.L_x_2317) ;  /* 0xfffffec800087947 */ /* 0x000fea000383ffff */
.L_x_2170:
[----:B-1----:R1:W2:Y:S02]  /*15490*/  SYNCS.PHASECHK.TRANS64.TRYWAIT P2, [R2+URZ+0x33430], R3 ;  /* 0x03343003020075a7 */ /* 0x0022a4000804017f */
[----:B--2---:R-:W-:Y:S05]  /*154a0*/  @!P2 NANOSLEEP.SYNCS 0x989680 ;  /* 0x009896800000a95d */ /* 0x004fea0003900000 */
[----:B------:R-:W2:Y:S02]  /*154b0*/  @!P2 SYNCS.PHASECHK.TRANS64 P2, [R2+URZ+0x33430], R3 ;  /* 0x033430030200a5a7 */ /* 0x000ea4000804007f */
[----:B--2---:R-:W-:Y:S05]  /*154c0*/  @!P2 BRA `(.L_x_2170) ;  /* 0xfffffffc00f0a947 */ /* 0x004fea000383ffff */
[----:B------:R-:W-:Y:S05]  /*154d0*/  BRA `(.L_x_2169) ;  /* 0xfffffec8002c7947 */ /* 0x000fea000383ffff */
.L_x_2175:
[----:B-1----:R-:W-:-:S04]  /*154e0*/  IMAD.U32 R5, RZ, RZ, UR6 ;  /* 0x00000006ff057e24 */ /* 0x002fc8000f8e00ff */
[----:B------:R1:W2:Y:S03]  /*154f0*/  SYNCS.PHASECHK.TRANS64.TRYWAIT P3, [R5+URZ+0x33430], R0 ;  /* 0x03343000050075a7 */ /* 0x0002a6000806017f */
[----:B--2---:R-:W-:Y:S05]  /*15500*/  @!P3 NANOSLEEP.SYNCS 0x989680 ;  /* 0x009896800000b95d */ /* 0x004fea0003900000 */
[----:B------:R-:W2:Y:S02]  /*15510*/  @!P3 SYNCS.PHASECHK.TRANS64 P3, [R5+URZ+0x33430], R0 ;  /* 0x033430000500b5a7 */ /* 0x000ea4000806007f */
[----:B--2---:R-:W-:Y:S05]  /*15520*/  @!P3 BRA `(.L_x_2175) ;  /* 0xfffffffc00ecb947 */ /* 0x004fea000383ffff */
[----:B------:R-:W-:Y:S05]  /*15530*/  BRA `(.L_x_2172) ;  /* 0xfffffefc00047947 */ /* 0x000fea000383ffff */
.L_x_2179:
[----:B-1----:R-:W-:-:S04]  /*15540*/  IMAD.U32 R5, RZ, RZ, UR6 ;  /* 0x00000006ff057e24 */ /* 0x002fc8000f8e00ff */
[----:B------:R1:W2:Y:S03]  /*15550*/  SYNCS.PHASECHK.TRANS64.TRYWAIT P3, [R5+URZ+0x33450], R0 ;  /* 0x03345000050075a7 */ /* 0x0002a6000806017f */
[----:B--2---:R-:W-:Y:S05]  /*15560*/  @!P3 NANOSLEEP.SYNCS 0x989680 ;  /* 0x009896800000b95d */ /* 0x004fea0003900000 */
[----:B------:R-:W2:Y:S02]  /*15570*/  @!P3 SYNCS.PHASECHK.TRANS64 P3, [R5+URZ+0x33450], R0 ;  /* 0x033450000500b5a7 */ /* 0x000ea4000806007f */
[----:B--2---:R-:W-:Y:S05]  /*15580*/  @!P3 BRA `(.L_x_2179) ;  /* 0xfffffffc00ecb947 */ /* 0x004fea000383ffff */
[----:B------:R-:W-:Y:S05]  /*15590*/  BRA `(.L_x_2176) ;  /* 0xffffff08000c7947 */ /* 0x000fea000383ffff */
.L_x_2186:
[----:B-1----:R-:W-:-:S04]  /*155a0*/  IMAD.U32 R9, RZ, RZ, UR6 ;  /* 0x00000006ff097e24 */ /* 0x002fc8000f8e00ff */
[----:B------:R1:W2:Y:S03]  /*155b0*/  SYNCS.PHASECHK.TRANS64.TRYWAIT P2, [R9+URZ+0x33430], R0 ;  /* 0x03343000090075a7 */ /* 0x0002a6000804017f */
[----:B--2---:R-:W-:Y:S05]  /*155c0*/  @!P2 NANOSLEEP.SYNCS 0x989680 ;  /* 0x009896800000a95d */ /* 0x004fea0003900000 */
[----:B------:R-:W2:Y:S02]  /*155d0*/  @!P2 SYNCS.PHASECHK.TRANS64 P2, [R9+URZ+0x33430], R0 ;  /* 0x033430000900a5a7 */ /* 0x000ea4000804007f */
[----:B--2---:R-:W-:Y:S05]  /*155e0*/  @!P2 BRA `(.L_x_2186) ;  /* 0xfffffffc00eca947 */ /* 0x004fea000383ffff */
[----:B------:R-:W-:Y:S05]  /*155f0*/  BRA `(.L_x_2183) ;  /* 0xffffff3400647947 */ /* 0x000fea000383ffff */
.L_x_2190:
[----:B-1----:R-:W-:-:S04]  /*15600*/  IMAD.U32 R9, RZ, RZ, UR6 ;  /* 0x00000006ff097e24 */ /* 0x002fc8000f8e00ff */
[----:B------:R1:W2:Y:S03]  /*15610*/  SYNCS.PHASECHK.TRANS64.TRYWAIT P2, [R9+URZ+0x33450], R0 ;  /* 0x03345000090075a7 */ /* 0x0002a6000804017f */
[----:B--2---:R-:W-:Y:S05]  /*15620*/  @!P2 NANOSLEEP.SYNCS 0x989680 ;  /* 0x009896800000a95d */ /* 0x004fea0003900000 */
[----:B------:R-:W2:Y:S02]  /*15630*/  @!P2 SYNCS.PHASECHK.TRANS64 P2, [R9+URZ+0x33450], R0 ;  /* 0x033450000900a5a7 */ /* 0x000ea4000804007f */
[----:B--2---:R-:W-:Y:S05]  /*15640*/  @!P2 BRA `(.L_x_2190) ;  /* 0xfffffffc00eca947 */ /* 0x004fea000383ffff */
[----:B------:R-:W-:Y:S05]  /*15650*/  BRA `(.L_x_2187) ;  /* 0xffffff4000607947 */ /* 0x000fea000383ffff */
.L_x_2196:
[----:B-1----:R-:W-:-:S04]  /*15660*/  IMAD.U32 R6, RZ, RZ, UR9 ;  /* 0x00000009ff067e24 */ /* 0x002fc8000f8e00ff */
[----:B------:R1:W2:Y:S03]  /*15670*/  SYNCS.PHASECHK.TRANS64.TRYWAIT P1, [R6+URZ+0x33450], R5 ;  /* 0x03345005060075a7 */ /* 0x0002a6000802017f */
[----:B--2---:R-:W-:Y:S05]  /*15680*/  @!P1 NANOSLEEP.SYNCS 0x989680 ;  /* 0x009896800000995d */ /* 0x004fea0003900000 */
[----:B------:R-:W2:Y:S02]  /*15690*/  @!P1 SYNCS.PHASECHK.TRANS64 P1, [R6+URZ+0x33450], R5 ;  /* 0x03345005060095a7 */ /* 0x000ea4000802007f */
[----:B--2---:R-:W-:Y:S05]  /*156a0*/  @!P1 BRA `(.L_x_2196) ;  /* 0xfffffffc00ec9947 */ /* 0x004fea000383ffff */
[----:B------:R-:W-:Y:S05]  /*156b0*/  BRA `(.L_x_2195) ;  /* 0xffffff6000b47947 */ /* 0x000fea000383ffff */
.L_x_2242:
[----:B------:R-:W-:Y:S02]  /*156c0*/  IMAD.MOV.U32 R13, RZ, RZ, R0 ;  /* 0x000000ffff0d7224 */ /* 0x000fe400078e0000 */
[----:B------:R-:W-:Y:S02]  /*156d0*/  IMAD.MOV.U32 R12, RZ, RZ, RZ ;  /* 0x000000ffff0c7224 */ /* 0x000fe400078e00ff */
[----:B------:R-:W-:Y:S02]  /*156e0*/  IMAD.MOV.U32 R11, RZ, RZ, 0x1f ;  /* 0x0000001fff0b7424 */ /* 0x000fe400078e00ff */
[----:B------:R-:W-:-:S07]  /*156f0*/  IMAD.MOV.U32 R15, RZ, RZ, -0x1 ;  /* 0xffffffffff0f7424 */ /* 0x000fce00078e00ff */
[----:B-1----:R-:W-:Y:S05]  /*15700*/  WARPSYNC.COLLECTIVE R15, `(.L_x_2318) ;  /* 0x000000000f087348 */ /* 0x002fea0003c00000 */
[----:B------:R0:W2:Y:S02]  /*15710*/  SHFL.IDX P6, R14, R13, R12, R11 ;  /* 0x0000000c0d0e7389 */ /* 0x0000a400000c000b */
[----:B012---:R-:W-:Y:S01]  /*15720*/  ENDCOLLECTIVE ;  /* 0x000000000000791b */ /* 0x007fe20003800000 */
.L_x_2318:
[----:B------:R-:W-:Y:S05]  /*15730*/  BRA `(.L_x_2319) ;  /* 0xffffffbc005c7947 */ /* 0x000fea000383ffff */
.L_x_2244:
[----:B------:R-:W-:Y:S01]  /*15740*/  BSSY B0, `(.L_x_2320) ;  /* 0x0000006000007945 */ /* 0x000fe20003800000 */
[----:B------:R-:W-:-:S07]  /*15750*/  IMAD.MOV.U32 R15, RZ, RZ, -0x1 ;  /* 0xffffffffff0f7424 */ /* 0x000fce00078e00ff */
[----:B-1----:R-:W-:Y:S05]  /*15760*/  WARPSYNC.COLLECTIVE R15, `(.L_x_2321) ;  /* 0x000000000f0c7348 */ /* 0x002fea0003c00000 */
[----:B------:R-:W-:Y:S02]  /*15770*/  ELECT P6, UR62, PT ;  /* 0x00000000003e782f */ /* 0x000fe400038c0000 */
[----:B------:R-:W-:Y:S01]  /*15780*/  MOV R14, UR62 ;  /* 0x0000003e000e7c02 */ /* 0x000fe20008000f00 */
[----:B-1----:R-:W-:Y:S10]  /*15790*/  ENDCOLLECTIVE ;  /* 0x000000000000791b */ /* 0x002ff40003800000 */
.L_x_2321:
[----:B------:R-:W-:Y:S05]  /*157a0*/  BSYNC B0 ;  /* 0x0000000000007941 */ /* 0x000fea0003800000 */
.L_x_2320:
[----:B------:R-:W-:Y:S05]  /*157b0*/  BRA `(.L_x_2322) ;  /* 0xffffffbc00647947 */ /* 0x000fea000383ffff */
.L_x_2246:
[----:B0-----:R0:W1:Y:S02]  /*157c0*/  SYNCS.PHASECHK.TRANS64.TRYWAIT P0, [R4+URZ+0x33480], R3 ;  /* 0x03348003040075a7 */ /* 0x001064000800017f */
[----:B-1----:R-:W-:Y:S05]  /*157d0*/  @!P0 NANOSLEEP.SYNCS 0x989680 ;  /* 0x009896800000895d */ /* 0x002fea0003900000 */
[----:B------:R-:W1:Y:S02]  /*157e0*/  @!P0 SYNCS.PHASECHK.TRANS64 P0, [R4+URZ+0x33480], R3 ;  /* 0x03348003040085a7 */ /* 0x000e64000800007f */
[----:B-1----:R-:W-:Y:S05]  /*157f0*/  @!P0 BRA `(.L_x_2246) ;  /* 0xfffffffc00f08947 */ /* 0x002fea000383ffff */
[----:B------:R-:W-:Y:S05]  /*15800*/  BRA `(.L_x_2323) ;  /* 0xffffffbc00c07947 */ /* 0x000fea000383ffff */
.L_x_2248:
[----:B-1----:R1:W2:Y:S02]  /*15810*/  SYNCS.PHASECHK.TRANS64.TRYWAIT P0, [R4+URZ+0x33440], R3 ;  /* 0x03344003040075a7 */ /* 0x0022a4000800017f */
[----:B--2---:R-:W-:Y:S05]  /*15820*/  @!P0 NANOSLEEP.SYNCS 0x989680 ;  /* 0x009896800000895d */ /* 0x004fea0003900000 */
[----:B------:R-:W2:Y:S02]  /*15830*/  @!P0 SYNCS.PHASECHK.TRANS64 P0, [R4+URZ+0x33440], R3 ;  /* 0x03344003040085a7 */ /* 0x000ea4000800007f */
[----:B--2---:R-:W-:Y:S05]  /*15840*/  @!P0 BRA `(.L_x_2248) ;  /* 0xfffffffc00f08947 */ /* 0x004fea000383ffff */
[----:B------:R-:W-:Y:S05]  /*15850*/  BRA `(.L_x_2324) ;  /* 0xffffffc000487947 */ /* 0x000fea000383ffff */
.L_x_2252:
[----:B------:R0:W5:Y:S01]  /*15860*/  LDL.LU R8, [R1+0x1c] ;  /* 0x00001c0001087983 */ /* 0x0001620000300800 */
[----:B------:R-:W-:Y:S01]  /*15870*/  IMAD.MOV.U32 R13, RZ, RZ, R0 ;  /* 0x000000ffff0d7224 */ /* 0x000fe200078e0000 */
[----:B------:R-:W-:Y:S01]  /*15880*/  LOP3.LUT R6, R6, 0x7f, RZ, 0xc0, !PT ;  /* 0x0000007f06067812 */ /* 0x000fe200078ec0ff */
[----:B------:R-:W-:Y:S02]  /*15890*/  IMAD.MOV.U32 R12, RZ, RZ, RZ ;  /* 0x000000ffff0c7224 */ /* 0x000fe400078e00ff */
[----:B------:R-:W-:Y:S01]  /*158a0*/  IMAD.MOV.U32 R11, RZ, RZ, 0x1c1f ;  /* 0x00001c1fff0b7424 */ /* 0x000fe200078e00ff */
[----:B------:R-:W-:Y:S01]  /*158b0*/  SHF.R.U32.HI R4, RZ, 0x2, R6 ;  /* 0x00000002ff047819 */ /* 0x000fe20000011606 */
[----:B------:R-:W-:-:S04]  /*158c0*/  IMAD.MOV.U32 R15, RZ, RZ, -0x1 ;  /* 0xffffffffff0f7424 */ /* 0x000fc800078e00ff */
[----:B0-----:R-:W-:-:S07]  /*158d0*/  IMAD R4, R7, 0x80, R4 ;  /* 0x0000008007047824 */ /* 0x001fce00078e0204 */
[----:B-----5:R-:W-:Y:S05]  /*158e0*/  WARPSYNC.COLLECTIVE R15, `(.L_x_2325) ;  /* 0x000000000f087348 */ /* 0x020fea0003c00000 */
[----:B------:R0:W1:Y:S02]  /*158f0*/  SHFL.IDX P6, R14, R13, R12, R11 ;  /* 0x0000000c0d0e7389 */ /* 0x00006400000c000b */
[----:B01---5:R-:W-:Y:S01]  /*15900*/  ENDCOLLECTIVE ;  /* 0x000000000000791b */ /* 0x023fe20003800000 */
.L_x_2325:
[----:B------:R-:W-:Y:S02]  /*15910*/  IMAD.MOV.U32 R13, RZ, RZ, R2 ;  /* 0x000000ffff0d7224 */ /* 0x000fe400078e0002 */
[----:B------:R-:W-:Y:S02]  /*15920*/  IMAD R3, R8, R5, RZ ;  /* 0x0000000508037224 */ /* 0x000fe400078e02ff */
[----:B------:R-:W-:-:S07]  /*15930*/  IMAD.MOV.U32 R5, RZ, RZ, R14 ;  /* 0x000000ffff057224 */ /* 0x000fce00078e000e */
[----:B------:R-:W-:Y:S05]  /*15940*/  WARPSYNC.COLLECTIVE R15, `(.L_x_2326) ;  /* 0x000000000f087348 */ /* 0x000fea0003c00000 */
[----:B------:R0:W1:Y:S02]  /*15950*/  SHFL.IDX P6, R14, R13, R12, R11 ;  /* 0x0000000c0d0e7389 */ /* 0x00006400000c000b */
[----:B01----:R-:W-:Y:S01]  /*15960*/  ENDCOLLECTIVE ;  /* 0x000000000000791b */ /* 0x003fe20003800000 */
.L_x_2326:
[C---:B------:R-:W-:Y:S01]  /*15970*/  ISETP.GE.AND P4, PT, R4.reuse, R3, PT ;  /* 0x000000030400720c */ /* 0x040fe20003f86270 */
[----:B------:R-:W-:Y:S02]  /*15980*/  VIADD R8, R4, 0x20 ;  /* 0x0000002004087836 */ /* 0x000fe40000000000 */
[----:B------:R-:W-:Y:S02]  /*15990*/  IMAD.MOV.U32 R13, RZ, RZ, R0 ;  /* 0x000000ffff0d7224 */ /* 0x000fe400078e0000 */
[----:B------:R-:W-:Y:S02]  /*159a0*/  IMAD.MOV.U32 R12, RZ, RZ, 0x1 ;  /* 0x00000001ff0c7424 */ /* 0x000fe400078e00ff */
[----:B------:R-:W-:-:S07]  /*159b0*/  IMAD.MOV.U32 R6, RZ, RZ, R14 ;  /* 0x000000ffff067224 */ /* 0x000fce00078e000e */
[----:B------:R-:W-:Y:S05]  /*159c0*/  WARPSYNC.COLLECTIVE R15, `(.L_x_2327) ;  /* 0x000000000f087348 */ /* 0x000fea0003c00000 */
[----:B------:R0:W1:Y:S02]  /*159d0*/  SHFL.IDX P6, R14, R13, R12, R11 ;  /* 0x0000000c0d0e7389 */ /* 0x00006400000c000b */
[----:B01----:R-:W-:Y:S01]  /*159e0*/  ENDCOLLECTIVE ;  /* 0x000000000000791b */ /* 0x003fe20003800000 */
.L_x_2327:
[----:B------:R-:W-:-:S05]  /*159f0*/  @!P4 IADD3 R6, P3, R10, R6, RZ ;  /* 0x000000060a06c210 */ /* 0x000fca0007f7e0ff */
[----:B------:R-:W-:Y:S01]  /*15a00*/  @!P4 IMAD.X R5, RZ, RZ, R5, P3 ;  /* 0x000000ffff05c224 */ /* 0x000fe200018e0605 */
[----:B------:R-:W-:-:S03]  /*15a10*/  ISETP.GE.AND P3, PT, R8, R3, PT ;  /* 0x000000030800720c */ /* 0x000fc60003f66270 */
        /* <DEDUP_REMOVED lines=12> */
.L_x_2328:
[----:B------:R-:W-:Y:S02]  /*15ae0*/  IMAD.MOV.U32 R13, RZ, RZ, R0 ;  /* 0x000000ffff0d7224 */ /* 0x000fe400078e0000 */
[----:B------:R-:W-:Y:S02]  /*15af0*/  IMAD.MOV.U32 R12, RZ, RZ, 0x2 ;  /* 0x00000002ff0c7424 */ /* 0x000fe400078e00ff */
[----:B------:R-:W-:-:S07]  /*15b00*/  IMAD.MOV.U32 R6, RZ, RZ, R14 ;  /* 0x000000ffff067224 */ /* 0x000fce00078e000e */
[----:B------:R-:W-:Y:S05]  /*15b10*/  WARPSYNC.COLLECTIVE R15, `(.L_x_2329) ;  /* 0x000000000f087348 */ /* 0x000fea0003c00000 */
[----:B------:R0:W1:Y:S02]  /*15b20*/  SHFL.IDX P6, R14, R13, R12, R11 ;  /* 0x0000000c0d0e7389 */ /* 0x00006400000c000b */
[----:B01----:R-:W-:Y:S01]  /*15b30*/  ENDCOLLECTIVE ;  /* 0x000000000000791b */ /* 0x003fe20003800000 */
.L_x_2329:
        /* <DEDUP_REMOVED lines=16> */
.L_x_2330:
[----:B------:R-:W-:Y:S02]  /*15c40*/  IMAD.MOV.U32 R13, RZ, RZ, R0 ;  /* 0x000000ffff0d7224 */ /* 0x000fe400078e0000 */
[----:B------:R-:W-:Y:S02]  /*15c50*/  IMAD.MOV.U32 R12, RZ, RZ, 0x3 ;  /* 0x00000003ff0c7424 */ /* 0x000fe400078e00ff */
[----:B------:R-:W-:-:S07]  /*15c60*/  IMAD.MOV.U32 R6, RZ, RZ, R14 ;  /* 0x000000ffff067224 */ /* 0x000fce00078e000e */
[----:B------:R-:W-:Y:S05]  /*15c70*/  WARPSYNC.COLLECTIVE R15, `(.L_x_2331) ;  /* 0x000000000f087348 */ /* 0x000fea0003c00000 */
[----:B------:R0:W1:Y:S02]  /*15c80*/  SHFL.IDX P6, R14, R13, R12, R11 ;  /* 0x0000000c0d0e7389 */ /* 0x00006400000c000b */
[----:B01----:R-:W-:Y:S01]  /*15c90*/  ENDCOLLECTIVE ;  /* 0x000000000000791b */ /* 0x003fe20003800000 */
.L_x_2331:
        /* <DEDUP_REMOVED lines=14> */
.L_x_2332:
[----:B------:R-:W-:Y:S01]  /*15d80*/  IMAD.MOV.U32 R2, RZ, RZ, R14 ;  /* 0x000000ffff027224 */ /* 0x000fe200078e000e */
[----:B------:R-:W-:Y:S06]  /*15d90*/  BRA `(.L_x_2333) ;  /* 0xffffffc400a47947 */ /* 0x000fec000383ffff */
.L_x_2257:
[----:B-1----:R1:W2:Y:S02]  /*15da0*/  SYNCS.PHASECHK.TRANS64.TRYWAIT P0, [R17+URZ+0x33420], R0 ;  /* 0x03342000110075a7 */ /* 0x0022a4000800017f */
[----:B--2---:R-:W-:Y:S05]  /*15db0*/  @!P0 NANOSLEEP.SYNCS 0x989680 ;  /* 0x009896800000895d */ /* 0x004fea0003900000 */
[----:B------:R-:W2:Y:S02]  /*15dc0*/  @!P0 SYNCS.PHASECHK.TRANS64 P0, [R17+URZ+0x33420], R0 ;  /* 0x03342000110085a7 */ /* 0x000ea4000800007f */
[----:B--2---:R-:W-:Y:S05]  /*15dd0*/  @!P0 BRA `(.L_x_2257) ;  /* 0xfffffffc00f08947 */ /* 0x004fea000383ffff */
[----:B------:R-:W-:Y:S05]  /*15de0*/  BRA `(.L_x_2334) ;  /* 0xffffffc800147947 */ /* 0x000fea000383ffff */
.L_x_2263:
[----:B0-----:R0:W1:Y:S02]  /*15df0*/  SYNCS.PHASECHK.TRANS64.TRYWAIT P0, [R6+URZ+0x33480], R5 ;  /* 0x03348005060075a7 */ /* 0x001064000800017f */
[----:B-1----:R-:W-:Y:S05]  /*15e00*/  @!P0 NANOSLEEP.SYNCS 0x989680 ;  /* 0x009896800000895d */ /* 0x002fea0003900000 */
[----:B------:R-:W1:Y:S02]  /*15e10*/  @!P0 SYNCS.PHASECHK.TRANS64 P0, [R6+URZ+0x33480], R5 ;  /* 0x03348005060085a7 */ /* 0x000e64000800007f */
[----:B-1----:R-:W-:Y:S05]  /*15e20*/  @!P0 BRA `(.L_x_2263) ;  /* 0xfffffffc00f08947 */ /* 0x002fea000383ffff */
[----:B------:R-:W-:Y:S05]  /*15e30*/  BRA `(.L_x_2335) ;  /* 0xffffffc800c47947 */ /* 0x000fea000383ffff */
.L_x_2270:
[----:B-1----:R1:W2:Y:S02]  /*15e40*/  SYNCS.PHASECHK.TRANS64.TRYWAIT P0, [R6+URZ+0x33440], R5 ;  /* 0x03344005060075a7 */ /* 0x0022a4000800017f */
[----:B--2---:R-:W-:Y:S05]  /*15e50*/  @!P0 NANOSLEEP.SYNCS 0x989680 ;  /* 0x009896800000895d */ /* 0x004fea0003900000 */
[----:B------:R-:W2:Y:S02]  /*15e60*/  @!P0 SYNCS.PHASECHK.TRANS64 P0, [R6+URZ+0x33440], R5 ;  /* 0x03344005060085a7 */ /* 0x000ea4000800007f */
[----:B--2---:R-:W-:Y:S05]  /*15e70*/  @!P0 BRA `(.L_x_2270) ;  /* 0xfffffffc00f08947 */ /* 0x004fea000383ffff */
[----:B------:R-:W-:Y:S05]  /*15e80*/  BRA `(.L_x_2336) ;  /* 0xffffffcc00c07947 */ /* 0x000fea000383ffff */
.L_x_2278:
[----:B-1----:R1:W2:Y:S02]  /*15e90*/  SYNCS.PHASECHK.TRANS64.TRYWAIT P0, [R3+URZ+0x33470], R4 ;  /* 0x03347004030075a7 */ /* 0x0022a4000800017f */
[----:B--2---:R-:W-:Y:S05]  /*15ea0*/  @!P0 NANOSLEEP.SYNCS 0x989680 ;  /* 0x009896800000895d */ /* 0x004fea0003900000 */
[----:B------:R-:W2:Y:S02]  /*15eb0*/  @!P0 SYNCS.PHASECHK.TRANS64 P0, [R3+URZ+0x33470], R4 ;  /* 0x03347004030085a7 */ /* 0x000ea4000800007f */
[----:B--2---:R-:W-:Y:S05]  /*15ec0*/  @!P0 BRA `(.L_x_2278) ;  /* 0xfffffffc00f08947 */ /* 0x004fea000383ffff */
[----:B------:R-:W-:Y:S05]  /*15ed0*/  BRA `(.L_x_2337) ;  /* 0xffffffd000d47947 */ /* 0x000fea000383ffff */
.L_x_2280:
[----:B--2---:R2:W3:Y:S02]  /*15ee0*/  SYNCS.PHASECHK.TRANS64.TRYWAIT P0, [R3+URZ+0x33460], R0 ;  /* 0x03346000030075a7 */ /* 0x0044e4000800017f */
[----:B---3--:R-:W-:Y:S05]  /*15ef0*/  @!P0 NANOSLEEP.SYNCS 0x989680 ;  /* 0x009896800000895d */ /* 0x008fea0003900000 */
[----:B------:R-:W3:Y:S02]  /*15f00*/  @!P0 SYNCS.PHASECHK.TRANS64 P0, [R3+URZ+0x33460], R0 ;  /* 0x03346000030085a7 */ /* 0x000ee4000800007f */
[----:B---3--:R-:W-:Y:S05]  /*15f10*/  @!P0 BRA `(.L_x_2280) ;  /* 0xfffffffc00f08947 */ /* 0x008fea000383ffff */
[----:B------:R-:W-:Y:S05]  /*15f20*/  BRA `(.L_x_2338) ;  /* 0xffffffd000dc7947 */ /* 0x000fea000383ffff */
.L_x_2287:
[----:B-1----:R1:W2:Y:S02]  /*15f30*/  SYNCS.PHASECHK.TRANS64.TRYWAIT P1, [R3+URZ+0x33470], R0 ;  /* 0x03347000030075a7 */ /* 0x0022a4000802017f */
[----:B--2---:R-:W-:Y:S05]  /*15f40*/  @!P1 NANOSLEEP.SYNCS 0x989680 ;  /* 0x009896800000995d */ /* 0x004fea0003900000 */
[----:B------:R-:W2:Y:S02]  /*15f50*/  @!P1 SYNCS.PHASECHK.TRANS64 P1, [R3+URZ+0x33470], R0 ;  /* 0x03347000030095a7 */ /* 0x000ea4000802007f */
[----:B--2---:R-:W-:Y:S05]  /*15f60*/  @!P1 BRA `(.L_x_2287) ;  /* 0xfffffffc00f09947 */ /* 0x004fea000383ffff */
[----:B------:R-:W-:Y:S05]  /*15f70*/  BRA `(.L_x_2339) ;  /* 0xffffffdc001c7947 */ /* 0x000fea000383ffff */
.L_x_2289:
[----:B-1----:R1:W2:Y:S02]  /*15f80*/  SYNCS.PHASECHK.TRANS64.TRYWAIT P1, [R3+URZ+0x33460], R0 ;  /* 0x03346000030075a7 */ /* 0x0022a4000802017f */
[----:B--2---:R-:W-:Y:S05]  /*15f90*/  @!P1 NANOSLEEP.SYNCS 0x989680 ;  /* 0x009896800000995d */ /* 0x004fea0003900000 */
[----:B------:R-:W2:Y:S02]  /*15fa0*/  @!P1 SYNCS.PHASECHK.TRANS64 P1, [R3+URZ+0x33460], R0 ;  /* 0x03346000030095a7 */ /* 0x000ea4000802007f */
[----:B--2---:R-:W-:Y:S05]  /*15fb0*/  @!P1 BRA `(.L_x_2289) ;  /* 0xfffffffc00f09947 */ /* 0x004fea000383ffff */
[----:B------:R-:W-:Y:S05]  /*15fc0*/  BRA `(.L_x_2340) ;  /* 0xffffffdc00207947 */ /* 0x000fea000383ffff */
.L_x_2302:
[----:B0-----:R0:W1:Y:S02]  /*15fd0*/  SYNCS.PHASECHK.TRANS64.TRYWAIT P0, [R3+URZ+0x33420], R0 ;  /* 0x03342000030075a7 */ /* 0x001064000800017f */
[----:B-1----:R-:W-:Y:S05]  /*15fe0*/  @!P0 NANOSLEEP.SYNCS 0x989680 ;  /* 0x009896800000895d */ /* 0x002fea0003900000 */
[----:B------:R-:W1:Y:S02]  /*15ff0*/  @!P0 SYNCS.PHASECHK.TRANS64 P0, [R3+URZ+0x33420], R0 ;  /* 0x03342000030085a7 */ /* 0x000e64000800007f */
[----:B-1----:R-:W-:Y:S05]  /*16000*/  @!P0 BRA `(.L_x_2302) ;  /* 0xfffffffc00f08947 */ /* 0x002fea000383ffff */
[----:B------:R-:W-:Y:S05]  /*16010*/  BRA `(.L_x_2341) ;  /* 0xfffffff000307947 */ /* 0x000fea000383ffff */
.L_x_2303:
        /* <DEDUP_REMOVED lines=11> */
.L_x_2343:
[----:B------:R-:W-:Y:S05]  /*160d0*/  BSYNC B0 ;  /* 0x0000000000007941 */ /* 0x000fea0003800000 */
.L_x_2342:
[----:B------:R-:W-:Y:S05]  /*160e0*/  BRA `(.L_x_2344) ;  /* 0xfffffff000187947 */ /* 0x000fea000383ffff */
.L_x_2306:
[----:B------:R-:W-:Y:S01]  /*160f0*/  BSSY B1, `(.L_x_2345) ;  /* 0x0000006000017945 */ /* 0x000fe20003800000 */
[----:B------:R-:W-:-:S07]  /*16100*/  IMAD.MOV.U32 R15, RZ, RZ, -0x1 ;  /* 0xffffffffff0f7424 */ /* 0x000fce00078e00ff */
[----:B0-----:R-:W-:Y:S05]  /*16110*/  WARPSYNC.COLLECTIVE R15, `(.L_x_2346) ;  /* 0x000000000f0c7348 */ /* 0x001fea0003c00000 */
[----:B------:R-:W-:Y:S02]  /*16120*/  ELECT P6, UR62, PT ;  /* 0x00000000003e782f */ /* 0x000fe400038c0000 */
[----:B------:R-:W-:Y:S01]  /*16130*/  MOV R14, UR62 ;  /* 0x0000003e000e7c02 */ /* 0x000fe20008000f00 */
[----:B0-----:R-:W-:Y:S10]  /*16140*/  ENDCOLLECTIVE ;  /* 0x000000000000791b */ /* 0x001ff40003800000 */
.L_x_2346:
[----:B------:R-:W-:Y:S05]  /*16150*/  BSYNC B1 ;  /* 0x0000000000017941 */ /* 0x000fea0003800000 */
.L_x_2345:
[----:B------:R-:W-:Y:S05]  /*16160*/  BRA `(.L_x_2347) ;  /* 0xfffffff000107947 */ /* 0x000fea000383ffff */
.L_x_2308:
[----:B0-----:R0:W1:Y:S02]  /*16170*/  SYNCS.PHASECHK.TRANS64.TRYWAIT P1, [R7+URZ], R4 ;  /* 0x00000004070075a7 */ /* 0x001064000802017f */
[----:B-1----:R-:W-:Y:S05]  /*16180*/  @!P1 NANOSLEEP.SYNCS 0x989680 ;  /* 0x009896800000995d */ /* 0x002fea0003900000 */
[----:B------:R-:W1:Y:S02]  /*16190*/  @!P1 SYNCS.PHASECHK.TRANS64 P1, [R7+URZ], R4 ;  /* 0x00000004070095a7 */ /* 0x000e64000802007f */
[----:B-1----:R-:W-:Y:S05]  /*161a0*/  @!P1 BRA `(.L_x_2308) ;  /* 0xfffffffc00f09947 */ /* 0x002fea000383ffff */
[----:B------:R-:W-:Y:S05]  /*161b0*/  BRA `(.L_x_2348) ;  /* 0xfffffff000447947 */ /* 0x000fea000383ffff */
.L_x_2309:
[----:B-1----:R1:W2:Y:S02]  /*161c0*/  SYNCS.PHASECHK.TRANS64.TRYWAIT P1, [R5+URZ], R0 ;  /* 0x00000000050075a7 */ /* 0x0022a4000802017f */
[----:B--2---:R-:W-:Y:S05]  /*161d0*/  @!P1 NANOSLEEP.SYNCS 0x989680 ;  /* 0x009896800000995d */ /* 0x004fea0003900000 */
[----:B------:R-:W2:Y:S02]  /*161e0*/  @!P1 SYNCS.PHASECHK.TRANS64 P1, [R5+URZ], R0 ;  /* 0x00000000050095a7 */ /* 0x000ea4000802007f */
[----:B--2---:R-:W-:Y:S05]  /*161f0*/  @!P1 BRA `(.L_x_2309) ;  /* 0xfffffffc00f09947 */ /* 0x004fea000383ffff */
[----:B------:R-:W-:Y:S05]  /*16200*/  BRA `(.L_x_2349) ;  /* 0xfffffff000387947 */ /* 0x000fea000383ffff */
.L_x_2311:
[----:B-1----:R1:W2:Y:S02]  /*16210*/  SYNCS.PHASECHK.TRANS64.TRYWAIT P1, [R5+URZ+0x33460], R4 ;  /* 0x03346004050075a7 */ /* 0x0022a4000802017f */
[----:B--2---:R-:W-:Y:S05]  /*16220*/  @!P1 NANOSLEEP.SYNCS 0x989680 ;  /* 0x009896800000995d */ /* 0x004fea0003900000 */
[----:B------:R-:W2:Y:S02]  /*16230*/  @!P1 SYNCS.PHASECHK.TRANS64 P1, [R5+URZ+0x33460], R4 ;  /* 0x03346004050095a7 */ /* 0x000ea4000802007f */
[----:B--2---:R-:W-:Y:S05]  /*16240*/  @!P1 BRA `(.L_x_2311) ;  /* 0xfffffffc00f09947 */ /* 0x004fea000383ffff */
[----:B------:R-:W-:Y:S05]  /*16250*/  BRA `(.L_x_2350) ;  /* 0xfffffff000387947 */ /* 0x000fea000383ffff */
.L_x_2313:
[----:B--2---:R2:W3:Y:S02]  /*16260*/  SYNCS.PHASECHK.TRANS64.TRYWAIT P1, [R3+URZ+0x33460], R0 ;  /* 0x03346000030075a7 */ /* 0x0044e4000802017f */
[----:B---3--:R-:W-:Y:S05]  /*16270*/  @!P1 NANOSLEEP.SYNCS 0x989680 ;  /* 0x009896800000995d */ /* 0x008fea0003900000 */
[----:B------:R-:W3:Y:S02]  /*16280*/  @!P1 SYNCS.PHASECHK.TRANS64 P1, [R3+URZ+0x33460], R0 ;  /* 0x03346000030095a7 */ /* 0x000ee4000802007f */
[----:B---3--:R-:W-:Y:S05]  /*16290*/  @!P1 BRA `(.L_x_2313) ;  /* 0xfffffffc00f09947 */ /* 0x008fea000383ffff */
[----:B------:R-:W-:Y:S05]  /*162a0*/  BRA `(.L_x_2351) ;  /* 0xfffffff000387947 */ /* 0x000fea000383ffff */
.L_x_2315:
[----:B---3--:R3:W4:Y:S02]  /*162b0*/  SYNCS.PHASECHK.TRANS64.TRYWAIT P0, [R5+URZ+0x33480], R4 ;  /* 0x03348004050075a7 */ /* 0x008724000800017f */
[----:B----4-:R-:W-:Y:S05]  /*162c0*/  @!P0 NANOSLEEP.SYNCS 0x989680 ;  /* 0x009896800000895d */ /* 0x010fea0003900000 */
[----:B------:R-:W4:Y:S02]  /*162d0*/  @!P0 SYNCS.PHASECHK.TRANS64 P0, [R5+URZ+0x33480], R4 ;  /* 0x03348004050085a7 */ /* 0x000f24000800007f */
[----:B----4-:R-:W-:Y:S05]  /*162e0*/  @!P0 BRA `(.L_x_2315) ;  /* 0xfffffffc00f08947 */ /* 0x010fea000383ffff */
[----:B------:R-:W-:Y:S05]  /*162f0*/  BRA `(.L_x_2316) ;  /* 0xfffffff000347947 */ /* 0x000fea000383ffff */
.L_x_2352:
        /* <DEDUP_REMOVED lines=16> */
.L_x_2871:


//--------------------- .text._ZN7cutlass13device_kernelIN5flash11enable_sm90INS1_16FlashAttnFwdSm90INS1_25CollectiveMainloopFwdSm90ILi2EN4cute5tupleIJNS5_1CILi1EEES8_S8_EEENS6_IJNS7_ILi128EEENS7_ILi160EEENS7_ILi192EEEEEELi192ENS_12float_e4m3_tEfNS_4arch4Sm90ELb1ELb0ELb0ELb1ELb0ELb1ELb0ELb1ELb1ELb1ELb0ELb0EEENS1_21CollectiveEpilogueFwdINS6_IJSA_SC_SB_EEES9_NS_10bfloat16_tESG_Li256ELb1ELb1ELb0ELb1EEENS1_36VarlenDynamicPersistentTileSchedulerILi128ELi160ELi256ELi128ELb0ELb1ELb1ELb1ELb1ELb1EEEEEEEEEvNT_6ParamsE --------------------------
	.section	.text._ZN7cutlass13device_kernelIN5flash11enable_sm90INS1_16FlashAttnFwdSm90INS1_25CollectiveMainloopFwdSm90ILi2EN4cute5tupleIJNS5_1CILi1EEES8_S8_EEENS6_IJNS7_ILi128EEENS7_ILi160EEENS7_ILi192EEEEEELi192ENS_12float_e4m3_tEfNS_4arch4Sm90ELb1ELb0ELb0ELb1ELb0ELb1ELb0ELb1ELb1ELb1ELb0ELb0EEENS1_21CollectiveEpilogueFwdINS6_IJSA_SC_SB_EEES9_NS_10bfloat16_tESG_Li256ELb1ELb1ELb0ELb1EEENS1_36VarlenDynamicPersistentTileSchedulerILi128ELi160ELi256ELi128ELb0ELb1ELb1ELb1ELb1ELb1EEEEEEEEEvNT_6ParamsE,"ax",@progbits
	.align	128
.text._ZN7cutlass13device_kernelIN5flash11enable_sm90INS1_16FlashAttnFwdSm90INS1_25CollectiveMainloopFwdSm90ILi2EN4cute5tupleIJNS5_1CILi1EEES8_S8_EEENS6_IJNS7_ILi128EEENS7_ILi160EEENS7_ILi192EEEEEELi192ENS_12float_e4m3_tEfNS_4arch4Sm90ELb1ELb0ELb0ELb1ELb0ELb1ELb0ELb1ELb1ELb1ELb0ELb0EEENS1_21CollectiveEpilogueFwdINS6_IJSA_SC_SB_EEES9_NS_10bfloat16_tESG_Li256ELb1ELb1ELb0ELb1EEENS1_36VarlenDynamicPersistentTileSchedulerILi128ELi160ELi256ELi128ELb0ELb1ELb1ELb1ELb1ELb1EEEEEEEEEvNT_6ParamsE:
        .type           _ZN7cutlass13device_kernelIN5flash11enable_sm90INS1_16FlashAttnFwdSm90INS1_25CollectiveMainloopFwdSm90ILi2EN4cute5tupleIJNS5_1CILi1EEES8_S8_EEENS6_IJNS7_ILi128EEENS7_ILi160EEENS7_ILi192EEEEEELi192ENS_12float_e4m3_tEfNS_4arch4Sm90ELb1ELb0ELb0ELb1ELb0ELb1ELb0ELb1ELb1ELb1ELb0ELb0EEENS1_21CollectiveEpilogueFwdINS6_IJSA_SC_SB_EEES9_NS_10bfloat16_tESG_Li256ELb1ELb1ELb0ELb1EEENS1_36VarlenDynamicPersistentTileSchedulerILi128ELi160ELi256ELi128ELb0ELb1ELb1ELb1ELb1ELb1EEEEEEEEEvNT_6ParamsE,@function
        .size           _ZN7cutlass13device_kernelIN5flash11enable_sm90INS1_16FlashAttnFwdSm90INS1_25CollectiveMainloopFwdSm90ILi2EN4cute5tupleIJNS5_1CILi1EEES8_S8_EEENS6_IJNS7_ILi128EEENS7_ILi160EEENS7_ILi192EEEEEELi192ENS_12float_e4m3_tEfNS_4arch4Sm90ELb1ELb0ELb0ELb1ELb0ELb1ELb0ELb1ELb1ELb1ELb0ELb0EEENS1_21CollectiveEpilogueFwdINS6_IJSA_SC_SB_EEES9_NS_10bfloat16_tESG_Li256ELb1ELb1ELb0ELb1EEENS1_36VarlenDynamicPersistentTileSchedulerILi128ELi160ELi256ELi128ELb0ELb1ELb1ELb1ELb1ELb1EEEEEEEEEvNT_6ParamsE,(.L_x_2872 - _ZN7cutlass13device_kernelIN5flash11enable_sm90INS1_16FlashAttnFwdSm90INS1_25CollectiveMainloopFwdSm90ILi2EN4cute5tupleIJNS5_1CILi1EEES8_S8_EEENS6_IJNS7_ILi128EEENS7_ILi160EEENS7_ILi192EEEEEELi192ENS_12float_e4m3_tEfNS_4arch4Sm90ELb1ELb0ELb0ELb1ELb0ELb1ELb0ELb1ELb1ELb1ELb0ELb0EEENS1_21CollectiveEpilogueFwdINS6_IJSA_SC_SB_EEES9_NS_10bfloat16_tESG_Li256ELb1ELb1ELb0ELb1EEENS1_36VarlenDynamicPersistentTileSchedulerILi128ELi160ELi256ELi128ELb0ELb1ELb1ELb1ELb1ELb1EEEEEEEEEvNT_6ParamsE)
        .other          _ZN7cutlass13device_kernelIN5flash11enable_sm90INS1_16FlashAttnFwdSm90INS1_25CollectiveMainloopFwdSm90ILi2EN4cute5tupleIJNS5_1CILi1EEES8_S8_EEENS6_IJNS7_ILi128EEENS7_ILi160EEENS7_ILi192EEEEEELi192ENS_12float_e4m3_tEfNS_4arch4Sm90ELb1ELb0ELb0ELb1ELb0ELb1ELb0ELb1ELb1ELb1ELb0ELb0EEENS1_21CollectiveEpilogueFwdINS6_IJSA_SC_SB_EEES9_NS_10bfloat16_tESG_Li256ELb1ELb1ELb0ELb1EEENS1_36VarlenDynamicPersistentTileSchedulerILi128ELi160ELi256ELi128ELb0ELb1ELb1ELb1ELb1ELb1EEEEEEEEEvNT_6ParamsE,@"STO_CUDA_ENTRY STV_DEFAULT"
_ZN7cutlass13device_kernelIN5flash11enable_sm90INS1_16FlashAttnFwdSm90INS1_25CollectiveMainloopFwdSm90ILi2EN4cute5tupleIJNS5_1CILi1EEES8_S8_EEENS6_IJNS7_ILi128EEENS7_ILi160EEENS7_ILi192EEEEEELi192ENS_12float_e4m3_tEfNS_4arch4Sm90ELb1ELb0ELb0ELb1ELb0ELb1ELb0ELb1ELb1ELb1ELb0ELb0EEENS1_21CollectiveEpilogueFwdINS6_IJSA_SC_SB_EEES9_NS_10bfloat16_tESG_Li256ELb1ELb1ELb0ELb1EEENS1_36VarlenDynamicPersistentTileSchedulerILi128ELi160ELi256ELi128ELb0ELb1ELb1ELb1ELb1ELb1EEEEEEEEEvNT_6ParamsE:
        /* <DEDUP_REMOVED lines=24> */
.L_x_2354:
[----:B------:R-:W-:Y:S05]  /*0180*/  BSYNC B0 ;  /* 0x0000000000007941 */ /* 0x000fea0003800000 */
.L_x_2353:
        /* <DEDUP_REMOVED lines=41> */
.L_x_2355:
        /* <DEDUP_REMOVED lines=22> */
.L_x_2356:
        /* <DEDUP_REMOVED lines=18> */
.L_x_2357:
        /* <DEDUP_REMOVED lines=22> */
.L_x_2358:
        /* <DEDUP_REMOVED lines=22> */
.L_x_2359:
        /* <DEDUP_REMOVED lines=8> */
.L_x_2362:
        /* <DEDUP_REMOVED lines=24> */
[----:B------:R-:W-:Y:S02]  /*0b60*/  R2UR UR52, R16 ;  /* 0x00000000103472ca */ /* 0x000fe400000e0000 */
[----:B------:R-:W-:Y:S01]  /*0b70*/  CS2R R222, SRZ ;  /* 0x0000000000de7805 */ /* 0x000fe2000001ff00 */
        /* <DEDUP_REMOVED lines=11> */
[----:B------:R-:W-:-:S02]  /*0c30*/  SHF.R.S32.HI R220, RZ, 0x1, R3 ;  /* 0x00000001ffdc7819 */ /* 0x000fc40000011403 */
[----:B------:R-:W-:Y:S02]  /*0c40*/  SHF.R.S32.HI R8, RZ, 0x4, R7 ;  /* 0x00000004ff087819 */ /* 0x000fe40000011407 */
[--C-:B------:R-:W-:Y:S02]  /*0c50*/  SHF.R.S32.HI R5, RZ, 0x2, R4.reuse ;  /* 0x00000002ff057819 */ /* 0x100fe40000011404 */
[----:B------:R-:W-:Y:S02]  /*0c60*/  SHF.R.S32.HI R2, RZ, 0x1f, R4 ;  /* 0x0000001fff027819 */ /* 0x000fe40000011404 */
[----:B------:R-:W-:Y:S02]  /*0c70*/  LEA.HI R6, R3, R220, RZ, 0x1 ;  /* 0x000000dc03067211 */ /* 0x000fe400078f08ff */
[----:B------:R-:W-:Y:S02]  /*0c80*/  LOP3.LUT R12, R10, 0xfffffc00, RZ, 0xc0, !PT ;  /* 0xfffffc000a0c7812 */ /* 0x000fe400078ec0ff */
[----:B------:R-:W-:-:S02]  /*0c90*/  LOP3.LUT R9, R7, 0x3fffff0, RZ, 0xc0, !PT ;  /* 0x03fffff007097812 */ /* 0x000fc400078ec0ff */
[----:B------:R-:W-:Y:S02]  /*0ca0*/  LEA.HI R10, R7, R8, RZ, 0x1 ;  /* 0x00000008070a7211 */ /* 0x000fe400078f08ff */
[----:B------:R-:W-:Y:S01]  /*0cb0*/  LEA.HI R2, R2, R5, RZ, 0x2 ;  /* 0x0000000502027211 */ /* 0x000fe200078f10ff */
[----:B------:R-:W-:Y:S01]  /*0cc0*/  IMAD.IADD R9, R24, 0x1, -R9 ;  /* 0x0000000118097824 */ /* 0x000fe200078e0a09 */
[----:B------:R-:W-:Y:S02]  /*0cd0*/  LOP3.LUT R7, R6, 0x3fffffe, RZ, 0xc0, !PT ;  /* 0x03fffffe06077812 */ /* 0x000fe400078ec0ff */
[----:B------:R-:W-:Y:S01]  /*0ce0*/  LOP3.LUT R11, R10, 0x1ffffffe, RZ, 0xc0, !PT ;  /* 0x1ffffffe0a0b7812 */ /* 0x000fe200078ec0ff */
[----:B------:R-:W-:Y:S01]  /*0cf0*/  IMAD R12, R9, 0x40, R12 ;  /* 0x00000040090c7824 */ /* 0x000fe200078e020c */
[----:B------:R-:W-:Y:S01]  /*0d00*/  LOP3.LUT R6, R2, 0xfffffffc, RZ, 0xc0, !PT ;  /* 0xfffffffc02067812 */ /* 0x000fe200078ec0ff */
[----:B------:R-:W-:Y:S01]  /*0d10*/  IMAD.IADD R7, R220, 0x1, -R7 ;  /* 0x00000001dc077824 */ /* 0x000fe200078e0a07 */
[-C--:B------:R-:W-:Y:S01]  /*0d20*/  LEA.HI R2, R0, R24.reuse, RZ, 0x7 ;  /* 0x0000001800027211 */ /* 0x080fe200078f38ff */
[----:B------:R-:W-:Y:S01]  /*0d30*/  IMAD.IADD R11, R8, 0x1, -R11 ;  /* 0x00000001080b7824 */ /* 0x000fe200078e0a0b */
[----:B------:R-:W-:Y:S01]  /*0d40*/  LOP3.LUT R3, R3, 0xfffffffe, RZ, 0xc0, !PT ;  /* 0xfffffffe03037812 */ /* 0x000fe200078ec0ff */
[----:B------:R-:W-:Y:S01]  /*0d50*/  IMAD.IADD R19, R5, 0x1, -R6 ;  /* 0x0000000105137824 */ /* 0x000fe200078e0a06 */
[----:B------:R-:W-:Y:S01]  /*0d60*/  LOP3.LUT R4, R4, 0xfffffffc, RZ, 0xc0, !PT ;  /* 0xfffffffc04047812 */ /* 0x000fe200078ec0ff */
[----:B------:R-:W-:Y:S01]  /*0d70*/  VIADD R9, R220, 0x80 ;  /* 0x00000080dc097836 */ /* 0x000fe20000000000 */
[----:B------:R-:W-:Y:S01]  /*0d80*/  LOP3.LUT R5, R2, 0xffffff80, RZ, 0xc0, !PT ;  /* 0xffffff8002057812 */ /* 0x000fe200078ec0ff */
[----:B------:R-:W-:Y:S01]  /*0d90*/  IMAD R6, R11, 0x8, R12 ;  /* 0x000000080b067824 */ /* 0x000fe200078e020c */
[----:B------:R-:W-:Y:S01]  /*0da0*/  LEA R232, R8, R7, 0x3 ;  /* 0x0000000708e87211 */ /* 0x000fe200078e18ff */
[C---:B------:R-:W-:Y:S01]  /*0db0*/  IMAD.IADD R18, R24.reuse, 0x1, -R3 ;  /* 0x0000000118127824 */ /* 0x040fe200078e0a03 */
[----:B------:R-:W-:Y:S01]  /*0dc0*/  SHF.R.S32.HI R3, RZ, 0x1f, R9 ;  /* 0x0000001fff037819 */ /* 0x000fe20000011409 */
[C---:B------:R-:W-:Y:S01]  /*0dd0*/  IMAD.IADD R7, R24.reuse, 0x1, -R4 ;  /* 0x0000000118077824 */ /* 0x040fe200078e0a04 */
[----:B------:R0:W-:Y:S01]  /*0de0*/  STL [R1+0x6c], R6 ;  /* 0x00006c0601007387 */ /* 0x0001e20000100800 */
[----:B------:R-:W-:Y:S01]  /*0df0*/  IMAD.IADD R21, R24, 0x1, -R5 ;  /* 0x0000000118157824 */ /* 0x000fe200078e0a05 */
[----:B------:R-:W-:Y:S01]  /*0e00*/  LEA.HI R10, R9, R9, RZ, 0x1 ;  /* 0x00000009090a7211 */ /* 0x000fe200078f08ff */
[----:B------:R-:W-:Y:S01]  /*0e10*/  IMAD.SHL.U32 R22, R18, 0x8, RZ ;  /* 0x0000000812167824 */ /* 0x000fe200078e00ff */
[----:B------:R-:W-:Y:S01]  /*0e20*/  LEA.HI R4, R7, R7, RZ, 0x1 ;  /* 0x0000000707047211 */ /* 0x000fe200078f08ff */
[----:B------:R-:W-:Y:S01]  /*0e30*/  IMAD.SHL.U32 R230, R19, 0x80, RZ ;  /* 0x0000008013e67824 */ /* 0x000fe200078e00ff */
[----:B------:R-:W-:Y:S01]  /*0e40*/  LOP3.LUT R5, R10, 0x3fffffe, RZ, 0xc0, !PT ;  /* 0x03fffffe0a057812 */ /* 0x000fe200078ec0ff */
[----:B------:R-:W-:Y:S01]  /*0e50*/  VIADD R226, R22, 0x20 ;  /* 0x0000002016e27836 */ /* 0x000fe20000000000 */
[----:B------:R-:W-:Y:S01]  /*0e60*/  LOP3.LUT R8, R4, 0x1ffffffe, RZ, 0xc0, !PT ;  /* 0x1ffffffe04087812 */ /* 0x000fe200078ec0ff */
[C---:B------:R-:W-:Y:S01]  /*0e70*/  VIADD R225, R22.reuse, 0x40 ;  /* 0x0000004016e17836 */ /* 0x040fe20000000000 */
[----:B0-----:R-:W-:Y:S01]  /*0e80*/  LEA.HI R6, R3, R9, RZ, 0x3 ;  /* 0x0000000903067211 */ /* 0x001fe200078f18ff */
[----:B------:R-:W-:Y:S01]  /*0e90*/  IMAD.IADD R234, R9, 0x1, -R5 ;  /* 0x0000000109ea7824 */ /* 0x000fe200078e0a05 */
[----:B------:R-:W-:Y:S01]  /*0ea0*/  SHF.R.S32.HI R3, RZ, 0x1f, R21 ;  /* 0x0000001fff037819 */ /* 0x000fe20000011415 */
[----:B------:R-:W-:Y:S01]  /*0eb0*/  IMAD.IADD R9, R22, 0x1, R226 ;  /* 0x0000000116097824 */ /* 0x000fe200078e02e2 */
[----:B------:R-:W-:Y:S01]  /*0ec0*/  SHF.L.U32 R6, R6, 0x6, RZ ;  /* 0x0000000606067819 */ /* 0x000fe200000006ff */
[----:B------:R-:W-:Y:S01]  /*0ed0*/  IMAD.IADD R8, R7, 0x1, -R8 ;  /* 0x0000000107087824 */ /* 0x000fe200078e0a08 */
[C---:B------:R-:W-:Y:S01]  /*0ee0*/  LEA.HI R4, R3.reuse, R21, RZ, 0x2 ;  /* 0x0000001503047211 */ /* 0x040fe200078f10ff */
[----:B------:R-:W-:Y:S01]  /*0ef0*/  IMAD.IADD R7, R22, 0x1, R225 ;  /* 0x0000000116077824 */ /* 0x000fe200078e02e1 */
[----:B------:R-:W-:Y:S01]  /*0f00*/  LOP3.LUT R11, R6, 0xfffffe00, RZ, 0xc0, !PT ;  /* 0xfffffe00060b7812 */ /* 0x000fe200078ec0ff */
[----:B------:R-:W-:Y:S01]  /*0f10*/  IMAD.SHL.U32 R232, R232, 0x40, RZ ;  /* 0x00000040e8e87824 */ /* 0x000fe200078e00ff */
[--C-:B------:R-:W-:Y:S01]  /*0f20*/  SHF.R.S32.HI R5, RZ, 0x2, R4.reuse ;  /* 0x00000002ff057819 */ /* 0x100fe20000011404 */
[----:B------:R0:W-:Y:S01]  /*0f30*/  STL [R1+0xc], R19 ;  /* 0x00000c1301007387 */ /* 0x0001e20000100800 */
[----:B------:R-:W-:Y:S01]  /*0f40*/  SHF.R.S32.HI R6, RZ, 0x1f, R4 ;  /* 0x0000001fff067819 */ /* 0x000fe20000011404 */
[----:B------:R-:W-:Y:S01]  /*0f50*/  IMAD R234, R234, 0x40, R11 ;  /* 0x00000040eaea7824 */ /* 0x000fe200078e020b */
[----:B------:R-:W-:Y:S01]  /*0f60*/  SHF.R.S32.HI R17, RZ, 0x7, R2 ;  /* 0x00000007ff117819 */ /* 0x000fe20000011402 */
[----:B------:R-:W-:Y:S01]  /*0f70*/  STL [R1+0x14], R13 ;  /* 0x0000140d01007387 */ /* 0x000fe20000100800 */
[----:B------:R-:W-:Y:S01]  /*0f80*/  LEA.HI R6, R6, R5, RZ, 0x3 ;  /* 0x0000000506067211 */ /* 0x000fe200078f18ff */
[----:B------:R-:W-:Y:S01]  /*0f90*/  VIADD R224, R22, 0x10 ;  /* 0x0000001016e07836 */ /* 0x000fe20000000000 */
[----:B------:R-:W-:Y:S01]  /*0fa0*/  LEA.HI R3, R3, R21, RZ, 0x5 ;  /* 0x0000001503037211 */ /* 0x000fe200078f28ff */
[----:B------:R-:W-:Y:S01]  /*0fb0*/  STL [R1+0x18], R14 ;  /* 0x0000180e01007387 */ /* 0x000fe20000100800 */
[----:B------:R-:W-:Y:S01]  /*0fc0*/  LOP3.LUT R6, R6, 0xfffffff8, RZ, 0xc0, !PT ;  /* 0xfffffff806067812 */ /* 0x000fe200078ec0ff */
[----:B------:R-:W-:Y:S01]  /*0fd0*/  VIADD R227, R22, 0x30 ;  /* 0x0000003016e37836 */ /* 0x000fe20000000000 */
[----:B------:R-:W-:Y:S01]  /*0fe0*/  LEA.HI R2, R2, R17, RZ, 0x1 ;  /* 0x0000001102027211 */ /* 0x000fe200078f08ff */
[----:B------:R-:W-:Y:S01]  /*0ff0*/  STL [R1+0x1c], R15 ;  /* 0x00001c0f01007387 */ /* 0x000fe20000100800 */
[----:B------:R-:W-:Y:S01]  /*1000*/  SHF.R.S32.HI R3, RZ, 0x5, R3 ;  /* 0x00000005ff037819 */ /* 0x000fe20000011403 */
[----:B------:R-:W-:Y:S01]  /*1010*/  IMAD.IADD R6, R5, 0x1, -R6 ;  /* 0x0000000105067824 */ /* 0x000fe200078e0a06 */
[----:B------:R-:W-:Y:S01]  /*1020*/  LOP3.LUT R2, R2, 0x3fffffe, RZ, 0xc0, !PT ;  /* 0x03fffffe02027812 */ /* 0x000fe200078ec0ff */
[----:B------:R-:W-:Y:S01]  /*1030*/  VIADD R228, R22, 0x50 ;  /* 0x0000005016e47836 */ /* 0x000fe20000000000 */
[----:B------:R-:W-:-:S02]  /*1040*/  LEA.HI R0, R0, R24, RZ, 0x3 ;  /* 0x0000001800007211 */ /* 0x000fc400078f18ff */
[----:B------:R-:W-:Y:S01]  /*1050*/  LEA R3, R3, R6, 0x4 ;  /* 0x0000000603037211 */ /* 0x000fe200078e20ff */
[----:B------:R-:W-:Y:S01]  /*1060*/  IMAD.IADD R2, R17, 0x1, -R2 ;  /* 0x0000000111027824 */ /* 0x000fe200078e0a02 */
[----:B------:R-:W-:Y:S01]  /*1070*/  SHF.R.S32.HI R12, RZ, 0x1f, R9 ;  /* 0x0000001fff0c7819 */ /* 0x000fe20000011409 */
[----:B------:R-:W-:Y:S01]  /*1080*/  IMAD.MOV.U32 R17, RZ, RZ, RZ ;  /* 0x000000ffff117224 */ /* 0x000fe200078e00ff */
[----:B------:R-:W-:Y:S01]  /*1090*/  LOP3.LUT R230, R230, 0x180, RZ, 0xc0, !PT ;  /* 0x00000180e6e67812 */ /* 0x000fe200078ec0ff */
[----:B------:R-:W-:Y:S01]  /*10a0*/  IMAD R20, R2, 0x40, R3 ;  /* 0x0000004002147824 */ /* 0x000fe200078e0203 */
[----:B------:R-:W-:Y:S02]  /*10b0*/  LOP3.LUT R2, R0, 0xfffffff8, RZ, 0xc0, !PT ;  /* 0xfffffff800027812 */ /* 0x000fe400078ec0ff */
[CC--:B------:R-:W-:Y:S02]  /*10c0*/  LEA.HI R11, R12.reuse, R9.reuse, RZ, 0x4 ;  /* 0x000000090c0b7211 */ /* 0x0c0fe400078f20ff */
[----:B------:R-:W-:Y:S01]  /*10d0*/  LEA.HI R9, R12, R9, RZ, 0x6 ;  /* 0x000000090c097211 */ /* 0x000fe200078f30ff */
[----:B------:R-:W-:Y:S01]  /*10e0*/  IMAD.IADD R2, R24, 0x1, -R2 ;  /* 0x0000000118027824 */ /* 0x000fe200078e0a02 */
[----:B------:R-:W-:Y:S01]  /*10f0*/  SHF.R.S32.HI R12, RZ, 0x1f, R7 ;  /* 0x0000001fff0c7819 */ /* 0x000fe20000011407 */
[----:B------:R-:W-:Y:S01]  /*1100*/  STL [R1+0x68], R20 ;  /* 0x0000681401007387 */ /* 0x000fe20000100800 */
[----:B------:R-:W-:Y:S01]  /*1110*/  SHF.R.S32.HI R3, RZ, 0x3, R0 ;  /* 0x00000003ff037819 */ /* 0x000fe20000011400 */
[----:B------:R-:W-:Y:S01]  /*1120*/  IMAD.SHL.U32 R236, R2, 0x8, RZ ;  /* 0x0000000802ec7824 */ /* 0x000fe200078e00ff */
[CC--:B------:R-:W-:Y:S01]  /*1130*/  LEA.HI R5, R12.reuse, R7.reuse, RZ, 0x4 ;  /* 0x000000070c057211 */ /* 0x0c0fe200078f20ff */
[----:B------:R-:W-:Y:S01]  /*1140*/  IMAD.SHL.U32 R9, R9, 0x80, RZ ;  /* 0x0000008009097824 */ /* 0x000fe200078e00ff */
[----:B------:R-:W-:Y:S01]  /*1150*/  LEA.HI R7, R12, R7, RZ, 0x6 ;  /* 0x000000070c077211 */ /* 0x000fe200078f30ff */
[C---:B------:R-:W-:Y:S01]  /*1160*/  VIADD R3, R236.reuse, 0x80 ;  /* 0x00000080ec037836 */ /* 0x040fe20000000000 */
[----:B------:R-:W-:Y:S01]  /*1170*/  SHF.R.S32.HI R0, RZ, 0x1f, R220 ;  /* 0x0000001fff007819 */ /* 0x000fe200000114dc */
[----:B------:R-:W-:Y:S01]  /*1180*/  VIADD R0, R236, 0x40 ;  /* 0x00000040ec007836 */ /* 0x000fe20000000000 */
[----:B------:R-:W-:Y:S01]  /*1190*/  LOP3.LUT R6, R230, 0x30, R11, 0xf8, !PT ;  /* 0x00000030e6067812 */ /* 0x000fe200078ef80b */
[----:B------:R-:W-:Y:S01]  /*11a0*/  IMAD.SHL.U32 R7, R7, 0x80, RZ ;  /* 0x0000008007077824 */ /* 0x000fe200078e00ff */
[----:B------:R-:W-:-:S02]  /*11b0*/  SHF.R.U32.HI R231, RZ, 0x3, R230 ;  /* 0x00000003ffe77819 */ /* 0x000fc400000116e6 */
[----:B------:R-:W-:Y:S02]  /*11c0*/  SHF.L.U32 R18, R18, 0x4, RZ ;  /* 0x0000000412127819 */ /* 0x000fe400000006ff */
[----:B------:R-:W-:Y:S02]  /*11d0*/  LOP3.LUT R12, R230, 0x30, R5, 0xf8, !PT ;  /* 0x00000030e60c7812 */ /* 0x000fe400078ef805 */
[----:B------:R-:W-:Y:S02]  /*11e0*/  LOP3.LUT R9, R9, 0xffffe000, RZ, 0xc0, !PT ;  /* 0xffffe00009097812 */ /* 0x000fe400078ec0ff */
[----:B------:R-:W-:Y:S02]  /*11f0*/  LOP3.LUT R6, R6, R231, RZ, 0x3c, !PT ;  /* 0x000000e706067212 */ /* 0x000fe400078e3cff */
[----:B------:R-:W-:Y:S02]  /*1200*/  LOP3.LUT R4, R4, 0x7ffffffc, RZ, 0xc0, !PT ;  /* 0x7ffffffc04047812 */ /* 0x000fe400078ec0ff */
[----:B------:R-:W-:-:S02]  /*1210*/  SHF.R.S32.HI R2, RZ, 0x1f, R0 ;  /* 0x0000001fff027819 */ /* 0x000fc40000011400 */
[----:B------:R-:W-:Y:S01]  /*1220*/  LOP3.LUT R0, R230, 0x10, R18, 0xf8, !PT ;  /* 0x00000010e6007812 */ /* 0x000fe200078ef812 */
[----:B------:R-:W-:Y:S01]  /*1230*/  IMAD.IADD R4, R21, 0x1, -R4 ;  /* 0x0000000115047824 */ /* 0x000fe200078e0a04 */
[----:B------:R-:W-:Y:S02]  /*1240*/  LOP3.LUT R7, R7, 0xffffe000, RZ, 0xc0, !PT ;  /* 0xffffe00007077812 */ /* 0x000fe400078ec0ff */
[----:B------:R-:W-:Y:S02]  /*1250*/  LOP3.LUT R12, R12, R231, RZ, 0x3c, !PT ;  /* 0x000000e70c0c7212 */ /* 0x000fe400078e3cff */
[----:B------:R-:W-:Y:S01]  /*1260*/  IADD3 R9, R6, R232, R9 ;  /* 0x000000e806097210 */ /* 0x000fe20007ffe009 */
[----:B------:R1:W-:Y:S01]  /*1270*/  STL [R1+0x20], R4 ;  /* 0x0000200401007387 */ /* 0x0003e20000100800 */
[----:B------:R-:W-:Y:S02]  /*1280*/  LOP3.LUT R2, R230, 0x30, R18, 0xf8, !PT ;  /* 0x00000030e6027812 */ /* 0x000fe400078ef812 */
[----:B------:R-:W-:-:S02]  /*1290*/  SHF.R.S32.HI R6, RZ, 0x1f, R3 ;  /* 0x0000001fff067819 */ /* 0x000fc40000011403 */
[-C--:B------:R-:W-:Y:S02]  /*12a0*/  LOP3.LUT R3, R0, R231.reuse, RZ, 0x3c, !PT ;  /* 0x000000e700037212 */ /* 0x080fe400078e3cff */
[----:B------:R-:W-:Y:S02]  /*12b0*/  SHF.R.S32.HI R0, RZ, 0x4, R11 ;  /* 0x00000004ff007819 */ /* 0x000fe4000001140b */
[-C--:B0-----:R-:W-:Y:S02]  /*12c0*/  IADD3 R19, R12, R232.reuse, R7 ;  /* 0x000000e80c137210 */ /* 0x081fe40007ffe007 */
[----:B------:R-:W-:Y:S01]  /*12d0*/  LOP3.LUT R7, R2, R231, RZ, 0x3c, !PT ;  /* 0x000000e702077212 */ /* 0x000fe200078e3cff */
[----:B------:R0:W-:Y:S01]  /*12e0*/  STL [R1+0x54], R0 ;  /* 0x0000540001007387 */ /* 0x0001e20000100800 */
[----:B-1----:R-:W-:Y:S02]  /*12f0*/  SHF.R.S32.HI R4, RZ, 0x4, R5 ;  /* 0x00000004ff047819 */ /* 0x002fe40000011405 */
[----:B------:R-:W-:Y:S01]  /*1300*/  IADD3 R2, R232, R3, RZ ;  /* 0x00000003e8027210 */ /* 0x000fe20007ffe0ff */
[C---:B------:R-:W-:Y:S01]  /*1310*/  IMAD.IADD R3, R16.reuse, 0x1, R9 ;  /* 0x0000000110037824 */ /* 0x040fe200078e0209 */
[----:B------:R-:W-:Y:S01]  /*1320*/  SHF.R.S32.HI R10, RZ, 0x1, R10 ;  /* 0x00000001ff0a7819 */ /* 0x000fe2000001140a */
[----:B------:R-:W-:Y:S01]  /*1330*/  STL [R1+0x58], R4 ;  /* 0x0000580401007387 */ /* 0x000fe20000100800 */
[----:B0-----:R-:W-:-:S03]  /*1340*/  IADD3 R0, R16, R232, R7 ;  /* 0x000000e810007210 */ /* 0x001fc60007ffe007 */
[----:B------:R0:W-:Y:S01]  /*1350*/  STL [R1+0x4], R2 ;  /* 0x0000040201007387 */ /* 0x0001e20000100800 */
[----:B------:R-:W-:-:S03]  /*1360*/  IMAD.SHL.U32 R10, R10, 0x80, RZ ;  /* 0x000000800a0a7824 */ /* 0x000fc600078e00ff */
[----:B------:R1:W-:Y:S02]  /*1370*/  STL [R1+0x64], R0 ;  /* 0x0000640001007387 */ /* 0x0003e40000100800 */
[----:B------:R-:W-:Y:S02]  /*1380*/  LOP3.LUT R233, R10, 0x180, RZ, 0xc0, !PT ;  /* 0x000001800ae97812 */ /* 0x000fe400078ec0ff */
[----:B------:R2:W-:Y:S01]  /*1390*/  STL [R1+0x60], R3 ;  /* 0x0000600301007387 */ /* 0x0005e20000100800 */
[----:B0-----:R-:W-:Y:S02]  /*13a0*/  IMAD.IADD R2, R16, 0x1, R19 ;  /* 0x0000000110027824 */ /* 0x001fe400078e0213 */
[----:B-1----:R-:W-:-:S03]  /*13b0*/  IMAD R0, R8, 0x8, R20 ;  /* 0x0000000808007824 */ /* 0x002fc600078e0214 */
[----:B------:R2:W-:Y:S04]  /*13c0*/  STL [R1+0x5c], R2 ;  /* 0x00005c0201007387 */ /* 0x0005e80000100800 */
[----:B------:R2:W-:Y:S02]  /*13d0*/  STL [R1+0x24], R0 ;  /* 0x0000240001007387 */ /* 0x0005e40000100800 */
.L_x_2566:
[----:B--2---:R-:W2:Y:S01]  /*13e0*/  LDL.LU R0, [R1+0x1c] ;  /* 0x00001c0001007983 */ /* 0x004ea20000300800 */
[----:B0--3--:R-:W2:Y:S01]  /*13f0*/  LDC.64 R2, c[0x0][0xc88] ;  /* 0x00032200ff027b82 */ /* 0x009ea20000000a00 */
[----:B------:R-:W-:Y:S05]  /*1400*/  YIELD ;  /* 0x0000000000007946 */ /* 0x000fea0003800000 */
[----:B------:R-:W-:Y:S01]  /*1410*/  ULDC.64 UR4, c[0x0][0xa28] ;  /* 0x00028a0000047ab9 */ /* 0x000fe20000000a00 */
[----:B------:R-:W-:Y:S01]  /*1420*/  ULDC.64 UR8, c[0x0][0xa18] ;  /* 0x0002860000087ab9 */ /* 0x000fe20000000a00 */
[----:B------:R-:W-:Y:S01]  /*1430*/  ISETP.NE.U32.AND P1, PT, RZ, UR4, PT ;  /* 0x00000004ff007c0c */ /* 0x000fe2000bf25070 */
[----:B------:R-:W-:Y:S01]  /*1440*/  ULDC.64 UR6, c[0x0][0xa08] ;  /* 0x0002820000067ab9 */ /* 0x000fe20000000a00 */
[----:B--2---:R-:W-:-:S05]  /*1450*/  IMAD.WIDE R2, R0, 0x4, R2 ;  /* 0x0000000400027825 */ /* 0x004fca00078e0202 */
[----:B------:R0:W2:Y:S01]  /*1460*/  LDG.E R0, desc[UR54][R2.64] ;  /* 0x0000003602007981 */ /* 0x0000a2000c1e1900 */
[----:B------:R-:W-:Y:S01]  /*1470*/  ISETP.NE.AND.EX P1, PT, RZ, UR5, PT, P1 ;  /* 0x00000005ff007c0c */ /* 0x000fe2000bf25310 */
[----:B------:R-:W-:Y:S01]  /*1480*/  IMAD.MOV.U32 R27, RZ, RZ, RZ ;  /* 0x000000ffff1b7224 */ /* 0x000fe200078e00ff */
[----:B------:R-:W-:-:S04]  /*1490*/  ISETP.NE.U32.AND P0, PT, RZ, UR6, PT ;  /* 0x00000006ff007c0c */ /* 0x000fc8000bf05070 */
[----:B------:R-:W-:Y:S01]  /*14a0*/  ISETP.NE.AND.EX P0, PT, RZ, UR7, PT, P0 ;  /* 0x00000007ff007c0c */ /* 0x000fe2000bf05300 */
[----:B0-----:R-:W-:Y:S01]  /*14b0*/  IMAD.MOV.U32 R3, RZ, RZ, RZ ;  /* 0x000000ffff037224 */ /* 0x001fe200078e00ff */
[----:B--2---:R-:W-:Y:S01]  /*14c0*/  SHF.R.S32.HI R6, RZ, 0x1f, R0 ;  /* 0x0000001fff067819 */ /* 0x004fe20000011400 */
[----:B------:R-:W-:-:S04]  /*14d0*/  IMAD.SHL.U32 R30, R0, 0x4, RZ ;  /* 0x00000004001e7824 */ /* 0x000fc800078e00ff */
[C---:B------:R-:W-:Y:S01]  /*14e0*/  @P1 LEA R4, P2, R0.reuse, UR4, 0x2 ;  /* 0x0000000400041c11 */ /* 0x040fe2000f8410ff */
[----:B------:R-:W-:Y:S01]  /*14f0*/  STL [R1+0x2c], R0 ;  /* 0x00002c0001007387 */ /* 0x000fe20000100800 */
[C-C-:B------:R-:W-:Y:S02]  /*1500*/  SHF.L.U64.HI R28, R0.reuse, 0x2, R6.reuse ;  /* 0x00000002001c7819 */ /* 0x140fe40000010206 */
[----:B------:R-:W-:Y:S01]  /*1510*/  @P1 LEA.HI.X R5, R0, UR5, R6, 0x2, P2 ;  /* 0x0000000500051c11 */ /* 0x000fe200090f1406 */
[----:B------:R-:W-:Y:S01]  /*1520*/  STL [R1+0x3c], R30 ;  /* 0x00003c1e01007387 */ /* 0x000fe20000100800 */
[----:B------:R-:W-:Y:S01]  /*1530*/  ISETP.NE.U32.AND P2, PT, RZ, UR8, PT ;  /* 0x00000008ff007c0c */ /* 0x000fe2000bf45070 */
[----:B------:R-:W-:Y:S01]  /*1540*/  ULDC UR4, c[0x0][0x288] ;  /* 0x0000a20000047ab9 */ /* 0x000fe20000000800 */
[----:B------:R-:W-:Y:S01]  /*1550*/  IADD3 R8, P3, R30, UR6, RZ ;  /* 0x000000061e087c10 */ /* 0x000fe2000ff7e0ff */
[----:B------:R0:W-:Y:S01]  /*1560*/  STL [R1+0x44], R6 ;  /* 0x0000440601007387 */ /* 0x0001e20000100800 */
[----:B------:R-:W-:-:S03]  /*1570*/  ISETP.NE.AND.EX P2, PT, RZ, UR9, PT, P2 ;  /* 0x00000009ff007c0c */ /* 0x000fc6000bf45320 */
[----:B-1----:R1:W5:Y:S01]  /*1580*/  @P1 LDG.E R3, desc[UR54][R4.64] ;  /* 0x0000003604031981 */ /* 0x002362000c1e1900 */
[----:B------:R-:W-:Y:S01]  /*1590*/  IMAD.U32 R237, RZ, RZ, UR4 ;  /* 0x00000004ffed7e24 */ /* 0x000fe2000f8e00ff */
[----:B------:R-:W-:Y:S01]  /*15a0*/  IADD3.X R9, R28, UR7, RZ, P3, !PT ;  /* 0x000000071c097c10 */ /* 0x000fe20009ffe4ff */
[----:B------:R-:W-:Y:S01]  /*15b0*/  ULDC.64 UR4, c[0x0][0x418] ;  /* 0x0001060000047ab9 */ /* 0x000fe20000000a00 */
[----:B------:R1:W-:Y:S04]  /*15c0*/  STL [R1+0x40], R28 ;  /* 0x0000401c01007387 */ /* 0x0003e80000100800 */
[----:B------:R1:W5:Y:S02]  /*15d0*/  @P0 LDG.E R27, desc[UR54][R8.64] ;  /* 0x00000036081b0981 */ /* 0x000364000c1e1900 */
[----:B0-----:R-:W-:-:S04]  /*15e0*/  @P2 IADD3 R6, P1, R30, UR8, RZ ;  /* 0x000000081e062c10 */ /* 0x001fc8000ff3e0ff */
[----:B----4-:R-:W-:-:S05]  /*15f0*/  @P2 IADD3.X R7, R28, UR9, RZ, P1, !PT ;  /* 0x000000091c072c10 */ /* 0x010fca0008ffe4ff */
[----:B------:R1:W5:Y:S01]  /*1600*/  @P2 LDG.E R237, desc[UR54][R6.64] ;  /* 0x0000003606ed2981 */ /* 0x000362000c1e1900 */
[----:B------:R-:W-:-:S03]  /*1610*/  UISETP.NE.U32.AND UP0, UPT, UR4, URZ, UPT ;  /* 0x0000003f0400728c */ /* 0x000fc6000bf05070 */
[----:B------:R-:W-:Y:S01]  /*1620*/  ULDC UR4, c[0x0][0x424] ;  /* 0x0001090000047ab9 */ /* 0x000fe20000000800 */
[----:B------:R-:W-:-:S03]  /*1630*/  UISETP.NE.AND.EX UP0, UPT, UR5, URZ, UPT, UP0 ;  /* 0x0000003f0500728c */ /* 0x000fc6000bf05300 */
[----:B------:R-:W-:Y:S01]  /*1640*/  ULDC UR5, c[0x0][0x2f0] ;  /* 0x0000bc0000057ab9 */ /* 0x000fe20000000800 */
[----:B------:R-:W-:-:S04]  /*1650*/  USEL UR4, UR4, 0x1, UP0 ;  /* 0x0000000104047887 */ /* 0x000fc80008000000 */
[----:B------:R-:W-:-:S03]  /*1660*/  UIMAD UR4, UR4, UR5, URZ ;  /* 0x00000005040472a4 */ /* 0x000fc6000f8e023f */
[----:B------:R-:W-:Y:S02]  /*1670*/  ULDC UR5, c[0x0][0x348] ;  /* 0x0000d20000057ab9 */ /* 0x000fe40000000800 */
[----:B------:R-:W-:Y:S02]  /*1680*/  IMAD.U32 R2, RZ, RZ, UR5 ;  /* 0x00000005ff027e24 */ /* 0x000fe4000f8e00ff */
[----:B------:R-:W-:Y:S01]  /*1690*/  IMAD.U32 R26, RZ, RZ, UR4 ;  /* 0x00000004ff1a7e24 */ /* 0x000fe2000f8e00ff */
[----:B------:R-:W-:Y:S01]  /*16a0*/  MOV R25, R0 ;  /* 0x0000000000197202 */ /* 0x000fe20000000f00 */
        /* <DEDUP_REMOVED lines=10> */
.L_x_2364:
[----:B------:R-:W2:Y:S01]  /*1750*/  LDL R29, [R1+0x18] ;  /* 0x00001800011d7983 */ /* 0x000ea20000100800 */
[----:B------:R-:W-:Y:S02]  /*1760*/  ULDC.64 UR4, c[0x0][0xa20] ;  /* 0x0002880000047ab9 */ /* 0x000fe40000000a00 */
[----:B------:R-:W-:-:S04]  /*1770*/  ISETP.NE.U32.AND P1, PT, RZ, UR4, PT ;  /* 0x00000004ff007c0c */ /* 0x000fc8000bf25070 */
[----:B------:R-:W-:Y:S01]  /*1780*/  ISETP.NE.AND.EX P1, PT, RZ, UR5, PT, P1 ;  /* 0x00000005ff007c0c */ /* 0x000fe2000bf25310 */
[----:B--2---:R0:W-:-:S12]  /*1790*/  STL [R1+0x38], R29 ;  /* 0x0000381d01007387 */ /* 0x0041d80000100800 */
[----:B------:R-:W-:Y:S05]  /*17a0*/  @!P1 BRA `(.L_x_2365) ;  /* 0x0000000000109947 */ /* 0x000fea0003800000 */
[----:B------:R-:W-:-:S04]  /*17b0*/  IADD3 R4, P0, R30, UR4, RZ ;  /* 0x000000041e047c10 */ /* 0x000fc8000ff1e0ff */
[----:B------:R-:W-:-:S05]  /*17c0*/  IADD3.X R5, R28, UR5, RZ, P0, !PT ;  /* 0x000000051c057c10 */ /* 0x000fca00087fe4ff */
[----:B------:R1:W5:Y:S01]  /*17d0*/  LDG.E R26, desc[UR54][R4.64] ;  /* 0x00000036041a7981 */ /* 0x000362000c1e1900 */
[----:B------:R-:W-:Y:S05]  /*17e0*/  BRA `(.L_x_2366) ;  /* 0x0000000000107947 */ /* 0x000fea0003800000 */
.L_x_2365:
[----:B------:R-:W-:Y:S05]  /*17f0*/  @!P0 BRA `(.L_x_2366) ;  /* 0x00000000000c8947 */ /* 0x000fea0003800000 */
[----:B------:R-:W2:Y:S04]  /*1800*/  LDG.E R5, desc[UR54][R8.64] ;  /* 0x0000003608057981 */ /* 0x000ea8000c1e1900 */
[----:B------:R-:W2:Y:S02]  /*1810*/  LDG.E R26, desc[UR54][R8.64+0x4] ;  /* 0x00000436081a7981 */ /* 0x000ea4000c1e1900 */
[----:B--2---:R-:W-:-:S07]  /*1820*/  IMAD.IADD R26, R26, 0x1, -R5 ;  /* 0x000000011a1a7824 */ /* 0x004fce00078e0a05 */
.L_x_2366:
[----:B------:R-:W-:Y:S01]  /*1830*/  ULDC.64 UR4, c[0x0][0xa10] ;  /* 0x0002840000047ab9 */ /* 0x000fe20000000a00 */
[----:B------:R-:W2:Y:S01]  /*1840*/  LDL.LU R10, [R1+0x14] ;  /* 0x00001400010a7983 */ /* 0x000ea20000300800 */
[----:B------:R-:W-:Y:S01]  /*1850*/  ISETP.NE.U32.AND P0, PT, RZ, UR4, PT ;  /* 0x00000004ff007c0c */ /* 0x000fe2000bf05070 */
[----:B------:R-:W3:Y:S03]  /*1860*/  LDC R8, c[0x0][0x448] ;  /* 0x00011200ff087b82 */ /* 0x000ee60000000800 */
[----:B------:R-:W-:Y:S01]  /*1870*/  ISETP.NE.AND.EX P0, PT, RZ, UR5, PT, P0 ;  /* 0x00000005ff007c0c */ /* 0x000fe2000bf05300 */
[----:B------:R-:W-:-:S12]  /*1880*/  ULDC.64 UR4, c[0x0][0xa30] ;  /* 0x00028c0000047ab9 */ /* 0x000fd80000000a00 */
[----:B-1----:R-:W1:Y:S02]  /*1890*/  @P0 LDC.64 R4, c[0x0][0xa10] ;  /* 0x00028400ff040b82 */ /* 0x002e640000000a00 */
[----:B-1----:R-:W-:-:S05]  /*18a0*/  @P0 IMAD.WIDE R4, R25, 0x4, R4 ;  /* 0x0000000419040825 */ /* 0x002fca00078e0204 */
[----:B------:R-:W4:Y:S04]  /*18b0*/  @P0 LDG.E R0, desc[UR54][R4.64] ;  /* 0x0000003604000981 */ /* 0x000f28000c1e1900 */
[----:B------:R1:W4:Y:S01]  /*18c0*/  @P0 LDG.E R9, desc[UR54][R4.64+0x4] ;  /* 0x0000043604090981 */ /* 0x000322000c1e1900 */
[----:B------:R-:W-:Y:S01]  /*18d0*/  ISETP.NE.U32.AND P1, PT, RZ, UR4, PT ;  /* 0x00000004ff007c0c */ /* 0x000fe2000bf25070 */
[----:B-----5:R-:W-:-:S03]  /*18e0*/  IMAD.MOV.U32 R145, RZ, RZ, R26 ;  /* 0x000000ffff917224 */ /* 0x020fc600078e001a */
[----:B------:R-:W-:-:S13]  /*18f0*/  ISETP.NE.AND.EX P1, PT, RZ, UR5, PT, P1 ;  /* 0x00000005ff007c0c */ /* 0x000fda000bf25310 */
[----:B------:R-:W-:-:S04]  /*1900*/  @P1 IADD3 R6, P2, R30, UR4, RZ ;  /* 0x000000041e061c10 */ /* 0x000fc8000ff5e0ff */
[----:B------:R-:W-:-:S05]  /*1910*/  @P1 IADD3.X R7, R28, UR5, RZ, P2, !PT ;  /* 0x000000051c071c10 */ /* 0x000fca00097fe4ff */
[----:B------:R0:W5:Y:S01]  /*1920*/  @P1 LDG.E R145, desc[UR54][R6.64] ;  /* 0x0000003606911981 */ /* 0x000162000c1e1900 */
[----:B---3--:R-:W-:-:S13]  /*1930*/  ISETP.NE.AND P1, PT, R8, 0x1, PT ;  /* 0x000000010800780c */ /* 0x008fda0003f25270 */
[----:B------:R-:W3:Y:S08]  /*1940*/  @P1 LDC R11, c[0x0][0x44c] ;  /* 0x00011300ff0b1b82 */ /* 0x000ef00000000800 */
[----:B-1----:R-:W1:Y:S01]  /*1950*/  @P1 LDC R5, c[0x0][0x450] ;  /* 0x00011400ff051b82 */ /* 0x002e620000000800 */
[----:B--2---:R-:W-:-:S04]  /*1960*/  IMAD.SHL.U32 R235, R10, 0x80, RZ ;  /* 0x000000800aeb7824 */ /* 0x004fc800078e00ff */
[----:B------:R-:W-:Y:S02]  /*1970*/  VIADD R4, R235, 0x7f ;  /* 0x0000007feb047836 */ /* 0x000fe40000000000 */
[----:B----4-:R-:W-:Y:S02]  /*1980*/  @P0 IMAD.IADD R2, R9, 0x1, -R0 ;  /* 0x0000000109020824 */ /* 0x010fe400078e0a00 */
[----:B------:R-:W-:Y:S02]  /*1990*/  IMAD.IADD R9, R26, 0x1, -R3 ;  /* 0x000000011a097824 */ /* 0x000fe400078e0a03 */
[----:B---3--:R-:W-:-:S03]  /*19a0*/  @P1 IMAD.HI.U32 R0, R4, R11, RZ ;  /* 0x0000000b04001227 */ /* 0x008fc600078e00ff */
[----:B0-----:R-:W-:Y:S01]  /*19b0*/  IADD3 R6, R9, R2, RZ ;  /* 0x0000000209067210 */ /* 0x001fe20007ffe0ff */
[----:B------:R-:W-:Y:S01]  /*19c0*/  IMAD.MOV R126, RZ, RZ, -R9 ;  /* 0x000000ffff7e7224 */ /* 0x000fe200078e0a09 */
[----:B-1----:R-:W-:Y:S02]  /*19d0*/  @P1 SHF.R.U32.HI R4, RZ, R5, R0 ;  /* 0x00000005ff041219 */ /* 0x002fe40000011600 */
[C---:B------:R-:W-:Y:S01]  /*19e0*/  IADD3 R158, R6.reuse, 0xa0, -R237 ;  /* 0x000000a0069e7810 */ /* 0x040fe20007ffe8ed */
[----:B------:R-:W-:Y:S01]  /*19f0*/  VIADD R0, R6, 0x9f ;  /* 0x0000009f06007836 */ /* 0x000fe20000000000 */
[----:B------:R-:W-:Y:S01]  /*1a00*/  VIMNMX R126, RZ, R126, !PT ;  /* 0x0000007eff7e7248 */ /* 0x000fe20007fe0100 */
[----:B------:R0:W-:Y:S02]  /*1a10*/  STL [R1], R6 ;  /* 0x0000000601007387 */ /* 0x0001e40000100800 */
[----:B------:R-:W-:Y:S02]  /*1a20*/  IMAD.IADD R4, R158, 0x1, R4 ;  /* 0x000000019e047824 */ /* 0x000fe400078e0204 */
[----:B------:R-:W-:-:S04]  /*1a30*/  IMAD.HI R0, R0, 0x66666667, RZ ;  /* 0x6666666700007827 */ /* 0x000fc800078e02ff */
[----:B------:R-:W-:Y:S01]  /*1a40*/  IMAD.HI R4, R4, 0x66666667, RZ ;  /* 0x6666666704047827 */ /* 0x000fe200078e02ff */
[----:B------:R-:W-:-:S04]  /*1a50*/  SHF.R.U32.HI R159, RZ, 0x1f, R0 ;  /* 0x0000001fff9f7819 */ /* 0x000fc80000011600 */
[----:B------:R-:W-:Y:S02]  /*1a60*/  SHF.R.U32.HI R3, RZ, 0x1f, R4 ;  /* 0x0000001fff037819 */ /* 0x000fe40000011604 */
[----:B------:R-:W-:Y:S02]  /*1a70*/  LEA.HI.SX32 R159, R0, R159, 0x1a ;  /* 0x0000009f009f7211 */ /* 0x000fe400078fd2ff */
[----:B------:R-:W-:-:S04]  /*1a80*/  LEA.HI.SX32 R4, R4, R3, 0x1a ;  /* 0x0000000304047211 */ /* 0x000fc800078fd2ff */
[----:B------:R-:W-:-:S05]  /*1a90*/  VIMNMX R4, R159, R4, PT ;  /* 0x000000049f047248 */ /* 0x000fca0003fe0100 */
        /* <DEDUP_REMOVED lines=26> */
[----:B------:R-:W-:Y:S02]  /*1c40*/  IMAD.U32 R7, RZ, RZ, UR5 ;  /* 0x00000005ff077e24 */ /* 0x000fe4000f8e00ff */
[----:B------:R-:W-:-:S02]  /*1c50*/  IMAD.U32 R11, RZ, RZ, UR7 ;  /* 0x00000007ff0b7e24 */ /* 0x000fc4000f8e00ff */
[----:B------:R-:W-:Y:S02]  /*1c60*/  IMAD.MOV.U32 R8, RZ, RZ, 0x70 ;  /* 0x00000070ff087424 */ /* 0x000fe400078e00ff */
[----:B------:R-:W-:Y:S02]  /*1c70*/  IMAD.MOV.U32 R12, RZ, RZ, 0x1 ;  /* 0x00000001ff0c7424 */ /* 0x000fe400078e00ff */
[----:B0-----:R-:W-:-:S07]  /*1c80*/  IMAD.MOV.U32 R13, RZ, RZ, RZ ;  /* 0x000000ffff0d7224 */ /* 0x001fce00078e00ff */
[----:B------:R-:W-:-:S07]  /*1c90*/  LEPC R20, `(.L_x_2369) ;  /* 0x000000001014794e */ /* 0x000fce0000000000 */
[----:B-1---5:R-:W-:Y:S05]  /*1ca0*/  CALL.ABS.NOINC R14 ;  /* 0x000000000e007343 */ /* 0x022fea0003c00000 */
.L_x_2369:
[----:B------:R-:W-:Y:S05]  /*1cb0*/  BSYNC B6 ;  /* 0x0000000000067941 */ /* 0x000fea0003800000 */
.L_x_2368:
        /* <DEDUP_REMOVED lines=9> */
[----:B------:R-:W-:Y:S01]  /*1d50*/  MOV R5, UR5 ;  /* 0x0000000500057c02 */ /* 0x000fe20008000f00 */
        /* <DEDUP_REMOVED lines=10> */
.L_x_2371:
[----:B------:R-:W-:Y:S05]  /*1e00*/  BSYNC B6 ;  /* 0x0000000000067941 */ /* 0x000fea0003800000 */
.L_x_2370:
[----:B------:R-:W-:Y:S01]  /*1e10*/  ULDC.64 UR4, c[0x0][0x9f8] ;  /* 0x00027e0000047ab9 */ /* 0x000fe20000000a00 */
[----:B------:R-:W-:Y:S01]  /*1e20*/  IMAD.IADD R123, R27, 0x1, R26 ;  /* 0x000000011b7b7824 */ /* 0x000fe200078e021a */
[----:B------:R-:W-:Y:S01]  /*1e30*/  ISETP.NE.U32.AND P0, PT, RZ, UR4, PT ;  /* 0x00000004ff007c0c */ /* 0x000fe2000bf05070 */
[----:B------:R-:W2:Y:S01]  /*1e40*/  LDL R26, [R1+0xc] ;  /* 0x00000c00011a7983 */ /* 0x000ea20000100800 */
[----:B------:R-:W0:Y:S01]  /*1e50*/  LDC.64 R116, c[0x0][0x300] ;  /* 0x0000c000ff747b82 */ /* 0x000e220000000a00 */
[----:B------:R-:W-:Y:S01]  /*1e60*/  SHF.R.S32.HI R8, RZ, 0x1f, R29 ;  /* 0x0000001fff087819 */ /* 0x000fe2000001141d */
[----:B------:R-:W-:Y:S01]  /*1e70*/  ULDC.64 UR6, c[0x0][0xa08] ;  /* 0x0002820000067ab9 */ /* 0x000fe20000000a00 */
[----:B------:R-:W-:Y:S01]  /*1e80*/  ISETP.NE.AND.EX P0, PT, RZ, UR5, PT, P0 ;  /* 0x00000005ff007c0c */ /* 0x000fe2000bf05300 */
[----:B------:R-:W3:Y:S01]  /*1e90*/  LDL.LU R32, [R1+0x8] ;  /* 0x0000080001207983 */ /* 0x000ee20000300800 */
[----:B------:R-:W1:Y:S03]  /*1ea0*/  S2R R20, SR_TID.X ;  /* 0x0000000000147919 */ /* 0x000e660000002100 */
[----:B------:R-:W4:Y:S08]  /*1eb0*/  LDC.64 R110, c[0x0][0x3f8] ;  /* 0x0000fe00ff6e7b82 */ /* 0x000f300000000a00 */
[----:B------:R-:W-:Y:S01]  /*1ec0*/  @P0 IADD3 R4, P1, R30, UR4, RZ ;  /* 0x000000041e040c10 */ /* 0x000fe2000ff3e0ff */
[----:B------:R-:W4:Y:S03]  /*1ed0*/  LDC.64 R104, c[0x0][0x408] ;  /* 0x00010200ff687b82 */ /* 0x000f260000000a00 */
[----:B------:R-:W-:Y:S01]  /*1ee0*/  @P0 IADD3.X R5, R28, UR5, RZ, P1, !PT ;  /* 0x000000051c050c10 */ /* 0x000fe20008ffe4ff */
[----:B------:R-:W-:-:S04]  /*1ef0*/  ULDC.64 UR4, c[0x0][0x308] ;  /* 0x0000c20000047ab9 */ /* 0x000fc80000000a00 */
[----:B------:R1:W2:Y:S01]  /*1f00*/  @P0 LDG.E R25, desc[UR54][R4.64] ;  /* 0x0000003604190981 */ /* 0x0002a2000c1e1900 */
[----:B------:R-:W-:Y:S01]  /*1f10*/  SHF.R.S32.HI R33, RZ, 0x1f, R123 ;  /* 0x0000001fff217819 */ /* 0x000fe2000001147b */
[-C--:B0-----:R-:W-:Y:S01]  /*1f20*/  IMAD.WIDE.U32 R6, R123, R116.reuse, RZ ;  /* 0x000000747b067225 */ /* 0x081fe200078e00ff */
[----:B------:R-:W-:Y:S01]  /*1f30*/  ISETP.NE.U32.AND P0, PT, RZ, UR6, PT ;  /* 0x00000006ff007c0c */ /* 0x000fe2000bf05070 */
[----:B------:R-:W0:Y:S01]  /*1f40*/  LDC R103, c[0x0][0x3f4] ;  /* 0x0000fd00ff677b82 */ /* 0x000e220000000800 */
[----:B------:R-:W-:Y:S01]  /*1f50*/  SHF.R.S32.HI R19, RZ, 0x1f, R18 ;  /* 0x0000001fff137819 */ /* 0x000fe20000011412 */
[----:B------:R-:W-:Y:S01]  /*1f60*/  IMAD R0, R33, R116, RZ ;  /* 0x0000007421007224 */ /* 0x000fe200078e02ff */
[----:B------:R-:W-:Y:S02]  /*1f70*/  ISETP.NE.AND.EX P0, PT, RZ, UR7, PT, P0 ;  /* 0x00000007ff007c0c */ /* 0x000fe4000bf05300 */
[----:B------:R-:W-:Y:S01]  /*1f80*/  SHF.R.S32.HI R28, RZ, 0x1f, R220 ;  /* 0x0000001fff1c7819 */ /* 0x000fe200000114dc */
[----:B------:R-:W-:-:S02]  /*1f90*/  IMAD R3, R123, R117, R0 ;  /* 0x000000757b037224 */ /* 0x000fc400078e0200 */
[----:B------:R-:W-:-:S03]  /*1fa0*/  IMAD R0, R8, UR4, RZ ;  /* 0x0000000408007c24 */ /* 0x000fc6000f8e02ff */
[----:B------:R-:W-:Y:S01]  /*1fb0*/  IADD3 R7, R7, R3, RZ ;  /* 0x0000000307077210 */ /* 0x000fe20007ffe0ff */
[C---:B------:R-:W-:Y:S01]  /*1fc0*/  IMAD R3, R29.reuse, UR5, R0 ;  /* 0x000000051d037c24 */ /* 0x040fe2000f8e0200 */
[----:B-1----:R-:W-:Y:S01]  /*1fd0*/  SHF.R.U32.HI R30, RZ, 0x7, R20 ;  /* 0x00000007ff1e7819 */ /* 0x002fe20000011614 */
[----:B------:R-:W-:-:S03]  /*1fe0*/  IMAD.WIDE.U32 R4, R29, UR4, R6 ;  /* 0x000000041d047c25 */ /* 0x000fc6000f8e0006 */
[----:B------:R-:W-:Y:S01]  /*1ff0*/  ISETP.NE.AND P6, PT, R30, 0x1, PT ;  /* 0x000000011e00780c */ /* 0x000fe20003fc5270 */
[----:B------:R-:W-:Y:S01]  /*2000*/  ULDC.64 UR4, c[0x0][0x310] ;  /* 0x0000c40000047ab9 */ /* 0x000fe20000000a00 */
[----:B------:R-:W-:Y:S02]  /*2010*/  IMAD.IADD R5, R5, 0x1, R3 ;  /* 0x0000000105057824 */ /* 0x000fe400078e0203 */
[----:B------:R-:W-:-:S04]  /*2020*/  IMAD R3, R28, R116, RZ ;  /* 0x000000741c037224 */ /* 0x000fc800078e02ff */
[----:B------:R-:W-:Y:S02]  /*2030*/  IMAD R11, R220, R117, R3 ;  /* 0x00000075dc0b7224 */ /* 0x000fe400078e0203 */
[----:B----4-:R-:W-:-:S04]  /*2040*/  IMAD R10, R28, R110, RZ ;  /* 0x0000006e1c0a7224 */ /* 0x010fc800078e02ff */
[C---:B------:R-:W-:Y:S01]  /*2050*/  IMAD R13, R220.reuse, R111, R10 ;  /* 0x0000006fdc0d7224 */ /* 0x040fe200078e020a */
[----:B------:R-:W-:Y:S01]  /*2060*/  SHF.R.S32.HI R23, RZ, 0x1f, R22 ;  /* 0x0000001fff177819 */ /* 0x000fe20000011416 */
[----:B------:R-:W-:-:S04]  /*2070*/  IMAD.WIDE.U32 R112, R220, R110, R18 ;  /* 0x0000006edc707225 */ /* 0x000fc800078e0012 */
[----:B------:R-:W-:-:S04]  /*2080*/  IMAD.WIDE.U32 R114, R220, R110, R22 ;  /* 0x0000006edc727225 */ /* 0x000fc800078e0016 */
[----:B------:R-:W-:Y:S02]  /*2090*/  IMAD.IADD R115, R115, 0x1, R13 ;  /* 0x0000000173737824 */ /* 0x000fe400078e020d */
[----:B------:R-:W-:Y:S02]  /*20a0*/  IMAD.IADD R113, R13, 0x1, R113 ;  /* 0x000000010d717824 */ /* 0x000fe400078e0271 */
[----:B------:R-:W-:-:S04]  /*20b0*/  IMAD.WIDE.U32 R108, R220, R104, R22 ;  /* 0x00000068dc6c7225 */ /* 0x000fc800078e0016 */
[----:B------:R-:W-:Y:S01]  /*20c0*/  IMAD.WIDE.U32 R106, R220, R104, R18 ;  /* 0x00000068dc6a7225 */ /* 0x000fe200078e0012 */
[----:B------:R-:W-:-:S03]  /*20d0*/  SHF.L.U64.HI R130, R116, 0x7, R117 ;  /* 0x0000000774827819 */ /* 0x000fc60000010275 */
[----:B-----5:R-:W-:-:S04]  /*20e0*/  IMAD.WIDE.U32 R114, R145, R110, R114 ;  /* 0x0000006e91727225 */ /* 0x020fc800078e0072 */
[----:B------:R-:W-:-:S04]  /*20f0*/  IMAD.WIDE.U32 R112, R145, R110, R112 ;  /* 0x0000006e91707225 */ /* 0x000fc800078e0070 */
[----:B------:R-:W-:Y:S02]  /*2100*/  VIADD R157, R30, 0x8 ;  /* 0x000000081e9d7836 */ /* 0x000fe40000000000 */
[----:B------:R-:W-:Y:S02]  /*2110*/  IMAD R127, R117, 0xa0, RZ ;  /* 0x000000a0757f7824 */ /* 0x000fe400078e02ff */
[----:B------:R-:W-:Y:S02]  /*2120*/  IMAD.SHL.U32 R131, R116, 0x80, RZ ;  /* 0x0000008074837824 */ /* 0x000fe400078e00ff */
[----:B------:R-:W-:Y:S01]  /*2130*/  IMAD R129, R105, 0xa0, RZ ;  /* 0x000000a069817824 */ /* 0x000fe200078e02ff */
[----:B--2---:R-:W-:Y:S02]  /*2140*/  SHF.R.S32.HI R0, RZ, 0x1f, R25 ;  /* 0x0000001fff007819 */ /* 0x004fe40000011419 */
[----:B------:R-:W-:Y:S02]  /*2150*/  SEL R15, R25, RZ, !P0 ;  /* 0x000000ff190f7207 */ /* 0x000fe40004000000 */
        /* <DEDUP_REMOVED lines=15> */
[----:B------:R-:W-:Y:S02]  /*2250*/  SEL R8, RZ, 0xffffffff, P1 ;  /* 0xffffffffff087807 */ /* 0x000fe40000800000 */
[----:B------:R-:W-:Y:S01]  /*2260*/  IADD3 R3, P2, R120, R4, RZ ;  /* 0x0000000478037210 */ /* 0x000fe20007f5e0ff */
[----:B------:R-:W-:Y:S01]  /*2270*/  IMAD.IADD R119, R7, 0x1, R119 ;  /* 0x0000000107777824 */ /* 0x000fe200078e0277 */
[----:B------:R-:W-:Y:S01]  /*2280*/  SEL R7, RZ, 0x1, P0 ;  /* 0x00000001ff077807 */ /* 0x000fe20000000000 */
[----:B------:R-:W-:Y:S01]  /*2290*/  IMAD.SHL.U32 R8, R8, 0x2, RZ ;  /* 0x0000000208087824 */ /* 0x000fe200078e00ff */
[----:B------:R-:W-:Y:S01]  /*22a0*/  ULDC.64 UR6, c[0x0][0x338] ;  /* 0x0000ce0000067ab9 */ /* 0x000fe20000000a00 */
[----:B------:R-:W-:Y:S02]  /*22b0*/  IMAD.IADD R4, R121, 0x1, R9 ;  /* 0x0000000179047824 */ /* 0x000fe400078e0209 */
[----:B------:R-:W-:Y:S01]  /*22c0*/  IMAD.MOV.U32 R118, RZ, RZ, R6 ;  /* 0x000000ffff767224 */ /* 0x000fe200078e0006 */
[----:B------:R-:W-:Y:S01]  /*22d0*/  LOP3.LUT R9, R8, 0x2, R7, 0xe2, !PT ;  /* 0x0000000208097812 */ /* 0x000fe200078ee207 */
[----:B------:R-:W-:-:S02]  /*22e0*/  VIADD R6, R18, 0x40 ;  /* 0x0000004012067836 */ /* 0x000fc40000000000 */
[C---:B------:R-:W-:Y:S01]  /*22f0*/  VIADD R7, R18.reuse, 0x60 ;  /* 0x0000006012077836 */ /* 0x040fe20000000000 */
[----:B------:R-:W-:Y:S02]  /*2300*/  IADD3 R8, R18, 0x80, RZ ;  /* 0x0000008012087810 */ /* 0x000fe40007ffe0ff */
[----:B------:R-:W-:Y:S02]  /*2310*/  ISETP.GE.AND P0, PT, R6, UR4, PT ;  /* 0x0000000406007c0c */ /* 0x000fe4000bf06270 */
[----:B------:R-:W-:Y:S02]  /*2320*/  ISETP.GE.AND P1, PT, R7, UR4, PT ;  /* 0x0000000407007c0c */ /* 0x000fe4000bf26270 */
[----:B------:R-:W-:Y:S02]  /*2330*/  IADD3.X R5, R4, R5, R11, P2, !PT ;  /* 0x0000000504057210 */ /* 0x000fe400017fe40b */
[----:B------:R-:W-:Y:S02]  /*2340*/  SEL R10, RZ, 0x4, P0 ;  /* 0x00000004ff0a7807 */ /* 0x000fe40000000000 */
[----:B------:R-:W-:-:S02]  /*2350*/  SEL R11, RZ, 0x8, P1 ;  /* 0x00000008ff0b7807 */ /* 0x000fc40000800000 */
[----:B------:R-:W-:Y:S02]  /*2360*/  ISETP.GE.AND P0, PT, R8, UR4, PT ;  /* 0x0000000408007c0c */ /* 0x000fe4000bf06270 */
[----:B------:R-:W-:Y:S02]  /*2370*/  LOP3.LUT R9, R11, R9, R10, 0xfe, !PT ;  /* 0x000000090b097212 */ /* 0x000fe400078efe0a */
[----:B------:R-:W-:Y:S01]  /*2380*/  SEL R10, RZ, 0x10, P0 ;  /* 0x00000010ff0a7807 */ /* 0x000fe20000000000 */
[----:B------:R-:W-:Y:S01]  /*2390*/  IMAD R11, R12, UR6, RZ ;  /* 0x000000060c0b7c24 */ /* 0x000fe2000f8e02ff */
[-C--:B0-----:R-:W-:Y:S02]  /*23a0*/  ISETP.GE.AND P0, PT, R18, R103.reuse, PT ;  /* 0x000000671200720c */ /* 0x081fe40003f06270 */
[----:B------:R-:W-:Y:S01]  /*23b0*/  LOP3.LUT R37, R9, R10, RZ, 0xfc, !PT ;  /* 0x0000000a09257212 */ /* 0x000fe200078efcff */
[----:B------:R-:W-:Y:S01]  /*23c0*/  IMAD R9, R28, R104, RZ ;  /* 0x000000681c097224 */ /* 0x000fe200078e02ff */
[----:B------:R-:W-:Y:S01]  /*23d0*/  ISETP.GE.AND P1, PT, R0, R103, PT ;  /* 0x000000670000720c */ /* 0x000fe20003f26270 */
[----:B------:R-:W-:-:S02]  /*23e0*/  IMAD R35, R15, UR7, R11 ;  /* 0x000000070f237c24 */ /* 0x000fc4000f8e020b */
[----:B------:R-:W-:Y:S01]  /*23f0*/  IMAD R13, R220, R105, R9 ;  /* 0x00000069dc0d7224 */ /* 0x000fe200078e0209 */
[C---:B------:R-:W-:Y:S02]  /*2400*/  SEL R9, R103.reuse, RZ, P0 ;  /* 0x000000ff67097207 */ /* 0x040fe40000000000 */
[----:B------:R-:W-:-:S03]  /*2410*/  SEL R11, R103, RZ, P1 ;  /* 0x000000ff670b7207 */ /* 0x000fc60000800000 */
[----:B------:R-:W-:Y:S02]  /*2420*/  IMAD.IADD R9, R18, 0x1, R9 ;  /* 0x0000000112097824 */ /* 0x000fe400078e0209 */
[----:B------:R-:W-:Y:S01]  /*2430*/  IMAD.IADD R11, R0, 0x1, R11 ;  /* 0x00000001000b7824 */ /* 0x000fe200078e020b */
[----:B------:R-:W-:Y:S01]  /*2440*/  ISETP.GE.AND P3, PT, R6, R103, PT ;  /* 0x000000670600720c */ /* 0x000fe20003f66270 */
[----:B------:R-:W-:Y:S01]  /*2450*/  IMAD.IADD R109, R109, 0x1, R13 ;  /* 0x000000016d6d7824 */ /* 0x000fe200078e020d */
[----:B------:R-:W-:Y:S01]  /*2460*/  SHF.R.S32.HI R10, RZ, 0x1f, R9 ;  /* 0x0000001fff0a7819 */ /* 0x000fe20000011409 */
[----:B------:R-:W-:Y:S01]  /*2470*/  IMAD.IADD R107, R13, 0x1, R107 ;  /* 0x000000010d6b7824 */ /* 0x000fe200078e026b */
[----:B------:R-:W-:Y:S02]  /*2480*/  SHF.R.S32.HI R12, RZ, 0x1f, R11 ;  /* 0x0000001fff0c7819 */ /* 0x000fe4000001140b */
[----:B------:R-:W-:Y:S02]  /*2490*/  SEL R13, R103, RZ, P3 ;  /* 0x000000ff670d7207 */ /* 0x000fe40001800000 */
[----:B------:R-:W-:-:S02]  /*24a0*/  LEA.HI R27, R10, R9, RZ, 0x4 ;  /* 0x000000090a1b7211 */ /* 0x000fc400078f20ff */
[----:B------:R-:W-:Y:S02]  /*24b0*/  LEA.HI R10, R10, R9, RZ, 0x6 ;  /* 0x000000090a0a7211 */ /* 0x000fe400078f30ff */
[-C--:B------:R-:W-:Y:S01]  /*24c0*/  LEA.HI R29, R12, R11.reuse, RZ, 0x4 ;  /* 0x0000000b0c1d7211 */ /* 0x080fe200078f20ff */
[----:B------:R-:W-:Y:S01]  /*24d0*/  IMAD.IADD R20, R6, 0x1, R13 ;  /* 0x0000000106147824 */ /* 0x000fe200078e020d */
[----:B------:R-:W-:Y:S02]  /*24e0*/  LEA.HI R12, R12, R11, RZ, 0x6 ;  /* 0x0000000b0c0c7211 */ /* 0x000fe400078f30ff */
[----:B------:R-:W-:Y:S02]  /*24f0*/  SHF.R.S32.HI R11, RZ, 0x6, R10 ;  /* 0x00000006ff0b7819 */ /* 0x000fe4000001140a */
[----:B------:R-:W-:Y:S02]  /*2500*/  SHF.R.S32.HI R13, RZ, 0x6, R12 ;  /* 0x00000006ff0d7819 */ /* 0x000fe4000001140c */
[----:B------:R-:W-:-:S02]  /*2510*/  LOP3.LUT R10, R230, 0x30, R27, 0xf8, !PT ;  /* 0x00000030e60a7812 */ /* 0x000fc400078ef81b */
[----:B------:R-:W-:Y:S02]  /*2520*/  SHF.R.S32.HI R21, RZ, 0x1f, R20 ;  /* 0x0000001fff157819 */ /* 0x000fe40000011414 */
[----:B------:R-:W-:Y:S01]  /*2530*/  LOP3.LUT R12, R230, 0x30, R29, 0xf8, !PT ;  /* 0x00000030e60c7812 */ /* 0x000fe200078ef81d */
[C---:B------:R-:W-:Y:S02]  /*2540*/  IMAD R144, R11.reuse, 0x2800, R232 ;  /* 0x000028000b907824 */ /* 0x040fe400078e02e8 */
[----:B------:R-:W-:Y:S01]  /*2550*/  IMAD R142, R11, 0x2800, R234 ;  /* 0x000028000b8e7824 */ /* 0x000fe200078e02ea */
[----:B------:R-:W-:Y:S01]  /*2560*/  LOP3.LUT R11, R10, R231, RZ, 0x3c, !PT ;  /* 0x000000e70a0b7212 */ /* 0x000fe200078e3cff */
[----:B------:R-:W-:Y:S01]  /*2570*/  IMAD R143, R13, 0x2800, R232 ;  /* 0x000028000d8f7824 */ /* 0x000fe200078e02e8 */
[----:B------:R-:W-:Y:S02]  /*2580*/  SHF.R.U32.HI R9, RZ, 0x3, R233 ;  /* 0x00000003ff097819 */ /* 0x000fe400000116e9 */
[----:B------:R-:W-:-:S02]  /*2590*/  LEA.HI R31, R21, R20, RZ, 0x4 ;  /* 0x00000014151f7211 */ /* 0x000fc400078f20ff */
[----:B------:R-:W-:Y:S02]  /*25a0*/  LOP3.LUT R14, R233, 0x30, R27, 0xf8, !PT ;  /* 0x00000030e90e7812 */ /* 0x000fe400078ef81b */
[----:B------:R-:W-:Y:S02]  /*25b0*/  LOP3.LUT R12, R12, R231, RZ, 0x3c, !PT ;  /* 0x000000e70c0c7212 */ /* 0x000fe400078e3cff */
[----:B------:R-:W-:Y:S01]  /*25c0*/  LEA.HI R20, R21, R20, RZ, 0x6 ;  /* 0x0000001415147211 */ /* 0x000fe200078f30ff */
[----:B------:R-:W-:Y:S01]  /*25d0*/  IMAD.WIDE.U32 R118, R15, UR6, R118 ;  /* 0x000000060f767c25 */ /* 0x000fe2000f8e0076 */
[----:B------:R-:W-:Y:S02]  /*25e0*/  LOP3.LUT R15, R14, R9, RZ, 0x3c, !PT ;  /* 0x000000090e0f7212 */ /* 0x000fe400078e3cff */
[----:B------:R-:W-:Y:S01]  /*25f0*/  IADD3 R143, R143, R12, RZ ;  /* 0x0000000c8f8f7210 */ /* 0x000fe20007ffe0ff */
[----:B------:R-:W-:Y:S01]  /*2600*/  IMAD.IADD R144, R144, 0x1, R11 ;  /* 0x0000000190907824 */ /* 0x000fe200078e020b */
[----:B------:R-:W-:-:S02]  /*2610*/  SHF.R.S32.HI R11, RZ, 0x6, R20 ;  /* 0x00000006ff0b7819 */ /* 0x000fc40000011414 */
[C---:B------:R-:W-:Y:S02]  /*2620*/  LOP3.LUT R12, R233.reuse, 0x30, R29, 0xf8, !PT ;  /* 0x00000030e90c7812 */ /* 0x040fe400078ef81d */
[--C-:B------:R-:W-:Y:S01]  /*2630*/  LOP3.LUT R14, R233, 0x30, R31.reuse, 0xf8, !PT ;  /* 0x00000030e90e7812 */ /* 0x100fe200078ef81f */
[--C-:B------:R-:W-:Y:S01]  /*2640*/  IMAD R140, R13, 0x2800, R234.reuse ;  /* 0x000028000d8c7824 */ /* 0x100fe200078e02ea */
[----:B---3--:R-:W-:Y:S01]  /*2650*/  LOP3.LUT R32, R32, 0xfffffffe, RZ, 0xc0, !PT ;  /* 0xfffffffe20207812 */ /* 0x008fe200078ec0ff */
[----:B------:R-:W-:Y:S01]  /*2660*/  IMAD R133, R11, 0x2800, R234 ;  /* 0x000028000b857824 */ /* 0x000fe200078e02ea */
[-C--:B------:R-:W-:Y:S02]  /*2670*/  LOP3.LUT R13, R12, R9.reuse, RZ, 0x3c, !PT ;  /* 0x000000090c0d7212 */ /* 0x080fe400078e3cff */
[----:B------:R-:W-:Y:S02]  /*2680*/  LOP3.LUT R14, R14, R9, RZ, 0x3c, !PT ;  /* 0x000000090e0e7212 */ /* 0x000fe400078e3cff */
[----:B------:R-:W-:Y:S01]  /*2690*/  LOP3.LUT R10, R230, 0x30, R31, 0xf8, !PT ;  /* 0x00000030e60a7812 */ /* 0x000fe200078ef81f */
[----:B------:R-:W-:Y:S01]  /*26a0*/  IMAD.IADD R140, R140, 0x1, R13 ;  /* 0x000000018c8c7824 */ /* 0x000fe200078e020d */
[----:B------:R-:W-:Y:S01]  /*26b0*/  @P3 LOP3.LUT R32, R32, 0x1, RZ, 0xfc, !PT ;  /* 0x0000000120203812 */ /* 0x000fe200078efcff */
[----:B------:R-:W-:Y:S01]  /*26c0*/  IMAD.IADD R133, R133, 0x1, R14 ;  /* 0x0000000185857824 */ /* 0x000fe200078e020e */
[----:B------:R-:W-:Y:S01]  /*26d0*/  LOP3.LUT R10, R10, R231, RZ, 0x3c, !PT ;  /* 0x000000e70a0a7212 */ /* 0x000fe200078e3cff */
[----:B------:R-:W-:Y:S01]  /*26e0*/  IMAD R141, R11, 0x2800, R232 ;  /* 0x000028000b8d7824 */ /* 0x000fe200078e02e8 */
[----:B------:R-:W-:Y:S01]  /*26f0*/  LOP3.LUT P3, RZ, R26, 0x2, RZ, 0xc0, !PT ;  /* 0x000000021aff7812 */ /* 0x000fe2000786c0ff */
[----:B------:R-:W-:Y:S01]  /*2700*/  VIADD R14, R18, 0xa0 ;  /* 0x000000a0120e7836 */ /* 0x000fe20000000000 */
[----:B------:R-:W-:-:S02]  /*2710*/  IADD3 R122, P2, R220, R123, RZ ;  /* 0x0000007bdc7a7210 */ /* 0x000fc40007f5e0ff */
[----:B------:R-:W-:Y:S01]  /*2720*/  SHF.R.S32.HI R13, RZ, 0x1f, R145 ;  /* 0x0000001fff0d7819 */ /* 0x000fe20000011491 */
[----:B------:R-:W-:Y:S02]  /*2730*/  IMAD.IADD R141, R141, 0x1, R10 ;  /* 0x000000018d8d7824 */ /* 0x000fe400078e020a */
[----:B------:R-:W-:Y:S01]  /*2740*/  IMAD.X R123, R28, 0x1, R33, P2 ;  /* 0x000000011c7b7824 */ /* 0x000fe200010e0621 */
[----:B------:R-:W-:Y:S01]  /*2750*/  ISETP.GE.AND P2, PT, R14, UR4, PT ;  /* 0x000000040e007c0c */ /* 0x000fe2000bf46270 */
[C---:B------:R-:W-:Y:S01]  /*2760*/  IMAD R10, R13.reuse, R110, RZ ;  /* 0x0000006e0d0a7224 */ /* 0x040fe200078e02ff */
[----:B------:R-:W-:Y:S01]  /*2770*/  IADD3 R26, R220, 0x80, RZ ;  /* 0x00000080dc1a7810 */ /* 0x000fe20007ffe0ff */
[----:B------:R-:W-:Y:S01]  /*2780*/  IMAD R12, R13, R104, RZ ;  /* 0x000000680d0c7224 */ /* 0x000fe200078e02ff */
[----:B------:R-:W-:Y:S01]  /*2790*/  LOP3.LUT R32, R32, 0xfffffffb, RZ, 0xc0, !PT ;  /* 0xfffffffb20207812 */ /* 0x000fe200078ec0ff */
[----:B------:R-:W-:Y:S01]  /*27a0*/  IMAD.IADD R142, R142, 0x1, R15 ;  /* 0x000000018e8e7824 */ /* 0x000fe200078e020f */
[----:B------:R-:W-:Y:S01]  /*27b0*/  SEL R34, RZ, 0x20, P2 ;  /* 0x00000020ff227807 */ /* 0x000fe20001000000 */
[----:B------:R-:W-:Y:S01]  /*27c0*/  IMAD R21, R145, R111, R10 ;  /* 0x0000006f91157224 */ /* 0x000fe200078e020a */
[----:B------:R-:W-:Y:S01]  /*27d0*/  SHF.L.U64.HI R10, R110, 0x7, R111 ;  /* 0x000000076e0a7819 */ /* 0x000fe2000001026f */
[----:B------:R-:W-:-:S02]  /*27e0*/  IMAD R15, R111, 0xa0, RZ ;  /* 0x000000a06f0f7824 */ /* 0x000fc400078e02ff */
[----:B------:R-:W-:Y:S01]  /*27f0*/  IMAD.SHL.U32 R11, R110, 0x80, RZ ;  /* 0x000000806e0b7824 */ /* 0x000fe200078e00ff */
[----:B------:R-:W-:Y:S01]  /*2800*/  @P3 LOP3.LUT R32, R32, 0x4, RZ, 0xfc, !PT ;  /* 0x0000000420203812 */ /* 0x000fe200078efcff */
[----:B------:R-:W-:Y:S01]  /*2810*/  IMAD.WIDE.U32 R110, R110, 0xa0, RZ ;  /* 0x000000a06e6e7825 */ /* 0x000fe200078e00ff */
[----:B------:R-:W-:Y:S02]  /*2820*/  SHF.R.S32.HI R146, RZ, 0x1f, R26 ;  /* 0x0000001fff927819 */ /* 0x000fe4000001141a */
[----:B------:R-:W-:Y:S01]  /*2830*/  SHF.R.S32.HI R26, RZ, 0x4, R27 ;  /* 0x00000004ff1a7819 */ /* 0x000fe2000001141b */
[C---:B------:R-:W-:Y:S01]  /*2840*/  IMAD R25, R145.reuse, R105, R12 ;  /* 0x0000006991197224 */ /* 0x040fe200078e020c */
[C---:B------:R-:W-:Y:S01]  /*2850*/  SHF.L.U64.HI R12, R104.reuse, 0x7, R105 ;  /* 0x00000007680c7819 */ /* 0x040fe20000010269 */
[----:B------:R-:W-:Y:S01]  /*2860*/  IMAD.WIDE.U32 R108, R145, R104, R108 ;  /* 0x00000068916c7225 */ /* 0x000fe200078e006c */
[----:B------:R-:W-:Y:S02]  /*2870*/  SHF.R.S32.HI R28, RZ, 0x4, R29 ;  /* 0x00000004ff1c7819 */ /* 0x000fe4000001141d */
[----:B------:R-:W-:Y:S01]  /*2880*/  SHF.R.S32.HI R30, RZ, 0x4, R31 ;  /* 0x00000004ff1e7819 */ /* 0x000fe2000001141f */
[----:B------:R-:W-:Y:S01]  /*2890*/  IMAD.SHL.U32 R13, R104, 0x80, RZ ;  /* 0x00000080680d7824 */ /* 0x000fe200078e00ff */
[----:B------:R-:W-:Y:S01]  /*28a0*/  LOP3.LUT R41, R37, R34, RZ, 0xfc, !PT ;  /* 0x0000002225297212 */ /* 0x000fe200078efcff */
[----:B------:R-:W-:Y:S01]  /*28b0*/  IMAD.WIDE.U32 R106, R145, R104, R106 ;  /* 0x00000068916a7225 */ /* 0x000fe200078e006a */
[----:B------:R-:W-:-:S02]  /*28c0*/  LOP3.LUT R27, R27, 0xfffffff0, RZ, 0xc0, !PT ;  /* 0xfffffff01b1b7812 */ /* 0x000fc400078ec0ff */
[----:B------:R-:W-:Y:S01]  /*28d0*/  LOP3.LUT R29, R29, 0xfffffff0, RZ, 0xc0, !PT ;  /* 0xfffffff01d1d7812 */ /* 0x000fe200078ec0ff */
[----:B------:R-:W-:Y:S01]  /*28e0*/  IMAD.WIDE.U32 R116, R116, 0xa0, RZ ;  /* 0x000000a074747825 */ /* 0x000fe200078e00ff */
[----:B------:R-:W-:-:S03]  /*28f0*/  LOP3.LUT R31, R31, 0xfffffff0, RZ, 0xc0, !PT ;  /* 0xfffffff01f1f7812 */ /* 0x000fc600078ec0ff */
[----:B------:R-:W-:Y:S01]  /*2900*/  IMAD.WIDE.U32 R104, R104, 0xa0, RZ ;  /* 0x000000a068687825 */ /* 0x000fe200078e00ff */
[----:B------:R-:W-:Y:S01]  /*2910*/  LOP3.LUT R36, R37, 0x1, RZ, 0xc0, !PT ;  /* 0x0000000125247812 */ /* 0x000fe200078ec0ff */
[----:B------:R0:W-:Y:S02]  /*2920*/  STL [R1+0x8], R32 ;  /* 0x0000082001007387 */ /* 0x0001e40000100800 */
[----:B------:R-:W-:Y:S01]  /*2930*/  IMAD.IADD R128, R111, 0x1, R15 ;  /* 0x000000016f807824 */ /* 0x000fe200078e020f */
[----:B------:R-:W-:Y:S01]  /*2940*/  LOP3.LUT R37, R41, 0x2, RZ, 0xc0, !PT ;  /* 0x0000000229257812 */ /* 0x000fe200078ec0ff */
[----:B------:R-:W-:Y:S01]  /*2950*/  IMAD.IADD R15, R115, 0x1, R21 ;  /* 0x00000001730f7824 */ /* 0x000fe200078e0215 */
[----:B------:R-:W-:Y:S01]  /*2960*/  LOP3.LUT R38, R41, 0x4, RZ, 0xc0, !PT ;  /* 0x0000000429267812 */ /* 0x000fe200078ec0ff */
[----:B------:R-:W-:Y:S01]  /*2970*/  IMAD.IADD R20, R21, 0x1, R113 ;  /* 0x0000000115147824 */ /* 0x000fe200078e0271 */
[----:B------:R-:W-:Y:S01]  /*2980*/  IADD3 R21, R109, R25, RZ ;  /* 0x000000196d157210 */ /* 0x000fe20007ffe0ff */
[----:B------:R-:W-:Y:S01]  /*2990*/  IMAD.SHL.U32 R103, R103, 0x2, RZ ;  /* 0x0000000267677824 */ /* 0x000fe200078e00ff */
[----:B------:R-:W-:Y:S01]  /*29a0*/  LOP3.LUT R39, R41, 0x8, RZ, 0xc0, !PT ;  /* 0x0000000829277812 */ /* 0x000fe200078ec0ff */
[----:B------:R-:W-:Y:S01]  /*29b0*/  IMAD.IADD R127, R117, 0x1, R127 ;  /* 0x00000001757f7824 */ /* 0x000fe200078e027f */
[----:B------:R-:W-:Y:S01]  /*29c0*/  LOP3.LUT R40, R41, 0x10, RZ, 0xc0, !PT ;  /* 0x0000001029287812 */ /* 0x000fe200078ec0ff */
[----:B------:R-:W-:Y:S01]  /*29d0*/  IMAD.IADD R129, R105, 0x1, R129 ;  /* 0x0000000169817824 */ /* 0x000fe200078e0281 */
[----:B0-----:R-:W-:Y:S01]  /*29e0*/  SHF.R.S32.HI R32, RZ, 0x1f, R27 ;  /* 0x0000001fff207819 */ /* 0x001fe2000001141b */
[----:B------:R-:W-:Y:S01]  /*29f0*/  IMAD.IADD R25, R25, 0x1, R107 ;  /* 0x0000000119197824 */ /* 0x000fe200078e026b */
[----:B------:R-:W-:Y:S01]  /*2a00*/  SHF.R.S32.HI R33, RZ, 0x1f, R29 ;  /* 0x0000001fff217819 */ /* 0x000fe2000001141d */
[----:B------:R-:W-:Y:S01]  /*2a10*/  IMAD.IADD R35, R119, 0x1, R35 ;  /* 0x0000000177237824 */ /* 0x000fe200078e0223 */
[----:B------:R-:W-:-:S02]  /*2a20*/  SHF.R.S32.HI R34, RZ, 0x1f, R31 ;  /* 0x0000001fff227819 */ /* 0x000fc4000001141f */
[----:B------:R-:W-:-:S07]  /*2a30*/  LOP3.LUT R41, R41, 0x20, RZ, 0xc0, !PT ;  /* 0x0000002029297812 */ /* 0x000fce00078ec0ff */
.L_x_2471:
[----:B0-----:R-:W2:Y:S01]  /*2a40*/  LDL R46, [R1+0xc] ;  /* 0x00000c00012e7983 */ /* 0x001ea20000100800 */
[----:B------:R-:W0:Y:S03]  /*2a50*/  LDC.64 R124, c[0x0][0x2e8] ;  /* 0x0000ba00ff7c7b82 */ /* 0x000e260000000a00 */
[----:B------:R-:W3:Y:S04]  /*2a60*/  LDL R45, [R1+0x4] ;  /* 0x00000400012d7983 */ /* 0x000ee80000100800 */
[----:B------:R-:W4:Y:S01]  /*2a70*/  LDL.LU R42, [R1+0x8] ;  /* 0x00000800012a7983 */ /* 0x000f220000300800 */
[----:B------:R-:W-:Y:S01]  /*2a80*/  VIADD R53, R24, 0xffffffff ;  /* 0xffffffff18357836 */ /* 0x000fe20000000000 */
[----:B------:R-:W1:Y:S03]  /*2a90*/  LDC R132, c[0x0][0x3f4] ;  /* 0x0000fd00ff847b82 */ /* 0x000e660000000800 */
[-C--:B------:R-:W-:Y:S01]  /*2aa0*/  IMAD R43, R127, R53.reuse, RZ ;  /* 0x000000357f2b7224 */ /* 0x080fe200078e02ff */
[----:B------:R-:W-:Y:S01]  /*2ab0*/  SHF.R.S32.HI R44, RZ, 0x1f, R53 ;  /* 0x0000001fff2c7819 */ /* 0x000fe20000011435 */
[----:B------:R-:W-:-:S04]  /*2ac0*/  IMAD.WIDE.U32 R136, R116, R53, RZ ;  /* 0x0000003574887225 */ /* 0x000fc800078e00ff */
[----:B------:R-:W-:Y:S01]  /*2ad0*/  IMAD R43, R44, R116, R43 ;  /* 0x000000742c2b7224 */ /* 0x000fe200078e022b */
[----:B------:R-:W-:-:S03]  /*2ae0*/  IADD3 R49, P2, P3, R3, R136, R131 ;  /* 0x0000008803317210 */ /* 0x000fc60007b5e083 */
[----:B------:R-:W-:-:S05]  /*2af0*/  IMAD.IADD R138, R137, 0x1, R43 ;  /* 0x00000001898a7824 */ /* 0x000fca00078e022b */
[----:B------:R-:W-:Y:S02]  /*2b00*/  IADD3.X R24, R5, R138, R130, P2, P3 ;  /* 0x0000008a05187210 */ /* 0x000fe400017e6482 */
[----:B0-----:R-:W-:-:S04]  /*2b10*/  IADD3 R50, P2, P3, R136, R124, R3 ;  /* 0x0000007c88327210 */ /* 0x001fc80007b5e003 */
[----:B------:R-:W-:Y:S02]  /*2b20*/  IADD3.X R51, R138, R125, R5, P2, P3 ;  /* 0x0000007d8a337210 */ /* 0x000fe400017e6405 */
[----:B------:R-:W-:Y:S02]  /*2b30*/  IADD3 R48, P2, R49, R124, RZ ;  /* 0x0000007c31307210 */ /* 0x000fe40007f5e0ff */
[----:B------:R-:W-:-:S03]  /*2b40*/  ISETP.GT.AND P3, PT, R53, R126, PT ;  /* 0x0000007e3500720c */ /* 0x000fc60003f64270 */
[----:B------:R-:W-:Y:S01]  /*2b50*/  IMAD.X R49, R24, 0x1, R125, P2 ;  /* 0x0000000118317824 */ /* 0x000fe200010e067d */
[----:B-1----:R-:W-:Y:S01]  /*2b60*/  ISETP.GE.AND P2, PT, R132, 0x1, PT ;  /* 0x000000018400780c */ /* 0x002fe20003f46270 */
[----:B------:R-:W-:Y:S05]  /*2b70*/  YIELD ;  /* 0x0000000000007946 */ /* 0x000fea0003800000 */
[----:B------:R-:W-:Y:S01]  /*2b80*/  BSSY B0, `(.L_x_2372) ;  /* 0x0000c9d000007945 */ /* 0x000fe20003800000 */
[----:B------:R-:W-:Y:S02]  /*2b90*/  MOV R24, R53 ;  /* 0x0000003500187202 */ /* 0x000fe40000000f00 */
[----:B--2---:R-:W-:Y:S01]  /*2ba0*/  LOP3.LUT P4, RZ, R46, 0x2, RZ, 0xc0, !PT ;  /* 0x000000022eff7812 */ /* 0x004fe2000788c0ff */
[----:B---3--:R-:W-:Y:S01]  /*2bb0*/  IMAD R43, R17, 0x7800, R45 ;  /* 0x00007800112b7824 */ /* 0x008fe200078e022d */
[----:B----4-:R-:W-:-:S03]  /*2bc0*/  LOP3.LUT R42, R42, 0xfffffffd, RZ, 0xc0, !PT ;  /* 0xfffffffd2a2a7812 */ /* 0x010fc600078ec0ff */
[----:B------:R-:W-:Y:S01]  /*2bd0*/  VIADD R45, R43, 0x20 ;  /* 0x000000202b2d7836 */ /* 0x000fe20000000000 */
[----:B------:R-:W-:-:S07]  /*2be0*/  @P3 LOP3.LUT R42, R42, 0x2, RZ, 0xfc, !PT ;  /* 0x000000022a2a3812 */ /* 0x000fce00078efcff */
[----:B------:R-:W-:Y:S01]  /*2bf0*/  @P4 VIADD R45, R43, 0xffffffe0 ;  /* 0xffffffe02b2d4836 */ /* 0x000fe20000000000 */
        /* <DEDUP_REMOVED lines=8> */
[----:B------:R-:W-:Y:S02]  /*2c80*/  IMAD R100, R24, -0xa0, R2 ;  /* 0xffffff6018647824 */ /* 0x000fe400078e0202 */
[C---:B------:R-:W-:Y:S02]  /*2c90*/  IMAD R45, R44.reuse, R110, R45 ;  /* 0x0000006e2c2d7224 */ /* 0x040fe400078e022d */
[----:B------:R-:W-:Y:S01]  /*2ca0*/  IMAD R47, R44, R104, R47 ;  /* 0x000000682c2f7224 */ /* 0x000fe200078e022f */
[----:B------:R-:W-:Y:S01]  /*2cb0*/  VIMNMX R100, R100, 0xa0, PT ;  /* 0x000000a064647848 */ /* 0x000fe20003fe0100 */
[----:B------:R-:W-:-:S04]  /*2cc0*/  IMAD.WIDE.U32 R94, R110, R53, RZ ;  /* 0x000000356e5e7225 */ /* 0x000fc800078e00ff */
[----:B------:R-:W-:-:S04]  /*2cd0*/  IMAD.WIDE.U32 R92, R104, R53, RZ ;  /* 0x00000035685c7225 */ /* 0x000fc800078e00ff */
[----:B------:R-:W-:Y:S02]  /*2ce0*/  IMAD.IADD R101, R95, 0x1, R45 ;  /* 0x000000015f657824 */ /* 0x000fe400078e022d */
        /* <DEDUP_REMOVED lines=65> */
.L_x_2376:
[----:B------:R-:W-:Y:S05]  /*3100*/  BSYNC B1 ;  /* 0x0000000000017941 */ /* 0x000fea0003800000 */
.L_x_2375:
        /* <DEDUP_REMOVED lines=46> */
.L_x_2378:
[----:B------:R-:W-:Y:S05]  /*33f0*/  BSYNC B1 ;  /* 0x0000000000017941 */ /* 0x000fea0003800000 */
.L_x_2377:
        /* <DEDUP_REMOVED lines=26> */
.L_x_2379:
[----:B------:R-:W-:Y:S01]  /*35a0*/  IMAD R101, R17, 0x8, R16 ;  /* 0x0000000811657824 */ /* 0x000fe200078e0210 */
[----:B------:R-:W-:Y:S01]  /*35b0*/  SHF.L.U32 R102, R223, 0x1f, RZ ;  /* 0x0000001fdf667819 */ /* 0x000fe200000006ff */
[----:B------:R-:W-:Y:S03]  /*35c0*/  BSSY B1, `(.L_x_2380) ;  /* 0x0000003000017945 */ /* 0x000fe60003800000 */
[----:B------:R-:W1:Y:S02]  /*35d0*/  SYNCS.PHASECHK.TRANS64.TRYWAIT P5, [R101+URZ+0x33490], R102 ;  /* 0x03349066650075a7 */ /* 0x000e6400080a017f */
[----:B-1----:R-:W-:Y:S05]  /*35e0*/  @!P5 BRA `(.L_x_2381) ;  /* 0x000002a4002cd947 */ /* 0x002fea0003800000 */
.L_x_2707:
[----:B------:R-:W-:Y:S05]  /*35f0*/  BSYNC B1 ;  /* 0x0000000000017941 */ /* 0x000fea0003800000 */
.L_x_2380:
        /* <DEDUP_REMOVED lines=9> */
[----:B------:R-:W-:Y:S02]  /*3690*/  SHF.R.U32.HI R124, RZ, 0x8, R125 ;  /* 0x00000008ff7c7819 */ /* 0x000fe4000001167d */
[----:B------:R-:W-:Y:S02]  /*36a0*/  SHF.R.U32.HI R165, RZ, 0x8, R135 ;  /* 0x00000008ffa57819 */ /* 0x000fe40000011687 */
[----:B------:R-:W-:Y:S02]  /*36b0*/  SHF.R.U32.HI R167, RZ, 0x10, R125 ;  /* 0x00000010ffa77819 */ /* 0x000fe4000001167d */
[----:B------:R-:W-:Y:S01]  /*36c0*/  LOP3.LUT R134, R125, 0xff0000ff, RZ, 0xc0, !PT ;  /* 0xff0000ff7d867812 */ /* 0x000fe200078ec0ff */
[----:B------:R-:W-:Y:S01]  /*36d0*/  IMAD.SHL.U32 R125, R124, 0x100, RZ ;  /* 0x000001007c7d7824 */ /* 0x000fe200078e00ff */
[----:B------:R-:W-:Y:S01]  /*36e0*/  LOP3.LUT R168, R135, 0xff0000ff, RZ, 0xc0, !PT ;  /* 0xff0000ff87a87812 */ /* 0x000fe200078ec0ff */
[----:B--2---:R-:W-:Y:S01]  /*36f0*/  IMAD.MOV.U32 R124, RZ, RZ, R45 ;  /* 0x000000ffff7c7224 */ /* 0x004fe200078e002d */
[----:B------:R-:W-:Y:S01]  /*3700*/  SHF.R.U32.HI R170, RZ, 0x10, R135 ;  /* 0x00000010ffaa7819 */ /* 0x000fe20000011687 */
[----:B------:R-:W-:Y:S01]  /*3710*/  IMAD.SHL.U32 R45, R165, 0x100, RZ ;  /* 0x00000100a52d7824 */ /* 0x000fe200078e00ff */
[----:B------:R-:W-:Y:S01]  /*3720*/  LOP3.LUT R125, R134, 0xff00, R125, 0xf8, !PT ;  /* 0x0000ff00867d7812 */ /* 0x000fe200078ef87d */
[----:B------:R-:W-:Y:S01]  /*3730*/  IMAD.MOV.U32 R165, RZ, RZ, R44 ;  /* 0x000000ffffa57224 */ /* 0x000fe200078e002c */
[-C--:B------:R-:W-:Y:S01]  /*3740*/  F2FP.F16.E4M3.UNPACK_B R171, R166.reuse ;  /* 0x000000a6ffab723e */ /* 0x080fe200020006ff */
[----:B------:R-:W-:Y:S01]  /*3750*/  IMAD.U32 R44, R167, 0x10000, RZ ;  /* 0x00010000a72c7824 */ /* 0x000fe200078e00ff */
[----:B------:R-:W-:Y:S01]  /*3760*/  LOP3.LUT R169, R168, 0xff00, R45, 0xf8, !PT ;  /* 0x0000ff00a8a97812 */ /* 0x000fe200078ef82d */
[----:B------:R-:W-:Y:S01]  /*3770*/  IMAD.U32 R134, R170, 0x10000, RZ ;  /* 0x00010000aa867824 */ /* 0x000fe200078e00ff */
[----:B------:R-:W-:-:S02]  /*3780*/  F2FP.F16.E4M3.UNPACK_B R167, R166.H1 ;  /* 0x000000a6ffa7723e */ /* 0x000fc400030006ff */
[----:B------:R-:W-:Y:S02]  /*3790*/  F2FP.F16.E4M3.UNPACK_B R45, R124 ;  /* 0x0000007cff2d723e */ /* 0x000fe400020006ff */
[----:B------:R-:W-:Y:S01]  /*37a0*/  LOP3.LUT R44, R125, 0xff0000, R44, 0xf8, !PT ;  /* 0x00ff00007d2c7812 */ /* 0x000fe200078ef82c */
[----:B------:R-:W-:Y:S01]  /*37b0*/  HADD2.F32 R172, -RZ, R167.H0_H0 ;  /* 0x200000a7ffac7230 */ /* 0x000fe20000004100 */
[----:B------:R-:W-:Y:S01]  /*37c0*/  F2FP.F16.E4M3.UNPACK_B R168, R164.H1 ;  /* 0x000000a4ffa8723e */ /* 0x000fe200030006ff */
[--C-:B------:R-:W-:Y:S02]  /*37d0*/  HADD2.F32 R135, -RZ, R45.reuse.H1_H1 ;  /* 0x3000002dff877230 */ /* 0x100fe40000004100 */
[----:B------:R-:W-:Y:S01]  /*37e0*/  HADD2.F32 R125, -RZ, R45.H0_H0 ;  /* 0x2000002dff7d7230 */ /* 0x000fe20000004100 */
[----:B------:R-:W-:Y:S01]  /*37f0*/  LOP3.LUT R45, R169, 0xff0000, R134, 0xf8, !PT ;  /* 0x00ff0000a92d7812 */ /* 0x000fe200078ef886 */
[----:B------:R-:W-:Y:S01]  /*3800*/  HADD2.F32 R170, -RZ, R168.H0_H0 ;  /* 0x200000a8ffaa7230 */ /* 0x000fe20000004100 */
[----:B------:R-:W-:Y:S01]  /*3810*/  F2FP.F16.E4M3.UNPACK_B R134, R124.H1 ;  /* 0x0000007cff86723e */ /* 0x000fe200030006ff */
[-C--:B------:R-:W-:Y:S01]  /*3820*/  FMUL.FTZ R124, R135, R172.reuse ;  /* 0x000000ac877c7220 */ /* 0x080fe20000410000 */
[----:B------:R-:W-:Y:S01]  /*3830*/  FMUL.FTZ R172, R125, R172 ;  /* 0x000000ac7dac7220 */ /* 0x000fe20000410000 */
[----:B------:R-:W-:-:S02]  /*3840*/  HADD2.F32 R169, -RZ, R167.H1_H1 ;  /* 0x300000a7ffa97230 */ /* 0x000fc40000004100 */
[--C-:B------:R-:W-:Y:S02]  /*3850*/  HADD2.F32 R167, -RZ, R134.reuse.H1_H1 ;  /* 0x30000086ffa77230 */ /* 0x100fe40000004100 */
[-C--:B------:R-:W-:Y:S01]  /*3860*/  FFMA.FTZ R124, R125, R170.reuse, -R124 ;  /* 0x000000aa7d7c7223 */ /* 0x080fe2000001087c */
[----:B------:R-:W-:Y:S02]  /*3870*/  HADD2.F32 R134, -RZ, R134.H0_H0 ;  /* 0x20000086ff867230 */ /* 0x000fe40000004100 */
[----:B------:R-:W-:Y:S01]  /*3880*/  FFMA.FTZ R125, R135, R170, R172 ;  /* 0x000000aa877d7223 */ /* 0x000fe200000100ac */
[----:B------:R-:W-:Y:S01]  /*3890*/  HADD2.F32 R170, -RZ, R168.H1_H1 ;  /* 0x300000a8ffaa7230 */ /* 0x000fe20000004100 */
[----:B------:R-:W-:Y:S01]  /*38a0*/  F2FP.F16.E4M3.UNPACK_B R135, R165.H1 ;  /* 0x000000a5ff87723e */ /* 0x000fe200030006ff */
[-C--:B------:R-:W-:Y:S01]  /*38b0*/  FMUL.FTZ R173, R167, R169.reuse ;  /* 0x000000a9a7ad7220 */ /* 0x080fe20000410000 */
[----:B------:R-:W-:Y:S01]  /*38c0*/  FMUL.FTZ R166, R134, R169 ;  /* 0x000000a986a67220 */ /* 0x000fe20000410000 */
[----:B------:R-:W-:-:S02]  /*38d0*/  F2FP.F16.E4M3.UNPACK_B R169, R164 ;  /* 0x000000a4ffa9723e */ /* 0x000fc400020006ff */
[-C--:B------:R-:W-:Y:S01]  /*38e0*/  FFMA.FTZ R134, R134, R170.reuse, -R173 ;  /* 0x000000aa86867223 */ /* 0x080fe200000108ad */
[--C-:B------:R-:W-:Y:S02]  /*38f0*/  HADD2.F32 R168, -RZ, R135.reuse.H1_H1 ;  /* 0x30000087ffa87230 */ /* 0x100fe40000004100 */
[----:B------:R-:W-:Y:S02]  /*3900*/  HADD2.F32 R164, -RZ, R135.H0_H0 ;  /* 0x20000087ffa47230 */ /* 0x000fe40000004100 */
[----:B------:R-:W-:Y:S01]  /*3910*/  FFMA.FTZ R135, R167, R170, R166 ;  /* 0x000000aaa7877223 */ /* 0x000fe200000100a6 */
[----:B------:R-:W-:Y:S01]  /*3920*/  HADD2.F32 R173, -RZ, R171.H1_H1 ;  /* 0x300000abffad7230 */ /* 0x000fe20000004100 */
[----:B------:R-:W-:Y:S01]  /*3930*/  F2FP.F16.E4M3.UNPACK_B R166, R165 ;  /* 0x000000a5ffa6723e */ /* 0x000fe200020006ff */
[----:B------:R-:W-:Y:S02]  /*3940*/  HADD2.F32 R165, -RZ, R169.H1_H1 ;  /* 0x300000a9ffa57230 */ /* 0x000fe40000004100 */
[----:B------:R-:W-:-:S02]  /*3950*/  HADD2.F32 R171, -RZ, R171.H0_H0 ;  /* 0x200000abffab7230 */ /* 0x000fc40000004100 */
[-C--:B------:R-:W-:Y:S01]  /*3960*/  FMUL.FTZ R175, R168, R173.reuse ;  /* 0x000000ada8af7220 */ /* 0x080fe20000410000 */
[C---:B------:R-:W-:Y:S01]  /*3970*/  FMUL.FTZ R173, R164.reuse, R173 ;  /* 0x000000ada4ad7220 */ /* 0x040fe20000410000 */
[--C-:B------:R-:W-:Y:S01]  /*3980*/  HADD2.F32 R167, -RZ, R166.reuse.H1_H1 ;  /* 0x300000a6ffa77230 */ /* 0x100fe20000004100 */
[----:B------:R-:W-:Y:S01]  /*3990*/  F2FP.SATFINITE.E4M3.F32.PACK_AB_MERGE_C R134, R135, R134, RZ ;  /* 0x000000868786723e */ /* 0x000fe200048070ff */
[-C--:B------:R-:W-:Y:S01]  /*39a0*/  FFMA.FTZ R164, R164, R165.reuse, -R175 ;  /* 0x000000a5a4a47223 */ /* 0x080fe200000108af */
[----:B------:R-:W-:Y:S01]  /*39b0*/  FFMA.FTZ R165, R168, R165, R173 ;  /* 0x000000a5a8a57223 */ /* 0x000fe200000100ad */
[----:B------:R-:W-:Y:S02]  /*39c0*/  HADD2.F32 R166, -RZ, R166.H0_H0 ;  /* 0x200000a6ffa67230 */ /* 0x000fe40000004100 */
[----:B------:R-:W-:Y:S01]  /*39d0*/  FMUL.FTZ R173, R167, R171 ;  /* 0x000000aba7ad7220 */ /* 0x000fe20000410000 */
[----:B------:R-:W-:Y:S01]  /*39e0*/  HADD2.F32 R170, -RZ, R169.H0_H0 ;  /* 0x200000a9ffaa7230 */ /* 0x000fe20000004100 */
[----:B------:R-:W-:Y:S01]  /*39f0*/  MOV R169, R47 ;  /* 0x0000002f00a97202 */ /* 0x000fe20000000f00 */
[----:B------:R-:W-:Y:S01]  /*3a00*/  FMUL.FTZ R172, R166, R171 ;  /* 0x000000aba6ac7220 */ /* 0x000fe20000410000 */
[----:B------:R-:W-:-:S02]  /*3a10*/  F2FP.SATFINITE.E4M3.F32.PACK_AB_MERGE_C R164, R165, R164, RZ ;  /* 0x000000a4a5a4723e */ /* 0x000fc400048070ff */
[-C--:B------:R-:W-:Y:S01]  /*3a20*/  FFMA.FTZ R47, R166, R170.reuse, -R173 ;  /* 0x000000aaa62f7223 */ /* 0x080fe200000108ad */
[----:B------:R-:W-:Y:S01]  /*3a30*/  F2FP.F16.E4M3.UNPACK_B R168, R169 ;  /* 0x000000a9ffa8723e */ /* 0x000fe200020006ff */
[----:B------:R-:W-:Y:S01]  /*3a40*/  FFMA.FTZ R166, R167, R170, R172 ;  /* 0x000000aaa7a67223 */ /* 0x000fe200000100ac */
[----:B------:R-:W-:Y:S02]  /*3a50*/  F2FP.F16.E4M3.UNPACK_B R173, R45.H1 ;  /* 0x0000002dffad723e */ /* 0x000fe400030006ff */
[----:B------:R-:W-:Y:S01]  /*3a60*/  F2FP.F16.E4M3.UNPACK_B R172, R44.H1 ;  /* 0x0000002cffac723e */ /* 0x000fe200030006ff */
[--C-:B------:R-:W-:Y:S01]  /*3a70*/  HADD2.F32 R170, -RZ, R168.reuse.H1_H1 ;  /* 0x300000a8ffaa7230 */ /* 0x100fe20000004100 */
[----:B------:R-:W-:Y:S01]  /*3a80*/  F2FP.F16.E4M3.UNPACK_B R169, R169.H1 ;  /* 0x000000a9ffa9723e */ /* 0x000fe200030006ff */
[----:B------:R-:W-:Y:S01]  /*3a90*/  HADD2.F32 R167, -RZ, R173.H0_H0 ;  /* 0x200000adffa77230 */ /* 0x000fe20000004100 */
[----:B------:R-:W-:Y:S01]  /*3aa0*/  F2FP.SATFINITE.E4M3.F32.PACK_AB_MERGE_C R47, R166, R47, R164 ;  /* 0x0000002fa62f723e */ /* 0x000fe200048070a4 */
[----:B------:R-:W-:-:S02]  /*3ab0*/  HADD2.F32 R168, -RZ, R168.H0_H0 ;  /* 0x200000a8ffa87230 */ /* 0x000fc40000004100 */
[--C-:B------:R-:W-:Y:S02]  /*3ac0*/  HADD2.F32 R171, -RZ, R172.reuse.H0_H0 ;  /* 0x200000acffab7230 */ /* 0x100fe40000004100 */
[-C--:B------:R-:W-:Y:S01]  /*3ad0*/  FMUL.FTZ R175, R170, R167.reuse ;  /* 0x000000a7aaaf7220 */ /* 0x080fe20000410000 */
[----:B------:R-:W-:Y:S02]  /*3ae0*/  HADD2.F32 R172, -RZ, R172.H1_H1 ;  /* 0x300000acffac7230 */ /* 0x000fe40000004100 */
[C---:B------:R-:W-:Y:S01]  /*3af0*/  FMUL.FTZ R177, R168.reuse, R167 ;  /* 0x000000a7a8b17220 */ /* 0x040fe20000410000 */
[----:B------:R-:W-:-:S03]  /*3b00*/  FFMA.FTZ R167, R168, R171, -R175 ;  /* 0x000000aba8a77223 */ /* 0x000fc600000108af */
[----:B------:R-:W-:Y:S01]  /*3b10*/  FFMA.FTZ R168, R170, R171, R177 ;  /* 0x000000abaaa87223 */ /* 0x000fe200000100b1 */
[----:B------:R-:W-:Y:S02]  /*3b20*/  IMAD.MOV.U32 R170, RZ, RZ, R46 ;  /* 0x000000ffffaa7224 */ /* 0x000fe400078e002e */
[----:B------:R-:W-:Y:S01]  /*3b30*/  HADD2.F32 R46, -RZ, R173.H1_H1 ;  /* 0x300000adff2e7230 */ /* 0x000fe20000004100 */
[----:B------:R-:W-:Y:S01]  /*3b40*/  F2FP.F16.E4M3.UNPACK_B R173, R45 ;  /* 0x0000002dffad723e */ /* 0x000fe200020006ff */
[--C-:B------:R-:W-:Y:S01]  /*3b50*/  HADD2.F32 R171, -RZ, R169.reuse.H1_H1 ;  /* 0x300000a9ffab7230 */ /* 0x100fe20000004100 */
[----:B------:R-:W-:Y:S01]  /*3b60*/  F2FP.F16.E4M3.UNPACK_B R45, R44 ;  /* 0x0000002cff2d723e */ /* 0x000fe200020006ff */
[----:B------:R-:W-:-:S03]  /*3b70*/  HADD2.F32 R169, -RZ, R169.H0_H0 ;  /* 0x200000a9ffa97230 */ /* 0x000fc60000004100 */
[-C--:B------:R-:W-:Y:S02]  /*3b80*/  FMUL.FTZ R174, R171, R46.reuse ;  /* 0x0000002eabae7220 */ /* 0x080fe40000410000 */
[C---:B------:R-:W-:Y:S02]  /*3b90*/  FMUL.FTZ R176, R169.reuse, R46 ;  /* 0x0000002ea9b07220 */ /* 0x040fe40000410000 */
[-C--:B------:R-:W-:Y:S01]  /*3ba0*/  FFMA.FTZ R46, R169, R172.reuse, -R174 ;  /* 0x000000aca92e7223 */ /* 0x080fe200000108ae */
[----:B------:R-:W-:Y:S02]  /*3bb0*/  HADD2.F32 R174, -RZ, R173.H1_H1 ;  /* 0x300000adffae7230 */ /* 0x000fe40000004100 */
[----:B------:R-:W-:Y:S01]  /*3bc0*/  FFMA.FTZ R169, R171, R172, R176 ;  /* 0x000000acaba97223 */ /* 0x000fe200000100b0 */
[-C--:B------:R-:W-:Y:S01]  /*3bd0*/  F2FP.F16.E4M3.UNPACK_B R171, R170.reuse.H1 ;  /* 0x000000aaffab723e */ /* 0x080fe200030006ff */
[----:B------:R-:W-:Y:S01]  /*3be0*/  HADD2.F32 R172, -RZ, R45.H1_H1 ;  /* 0x3000002dffac7230 */ /* 0x000fe20000004100 */
[----:B------:R-:W-:Y:S01]  /*3bf0*/  F2FP.F16.E4M3.UNPACK_B R170, R170 ;  /* 0x000000aaffaa723e */ /* 0x000fe200020006ff */
[----:B------:R-:W-:Y:S01]  /*3c00*/  HADD2.F32 R173, -RZ, R173.H0_H0 ;  /* 0x200000adffad7230 */ /* 0x000fe20000004100 */
[----:B------:R-:W-:Y:S01]  /*3c10*/  F2FP.SATFINITE.E4M3.F32.PACK_AB_MERGE_C R169, R169, R46, RZ ;  /* 0x0000002ea9a9723e */ /* 0x000fe200048070ff */
[----:B------:R-:W-:-:S02]  /*3c20*/  HADD2.F32 R44, -RZ, R171.H1_H1 ;  /* 0x300000abff2c7230 */ /* 0x000fc40000004100 */
[----:B------:R-:W-:Y:S01]  /*3c30*/  HADD2.F32 R171, -RZ, R171.H0_H0 ;  /* 0x200000abffab7230 */ /* 0x000fe20000004100 */
[----:B------:R-:W-:Y:S01]  /*3c40*/  F2FP.SATFINITE.E4M3.F32.PACK_AB_MERGE_C R167, R168, R167, R169 ;  /* 0x000000a7a8a7723e */ /* 0x000fe200048070a9 */
[----:B------:R-:W-:Y:S02]  /*3c50*/  HADD2.F32 R45, -RZ, R45.H0_H0 ;  /* 0x2000002dff2d7230 */ /* 0x000fe40000004100 */
[-C--:B------:R-:W-:Y:S01]  /*3c60*/  FMUL.FTZ R176, R44, R174.reuse ;  /* 0x000000ae2cb07220 */ /* 0x080fe20000410000 */
[----:B------:R-:W-:-:S03]  /*3c70*/  FMUL.FTZ R175, R171, R174 ;  /* 0x000000aeabaf7220 */ /* 0x000fc60000410000 */
[-C--:B------:R-:W-:Y:S01]  /*3c80*/  FFMA.FTZ R176, R171, R172.reuse, -R176 ;  /* 0x000000acabb07223 */ /* 0x080fe200000108b0 */
[----:B------:R-:W-:Y:S01]  /*3c90*/  FFMA.FTZ R175, R44, R172, R175 ;  /* 0x000000ac2caf7223 */ /* 0x000fe200000100af */
[--C-:B------:R-:W-:Y:S02]  /*3ca0*/  HADD2.F32 R44, -RZ, R170.reuse.H1_H1 ;  /* 0x300000aaff2c7230 */ /* 0x100fe40000004100 */
[----:B------:R-:W-:Y:S02]  /*3cb0*/  HADD2.F32 R170, -RZ, R170.H0_H0 ;  /* 0x200000aaffaa7230 */ /* 0x000fe40000004100 */
[----:B------:R-:W-:Y:S01]  /*3cc0*/  F2FP.SATFINITE.E4M3.F32.PACK_AB_MERGE_C R175, R175, R176, RZ ;  /* 0x000000b0afaf723e */ /* 0x000fe200048070ff */
[-C--:B------:R-:W-:Y:S02]  /*3cd0*/  FMUL.FTZ R135, R44, R173.reuse ;  /* 0x000000ad2c877220 */ /* 0x080fe40000410000 */
[C---:B------:R-:W-:Y:S02]  /*3ce0*/  FMUL.FTZ R173, R170.reuse, R173 ;  /* 0x000000adaaad7220 */ /* 0x040fe40000410000 */
[----:B------:R-:W-:-:S02]  /*3cf0*/  FFMA.FTZ R135, R170, R45, -R135 ;  /* 0x0000002daa877223 */ /* 0x000fc40000010887 */
[----:B------:R-:W-:Y:S01]  /*3d00*/  FFMA.FTZ R44, R44, R45, R173 ;  /* 0x0000002d2c2c7223 */ /* 0x000fe200000100ad */
[----:B------:R-:W-:-:S04]  /*3d10*/  F2FP.SATFINITE.E4M3.F32.PACK_AB_MERGE_C R45, R125, R124, R134 ;  /* 0x0000007c7d2d723e */ /* 0x000fc80004807086 */
[----:B------:R-:W-:Y:S01]  /*3d20*/  F2FP.SATFINITE.E4M3.F32.PACK_AB_MERGE_C R46, R44, R135, R175 ;  /* 0x000000872c2e723e */ /* 0x000fe200048070af */
[----:B------:R-:W-:Y:S02]  /*3d30*/  IMAD.MOV.U32 R44, RZ, RZ, R47 ;  /* 0x000000ffff2c7224 */ /* 0x000fe400078e002f */
[----:B------:R-:W-:-:S07]  /*3d40*/  IMAD.MOV.U32 R47, RZ, RZ, R167 ;  /* 0x000000ffff2f7224 */ /* 0x000fce00078e00a7 */
.L_x_2387:
[----:B------:R-:W-:Y:S05]  /*3d50*/  BSYNC B3 ;  /* 0x0000000000037941 */ /* 0x000fea0003800000 */
.L_x_2386:
[----:B--2---:R2:W-:Y:S02]  /*3d60*/  STG.E.128 desc[UR54][R50.64], R44 ;  /* 0x0000002c32007986 */ /* 0x0045e4000c101d36 */
.L_x_2385:
[----:B------:R-:W-:Y:S05]  /*3d70*/  BSYNC B2 ;  /* 0x0000000000027941 */ /* 0x000fea0003800000 */
.L_x_2384:
[----:B------:R-:W-:Y:S01]  /*3d80*/  ISETP.NE.AND P3, PT, R37, RZ, PT ;  /* 0x000000ff2500720c */ /* 0x000fe20003f65270 */
[----:B------:R-:W-:-:S12]  /*3d90*/  BSSY B2, `(.L_x_2388) ;  /* 0x000006f000027945 */ /* 0x000fd80003800000 */
[----:B------:R-:W-:Y:S05]  /*3da0*/  @!P3 BRA `(.L_x_2389) ;  /* 0x0000000400b4b947 */ /* 0x000fea0003800000 */
[----:B0-2---:R0:W2:Y:S01]  /*3db0*/  LDS.128 R44, [R43+0x24200] ;  /* 0x024200002b2c7984 */ /* 0x0050a20000000c00 */
        /* <DEDUP_REMOVED lines=12> */
[----:B------:R-:W-:-:S02]  /*3e80*/  IMAD.U32 R97, R125, 0x10000, RZ ;  /* 0x000100007d617824 */ /* 0x000fc400078e00ff */
[----:B--2---:R-:W-:Y:S01]  /*3e90*/  IMAD.MOV.U32 R98, RZ, RZ, R44 ;  /* 0x000000ffff627224 */ /* 0x004fe200078e002c */
[----:B------:R-:W-:Y:S01]  /*3ea0*/  LOP3.LUT R99, R124, 0xff00, R99, 0xf8, !PT ;  /* 0x0000ff007c637812 */ /* 0x000fe200078ef863 */
[----:B------:R-:W-:Y:S01]  /*3eb0*/  IMAD.U32 R134, R134, 0x10000, RZ ;  /* 0x0001000086867824 */ /* 0x000fe200078e00ff */
        /* <DEDUP_REMOVED lines=27> */
[----:B------:R-:W-:-:S02]  /*4070*/  HADD2.F32 R125, -RZ, R99.H0_H0 ;  /* 0x20000063ff7d7230 */ /* 0x000fc40000004100 */
[----:B------:R-:W-:Y:S02]  /*4080*/  HADD2.F32 R134, -RZ, R99.H1_H1 ;  /* 0x30000063ff867230 */ /* 0x000fe40000004100 */
        /* <DEDUP_REMOVED lines=19> */
[-C--:B------:R-:W-:Y:S01]  /*41c0*/  F2FP.F16.E4M3.UNPACK_B R134, R96.reuse.H1 ;  /* 0x00000060ff86723e */ /* 0x080fe200030006ff */
[--C-:B------:R-:W-:Y:S01]  /*41d0*/  HADD2.F32 R165, -RZ, R168.reuse.H1_H1 ;  /* 0x300000a8ffa57230 */ /* 0x100fe20000004100 */
[----:B------:R-:W-:Y:S01]  /*41e0*/  F2FP.F16.E4M3.UNPACK_B R167, R97 ;  /* 0x00000061ffa7723e */ /* 0x000fe200020006ff */
[----:B------:R-:W-:Y:S01]  /*41f0*/  HADD2.F32 R168, -RZ, R168.H0_H0 ;  /* 0x200000a8ffa87230 */ /* 0x000fe20000004100 */
[----:B------:R-:W-:Y:S01]  /*4200*/  F2FP.SATFINITE.E4M3.F32.PACK_AB_MERGE_C R125, R162, R125, RZ ;  /* 0x0000007da27d723e */ /* 0x000fe200048070ff */
        /* <DEDUP_REMOVED lines=18> */
[--C-:B------:R-:W-:Y:S01]  /*4330*/  HADD2.F32 R135, -RZ, R46.reuse.H0_H0 ;  /* 0x2000002eff877230 */ /* 0x100fe20000004100 */
[----:B------:R-:W-:Y:S01]  /*4340*/  F2FP.SATFINITE.E4M3.F32.PACK_AB_MERGE_C R45, R45, R44, R124 ;  /* 0x0000002c2d2d723e */ /* 0x000fe2000480707c */
[----:B------:R-:W-:Y:S01]  /*4350*/  HADD2.F32 R163, -RZ, R163.H1_H1 ;  /* 0x300000a3ffa37230 */ /* 0x000fe20000004100 */
[----:B------:R-:W-:Y:S01]  /*4360*/  F2FP.SATFINITE.E4M3.F32.PACK_AB_MERGE_C R169, R169, R170, RZ ;  /* 0x000000aaa9a9723e */ /* 0x000fe200048070ff */
[----:B------:R-:W-:Y:S01]  /*4370*/  HADD2.F32 R46, -RZ, R46.H1_H1 ;  /* 0x3000002eff2e7230 */ /* 0x000fe20000004100 */
[----:B------:R-:W-:Y:S01]  /*4380*/  F2FP.SATFINITE.E4M3.F32.PACK_AB_MERGE_C R47, R47, R96, RZ ;  /* 0x000000602f2f723e */ /* 0x000fe200048070ff */
[----:B------:R-:W-:-:S02]  /*4390*/  HADD2.F32 R134, -RZ, R134.H0_H0 ;  /* 0x20000086ff867230 */ /* 0x000fc40000004100 */
[-C--:B------:R-:W-:Y:S01]  /*43a0*/  FMUL.FTZ R165, R163, R168.reuse ;  /* 0x000000a8a3a57220 */ /* 0x080fe20000410000 */
[----:B------:R-:W-:Y:S02]  /*43b0*/  HADD2.F32 R97, -RZ, R97.H0_H0 ;  /* 0x20000061ff617230 */ /* 0x000fe40000004100 */
[-C--:B------:R-:W-:Y:S01]  /*43c0*/  FMUL.FTZ R164, R46, R167.reuse ;  /* 0x000000a72ea47220 */ /* 0x080fe20000410000 */
[C---:B------:R-:W-:Y:S01]  /*43d0*/  FMUL.FTZ R168, R162.reuse, R168 ;  /* 0x000000a8a2a87220 */ /* 0x040fe20000410000 */
[C---:B------:R-:W-:Y:S01]  /*43e0*/  FMUL.FTZ R167, R135.reuse, R167 ;  /* 0x000000a787a77220 */ /* 0x040fe20000410000 */
[-C--:B------:R-:W-:Y:S01]  /*43f0*/  FFMA.FTZ R165, R162, R134.reuse, -R165 ;  /* 0x00000086a2a57223 */ /* 0x080fe200000108a5 */
[-C--:B------:R-:W-:Y:S01]  /*4400*/  FFMA.FTZ R164, R135, R97.reuse, -R164 ;  /* 0x0000006187a47223 */ /* 0x080fe200000108a4 */
[----:B------:R-:W-:Y:S01]  /*4410*/  FFMA.FTZ R168, R163, R134, R168 ;  /* 0x00000086a3a87223 */ /* 0x000fe200000100a8 */
[----:B------:R-:W-:Y:S01]  /*4420*/  FFMA.FTZ R167, R46, R97, R167 ;  /* 0x000000612ea77223 */ /* 0x000fe200000100a7 */
[----:B------:R-:W-:-:S03]  /*4430*/  F2FP.SATFINITE.E4M3.F32.PACK_AB_MERGE_C R44, R99, R98, R125 ;  /* 0x00000062632c723e */ /* 0x000fc6000480707d */
[----:B------:R-:W-:Y:S02]  /*4440*/  F2FP.SATFINITE.E4M3.F32.PACK_AB_MERGE_C R47, R168, R165, R47 ;  /* 0x000000a5a82f723e */ /* 0x000fe4000480702f */
[----:B------:R-:W-:-:S07]  /*4450*/  F2FP.SATFINITE.E4M3.F32.PACK_AB_MERGE_C R46, R167, R164, R169 ;  /* 0x000000a4a72e723e */ /* 0x000fce00048070a9 */
.L_x_2391:
[----:B------:R-:W-:Y:S05]  /*4460*/  BSYNC B3 ;  /* 0x0000000000037941 */ /* 0x000fea0003800000 */
.L_x_2390:
[----:B--2---:R3:W-:Y:S02]  /*4470*/  STG.E.128 desc[UR54][R50.64+0x20], R44 ;  /* 0x0000202c32007986 */ /* 0x0047e4000c101d36 */
.L_x_2389:
[----:B------:R-:W-:Y:S05]  /*4480*/  BSYNC B2 ;  /* 0x0000000000027941 */ /* 0x000fea0003800000 */
.L_x_2388:
        /* <DEDUP_REMOVED lines=8> */
[--C-:B------:R-:W-:Y:S02]  /*4510*/  SHF.R.U32.HI R88, RZ, 0x8, R89.reuse ;  /* 0x00000008ff587819 */ /* 0x100fe40000011659 */
[----:B------:R-:W-:Y:S02]  /*4520*/  SHF.R.U32.HI R99, RZ, 0x10, R89 ;  /* 0x00000010ff637819 */ /* 0x000fe40000011659 */
[----:B------:R-:W-:Y:S02]  /*4530*/  SHF.R.U32.HI R97, RZ, 0x10, R91 ;  /* 0x00000010ff617819 */ /* 0x000fe4000001165b */
[----:B------:R-:W-:Y:S01]  /*4540*/  LOP3.LUT R96, R91, 0xff0000ff, RZ, 0xc0, !PT ;  /* 0xff0000ff5b607812 */ /* 0x000fe200078ec0ff */
[----:B------:R-:W-:Y:S01]  /*4550*/  IMAD.SHL.U32 R91, R90, 0x100, RZ ;  /* 0x000001005a5b7824 */ /* 0x000fe200078e00ff */
[----:B------:R-:W-:Y:S01]  /*4560*/  LOP3.LUT R89, R89, 0xff0000ff, RZ, 0xc0, !PT ;  /* 0xff0000ff59597812 */ /* 0x000fe200078ec0ff */
[----:B--2---:R-:W-:Y:S01]  /*4570*/  IMAD.MOV.U32 R90, RZ, RZ, R44 ;  /* 0x000000ffff5a7224 */ /* 0x004fe200078e002c */
[----:B------:R-:W-:-:S02]  /*4580*/  SHF.L.U32 R88, R88, 0x8, RZ ;  /* 0x0000000858587819 */ /* 0x000fc400000006ff */
        /* <DEDUP_REMOVED lines=31> */
[--C-:B------:R-:W-:Y:S01]  /*4780*/  HADD2.F32 R98, -RZ, R91.reuse.H1_H1 ;  /* 0x3000005bff627230 */ /* 0x100fe20000004100 */
[----:B------:R-:W-:Y:S01]  /*4790*/  F2FP.F16.E4M3.UNPACK_B R125, R88 ;  /* 0x00000058ff7d723e */ /* 0x000fe200020006ff */
[----:B------:R-:W-:-:S02]  /*47a0*/  HADD2.F32 R97, -RZ, R91.H0_H0 ;  /* 0x2000005bff617230 */ /* 0x000fc40000004100 */
        /* <DEDUP_REMOVED lines=9> */
[-C--:B------:R-:W-:Y:S01]  /*4840*/  FFMA.FTZ R97, R97, R90.reuse, -R134 ;  /* 0x0000005a61617223 */ /* 0x080fe20000010886 */
[----:B------:R-:W-:Y:S01]  /*4850*/  FFMA.FTZ R98, R98, R90, R99 ;  /* 0x0000005a62627223 */ /* 0x000fe20000010063 */
[-C--:B------:R-:W-:Y:S01]  /*4860*/  FFMA.FTZ R90, R91, R160.reuse, -R124 ;  /* 0x000000a05b5a7223 */ /* 0x080fe2000001087c */
[----:B------:R-:W-:Y:S01]  /*4870*/  FFMA.FTZ R91, R96, R160, R161 ;  /* 0x000000a0605b7223 */ /* 0x000fe200000100a1 */
[----:B------:R-:W-:Y:S02]  /*4880*/  F2FP.F16.E4M3.UNPACK_B R99, R47.H1 ;  /* 0x0000002fff63723e */ /* 0x000fe400030006ff */
[----:B------:R-:W-:Y:S02]  /*4890*/  F2FP.F16.E4M3.UNPACK_B R161, R89.H1 ;  /* 0x00000059ffa1723e */ /* 0x000fe400030006ff */
[----:B------:R-:W-:Y:S01]  /*48a0*/  F2FP.SATFINITE.E4M3.F32.PACK_AB_MERGE_C R97, R98, R97, RZ ;  /* 0x000000616261723e */ /* 0x000fe200048070ff */
[--C-:B------:R-:W-:Y:S01]  /*48b0*/  HADD2.F32 R124, -RZ, R99.reuse.H0_H0 ;  /* 0x20000063ff7c7230 */ /* 0x100fe20000004100 */
[----:B------:R-:W-:Y:S01]  /*48c0*/  F2FP.F16.E4M3.UNPACK_B R134, R88.H1 ;  /* 0x00000058ff86723e */ /* 0x000fe200030006ff */
[----:B------:R-:W-:Y:S01]  /*48d0*/  HADD2.F32 R99, -RZ, R99.H1_H1 ;  /* 0x30000063ff637230 */ /* 0x000fe20000004100 */
[----:B------:R-:W-:Y:S01]  /*48e0*/  F2FP.F16.E4M3.UNPACK_B R98, R46.H1 ;  /* 0x0000002eff62723e */ /* 0x000fe200030006ff */
[--C-:B------:R-:W-:Y:S01]  /*48f0*/  HADD2.F32 R163, -RZ, R161.reuse.H1_H1 ;  /* 0x300000a1ffa37230 */ /* 0x100fe20000004100 */
[----:B------:R-:W-:Y:S01]  /*4900*/  F2FP.F16.E4M3.UNPACK_B R160, R89 ;  /* 0x00000059ffa0723e */ /* 0x000fe200020006ff */
[----:B------:R-:W-:Y:S01]  /*4910*/  HADD2.F32 R161, -RZ, R161.H0_H0 ;  /* 0x200000a1ffa17230 */ /* 0x000fe20000004100 */
[----:B------:R-:W-:Y:S01]  /*4920*/  F2FP.SATFINITE.E4M3.F32.PACK_AB_MERGE_C R96, R162, R135, RZ ;  /* 0x00000087a260723e */ /* 0x000fe200048070ff */
[----:B------:R-:W-:-:S02]  /*4930*/  HADD2.F32 R135, -RZ, R134.H1_H1 ;  /* 0x30000086ff877230 */ /* 0x000fc40000004100 */
[-C--:B------:R-:W-:Y:S01]  /*4940*/  FMUL.FTZ R165, R99, R163.reuse ;  /* 0x000000a363a57220 */ /* 0x080fe20000410000 */
[----:B------:R-:W-:Y:S02]  /*4950*/  HADD2.F32 R89, -RZ, R98.H1_H1 ;  /* 0x30000062ff597230 */ /* 0x000fe40000004100 */
        /* <DEDUP_REMOVED lines=11> */
[--C-:B------:R-:W-:Y:S02]  /*4a10*/  HADD2.F32 R98, -RZ, R47.reuse.H1_H1 ;  /* 0x3000002fff627230 */ /* 0x100fe40000004100 */
[----:B------:R-:W-:Y:S01]  /*4a20*/  FFMA.FTZ R162, R89, R124, R162 ;  /* 0x0000007c59a27223 */ /* 0x000fe200000100a2 */
[----:B------:R-:W-:Y:S02]  /*4a30*/  HADD2.F32 R89, -RZ, R47.H0_H0 ;  /* 0x2000002fff597230 */ /* 0x000fe40000004100 */
[----:B------:R-:W-:Y:S01]  /*4a40*/  FFMA.FTZ R135, R99, R135, R164 ;  /* 0x0000008763877223 */ /* 0x000fe200000100a4 */
[--C-:B------:R-:W-:Y:S02]  /*4a50*/  HADD2.F32 R47, -RZ, R46.reuse.H0_H0 ;  /* 0x2000002eff2f7230 */ /* 0x100fe40000004100 */
[----:B------:R-:W-:Y:S01]  /*4a60*/  FMUL.FTZ R164, R98, R161 ;  /* 0x000000a162a47220 */ /* 0x000fe20000410000 */
[----:B------:R-:W-:-:S02]  /*4a70*/  HADD2.F32 R46, -RZ, R46.H1_H1 ;  /* 0x3000002eff2e7230 */ /* 0x000fc40000004100 */
[----:B------:R-:W-:Y:S01]  /*4a80*/  FMUL.FTZ R161, R89, R161 ;  /* 0x000000a159a17220 */ /* 0x000fe20000410000 */
[----:B------:R-:W-:Y:S02]  /*4a90*/  HADD2.F32 R134, -RZ, R134.H0_H0 ;  /* 0x20000086ff867230 */ /* 0x000fe40000004100 */
[-C--:B------:R-:W-:Y:S01]  /*4aa0*/  FMUL.FTZ R99, R47, R160.reuse ;  /* 0x000000a02f637220 */ /* 0x080fe20000410000 */
[----:B------:R-:W-:Y:S02]  /*4ab0*/  HADD2.F32 R125, -RZ, R125.H0_H0 ;  /* 0x2000007dff7d7230 */ /* 0x000fe40000004100 */
[----:B------:R-:W-:Y:S01]  /*4ac0*/  FMUL.FTZ R124, R46, R160 ;  /* 0x000000a02e7c7220 */ /* 0x000fe20000410000 */
[----:B------:R-:W-:Y:S01]  /*4ad0*/  F2FP.SATFINITE.E4M3.F32.PACK_AB_MERGE_C R162, R162, R163, RZ ;  /* 0x000000a3a2a2723e */ /* 0x000fe200048070ff */
[-C--:B------:R-:W-:Y:S01]  /*4ae0*/  FFMA.FTZ R164, R89, R134.reuse, -R164 ;  /* 0x0000008659a47223 */ /* 0x080fe200000108a4 */
[----:B------:R-:W-:Y:S01]  /*4af0*/  FFMA.FTZ R161, R98, R134, R161 ;  /* 0x0000008662a17223 */ /* 0x000fe200000100a1 */
[-C--:B------:R-:W-:Y:S01]  /*4b00*/  FFMA.FTZ R124, R47, R125.reuse, -R124 ;  /* 0x0000007d2f7c7223 */ /* 0x080fe2000001087c */
[----:B------:R-:W-:Y:S01]  /*4b10*/  FFMA.FTZ R99, R46, R125, R99 ;  /* 0x0000007d2e637223 */ /* 0x000fe20000010063 */
[----:B------:R-:W-:-:S02]  /*4b20*/  F2FP.SATFINITE.E4M3.F32.PACK_AB_MERGE_C R88, R135, R88, RZ ;  /* 0x000000588758723e */ /* 0x000fc400048070ff */
[----:B------:R-:W-:Y:S02]  /*4b30*/  F2FP.SATFINITE.E4M3.F32.PACK_AB_MERGE_C R45, R45, R44, R96 ;  /* 0x0000002c2d2d723e */ /* 0x000fe40004807060 */
[----:B------:R-:W-:Y:S02]  /*4b40*/  F2FP.SATFINITE.E4M3.F32.PACK_AB_MERGE_C R44, R91, R90, R97 ;  /* 0x0000005a5b2c723e */ /* 0x000fe40004807061 */
[----:B------:R-:W-:Y:S02]  /*4b50*/  F2FP.SATFINITE.E4M3.F32.PACK_AB_MERGE_C R46, R99, R124, R162 ;  /* 0x0000007c632e723e */ /* 0x000fe400048070a2 */
[----:B------:R-:W-:-:S07]  /*4b60*/  F2FP.SATFINITE.E4M3.F32.PACK_AB_MERGE_C R47, R161, R164, R88 ;  /* 0x000000a4a12f723e */ /* 0x000fce0004807058 */
.L_x_2395:
[----:B------:R-:W-:Y:S05]  /*4b70*/  BSYNC B3 ;  /* 0x0000000000037941 */ /* 0x000fea0003800000 */
.L_x_2394:
[----:B--2---:R4:W-:Y:S02]  /*4b80*/  STG.E.128 desc[UR54][R50.64+0x40], R44 ;  /* 0x0000402c32007986 */ /* 0x0049e4000c101d36 */
.L_x_2393:
[----:B------:R-:W-:Y:S05]  /*4b90*/  BSYNC B2 ;  /* 0x0000000000027941 */ /* 0x000fea0003800000 */
.L_x_2392:
        /* <DEDUP_REMOVED lines=16> */
[----:B------:R-:W-:Y:S01]  /*4ca0*/  IMAD.U32 R85, R89, 0x10000, RZ ;  /* 0x0001000059557824 */ /* 0x000fe200078e00ff */
[----:B------:R-:W-:Y:S01]  /*4cb0*/  SHF.L.U32 R90, R90, 0x10, RZ ;  /* 0x000000105a5a7819 */ /* 0x000fe200000006ff */
[----:B--2---:R-:W-:Y:S01]  /*4cc0*/  IMAD.MOV.U32 R86, RZ, RZ, R44 ;  /* 0x000000ffff567224 */ /* 0x004fe200078e002c */
        /* <DEDUP_REMOVED lines=91> */
.L_x_2399:
[----:B------:R-:W-:Y:S05]  /*5280*/  BSYNC B3 ;  /* 0x0000000000037941 */ /* 0x000fea0003800000 */
.L_x_2398:
[----:B--2---:R0:W-:Y:S02]  /*5290*/  STG.E.128 desc[UR54][R50.64+0x60], R44 ;  /* 0x0000602c32007986 */ /* 0x0041e4000c101d36 */
.L_x_2397:
[----:B------:R-:W-:Y:S05]  /*52a0*/  BSYNC B2 ;  /* 0x0000000000027941 */ /* 0x000fea0003800000 */
.L_x_2396:
        /* <DEDUP_REMOVED lines=17> */
[----:B------:R-:W-:-:S02]  /*53c0*/  IMAD.MOV.U32 R81, RZ, RZ, R45 ;  /* 0x000000ffff517224 */ /* 0x000fc400078e002d */
        /* <DEDUP_REMOVED lines=43> */
[CC--:B------:R-:W-:Y:S01]  /*5680*/  FMUL.FTZ R88, R84.reuse, R154.reuse ;  /* 0x0000009a54587220 */ /* 0x0c0fe20000410000 */
        /* <DEDUP_REMOVED lines=49> */
.L_x_2403:
[----:B------:R-:W-:Y:S05]  /*59a0*/  BSYNC B3 ;  /* 0x0000000000037941 */ /* 0x000fea0003800000 */
.L_x_2402:
[----:B--2---:R0:W-:Y:S02]  /*59b0*/  STG.E.128 desc[UR54][R50.64+0x80], R44 ;  /* 0x0000802c32007986 */ /* 0x0041e4000c101d36 */
.L_x_2401:
[----:B------:R-:W-:Y:S05]  /*59c0*/  BSYNC B2 ;  /* 0x0000000000027941 */ /* 0x000fea0003800000 */
.L_x_2400:
[----:B------:R-:W-:-:S13]  /*59d0*/  ISETP.NE.AND P3, PT, R41, RZ, PT ;  /* 0x000000ff2900720c */ /* 0x000fda0003f65270 */
        /* <DEDUP_REMOVED lines=15> */
[----:B--2---:R-:W-:Y:S01]  /*5ad0*/  MOV R76, R44 ;  /* 0x0000002c004c7202 */ /* 0x004fe20000000f00 */
[----:B------:R-:W-:Y:S01]  /*5ae0*/  IMAD.U32 R81, R81, 0x10000, RZ ;  /* 0x0001000051517824 */ /* 0x000fe200078e00ff */
[----:B------:R-:W-:-:S02]  /*5af0*/  LOP3.LUT R80, R80, 0xff00, R79, 0xf8, !PT ;  /* 0x0000ff0050507812 */ /* 0x000fc400078ef84f */
        /* <DEDUP_REMOVED lines=44> */
[----:B------:R-:W-:Y:S01]  /*5dc0*/  FFMA.FTZ R87, R77, R147, -R84 ;  /* 0x000000934d577223 */ /* 0x000fe20000010854 */
        /* <DEDUP_REMOVED lines=45> */
.L_x_2405:
[----:B------:R-:W-:Y:S05]  /*60a0*/  BSYNC B2 ;  /* 0x0000000000027941 */ /* 0x000fea0003800000 */
.L_x_2404:
[----:B--2---:R0:W-:Y:S02]  /*60b0*/  STG.E.128 desc[UR54][R50.64+0xa0], R44 ;  /* 0x0000a02c32007986 */ /* 0x0041e4000c101d36 */
.L_x_2383:
[----:B------:R-:W-:Y:S05]  /*60c0*/  BSYNC B1 ;  /* 0x0000000000017941 */ /* 0x000fea0003800000 */
.L_x_2382:
        /* <DEDUP_REMOVED lines=111> */
.L_x_2410:
[----:B------:R-:W-:Y:S05]  /*67c0*/  BSYNC B2 ;  /* 0x0000000000027941 */ /* 0x000fea0003800000 */
.L_x_2409:
[----:B--2---:R0:W-:Y:S02]  /*67d0*/  STG.E.128 desc[UR54][R48.64], R44 ;  /* 0x0000002c30007986 */ /* 0x0041e4000c101d36 */
.L_x_2408:
[----:B------:R-:W-:Y:S05]  /*67e0*/  BSYNC B1 ;  /* 0x0000000000017941 */ /* 0x000fea0003800000 */
.L_x_2407:
        /* <DEDUP_REMOVED lines=10> */
[----:B------:R-:W-:Y:S01]  /*6890*/  LOP3.LUT R68, R69, 0xff0000ff, RZ, 0xc0, !PT ;  /* 0xff0000ff45447812 */ /* 0x000fe200078ec0ff */
[----:B------:R-:W-:Y:S01]  /*68a0*/  IMAD.SHL.U32 R51, R51, 0x100, RZ ;  /* 0x0000010033337824 */ /* 0x000fe200078e00ff */
[--C-:B------:R-:W-:Y:S02]  /*68b0*/  SHF.R.U32.HI R69, RZ, 0x8, R71.reuse ;  /* 0x00000008ff457819 */ /* 0x100fe40000011647 */
[----:B------:R-:W-:Y:S02]  /*68c0*/  SHF.R.U32.HI R72, RZ, 0x10, R71 ;  /* 0x00000010ff487819 */ /* 0x000fe40000011647 */
[----:B------:R-:W-:-:S02]  /*68d0*/  LOP3.LUT R70, R71, 0xff0000ff, RZ, 0xc0, !PT ;  /* 0xff0000ff47467812 */ /* 0x000fc400078ec0ff */
        /* <DEDUP_REMOVED lines=95> */
.L_x_2414:
[----:B------:R-:W-:Y:S05]  /*6ed0*/  BSYNC B2 ;  /* 0x0000000000027941 */ /* 0x000fea0003800000 */
.L_x_2413:
[----:B--2---:R0:W-:Y:S02]  /*6ee0*/  STG.E.128 desc[UR54][R48.64+0x20], R44 ;  /* 0x0000202c30007986 */ /* 0x0041e4000c101d36 */
.L_x_2412:
[----:B------:R-:W-:Y:S05]  /*6ef0*/  BSYNC B1 ;  /* 0x0000000000017941 */ /* 0x000fea0003800000 */
.L_x_2411:
        /* <DEDUP_REMOVED lines=9> */
[--C-:B------:R-:W-:Y:S02]  /*6f90*/  SHF.R.U32.HI R66, RZ, 0x8, R67.reuse ;  /* 0x00000008ff427819 */ /* 0x100fe40000011643 */
[----:B------:R-:W-:Y:S01]  /*6fa0*/  SHF.R.U32.HI R68, RZ, 0x10, R67 ;  /* 0x00000010ff447819 */ /* 0x000fe20000011643 */
[----:B------:R-:W-:Y:S01]  /*6fb0*/  IMAD.SHL.U32 R64, R64, 0x100, RZ ;  /* 0x0000010040407824 */ /* 0x000fe200078e00ff */
[----:B------:R-:W-:Y:S01]  /*6fc0*/  LOP3.LUT R51, R65, 0xff0000ff, RZ, 0xc0, !PT ;  /* 0xff0000ff41337812 */ /* 0x000fe200078ec0ff */
[----:B------:R-:W-:Y:S01]  /*6fd0*/  IMAD.SHL.U32 R66, R66, 0x100, RZ ;  /* 0x0000010042427824 */ /* 0x000fe200078e00ff */
[----:B------:R-:W-:Y:S01]  /*6fe0*/  SHF.R.U32.HI R69, RZ, 0x10, R65 ;  /* 0x00000010ff457819 */ /* 0x000fe20000011641 */
[----:B------:R-:W-:Y:S01]  /*6ff0*/  IMAD.U32 R68, R68, 0x10000, RZ ;  /* 0x0001000044447824 */ /* 0x000fe200078e00ff */
[----:B------:R-:W-:-:S02]  /*7000*/  LOP3.LUT R65, R67, 0xff0000ff, RZ, 0xc0, !PT ;  /* 0xff0000ff43417812 */ /* 0x000fc400078ec0ff */
[----:B------:R-:W-:Y:S01]  /*7010*/  LOP3.LUT R51, R51, 0xff00, R64, 0xf8, !PT ;  /* 0x0000ff0033337812 */ /* 0x000fe200078ef840 */
[----:B------:R-:W-:Y:S01]  /*7020*/  IMAD.U32 R64, R69, 0x10000, RZ ;  /* 0x0001000045407824 */ /* 0x000fe200078e00ff */
[----:B------:R-:W-:Y:S02]  /*7030*/  LOP3.LUT R65, R65, 0xff00, R66, 0xf8, !PT ;  /* 0x0000ff0041417812 */ /* 0x000fe400078ef842 */
[-C--:B------:R-:W-:Y:S02]  /*7040*/  F2FP.F16.E4M3.UNPACK_B R44, R45.reuse ;  /* 0x0000002dff2c723e */ /* 0x080fe400020006ff */
[-C--:B------:R-:W-:Y:S02]  /*7050*/  F2FP.F16.E4M3.UNPACK_B R66, R138.reuse.H1 ;  /* 0x0000008aff42723e */ /* 0x080fe400030006ff */
[----:B------:R-:W-:Y:S02]  /*7060*/  F2FP.F16.E4M3.UNPACK_B R45, R45.H1 ;  /* 0x0000002dff2d723e */ /* 0x000fe400030006ff */
[----:B------:R-:W-:Y:S01]  /*7070*/  LOP3.LUT R70, R65, 0xff0000, R68, 0xf8, !PT ;  /* 0x00ff000041467812 */ /* 0x000fe200078ef844 */
[--C-:B------:R-:W-:Y:S01]  /*7080*/  HADD2.F32 R69, -RZ, R66.reuse.H1_H1 ;  /* 0x30000042ff457230 */ /* 0x100fe20000004100 */
[-C--:B------:R-:W-:Y:S01]  /*7090*/  F2FP.F16.E4M3.UNPACK_B R65, R139.reuse.H1 ;  /* 0x0000008bff41723e */ /* 0x080fe200030006ff */
[----:B------:R-:W-:Y:S01]  /*70a0*/  HADD2.F32 R68, -RZ, R66.H0_H0 ;  /* 0x20000042ff447230 */ /* 0x000fe20000004100 */
[----:B------:R-:W-:Y:S01]  /*70b0*/  LOP3.LUT R67, R51, 0xff0000, R64, 0xf8, !PT ;  /* 0x00ff000033437812 */ /* 0x000fe200078ef840 */
[----:B------:R-:W-:Y:S01]  /*70c0*/  HADD2.F32 R64, -RZ, R45.H1_H1 ;  /* 0x3000002dff407230 */ /* 0x000fe20000004100 */
[----:B------:R-:W-:Y:S01]  /*70d0*/  F2FP.F16.E4M3.UNPACK_B R138, R138 ;  /* 0x0000008aff8a723e */ /* 0x000fe200020006ff */
[----:B------:R-:W-:Y:S01]  /*70e0*/  HADD2.F32 R66, -RZ, R65.H0_H0 ;  /* 0x20000041ff427230 */ /* 0x000fe20000004100 */
[----:B------:R-:W-:Y:S01]  /*70f0*/  F2FP.F16.E4M3.UNPACK_B R139, R139 ;  /* 0x0000008bff8b723e */ /* 0x000fe200020006ff */
[----:B------:R-:W-:-:S02]  /*7100*/  HADD2.F32 R51, -RZ, R44.H1_H1 ;  /* 0x3000002cff337230 */ /* 0x000fc40000004100 */
[-C--:B------:R-:W-:Y:S01]  /*7110*/  FMUL.FTZ R72, R64, R69.reuse ;  /* 0x0000004540487220 */ /* 0x080fe20000410000 */
[----:B------:R-:W-:Y:S02]  /*7120*/  HADD2.F32 R45, -RZ, R45.H0_H0 ;  /* 0x2000002dff2d7230 */ /* 0x000fe40000004100 */
[----:B------:R-:W-:Y:S02]  /*7130*/  HADD2.F32 R65, -RZ, R65.H1_H1 ;  /* 0x30000041ff417230 */ /* 0x000fe40000004100 */
[----:B------:R-:W-:Y:S01]  /*7140*/  FMUL.FTZ R71, R51, R68 ;  /* 0x0000004433477220 */ /* 0x000fe20000410000 */
[----:B------:R-:W-:Y:S02]  /*7150*/  HADD2.F32 R44, -RZ, R44.H0_H0 ;  /* 0x2000002cff2c7230 */ /* 0x000fe40000004100 */
[C---:B------:R-:W-:Y:S01]  /*7160*/  FMUL.FTZ R69, R45.reuse, R69 ;  /* 0x000000452d457220 */ /* 0x040fe20000410000 */
[-C--:B------:R-:W-:Y:S01]  /*7170*/  FFMA.FTZ R74, R45, R65.reuse, -R72 ;  /* 0x000000412d4a7223 */ /* 0x080fe20000010848 */
[----:B------:R-:W-:Y:S01]  /*7180*/  F2FP.F16.E4M3.UNPACK_B R45, R50.H1 ;  /* 0x00000032ff2d723e */ /* 0x000fe200030006ff */
[C---:B------:R-:W-:Y:S01]  /*7190*/  FMUL.FTZ R68, R44.reuse, R68 ;  /* 0x000000442c447220 */ /* 0x040fe20000410000 */
[----:B------:R-:W-:Y:S01]  /*71a0*/  F2FP.F16.E4M3.UNPACK_B R50, R50 ;  /* 0x00000032ff32723e */ /* 0x000fe200020006ff */
[-C--:B------:R-:W-:Y:S01]  /*71b0*/  FFMA.FTZ R44, R44, R66.reuse, -R71 ;  /* 0x000000422c2c7223 */ /* 0x080fe20000010847 */
[----:B------:R-:W-:Y:S01]  /*71c0*/  FFMA.FTZ R75, R64, R65, R69 ;  /* 0x00000041404b7223 */ /* 0x000fe20000010045 */
[----:B------:R-:W-:Y:S01]  /*71d0*/  FFMA.FTZ R73, R51, R66, R68 ;  /* 0x0000004233497223 */ /* 0x000fe20000010044 */
[----:B------:R-:W-:-:S02]  /*71e0*/  HADD2.F32 R66, -RZ, R138.H1_H1 ;  /* 0x3000008aff427230 */ /* 0x000fc40000004100 */
[--C-:B------:R-:W-:Y:S01]  /*71f0*/  HADD2.F32 R51, -RZ, R45.reuse.H0_H0 ;  /* 0x2000002dff337230 */ /* 0x100fe20000004100 */
[----:B------:R-:W-:Y:S01]  /*7200*/  F2FP.SATFINITE.E4M3.F32.PACK_AB_MERGE_C R77, R75, R74, RZ ;  /* 0x0000004a4b4d723e */ /* 0x000fe200048070ff */
[----:B------:R-:W-:Y:S02]  /*7210*/  HADD2.F32 R64, -RZ, R45.H1_H1 ;  /* 0x3000002dff407230 */ /* 0x000fe40000004100 */
[----:B------:R-:W-:Y:S02]  /*7220*/  HADD2.F32 R45, -RZ, R50.H0_H0 ;  /* 0x20000032ff2d7230 */ /* 0x000fe40000004100 */
[-C--:B------:R-:W-:Y:S01]  /*7230*/  FMUL.FTZ R71, R51, R66.reuse ;  /* 0x0000004233477220 */ /* 0x080fe20000410000 */
[----:B------:R-:W-:Y:S02]  /*7240*/  HADD2.F32 R138, -RZ, R138.H0_H0 ;  /* 0x2000008aff8a7230 */ /* 0x000fe40000004100 */
[----:B------:R-:W-:Y:S01]  /*7250*/  FMUL.FTZ R68, R64, R66 ;  /* 0x0000004240447220 */ /* 0x000fe20000410000 */
[----:B------:R-:W-:-:S02]  /*7260*/  HADD2.F32 R50, -RZ, R50.H1_H1 ;  /* 0x30000032ff327230 */ /* 0x000fc40000004100 */
[--C-:B------:R-:W-:Y:S02]  /*7270*/  HADD2.F32 R65, -RZ, R139.reuse.H1_H1 ;  /* 0x3000008bff417230 */ /* 0x100fe40000004100 */
[-C--:B------:R-:W-:Y:S01]  /*7280*/  FMUL.FTZ R69, R45, R138.reuse ;  /* 0x0000008a2d457220 */ /* 0x080fe20000410000 */
[----:B------:R-:W-:Y:S02]  /*7290*/  HADD2.F32 R139, -RZ, R139.H0_H0 ;  /* 0x2000008bff8b7230 */ /* 0x000fe40000004100 */
[----:B------:R-:W-:Y:S01]  /*72a0*/  FMUL.FTZ R66, R50, R138 ;  /* 0x0000008a32427220 */ /* 0x000fe20000410000 */
[-C--:B------:R-:W-:Y:S01]  /*72b0*/  FFMA.FTZ R68, R51, R65.reuse, -R68 ;  /* 0x0000004133447223 */ /* 0x080fe20000010844 */
[----:B------:R-:W-:Y:S02]  /*72c0*/  FFMA.FTZ R71, R64, R65, R71 ;  /* 0x0000004140477223 */ /* 0x000fe40000010047 */
        /* <DEDUP_REMOVED lines=49> */
.L_x_2418:
[----:B------:R-:W-:Y:S05]  /*75e0*/  BSYNC B2 ;  /* 0x0000000000027941 */ /* 0x000fea0003800000 */
.L_x_2417:
[----:B--2---:R0:W-:Y:S02]  /*75f0*/  STG.E.128 desc[UR54][R48.64+0x40], R44 ;  /* 0x0000402c30007986 */ /* 0x0041e4000c101d36 */
.L_x_2416:
[----:B------:R-:W-:Y:S05]  /*7600*/  BSYNC B1 ;  /* 0x0000000000017941 */ /* 0x000fea0003800000 */
.L_x_2415:
        /* <DEDUP_REMOVED lines=10> */
[----:B------:R-:W-:Y:S01]  /*76b0*/  SHF.R.U32.HI R66, RZ, 0x10, R61 ;  /* 0x00000010ff427819 */ /* 0x000fe2000001163d */
[----:B------:R-:W-:Y:S01]  /*76c0*/  IMAD.SHL.U32 R46, R64, 0x100, RZ ;  /* 0x00000100402e7824 */ /* 0x000fe200078e00ff */
[----:B------:R-:W-:Y:S01]  /*76d0*/  MOV R60, R47 ;  /* 0x0000002f003c7202 */ /* 0x000fe20000000f00 */
[----:B------:R-:W-:Y:S01]  /*76e0*/  IMAD.SHL.U32 R47, R50, 0x100, RZ ;  /* 0x00000100322f7824 */ /* 0x000fe200078e00ff */
[----:B------:R-:W-:Y:S02]  /*76f0*/  LOP3.LUT R61, R61, 0xff0000ff, RZ, 0xc0, !PT ;  /* 0xff0000ff3d3d7812 */ /* 0x000fe400078ec0ff */
[----:B------:R-:W-:-:S02]  /*7700*/  SHF.R.U32.HI R65, RZ, 0x10, R63 ;  /* 0x00000010ff417819 */ /* 0x000fc4000001163f */
        /* <DEDUP_REMOVED lines=96> */
.L_x_2422:
[----:B------:R-:W-:Y:S05]  /*7d10*/  BSYNC B2 ;  /* 0x0000000000027941 */ /* 0x000fea0003800000 */
.L_x_2421:
[----:B--2---:R0:W-:Y:S02]  /*7d20*/  STG.E.128 desc[UR54][R48.64+0x60], R44 ;  /* 0x0000602c30007986 */ /* 0x0041e4000c101d36 */
.L_x_2420:
[----:B------:R-:W-:Y:S05]  /*7d30*/  BSYNC B1 ;  /* 0x0000000000017941 */ /* 0x000fea0003800000 */
.L_x_2419:
        /* <DEDUP_REMOVED lines=9> */
[----:B------:R-:W-:Y:S01]  /*7dd0*/  SHF.R.U32.HI R62, RZ, 0x8, R57 ;  /* 0x00000008ff3e7819 */ /* 0x000fe20000011639 */
[----:B------:R-:W-:Y:S01]  /*7de0*/  IMAD.MOV.U32 R51, RZ, RZ, R46 ;  /* 0x000000ffff337224 */ /* 0x000fe200078e002e */
[----:B------:R-:W-:Y:S01]  /*7df0*/  SHF.R.U32.HI R60, RZ, 0x10, R59 ;  /* 0x00000010ff3c7819 */ /* 0x000fe2000001163b */
[----:B------:R-:W-:Y:S01]  /*7e00*/  IMAD.SHL.U32 R46, R58, 0x100, RZ ;  /* 0x000001003a2e7824 */ /* 0x000fe200078e00ff */
[----:B------:R-:W-:Y:S02]  /*7e10*/  LOP3.LUT R50, R57, 0xff0000ff, RZ, 0xc0, !PT ;  /* 0xff0000ff39327812 */ /* 0x000fe400078ec0ff */
[----:B------:R-:W-:Y:S01]  /*7e20*/  SHF.R.U32.HI R61, RZ, 0x10, R57 ;  /* 0x00000010ff3d7819 */ /* 0x000fe20000011639 */
[----:B------:R-:W-:Y:S01]  /*7e30*/  IMAD.U32 R60, R60, 0x10000, RZ ;  /* 0x000100003c3c7824 */ /* 0x000fe200078e00ff */
[----:B------:R-:W-:-:S02]  /*7e40*/  SHF.L.U32 R47, R62, 0x8, RZ ;  /* 0x000000083e2f7819 */ /* 0x000fc400000006ff */
[----:B------:R-:W-:Y:S02]  /*7e50*/  LOP3.LUT R57, R59, 0xff0000ff, RZ, 0xc0, !PT ;  /* 0xff0000ff3b397812 */ /* 0x000fe400078ec0ff */
[----:B------:R-:W-:Y:S01]  /*7e60*/  LOP3.LUT R47, R50, 0xff00, R47, 0xf8, !PT ;  /* 0x0000ff00322f7812 */ /* 0x000fe200078ef82f */
[----:B------:R-:W-:Y:S01]  /*7e70*/  IMAD.U32 R50, R61, 0x10000, RZ ;  /* 0x000100003d327824 */ /* 0x000fe200078e00ff */
[----:B------:R-:W-:Y:S02]  /*7e80*/  LOP3.LUT R57, R57, 0xff00, R46, 0xf8, !PT ;  /* 0x0000ff0039397812 */ /* 0x000fe400078ef82e */
[----:B------:R-:W-:Y:S02]  /*7e90*/  F2FP.F16.E4M3.UNPACK_B R58, R94.H1 ;  /* 0x0000005eff3a723e */ /* 0x000fe400030006ff */
[----:B------:R-:W-:Y:S02]  /*7ea0*/  F2FP.F16.E4M3.UNPACK_B R46, R45 ;  /* 0x0000002dff2e723e */ /* 0x000fe400020006ff */
        /* <DEDUP_REMOVED lines=8> */
[C---:B------:R-:W-:Y:S01]  /*7f30*/  FMUL.FTZ R63, R47.reuse, R60 ;  /* 0x0000003c2f3f7220 */ /* 0x040fe20000410000 */
        /* <DEDUP_REMOVED lines=80> */
.L_x_2426:
[----:B------:R-:W-:Y:S05]  /*8440*/  BSYNC B2 ;  /* 0x0000000000027941 */ /* 0x000fea0003800000 */
.L_x_2425:
[----:B--2---:R0:W-:Y:S02]  /*8450*/  STG.E.128 desc[UR54][R48.64+0x80], R44 ;  /* 0x0000802c30007986 */ /* 0x0041e4000c101d36 */
.L_x_2424:
[----:B------:R-:W-:Y:S05]  /*8460*/  BSYNC B1 ;  /* 0x0000000000017941 */ /* 0x000fea0003800000 */
.L_x_2423:
        /* <DEDUP_REMOVED lines=12> */
[----:B------:R-:W-:Y:S01]  /*8530*/  LOP3.LUT R53, R53, 0xff0000ff, RZ, 0xc0, !PT ;  /* 0xff0000ff35357812 */ /* 0x000fe200078ec0ff */
[----:B------:R-:W-:Y:S01]  /*8540*/  IMAD.SHL.U32 R47, R50, 0x100, RZ ;  /* 0x00000100322f7824 */ /* 0x000fe200078e00ff */
[----:B------:R-:W-:Y:S02]  /*8550*/  SHF.R.U32.HI R57, RZ, 0x10, R55 ;  /* 0x00000010ff397819 */ /* 0x000fe40000011637 */
[----:B------:R-:W-:-:S02]  /*8560*/  LOP3.LUT R54, R55, 0xff0000ff, RZ, 0xc0, !PT ;  /* 0xff0000ff37367812 */ /* 0x000fc400078ec0ff */
[----:B------:R-:W-:Y:S01]  /*8570*/  LOP3.LUT R50, R53, 0xff00, R46, 0xf8, !PT ;  /* 0x0000ff0035327812 */ /* 0x000fe200078ef82e */
[----:B------:R-:W-:Y:S01]  /*8580*/  IMAD.U32 R53, R57, 0x10000, RZ ;  /* 0x0001000039357824 */ /* 0x000fe200078e00ff */
[----:B------:R-:W-:Y:S02]  /*8590*/  LOP3.LUT R56, R54, 0xff00, R47, 0xf8, !PT ;  /* 0x0000ff0036387812 */ /* 0x000fe400078ef82f */
[----:B------:R-:W-:Y:S02]  /*85a0*/  SHF.L.U32 R47, R58, 0x10, RZ ;  /* 0x000000103a2f7819 */ /* 0x000fe400000006ff */
        /* <DEDUP_REMOVED lines=91> */
.L_x_2428:
[----:B------:R-:W-:Y:S05]  /*8b60*/  BSYNC B1 ;  /* 0x0000000000017941 */ /* 0x000fea0003800000 */
.L_x_2427:
[----:B--2---:R0:W-:Y:S01]  /*8b70*/  STG.E.128 desc[UR54][R48.64+0xa0], R44 ;  /* 0x0000a02c30007986 */ /* 0x0041e2000c101d36 */
[----:B------:R-:W-:Y:S05]  /*8b80*/  BRA `(.L_x_2406) ;  /* 0x0000006800707947 */ /* 0x000fea0003800000 */
.L_x_2374:
        /* <DEDUP_REMOVED lines=54> */
.L_x_2430:
[----:B------:R-:W-:Y:S05]  /*8ef0*/  BSYNC B1 ;  /* 0x0000000000017941 */ /* 0x000fea0003800000 */
.L_x_2429:
        /* <DEDUP_REMOVED lines=37> */
.L_x_2432:
[----:B------:R-:W-:Y:S05]  /*9150*/  BSYNC B1 ;  /* 0x0000000000017941 */ /* 0x000fea0003800000 */
.L_x_2431:
        /* <DEDUP_REMOVED lines=26> */
.L_x_2433:
[----:B------:R-:W-:Y:S01]  /*9300*/  IMAD R101, R17, 0x8, R16 ;  /* 0x0000000811657824 */ /* 0x000fe200078e0210 */
[----:B------:R-:W-:Y:S01]  /*9310*/  SHF.L.U32 R102, R223, 0x1f, RZ ;  /* 0x0000001fdf667819 */ /* 0x000fe200000006ff */
[----:B------:R-:W1:Y:S01]  /*9320*/  LDC R151, c[0x0][0x2f4] ;  /* 0x0000bd00ff977b82 */ /* 0x000e620000000800 */
[----:B------:R-:W-:Y:S02]  /*9330*/  BSSY B1, `(.L_x_2434) ;  /* 0x0000004000017945 */ /* 0x000fe40003800000 */
[----:B------:R-:W2:Y:S05]  /*9340*/  SYNCS.PHASECHK.TRANS64.TRYWAIT P5, [R101+URZ+0x33490], R102 ;  /* 0x03349066650075a7 */ /* 0x000eaa00080a017f */
[----:B------:R-:W3:Y:S01]  /*9350*/  LDC.64 R134, c[0x0][0x300] ;  /* 0x0000c000ff867b82 */ /* 0x000ee20000000a00 */
[----:B--2---:R-:W-:Y:S05]  /*9360*/  @!P5 BRA `(.L_x_2435) ;  /* 0x0000024400e0d947 */ /* 0x004fea0003800000 */
.L_x_2708:
[----:B------:R-:W-:Y:S05]  /*9370*/  BSYNC B1 ;  /* 0x0000000000017941 */ /* 0x000fea0003800000 */
.L_x_2434:
        /* <DEDUP_REMOVED lines=33> */
[----:B------:R-:W-:Y:S02]  /*9590*/  SHF.R.U32.HI R56, RZ, 0x8, R57 ;  /* 0x00000008ff387819 */ /* 0x000fe40000011639 */
[----:B------:R-:W-:Y:S02]  /*95a0*/  SHF.R.U32.HI R182, RZ, 0x8, R45 ;  /* 0x00000008ffb67819 */ /* 0x000fe4000001162d */
[----:B------:R-:W-:Y:S02]  /*95b0*/  SHF.R.U32.HI R179, RZ, 0x10, R57 ;  /* 0x00000010ffb37819 */ /* 0x000fe40000011639 */
[----:B------:R-:W-:Y:S02]  /*95c0*/  LOP3.LUT R180, R57, 0xff0000ff, RZ, 0xc0, !PT ;  /* 0xff0000ff39b47812 */ /* 0x000fe400078ec0ff */
[----:B------:R-:W-:Y:S01]  /*95d0*/  SHF.R.U32.HI R57, RZ, 0x10, R45 ;  /* 0x00000010ff397819 */ /* 0x000fe2000001162d */
[----:B------:R-:W-:Y:S01]  /*95e0*/  IMAD.U32 R179, R179, 0x10000, RZ ;  /* 0x00010000b3b37824 */ /* 0x000fe200078e00ff */
[----:B------:R-:W-:-:S02]  /*95f0*/  LOP3.LUT R181, R45, 0xff0000ff, RZ, 0xc0, !PT ;  /* 0xff0000ff2db57812 */ /* 0x000fc400078ec0ff */
[----:B------:R-:W-:Y:S01]  /*9600*/  SHF.L.U32 R45, R56, 0x8, RZ ;  /* 0x00000008382d7819 */ /* 0x000fe200000006ff */
[----:B------:R-:W-:Y:S01]  /*9610*/  IMAD.SHL.U32 R56, R182, 0x100, RZ ;  /* 0x00000100b6387824 */ /* 0x000fe200078e00ff */
[----:B------:R-:W-:Y:S02]  /*9620*/  SHF.R.U32.HI R46, RZ, 0x8, R59 ;  /* 0x00000008ff2e7819 */ /* 0x000fe4000001163b */
[----:B------:R-:W-:Y:S01]  /*9630*/  LOP3.LUT R180, R180, 0xff00, R45, 0xf8, !PT ;  /* 0x0000ff00b4b47812 */ /* 0x000fe200078ef82d */
[----:B------:R-:W-:Y:S01]  /*9640*/  IMAD.U32 R45, R57, 0x10000, RZ ;  /* 0x00010000392d7824 */ /* 0x000fe200078e00ff */
[----:B------:R-:W-:Y:S02]  /*9650*/  LOP3.LUT R56, R181, 0xff00, R56, 0xf8, !PT ;  /* 0x0000ff00b5387812 */ /* 0x000fe400078ef838 */
[----:B------:R-:W-:Y:S02]  /*9660*/  LOP3.LUT R181, R180, 0xff0000, R179, 0xf8, !PT ;  /* 0x00ff0000b4b57812 */ /* 0x000fe400078ef8b3 */
[----:B------:R-:W-:-:S02]  /*9670*/  LOP3.LUT R45, R56, 0xff0000, R45, 0xf8, !PT ;  /* 0x00ff0000382d7812 */ /* 0x000fc400078ef82d */
[----:B-1----:R-:W-:Y:S02]  /*9680*/  F2FP.F16.E4M3.UNPACK_B R179, R97 ;  /* 0x00000061ffb3723e */ /* 0x002fe400020006ff */
[----:B------:R-:W-:Y:S02]  /*9690*/  F2FP.F16.E4M3.UNPACK_B R182, R45 ;  /* 0x0000002dffb6723e */ /* 0x000fe400020006ff */
[----:B0-----:R-:W-:Y:S01]  /*96a0*/  F2FP.F16.E4M3.UNPACK_B R56, R93 ;  /* 0x0000005dff38723e */ /* 0x001fe200020006ff */
[----:B------:R-:W-:Y:S01]  /*96b0*/  HADD2.F32 R57, -RZ, R179.H0_H0 ;  /* 0x200000b3ff397230 */ /* 0x000fe20000004100 */
[----:B------:R-:W-:Y:S01]  /*96c0*/  F2FP.F16.E4M3.UNPACK_B R183, R181 ;  /* 0x000000b5ffb7723e */ /* 0x000fe200020006ff */
        /* <DEDUP_REMOVED lines=14> */
[----:B------:R-:W-:Y:S02]  /*97b0*/  SHF.R.U32.HI R44, RZ, 0x10, R59 ;  /* 0x00000010ff2c7819 */ /* 0x000fe4000001163b */
[-C--:B------:R-:W-:Y:S01]  /*97c0*/  FMUL.FTZ R179, R184, R182.reuse ;  /* 0x000000b6b8b37220 */ /* 0x080fe20000410000 */
[----:B------:R-:W-:Y:S01]  /*97d0*/  FMUL.FTZ R182, R56, R182 ;  /* 0x000000b638b67220 */ /* 0x000fe20000410000 */
[----:B------:R-:W-:Y:S01]  /*97e0*/  LOP3.LUT R58, R59, 0xff0000ff, RZ, 0xc0, !PT ;  /* 0xff0000ff3b3a7812 */ /* 0x000fe200078ec0ff */
[----:B------:R-:W-:Y:S02]  /*97f0*/  IMAD.SHL.U32 R178, R178, 0x100, RZ ;  /* 0x00000100b2b27824 */ /* 0x000fe400078e00ff */
[-C--:B------:R-:W-:Y:S01]  /*9800*/  FFMA.FTZ R179, R56, R183.reuse, -R179 ;  /* 0x000000b738b37223 */ /* 0x080fe200000108b3 */
[----:B------:R-:W-:Y:S01]  /*9810*/  FFMA.FTZ R56, R184, R183, R182 ;  /* 0x000000b7b8387223 */ /* 0x000fe200000100b6 */
[----:B------:R-:W-:Y:S01]  /*9820*/  F2FP.F16.E4M3.UNPACK_B R182, R45.H1 ;  /* 0x0000002dffb6723e */ /* 0x000fe200030006ff */
[----:B------:R-:W-:Y:S01]  /*9830*/  HADD2.F32 R45, -RZ, R97.H0_H0 ;  /* 0x20000061ff2d7230 */ /* 0x000fe20000004100 */
[----:B------:R-:W-:Y:S01]  /*9840*/  F2FP.F16.E4M3.UNPACK_B R183, R93.H1 ;  /* 0x0000005dffb7723e */ /* 0x000fe200030006ff */
[----:B------:R-:W-:Y:S01]  /*9850*/  HADD2.F32 R184, -RZ, R181.H0_H0 ;  /* 0x200000b5ffb87230 */ /* 0x000fe20000004100 */
[----:B------:R-:W-:Y:S01]  /*9860*/  SHF.R.U32.HI R59, RZ, 0x10, R47 ;  /* 0x00000010ff3b7819 */ /* 0x000fe2000001162f */
[----:B------:R-:W-:Y:S01]  /*9870*/  HADD2.F32 R185, -RZ, R182.H0_H0 ;  /* 0x200000b6ffb97230 */ /* 0x000fe20000004100 */
[----:B------:R-:W-:Y:S01]  /*9880*/  LOP3.LUT R47, R47, 0xff0000ff, RZ, 0xc0, !PT ;  /* 0xff0000ff2f2f7812 */ /* 0x000fe200078ec0ff */
[----:B------:R-:W-:-:S02]  /*9890*/  HADD2.F32 R93, -RZ, R183.H0_H0 ;  /* 0x200000b7ff5d7230 */ /* 0x000fc40000004100 */
[----:B------:R-:W-:Y:S02]  /*98a0*/  HADD2.F32 R97, -RZ, R97.H1_H1 ;  /* 0x30000061ff617230 */ /* 0x000fe40000004100 */
[-C--:B------:R-:W-:Y:S01]  /*98b0*/  FMUL.FTZ R186, R45, R185.reuse ;  /* 0x000000b92dba7220 */ /* 0x080fe20000410000 */
[----:B------:R-:W-:Y:S02]  /*98c0*/  HADD2.F32 R182, -RZ, R182.H1_H1 ;  /* 0x300000b6ffb67230 */ /* 0x000fe40000004100 */
[C---:B------:R-:W-:Y:S01]  /*98d0*/  FMUL.FTZ R185, R93.reuse, R185 ;  /* 0x000000b95db97220 */ /* 0x040fe20000410000 */
[----:B------:R-:W-:Y:S02]  /*98e0*/  IMAD.U32 R44, R44, 0x10000, RZ ;  /* 0x000100002c2c7824 */ /* 0x000fe400078e00ff */
[-C--:B------:R-:W-:Y:S01]  /*98f0*/  FFMA.FTZ R93, R93, R184.reuse, -R186 ;  /* 0x000000b85d5d7223 */ /* 0x080fe200000108ba */
[----:B------:R-:W-:Y:S02]  /*9900*/  IMAD.U32 R59, R59, 0x10000, RZ ;  /* 0x000100003b3b7824 */ /* 0x000fe400078e00ff */
[----:B------:R-:W-:Y:S01]  /*9910*/  FFMA.FTZ R45, R45, R184, R185 ;  /* 0x000000b82d2d7223 */ /* 0x000fe200000100b9 */
[----:B------:R-:W-:-:S02]  /*9920*/  HADD2.F32 R184, -RZ, R183.H1_H1 ;  /* 0x300000b7ffb87230 */ /* 0x000fc40000004100 */
[----:B------:R-:W-:Y:S02]  /*9930*/  HADD2.F32 R183, -RZ, R181.H1_H1 ;  /* 0x300000b5ffb77230 */ /* 0x000fe40000004100 */
[-C--:B------:R-:W-:Y:S01]  /*9940*/  FMUL.FTZ R181, R97, R182.reuse ;  /* 0x000000b661b57220 */ /* 0x080fe20000410000 */
[----:B------:R-:W-:-:S03]  /*9950*/  FMUL.FTZ R182, R184, R182 ;  /* 0x000000b6b8b67220 */ /* 0x000fc60000410000 */
[-C--:B------:R-:W-:Y:S01]  /*9960*/  FFMA.FTZ R181, R184, R183.reuse, -R181 ;  /* 0x000000b7b8b57223 */ /* 0x080fe200000108b5 */
[----:B------:R-:W-:Y:S01]  /*9970*/  FFMA.FTZ R97, R97, R183, R182 ;  /* 0x000000b761617223 */ /* 0x000fe200000100b6 */
[----:B------:R-:W-:Y:S01]  /*9980*/  IMAD.SHL.U32 R183, R46, 0x100, RZ ;  /* 0x000001002eb77824 */ /* 0x000fe200078e00ff */
[----:B------:R-:W-:Y:S02]  /*9990*/  LOP3.LUT R46, R47, 0xff00, R178, 0xf8, !PT ;  /* 0x0000ff002f2e7812 */ /* 0x000fe400078ef8b2 */
[----:B------:R-:W-:Y:S02]  /*99a0*/  F2FP.SATFINITE.E4M3.F32.PACK_AB_MERGE_C R93, R181, R93, RZ ;  /* 0x0000005db55d723e */ /* 0x000fe400048070ff */
[----:B------:R-:W-:Y:S02]  /*99b0*/  LOP3.LUT R183, R58, 0xff00, R183, 0xf8, !PT ;  /* 0x0000ff003ab77812 */ /* 0x000fe400078ef8b7 */
[----:B------:R-:W-:Y:S02]  /*99c0*/  F2FP.F16.E4M3.UNPACK_B R58, R95 ;  /* 0x0000005fff3a723e */ /* 0x000fe400020006ff */
[----:B------:R-:W-:-:S02]  /*99d0*/  LOP3.LUT R178, R183, 0xff0000, R44, 0xf8, !PT ;  /* 0x00ff0000b7b27812 */ /* 0x000fc400078ef82c */
[----:B------:R-:W-:Y:S01]  /*99e0*/  LOP3.LUT R44, R46, 0xff0000, R59, 0xf8, !PT ;  /* 0x00ff00002e2c7812 */ /* 0x000fe200078ef83b */
[----:B------:R-:W-:Y:S01]  /*99f0*/  IMAD.MOV.U32 R46, RZ, RZ, R99 ;  /* 0x000000ffff2e7224 */ /* 0x000fe200078e0063 */
[----:B------:R-:W-:Y:S01]  /*9a00*/  F2FP.F16.E4M3.UNPACK_B R182, R178 ;  /* 0x000000b2ffb6723e */ /* 0x000fe200020006ff */
[----:B------:R-:W-:Y:S01]  /*9a10*/  HADD2.F32 R185, -RZ, R58.H0_H0 ;  /* 0x2000003affb97230 */ /* 0x000fe20000004100 */
        /* <DEDUP_REMOVED lines=9> */
[----:B------:R-:W-:Y:S01]  /*9ab0*/  F2FP.SATFINITE.E4M3.F32.PACK_AB_MERGE_C R179, R179, R180, R93 ;  /* 0x000000b4b3b3723e */ /* 0x000fe2000480705d */
[----:B------:R-:W-:-:S02]  /*9ac0*/  HADD2.F32 R99, -RZ, R99.H1_H1 ;  /* 0x30000063ff637230 */ /* 0x000fc40000004100 */
[-C--:B------:R-:W-:Y:S01]  /*9ad0*/  FMUL.FTZ R186, R183, R59.reuse ;  /* 0x0000003bb7ba7220 */ /* 0x080fe20000410000 */
[C---:B------:R-:W-:Y:S01]  /*9ae0*/  FMUL.FTZ R59, R185.reuse, R59 ;  /* 0x0000003bb93b7220 */ /* 0x040fe20000410000 */
[----:B------:R-:W-:Y:S01]  /*9af0*/  HADD2.F32 R182, -RZ, R182.H1_H1 ;  /* 0x300000b6ffb67230 */ /* 0x000fe20000004100 */
[----:B------:R-:W-:Y:S01]  /*9b00*/  F2FP.F16.E4M3.UNPACK_B R93, R96.H1 ;  /* 0x00000060ff5d723e */ /* 0x000fe200030006ff */
[-C--:B------:R-:W-:Y:S01]  /*9b10*/  FFMA.FTZ R186, R185, R184.reuse, -R186 ;  /* 0x000000b8b9ba7223 */ /* 0x080fe200000108ba */
[----:B------:R-:W-:Y:S01]  /*9b20*/  FFMA.FTZ R183, R183, R184, R59 ;  /* 0x000000b8b7b77223 */ /* 0x000fe2000001003b */
[----:B------:R-:W-:Y:S02]  /*9b30*/  HADD2.F32 R59, -RZ, R58.H1_H1 ;  /* 0x3000003aff3b7230 */ /* 0x000fe40000004100 */
[----:B------:R-:W-:Y:S01]  /*9b40*/  FMUL.FTZ R58, R47, R99 ;  /* 0x000000632f3a7220 */ /* 0x000fe20000410000 */
[--C-:B------:R-:W-:Y:S01]  /*9b50*/  HADD2.F32 R184, -RZ, R44.reuse.H0_H0 ;  /* 0x2000002cffb87230 */ /* 0x100fe20000004100 */
[----:B------:R-:W-:Y:S01]  /*9b60*/  F2FP.F16.E4M3.UNPACK_B R96, R96 ;  /* 0x00000060ff60723e */ /* 0x000fe200020006ff */
[----:B------:R-:W-:-:S02]  /*9b70*/  HADD2.F32 R44, -RZ, R44.H1_H1 ;  /* 0x3000002cff2c7230 */ /* 0x000fc40000004100 */
[CC--:B------:R-:W-:Y:S01]  /*9b80*/  FFMA.FTZ R58, R59.reuse, R182.reuse, -R58 ;  /* 0x000000b63b3a7223 */ /* 0x0c0fe2000001083a */
[----:B------:R-:W-:Y:S01]  /*9b90*/  FMUL.FTZ R59, R59, R99 ;  /* 0x000000633b3b7220 */ /* 0x000fe20000410000 */
[--C-:B------:R-:W-:Y:S01]  /*9ba0*/  HADD2.F32 R99, -RZ, R178.reuse.H0_H0 ;  /* 0x200000b2ff637230 */ /* 0x100fe20000004100 */
[----:B------:R-:W-:Y:S01]  /*9bb0*/  F2FP.SATFINITE.E4M3.F32.PACK_AB_MERGE_C R45, R97, R45, RZ ;  /* 0x0000002d612d723e */ /* 0x000fe200048070ff */
[----:B------:R-:W-:Y:S02]  /*9bc0*/  HADD2.F32 R178, -RZ, R178.H1_H1 ;  /* 0x300000b2ffb27230 */ /* 0x000fe40000004100 */
[----:B------:R-:W-:Y:S01]  /*9bd0*/  FFMA.FTZ R47, R47, R182, R59 ;  /* 0x000000b62f2f7223 */ /* 0x000fe2000001003b */
[----:B------:R-:W-:Y:S01]  /*9be0*/  F2FP.F16.E4M3.UNPACK_B R59, R95.H1 ;  /* 0x0000005fff3b723e */ /* 0x000fe200030006ff */
[--C-:B------:R-:W-:Y:S01]  /*9bf0*/  HADD2.F32 R95, -RZ, R46.reuse.H0_H0 ;  /* 0x2000002eff5f7230 */ /* 0x100fe20000004100 */
[----:B------:R-:W-:Y:S01]  /*9c00*/  F2FP.SATFINITE.E4M3.F32.PACK_AB_MERGE_C R97, R56, R57, R45 ;  /* 0x000000393861723e */ /* 0x000fe2000480702d */
        /* <DEDUP_REMOVED lines=9> */
[--C-:B------:R-:W-:Y:S02]  /*9ca0*/  HADD2.F32 R99, -RZ, R93.reuse.H0_H0 ;  /* 0x2000005dff637230 */ /* 0x100fe40000004100 */
[-C--:B------:R-:W-:Y:S01]  /*9cb0*/  FFMA.FTZ R95, R59, R178.reuse, -R95 ;  /* 0x000000b23b5f7223 */ /* 0x080fe2000001085f */
[----:B------:R-:W-:Y:S01]  /*9cc0*/  FFMA.FTZ R46, R46, R178, R44 ;  /* 0x000000b22e2e7223 */ /* 0x000fe2000001002c */
[----:B------:R-:W-:Y:S01]  /*9cd0*/  MOV R44, R92 ;  /* 0x0000005c002c7202 */ /* 0x000fe20000000f00 */
[----:B------:R-:W-:Y:S01]  /*9ce0*/  HADD2.F32 R93, -RZ, R93.H1_H1 ;  /* 0x3000005dff5d7230 */ /* 0x000fe20000004100 */
[----:B------:R-:W-:Y:S02]  /*9cf0*/  F2FP.F16.E4M3.UNPACK_B R59, R173.H1 ;  /* 0x000000adff3b723e */ /* 0x000fe400030006ff */
[----:B------:R-:W-:-:S02]  /*9d00*/  F2FP.F16.E4M3.UNPACK_B R92, R44.H1 ;  /* 0x0000002cff5c723e */ /* 0x000fc400030006ff */
[----:B------:R-:W-:Y:S01]  /*9d10*/  F2FP.SATFINITE.E4M3.F32.PACK_AB_MERGE_C R95, R95, R185, RZ ;  /* 0x000000b95f5f723e */ /* 0x000fe200048070ff */
[--C-:B------:R-:W-:Y:S01]  /*9d20*/  HADD2.F32 R185, -RZ, R59.reuse.H0_H0 ;  /* 0x2000003bffb97230 */ /* 0x100fe20000004100 */
[----:B------:R-:W-:Y:S01]  /*9d30*/  F2FP.F16.E4M3.UNPACK_B R178, R175.H1 ;  /* 0x000000afffb2723e */ /* 0x000fe200030006ff */
        /* <DEDUP_REMOVED lines=9> */
[----:B------:R-:W-:Y:S01]  /*9dd0*/  FFMA.FTZ R185, R99, R181, R185 ;  /* 0x000000b563b97223 */ /* 0x000fe200000100b9 */
[CC--:B------:R-:W-:Y:S01]  /*9de0*/  FMUL.FTZ R99, R93.reuse, R59.reuse ;  /* 0x0000003b5d637220 */ /* 0x0c0fe20000410000 */
[----:B------:R-:W-:Y:S01]  /*9df0*/  FMUL.FTZ R59, R92, R59 ;  /* 0x0000003b5c3b7220 */ /* 0x000fe20000410000 */
[----:B------:R-:W-:Y:S01]  /*9e00*/  FFMA.FTZ R184, R180, R181, -R184 ;  /* 0x000000b5b4b87223 */ /* 0x000fe200000108b8 */
[----:B------:R-:W-:Y:S01]  /*9e10*/  F2FP.F16.E4M3.UNPACK_B R175, R175 ;  /* 0x000000afffaf723e */ /* 0x000fe200020006ff */
[-C--:B------:R-:W-:Y:S01]  /*9e20*/  FFMA.FTZ R92, R92, R178.reuse, -R99 ;  /* 0x000000b25c5c7223 */ /* 0x080fe20000010863 */
[----:B------:R-:W-:Y:S01]  /*9e30*/  FFMA.FTZ R59, R93, R178, R59 ;  /* 0x000000b25d3b7223 */ /* 0x000fe2000001003b */
[----:B------:R-:W-:Y:S01]  /*9e40*/  HADD2.F32 R181, -RZ, R173.H0_H0 ;  /* 0x200000adffb57230 */ /* 0x000fe20000004100 */
[----:B------:R-:W-:Y:S01]  /*9e50*/  F2FP.SATFINITE.E4M3.F32.PACK_AB_MERGE_C R46, R46, R182, RZ ;  /* 0x000000b62e2e723e */ /* 0x000fe200048070ff */
[----:B------:R-:W-:Y:S01]  /*9e60*/  HADD2.F32 R93, -RZ, R96.H0_H0 ;  /* 0x20000060ff5d7230 */ /* 0x000fe20000004100 */
[----:B------:R-:W-:Y:S01]  /*9e70*/  F2FP.SATFINITE.E4M3.F32.PACK_AB_MERGE_C R92, R92, R184, RZ ;  /* 0x000000b85c5c723e */ /* 0x000fe200048070ff */
[----:B------:R-:W-:Y:S01]  /*9e80*/  HADD2.F32 R178, -RZ, R44.H0_H0 ;  /* 0x2000002cffb27230 */ /* 0x000fe20000004100 */
[----:B------:R-:W-:Y:S01]  /*9e90*/  F2FP.SATFINITE.E4M3.F32.PACK_AB_MERGE_C R59, R59, R185, RZ ;  /* 0x000000b93b3b723e */ /* 0x000fe200048070ff */
        /* <DEDUP_REMOVED lines=10> */
[----:B------:R-:W-:Y:S01]  /*9f40*/  F2FP.SATFINITE.E4M3.F32.PACK_AB_MERGE_C R95, R58, R186, R95 ;  /* 0x000000ba3a5f723e */ /* 0x000fe2000480705f */
[C---:B------:R-:W-:Y:S02]  /*9f50*/  FMUL.FTZ R173, R44.reuse, R173 ;  /* 0x000000ad2cad7220 */ /* 0x040fe40000410000 */
[-C--:B------:R-:W-:Y:S02]  /*9f60*/  FFMA.FTZ R93, R44, R175.reuse, -R93 ;  /* 0x000000af2c5d7223 */ /* 0x080fe4000001085d */
[----:B------:R-:W-:Y:S01]  /*9f70*/  FFMA.FTZ R44, R96, R175, R173 ;  /* 0x000000af602c7223 */ /* 0x000fe200000100ad */
[----:B------:R-:W-:Y:S02]  /*9f80*/  F2FP.F16.E4M3.UNPACK_B R96, R98.H1 ;  /* 0x00000062ff60723e */ /* 0x000fe400030006ff */
[----:B------:R-:W-:Y:S02]  /*9f90*/  F2FP.SATFINITE.E4M3.F32.PACK_AB_MERGE_C R180, R93, R180, R92 ;  /* 0x000000b45db4723e */ /* 0x000fe4000480705c */
[----:B------:R-:W-:Y:S01]  /*9fa0*/  F2FP.F16.E4M3.UNPACK_B R92, R174.H1 ;  /* 0x000000aeff5c723e */ /* 0x000fe200030006ff */
[----:B------:R-:W-:Y:S01]  /*9fb0*/  HADD2.F32 R99, -RZ, R96.H0_H0 ;  /* 0x20000060ff637230 */ /* 0x000fe20000004100 */
[----:B------:R-:W-:-:S02]  /*9fc0*/  F2FP.F16.E4M3.UNPACK_B R93, R94.H1 ;  /* 0x0000005eff5d723e */ /* 0x000fc400030006ff */
[----:B------:R-:W-:Y:S01]  /*9fd0*/  F2FP.F16.E4M3.UNPACK_B R173, R176.H1 ;  /* 0x000000b0ffad723e */ /* 0x000fe200030006ff */
[--C-:B------:R-:W-:Y:S01]  /*9fe0*/  HADD2.F32 R187, -RZ, R92.reuse.H0_H0 ;  /* 0x2000005cffbb7230 */ /* 0x100fe20000004100 */
[----:B------:R-:W-:Y:S01]  /*9ff0*/  F2FP.F16.E4M3.UNPACK_B R174, R174 ;  /* 0x000000aeffae723e */ /* 0x000fe200020006ff */
[----:B------:R-:W-:Y:S01]  /*a000*/  HADD2.F32 R175, -RZ, R93.H0_H0 ;  /* 0x2000005dffaf7230 */ /* 0x000fe20000004100 */
[----:B------:R-:W-:Y:S01]  /*a010*/  F2FP.F16.E4M3.UNPACK_B R98, R98 ;  /* 0x00000062ff62723e */ /* 0x000fe200020006ff */
[----:B------:R-:W-:Y:S02]  /*a020*/  HADD2.F32 R178, -RZ, R173.H0_H0 ;  /* 0x200000adffb27230 */ /* 0x000fe40000004100 */
[-C--:B------:R-:W-:Y:S01]  /*a030*/  FMUL.FTZ R184, R99, R187.reuse ;  /* 0x000000bb63b87220 */ /* 0x080fe20000410000 */
[----:B------:R-:W-:Y:S02]  /*a040*/  HADD2.F32 R92, -RZ, R92.H1_H1 ;  /* 0x3000005cff5c7230 */ /* 0x000fe40000004100 */
[----:B------:R-:W-:Y:S01]  /*a050*/  FMUL.FTZ R187, R175, R187 ;  /* 0x000000bbafbb7220 */ /* 0x000fe20000410000 */
[----:B------:R-:W-:-:S02]  /*a060*/  HADD2.F32 R93, -RZ, R93.H1_H1 ;  /* 0x3000005dff5d7230 */ /* 0x000fc40000004100 */
[----:B------:R-:W-:Y:S01]  /*a070*/  FFMA.FTZ R184, R175, R178, -R184 ;  /* 0x000000b2afb87223 */ /* 0x000fe200000108b8 */
[----:B------:R-:W-:Y:S01]  /*a080*/  F2FP.F16.E4M3.UNPACK_B R94, R94 ;  /* 0x0000005eff5e723e */ /* 0x000fe200020006ff */
[----:B------:R-:W-:Y:S01]  /*a090*/  FFMA.FTZ R187, R99, R178, R187 ;  /* 0x000000b263bb7223 */ /* 0x000fe200000100bb */
[----:B------:R-:W-:Y:S01]  /*a0a0*/  HADD2.F32 R99, -RZ, R96.H1_H1 ;  /* 0x30000060ff637230 */ /* 0x000fe20000004100 */
[----:B------:R-:W-:Y:S01]  /*a0b0*/  F2FP.F16.E4M3.UNPACK_B R176, R176 ;  /* 0x000000b0ffb0723e */ /* 0x000fe200020006ff */
[----:B------:R-:W-:Y:S02]  /*a0c0*/  HADD2.F32 R96, -RZ, R173.H1_H1 ;  /* 0x300000adff607230 */ /* 0x000fe40000004100 */
[----:B------:R-:W-:Y:S02]  /*a0d0*/  HADD2.F32 R173, -RZ, R94.H0_H0 ;  /* 0x2000005effad7230 */ /* 0x000fe40000004100 */
[-C--:B------:R-:W-:Y:S01]  /*a0e0*/  FMUL.FTZ R178, R99, R92.reuse ;  /* 0x0000005c63b27220 */ /* 0x080fe20000410000 */
[----:B------:R-:W-:-:S03]  /*a0f0*/  FMUL.FTZ R92, R93, R92 ;  /* 0x0000005c5d5c7220 */ /* 0x000fc60000410000 */
[-C--:B------:R-:W-:Y:S01]  /*a100*/  FFMA.FTZ R93, R93, R96.reuse, -R178 ;  /* 0x000000605d5d7223 */ /* 0x080fe200000108b2 */
[----:B------:R-:W-:Y:S01]  /*a110*/  FFMA.FTZ R92, R99, R96, R92 ;  /* 0x00000060635c7223 */ /* 0x000fe2000001005c */
[----:B------:R-:W-:Y:S02]  /*a120*/  HADD2.F32 R178, -RZ, R174.H0_H0 ;  /* 0x200000aeffb27230 */ /* 0x000fe40000004100 */
[----:B------:R-:W-:Y:S01]  /*a130*/  HADD2.F32 R96, -RZ, R98.H0_H0 ;  /* 0x20000062ff607230 */ /* 0x000fe20000004100 */
[----:B------:R-:W-:Y:S01]  /*a140*/  F2FP.SATFINITE.E4M3.F32.PACK_AB_MERGE_C R93, R93, R184, RZ ;  /* 0x000000b85d5d723e */ /* 0x000fe200048070ff */
[----:B------:R-:W-:Y:S01]  /*a150*/  HADD2.F32 R99, -RZ, R176.H0_H0 ;  /* 0x200000b0ff637230 */ /* 0x000fe20000004100 */
[----:B------:R-:W-:Y:S01]  /*a160*/  F2FP.SATFINITE.E4M3.F32.PACK_AB_MERGE_C R92, R92, R187, RZ ;  /* 0x000000bb5c5c723e */ /* 0x000fe200048070ff */
[----:B------:R-:W-:Y:S02]  /*a170*/  HADD2.F32 R174, -RZ, R174.H1_H1 ;  /* 0x300000aeffae7230 */ /* 0x000fe40000004100 */
[-C--:B------:R-:W-:Y:S01]  /*a180*/  FMUL.FTZ R175, R96, R178.reuse ;  /* 0x000000b260af7220 */ /* 0x080fe20000410000 */
[----:B------:R-:W-:Y:S01]  /*a190*/  FMUL.FTZ R178, R173, R178 ;  /* 0x000000b2adb27220 */ /* 0x000fe20000410000 */
[----:B------:R-:W-:-:S02]  /*a1a0*/  HADD2.F32 R176, -RZ, R176.H1_H1 ;  /* 0x300000b0ffb07230 */ /* 0x000fc40000004100 */
[-C--:B------:R-:W-:Y:S01]  /*a1b0*/  FFMA.FTZ R175, R173, R99.reuse, -R175 ;  /* 0x00000063adaf7223 */ /* 0x080fe200000108af */
[----:B------:R-:W-:Y:S01]  /*a1c0*/  FFMA.FTZ R178, R96, R99, R178 ;  /* 0x0000006360b27223 */ /* 0x000fe200000100b2 */
[----:B------:R-:W-:Y:S01]  /*a1d0*/  HADD2.F32 R99, -RZ, R98.H1_H1 ;  /* 0x30000062ff637230 */ /* 0x000fe20000004100 */
[----:B------:R-:W-:Y:S01]  /*a1e0*/  F2FP.SATFINITE.E4M3.F32.PACK_AB_MERGE_C R96, R44, R181, R59 ;  /* 0x000000b52c60723e */ /* 0x000fe2000480703b */
[----:B------:R-:W-:-:S03]  /*a1f0*/  HADD2.F32 R173, -RZ, R94.H1_H1 ;  /* 0x3000005effad7230 */ /* 0x000fc60000004100 */
[-C--:B------:R-:W-:Y:S02]  /*a200*/  FMUL.FTZ R94, R99, R174.reuse ;  /* 0x000000ae635e7220 */ /* 0x080fe40000410000 */
[C---:B------:R-:W-:Y:S02]  /*a210*/  FMUL.FTZ R174, R173.reuse, R174 ;  /* 0x000000aeadae7220 */ /* 0x040fe40000410000 */
[-C--:B------:R-:W-:Y:S02]  /*a220*/  FFMA.FTZ R94, R173, R176.reuse, -R94 ;  /* 0x000000b0ad5e7223 */ /* 0x080fe4000001085e */
[----:B------:R-:W-:-:S03]  /*a230*/  FFMA.FTZ R99, R99, R176, R174 ;  /* 0x000000b063637223 */ /* 0x000fc600000100ae */
[----:B------:R-:W-:Y:S01]  /*a240*/  F2FP.SATFINITE.E4M3.F32.PACK_AB_MERGE_C R94, R94, R175, R93 ;  /* 0x000000af5e5e723e */ /* 0x000fe2000480705d */
[----:B------:R-:W-:Y:S01]  /*a250*/  IMAD.MOV.U32 R93, RZ, RZ, R179 ;  /* 0x000000ffff5d7224 */ /* 0x000fe200078e00b3 */
[----:B------:R-:W-:Y:S01]  /*a260*/  F2FP.SATFINITE.E4M3.F32.PACK_AB_MERGE_C R98, R99, R178, R92 ;  /* 0x000000b26362723e */ /* 0x000fe2000480705c */
[----:B------:R-:W-:Y:S01]  /*a270*/  IMAD.MOV.U32 R92, RZ, RZ, R180 ;  /* 0x000000ffff5c7224 */ /* 0x000fe200078e00b4 */
[----:B------:R-:W-:-:S07]  /*a280*/  F2FP.SATFINITE.E4M3.F32.PACK_AB_MERGE_C R99, R47, R183, R46 ;  /* 0x000000b72f63723e */ /* 0x000fce000480702e */
.L_x_2441:
[----:B------:R-:W-:Y:S05]  /*a290*/  BSYNC B3 ;  /* 0x0000000000037941 */ /* 0x000fea0003800000 */
.L_x_2440:
[----:B------:R-:W-:-:S04]  /*a2a0*/  IADD3 R57, P4, P5, R120, R138, R27 ;  /* 0x0000008a78397210 */ /* 0x000fc80007d9e01b */
[----:B------:R-:W-:Y:S02]  /*a2b0*/  IADD3.X R46, R4, R168, R32, P4, P5 ;  /* 0x000000a8042e7210 */ /* 0x000fe400027ea420 */
        /* <DEDUP_REMOVED lines=10> */
.L_x_2439:
[----:B------:R-:W-:Y:S05]  /*a360*/  BSYNC B2 ;  /* 0x0000000000027941 */ /* 0x000fea0003800000 */
.L_x_2438:
        /* <DEDUP_REMOVED lines=26> */
[----:B-1----:R-:W-:Y:S01]  /*a510*/  MOV R62, R56 ;  /* 0x00000038003e7202 */ /* 0x002fe20000000f00 */
[----:B0-----:R-:W-:Y:S01]  /*a520*/  IMAD.MOV.U32 R60, RZ, RZ, R44 ;  /* 0x000000ffff3c7224 */ /* 0x001fe200078e002c */
[----:B------:R-:W-:Y:S01]  /*a530*/  F2FP.F16.E4M3.UNPACK_B R97, R172.H1 ;  /* 0x000000acff61723e */ /* 0x000fe200030006ff */
[----:B------:R-:W-:Y:S01]  /*a540*/  IMAD.MOV.U32 R176, RZ, RZ, R46 ;  /* 0x000000ffffb07224 */ /* 0x000fe200078e002e */
[----:B------:R-:W-:Y:S02]  /*a550*/  F2FP.F16.E4M3.UNPACK_B R56, R62.H1 ;  /* 0x0000003eff38723e */ /* 0x000fe400030006ff */
[----:B------:R-:W-:Y:S01]  /*a560*/  F2FP.F16.E4M3.UNPACK_B R50, R60.H1 ;  /* 0x0000003cff32723e */ /* 0x000fe200030006ff */
[----:B------:R-:W-:Y:S01]  /*a570*/  HADD2.F32 R99, -RZ, R97.H0_H0 ;  /* 0x20000061ff637230 */ /* 0x000fe20000004100 */
[----:B------:R-:W-:Y:S01]  /*a580*/  F2FP.F16.E4M3.UNPACK_B R96, R170.H1 ;  /* 0x000000aaff60723e */ /* 0x000fe200030006ff */
[----:B------:R-:W-:Y:S01]  /*a590*/  HADD2.F32 R44, -RZ, R56.H0_H0 ;  /* 0x20000038ff2c7230 */ /* 0x000fe20000004100 */
[----:B------:R-:W-:Y:S01]  /*a5a0*/  F2FP.F16.E4M3.UNPACK_B R46, R171.H1 ;  /* 0x000000abff2e723e */ /* 0x000fe200030006ff */
[----:B------:R-:W-:Y:S01]  /*a5b0*/  HADD2.F32 R48, -RZ, R50.H0_H0 ;  /* 0x20000032ff307230 */ /* 0x000fe20000004100 */
[----:B------:R-:W-:Y:S01]  /*a5c0*/  F2FP.F16.E4M3.UNPACK_B R178, R58.H1 ;  /* 0x0000003affb2723e */ /* 0x000fe200030006ff */
        /* <DEDUP_REMOVED lines=9> */
[C---:B------:R-:W-:Y:S01]  /*a660*/  FMUL.FTZ R98, R50.reuse, R97 ;  /* 0x0000006132627220 */ /* 0x040fe20000410000 */
[----:B------:R-:W-:Y:S01]  /*a670*/  F2FP.F16.E4M3.UNPACK_B R177, R176.H1 ;  /* 0x000000b0ffb1723e */ /* 0x000fe200030006ff */
[----:B------:R-:W-:Y:S01]  /*a680*/  HADD2.F32 R184, -RZ, R46.H0_H0 ;  /* 0x2000002effb87230 */ /* 0x000fe20000004100 */
[----:B------:R-:W-:Y:S01]  /*a690*/  F2FP.F16.E4M3.UNPACK_B R180, R169.H1 ;  /* 0x000000a9ffb4723e */ /* 0x000fe200030006ff */
[C---:B------:R-:W-:Y:S01]  /*a6a0*/  FMUL.FTZ R99, R95.reuse, R97 ;  /* 0x000000615f637220 */ /* 0x040fe20000410000 */
[----:B------:R-:W-:Y:S01]  /*a6b0*/  HADD2.F32 R179, -RZ, R178.H0_H0 ;  /* 0x200000b2ffb37230 */ /* 0x000fe20000004100 */
[----:B------:R-:W-:Y:S01]  /*a6c0*/  F2FP.F16.E4M3.UNPACK_B R171, R171 ;  /* 0x000000abffab723e */ /* 0x000fe200020006ff */
[----:B------:R-:W-:Y:S02]  /*a6d0*/  HADD2.F32 R181, -RZ, R177.H0_H0 ;  /* 0x200000b1ffb57230 */ /* 0x000fe40000004100 */
[-C--:B------:R-:W-:Y:S01]  /*a6e0*/  FFMA.FTZ R56, R50, R96.reuse, -R99 ;  /* 0x0000006032387223 */ /* 0x080fe20000010863 */
[----:B------:R-:W-:Y:S01]  /*a6f0*/  FFMA.FTZ R50, R95, R96, R98 ;  /* 0x000000605f327223 */ /* 0x000fe20000010062 */
[----:B------:R-:W-:Y:S01]  /*a700*/  F2FP.F16.E4M3.UNPACK_B R95, R62 ;  /* 0x0000003eff5f723e */ /* 0x000fe200020006ff */
[----:B------:R-:W-:Y:S01]  /*a710*/  HADD2.F32 R182, -RZ, R180.H0_H0 ;  /* 0x200000b4ffb67230 */ /* 0x000fe20000004100 */
[----:B------:R-:W-:Y:S01]  /*a720*/  F2FP.F16.E4M3.UNPACK_B R99, R172 ;  /* 0x000000acff63723e */ /* 0x000fe200020006ff */
[----:B------:R-:W-:Y:S01]  /*a730*/  FMUL.FTZ R183, R179, R184 ;  /* 0x000000b8b3b77220 */ /* 0x000fe20000410000 */
[----:B------:R-:W-:Y:S01]  /*a740*/  F2FP.F16.E4M3.UNPACK_B R62, R60 ;  /* 0x0000003cff3e723e */ /* 0x000fe200020006ff */
[----:B------:R-:W-:Y:S01]  /*a750*/  HADD2.F32 R60, -RZ, R95.H0_H0 ;  /* 0x2000005fff3c7230 */ /* 0x000fe20000004100 */
[----:B------:R-:W-:Y:S01]  /*a760*/  F2FP.F16.E4M3.UNPACK_B R96, R170 ;  /* 0x000000aaff60723e */ /* 0x000fe200020006ff */
[----:B------:R-:W-:-:S02]  /*a770*/  HADD2.F32 R170, -RZ, R99.H0_H0 ;  /* 0x20000063ffaa7230 */ /* 0x000fc40000004100 */
[----:B------:R-:W-:Y:S01]  /*a780*/  FMUL.FTZ R184, R181, R184 ;  /* 0x000000b8b5b87220 */ /* 0x000fe20000410000 */
[----:B------:R-:W-:Y:S01]  /*a790*/  HADD2.F32 R97, -RZ, R62.H0_H0 ;  /* 0x2000003eff617230 */ /* 0x000fe20000004100 */
[----:B------:R-:W-:Y:S01]  /*a7a0*/  F2FP.F16.E4M3.UNPACK_B R58, R58 ;  /* 0x0000003aff3a723e */ /* 0x000fe200020006ff */
        /* <DEDUP_REMOVED lines=9> */
[-C--:B------:R-:W-:Y:S01]  /*a840*/  FMUL.FTZ R173, R95, R99.reuse ;  /* 0x000000635fad7220 */ /* 0x080fe20000410000 */
[----:B------:R-:W-:Y:S02]  /*a850*/  HADD2.F32 R178, -RZ, R178.H1_H1 ;  /* 0x300000b2ffb27230 */ /* 0x000fe40000004100 */
[----:B------:R-:W-:Y:S01]  /*a860*/  FFMA.FTZ R184, R179, R182, R184 ;  /* 0x000000b6b3b87223 */ /* 0x000fe200000100b8 */
[----:B------:R-:W-:Y:S02]  /*a870*/  HADD2.F32 R177, -RZ, R177.H1_H1 ;  /* 0x300000b1ffb17230 */ /* 0x000fe40000004100 */
[----:B------:R-:W-:Y:S01]  /*a880*/  FMUL.FTZ R170, R62, R99 ;  /* 0x000000633eaa7220 */ /* 0x000fe20000410000 */
[----:B------:R-:W-:-:S02]  /*a890*/  HADD2.F32 R98, -RZ, R96.H1_H1 ;  /* 0x30000060ff627230 */ /* 0x000fc40000004100 */
[-C--:B------:R-:W-:Y:S01]  /*a8a0*/  FMUL.FTZ R179, R178, R46.reuse ;  /* 0x0000002eb2b37220 */ /* 0x080fe20000410000 */
[----:B------:R-:W-:Y:S02]  /*a8b0*/  HADD2.F32 R180, -RZ, R180.H1_H1 ;  /* 0x300000b4ffb47230 */ /* 0x000fe40000004100 */
[----:B------:R-:W-:Y:S01]  /*a8c0*/  FMUL.FTZ R46, R177, R46 ;  /* 0x0000002eb12e7220 */ /* 0x000fe20000410000 */
[----:B------:R-:W-:Y:S01]  /*a8d0*/  F2FP.F16.E4M3.UNPACK_B R176, R176 ;  /* 0x000000b0ffb0723e */ /* 0x000fe200020006ff */
[-C--:B------:R-:W-:Y:S01]  /*a8e0*/  FFMA.FTZ R96, R62, R98.reuse, -R173 ;  /* 0x000000623e607223 */ /* 0x080fe200000108ad */
[----:B------:R-:W-:Y:S01]  /*a8f0*/  FFMA.FTZ R62, R95, R98, R170 ;  /* 0x000000625f3e7223 */ /* 0x000fe200000100aa */
[----:B------:R-:W-:Y:S01]  /*a900*/  SHF.R.U32.HI R95, RZ, 0x8, R61 ;  /* 0x00000008ff5f7819 */ /* 0x000fe2000001163d */
[----:B------:R-:W-:Y:S01]  /*a910*/  FFMA.FTZ R183, R181, R182, -R183 ;  /* 0x000000b6b5b77223 */ /* 0x000fe200000108b7 */
[-C--:B------:R-:W-:Y:S01]  /*a920*/  FFMA.FTZ R46, R178, R180.reuse, R46 ;  /* 0x000000b4b22e7223 */ /* 0x080fe2000001002e */
[----:B------:R-:W-:Y:S01]  /*a930*/  FFMA.FTZ R177, R177, R180, -R179 ;  /* 0x000000b4b1b17223 */ /* 0x000fe200000108b3 */
[----:B------:R-:W-:Y:S01]  /*a940*/  F2FP.F16.E4M3.UNPACK_B R169, R169 ;  /* 0x000000a9ffa9723e */ /* 0x000fe200020006ff */
[----:B------:R-:W-:Y:S01]  /*a950*/  HADD2.F32 R182, -RZ, R171.H0_H0 ;  /* 0x200000abffb67230 */ /* 0x000fe20000004100 */
[----:B------:R-:W-:Y:S01]  /*a960*/  SHF.R.U32.HI R172, RZ, 0x8, R49 ;  /* 0x00000008ffac7819 */ /* 0x000fe20000011631 */
[----:B------:R-:W-:Y:S01]  /*a970*/  HADD2.F32 R178, -RZ, R58.H0_H0 ;  /* 0x2000003affb27230 */ /* 0x000fe20000004100 */
[----:B------:R-:W-:Y:S01]  /*a980*/  SHF.R.U32.HI R174, RZ, 0x8, R51 ;  /* 0x00000008ffae7819 */ /* 0x000fe20000011633 */
[----:B------:R-:W-:Y:S01]  /*a990*/  HADD2.F32 R180, -RZ, R176.H0_H0 ;  /* 0x200000b0ffb47230 */ /* 0x000fe20000004100 */
[--C-:B------:R-:W-:Y:S01]  /*a9a0*/  SHF.R.U32.HI R99, RZ, 0x8, R63.reuse ;  /* 0x00000008ff637819 */ /* 0x100fe2000001163f */
[----:B------:R-:W-:Y:S01]  /*a9b0*/  IMAD.SHL.U32 R95, R95, 0x100, RZ ;  /* 0x000001005f5f7824 */ /* 0x000fe200078e00ff */
[----:B------:R-:W-:Y:S01]  /*a9c0*/  LOP3.LUT R170, R63, 0xff0000ff, RZ, 0xc0, !PT ;  /* 0xff0000ff3faa7812 */ /* 0x000fe200078ec0ff */
[----:B------:R-:W-:Y:S01]  /*a9d0*/  HADD2.F32 R179, -RZ, R169.H0_H0 ;  /* 0x200000a9ffb37230 */ /* 0x000fe20000004100 */
[----:B------:R-:W-:Y:S01]  /*a9e0*/  LOP3.LUT R98, R61, 0xff0000ff, RZ, 0xc0, !PT ;  /* 0xff0000ff3d627812 */ /* 0x000fe200078ec0ff */
[-C--:B------:R-:W-:Y:S01]  /*a9f0*/  FMUL.FTZ R181, R178, R182.reuse ;  /* 0x000000b6b2b57220 */ /* 0x080fe20000410000 */
[----:B------:R-:W-:Y:S01]  /*aa00*/  SHF.R.U32.HI R63, RZ, 0x10, R63 ;  /* 0x00000010ff3f7819 */ /* 0x000fe2000001163f */
[----:B------:R-:W-:Y:S01]  /*aa10*/  FMUL.FTZ R182, R180, R182 ;  /* 0x000000b6b4b67220 */ /* 0x000fe20000410000 */
[----:B------:R-:W-:Y:S01]  /*aa20*/  LOP3.LUT R175, R51, 0xff0000ff, RZ, 0xc0, !PT ;  /* 0xff0000ff33af7812 */ /* 0x000fe200078ec0ff */
[----:B------:R-:W-:Y:S01]  /*aa30*/  HADD2.F32 R171, -RZ, R171.H1_H1 ;  /* 0x300000abffab7230 */ /* 0x000fe20000004100 */
[----:B------:R-:W-:Y:S01]  /*aa40*/  LOP3.LUT R173, R49, 0xff0000ff, RZ, 0xc0, !PT ;  /* 0xff0000ff31ad7812 */ /* 0x000fe200078ec0ff */
[----:B------:R-:W-:Y:S01]  /*aa50*/  HADD2.F32 R58, -RZ, R58.H1_H1 ;  /* 0x3000003aff3a7230 */ /* 0x000fe20000004100 */
[----:B------:R-:W-:Y:S01]  /*aa60*/  SHF.R.U32.HI R51, RZ, 0x10, R51 ;  /* 0x00000010ff337819 */ /* 0x000fe20000011633 */
[----:B------:R-:W-:Y:S01]  /*aa70*/  IMAD.SHL.U32 R172, R172, 0x100, RZ ;  /* 0x00000100acac7824 */ /* 0x000fe200078e00ff */
[----:B------:R-:W-:Y:S01]  /*aa80*/  SHF.R.U32.HI R49, RZ, 0x10, R49 ;  /* 0x00000010ff317819 */ /* 0x000fe20000011631 */
[----:B------:R-:W-:Y:S01]  /*aa90*/  HADD2.F32 R176, -RZ, R176.H1_H1 ;  /* 0x300000b0ffb07230 */ /* 0x000fe20000004100 */
[----:B------:R-:W-:Y:S01]  /*aaa0*/  LOP3.LUT R95, R98, 0xff00, R95, 0xf8, !PT ;  /* 0x0000ff00625f7812 */ /* 0x000fe200078ef85f */
[----:B------:R-:W-:-:S02]  /*aab0*/  IMAD.SHL.U32 R174, R174, 0x100, RZ ;  /* 0x00000100aeae7824 */ /* 0x000fc400078e00ff */
[-C--:B------:R-:W-:Y:S01]  /*aac0*/  FFMA.FTZ R181, R180, R179.reuse, -R181 ;  /* 0x000000b3b4b57223 */ /* 0x080fe200000108b5 */
[----:B------:R-:W-:Y:S01]  /*aad0*/  FFMA.FTZ R182, R178, R179, R182 ;  /* 0x000000b3b2b67223 */ /* 0x000fe200000100b6 */
[----:B------:R-:W-:Y:S02]  /*aae0*/  IMAD.U32 R98, R63, 0x10000, RZ ;  /* 0x000100003f627824 */ /* 0x000fe400078e00ff */
[-C--:B------:R-:W-:Y:S01]  /*aaf0*/  FMUL.FTZ R179, R58, R171.reuse ;  /* 0x000000ab3ab37220 */ /* 0x080fe20000410000 */
[----:B------:R-:W-:Y:S01]  /*ab00*/  HADD2.F32 R169, -RZ, R169.H1_H1 ;  /* 0x300000a9ffa97230 */ /* 0x000fe20000004100 */
[----:B------:R-:W-:Y:S01]  /*ab10*/  LOP3.LUT R172, R173, 0xff00, R172, 0xf8, !PT ;  /* 0x0000ff00adac7812 */ /* 0x000fe200078ef8ac */
[----:B------:R-:W-:Y:S01]  /*ab20*/  IMAD.U32 R63, R51, 0x10000, RZ ;  /* 0x00010000333f7824 */ /* 0x000fe200078e00ff */
[----:B------:R-:W-:Y:S01]  /*ab30*/  SHF.L.U32 R49, R49, 0x10, RZ ;  /* 0x0000001031317819 */ /* 0x000fe200000006ff */
[----:B------:R-:W-:Y:S01]  /*ab40*/  FMUL.FTZ R171, R176, R171 ;  /* 0x000000abb0ab7220 */ /* 0x000fe20000410000 */
[----:B------:R-:W-:Y:S01]  /*ab50*/  SHF.R.U32.HI R61, RZ, 0x10, R61 ;  /* 0x00000010ff3d7819 */ /* 0x000fe2000001163d */
[----:B------:R-:W-:Y:S01]  /*ab60*/  IMAD.SHL.U32 R99, R99, 0x100, RZ ;  /* 0x0000010063637824 */ /* 0x000fe200078e00ff */
[----:B------:R-:W-:Y:S01]  /*ab70*/  LOP3.LUT R174, R175, 0xff00, R174, 0xf8, !PT ;  /* 0x0000ff00afae7812 */ /* 0x000fe200078ef8ae */
[-C--:B------:R-:W-:Y:S01]  /*ab80*/  FFMA.FTZ R171, R58, R169.reuse, R171 ;  /* 0x000000a93aab7223 */ /* 0x080fe200000100ab */
[----:B------:R-:W-:Y:S01]  /*ab90*/  LOP3.LUT R51, R172, 0xff0000, R49, 0xf8, !PT ;  /* 0x00ff0000ac337812 */ /* 0x000fe200078ef831 */
[----:B------:R-:W-:Y:S01]  /*aba0*/  IMAD.U32 R58, R61, 0x10000, RZ ;  /* 0x000100003d3a7824 */ /* 0x000fe200078e00ff */
[----:B------:R-:W-:Y:S01]  /*abb0*/  LOP3.LUT R49, R174, 0xff0000, R63, 0xf8, !PT ;  /* 0x00ff0000ae317812 */ /* 0x000fe200078ef83f */
[----:B------:R-:W-:Y:S01]  /*abc0*/  FFMA.FTZ R176, R176, R169, -R179 ;  /* 0x000000a9b0b07223 */ /* 0x000fe200000108b3 */
[----:B------:R-:W-:-:S02]  /*abd0*/  F2FP.SATFINITE.E4M3.F32.PACK_AB_MERGE_C R63, R50, R44, RZ ;  /* 0x0000002c323f723e */ /* 0x000fc400048070ff */
[----:B------:R-:W-:Y:S02]  /*abe0*/  F2FP.SATFINITE.E4M3.F32.PACK_AB_MERGE_C R48, R56, R48, RZ ;  /* 0x000000303830723e */ /* 0x000fe400048070ff */
[----:B------:R-:W-:Y:S02]  /*abf0*/  F2FP.SATFINITE.E4M3.F32.PACK_AB_MERGE_C R56, R62, R60, R63 ;  /* 0x0000003c3e38723e */ /* 0x000fe4000480703f */
[----:B------:R-:W-:Y:S02]  /*ac00*/  LOP3.LUT R99, R170, 0xff00, R99, 0xf8, !PT ;  /* 0x0000ff00aa637812 */ /* 0x000fe400078ef863 */
[----:B------:R-:W-:Y:S02]  /*ac10*/  LOP3.LUT R61, R95, 0xff0000, R58, 0xf8, !PT ;  /* 0x00ff00005f3d7812 */ /* 0x000fe400078ef83a */
[----:B------:R-:W-:Y:S02]  /*ac20*/  F2FP.F16.E4M3.UNPACK_B R50, R57 ;  /* 0x00000039ff32723e */ /* 0x000fe400020006ff */
[----:B------:R-:W-:-:S02]  /*ac30*/  F2FP.F16.E4M3.UNPACK_B R62, R51 ;  /* 0x00000033ff3e723e */ /* 0x000fc400020006ff */
[----:B------:R-:W-:Y:S01]  /*ac40*/  F2FP.SATFINITE.E4M3.F32.PACK_AB_MERGE_C R44, R96, R97, R48 ;  /* 0x00000061602c723e */ /* 0x000fe20004807030 */
[----:B------:R-:W-:Y:S01]  /*ac50*/  HADD2.F32 R60, -RZ, R50.H0_H0 ;  /* 0x20000032ff3c7230 */ /* 0x000fe20000004100 */
[----:B------:R-:W-:Y:S01]  /*ac60*/  LOP3.LUT R58, R99, 0xff0000, R98, 0xf8, !PT ;  /* 0x00ff0000633a7812 */ /* 0x000fe200078ef862 */
[----:B------:R-:W-:Y:S01]  /*ac70*/  HADD2.F32 R99, -RZ, R62.H0_H0 ;  /* 0x2000003eff637230 */ /* 0x000fe20000004100 */
[----:B------:R-:W-:Y:S01]  /*ac80*/  F2FP.F16.E4M3.UNPACK_B R48, R45 ;  /* 0x0000002dff30723e */ /* 0x000fe200020006ff */
[----:B------:R-:W-:Y:S01]  /*ac90*/  HADD2.F32 R63, -RZ, R50.H1_H1 ;  /* 0x30000032ff3f7230 */ /* 0x000fe20000004100 */
[----:B------:R-:W-:Y:S01]  /*aca0*/  F2FP.F16.E4M3.UNPACK_B R95, R61 ;  /* 0x0000003dff5f723e */ /* 0x000fe200020006ff */
[----:B------:R-:W-:Y:S02]  /*acb0*/  HADD2.F32 R96, -RZ, R62.H1_H1 ;  /* 0x3000003eff607230 */ /* 0x000fe40000004100 */
[----:B------:R-:W-:Y:S01]  /*acc0*/  FMUL.FTZ R169, R60, R99 ;  /* 0x000000633ca97220 */ /* 0x000fe20000410000 */
[--C-:B------:R-:W-:Y:S01]  /*acd0*/  HADD2.F32 R50, -RZ, R48.reuse.H0_H0 ;  /* 0x20000030ff327230 */ /* 0x100fe20000004100 */
[----:B------:R-:W-:Y:S01]  /*ace0*/  F2FP.F16.E4M3.UNPACK_B R57, R57.H1 ;  /* 0x00000039ff39723e */ /* 0x000fe200030006ff */
[----:B------:R-:W-:Y:S01]  /*acf0*/  HADD2.F32 R97, -RZ, R95.H0_H0 ;  /* 0x2000005fff617230 */ /* 0x000fe20000004100 */
[----:B------:R-:W-:Y:S01]  /*ad00*/  F2FP.F16.E4M3.UNPACK_B R174, R49.H1 ;  /* 0x00000031ffae723e */ /* 0x000fe200030006ff */
[----:B------:R-:W-:-:S02]  /*ad10*/  HADD2.F32 R62, -RZ, R48.H1_H1 ;  /* 0x30000030ff3e7230 */ /* 0x000fc40000004100 */
[C---:B------:R-:W-:Y:S01]  /*ad20*/  FMUL.FTZ R99, R50.reuse, R99 ;  /* 0x0000006332637220 */ /* 0x040fe20000410000 */
[----:B------:R-:W-:Y:S02]  /*ad30*/  HADD2.F32 R95, -RZ, R95.H1_H1 ;  /* 0x3000005fff5f7230 */ /* 0x000fe40000004100 */
[-C--:B------:R-:W-:Y:S01]  /*ad40*/  FFMA.FTZ R48, R50, R97.reuse, -R169 ;  /* 0x0000006132307223 */ /* 0x080fe200000108a9 */
[CC--:B------:R-:W-:Y:S01]  /*ad50*/  FMUL.FTZ R169, R63.reuse, R96.reuse ;  /* 0x000000603fa97220 */ /* 0x0c0fe20000410000 */
[----:B------:R-:W-:Y:S01]  /*ad60*/  FMUL.FTZ R96, R62, R96 ;  /* 0x000000603e607220 */ /* 0x000fe20000410000 */
[----:B------:R-:W-:Y:S01]  /*ad70*/  FFMA.FTZ R50, R60, R97, R99 ;  /* 0x000000613c327223 */ /* 0x000fe20000010063 */
[----:B------:R-:W-:Y:S01]  /*ad80*/  F2FP.F16.E4M3.UNPACK_B R60, R45.H1 ;  /* 0x0000002dff3c723e */ /* 0x000fe200030006ff */
[-C--:B------:R-:W-:Y:S01]  /*ad90*/  FFMA.FTZ R45, R62, R95.reuse, -R169 ;  /* 0x0000005f3e2d7223 */ /* 0x080fe200000108a9 */
[----:B------:R-:W-:Y:S01]  /*ada0*/  FFMA.FTZ R63, R63, R95, R96 ;  /* 0x0000005f3f3f7223 */ /* 0x000fe20000010060 */
[----:B------:R-:W-:Y:S01]  /*adb0*/  F2FP.F16.E4M3.UNPACK_B R96, R51.H1 ;  /* 0x00000033ff60723e */ /* 0x000fe200030006ff */
[--C-:B------:R-:W-:Y:S01]  /*adc0*/  HADD2.F32 R62, -RZ, R57.reuse.H1_H1 ;  /* 0x30000039ff3e7230 */ /* 0x100fe20000004100 */
[----:B------:R-:W-:Y:S01]  /*add0*/  F2FP.F16.E4M3.UNPACK_B R95, R61.H1 ;  /* 0x0000003dff5f723e */ /* 0x000fe200030006ff */
        /* <DEDUP_REMOVED lines=9> */
[-C--:B------:R-:W-:Y:S01]  /*ae70*/  FMUL.FTZ R170, R61, R98.reuse ;  /* 0x000000623daa7220 */ /* 0x080fe20000410000 */
[--C-:B------:R-:W-:Y:S02]  /*ae80*/  HADD2.F32 R96, -RZ, R95.reuse.H0_H0 ;  /* 0x2000005fff607230 */ /* 0x100fe40000004100 */
[C---:B------:R-:W-:Y:S01]  /*ae90*/  FMUL.FTZ R98, R51.reuse, R98 ;  /* 0x0000006233627220 */ /* 0x040fe20000410000 */
[----:B------:R-:W-:Y:S02]  /*aea0*/  HADD2.F32 R95, -RZ, R95.H1_H1 ;  /* 0x3000005fff5f7230 */ /* 0x000fe40000004100 */
[-C--:B------:R-:W-:Y:S01]  /*aeb0*/  FMUL.FTZ R97, R62, R57.reuse ;  /* 0x000000393e617220 */ /* 0x080fe20000410000 */
[C---:B------:R-:W-:Y:S01]  /*aec0*/  FMUL.FTZ R99, R60.reuse, R57 ;  /* 0x000000393c637220 */ /* 0x040fe20000410000 */
[-C--:B------:R-:W-:Y:S01]  /*aed0*/  FFMA.FTZ R51, R51, R96.reuse, -R170 ;  /* 0x0000006033337223 */ /* 0x080fe200000108aa */
[----:B------:R-:W-:Y:S01]  /*aee0*/  FFMA.FTZ R57, R61, R96, R98 ;  /* 0x000000603d397223 */ /* 0x000fe20000010062 */
[-C--:B------:R-:W-:Y:S01]  /*aef0*/  FFMA.FTZ R60, R60, R95.reuse, -R97 ;  /* 0x0000005f3c3c7223 */ /* 0x080fe20000010861 */
[----:B------:R-:W-:Y:S01]  /*af00*/  FFMA.FTZ R62, R62, R95, R99 ;  /* 0x0000005f3e3e7223 */ /* 0x000fe20000010063 */
[----:B------:R-:W-:Y:S01]  /*af10*/  F2FP.F16.E4M3.UNPACK_B R96, R59 ;  /* 0x0000003bff60723e */ /* 0x000fe200020006ff */
[--C-:B------:R-:W-:Y:S01]  /*af20*/  HADD2.F32 R175, -RZ, R174.reuse.H0_H0 ;  /* 0x200000aeffaf7230 */ /* 0x100fe20000004100 */
[----:B------:R-:W-:Y:S01]  /*af30*/  F2FP.F16.E4M3.UNPACK_B R95, R49 ;  /* 0x00000031ff5f723e */ /* 0x000fe200020006ff */
[----:B------:R-:W-:Y:S01]  /*af40*/  HADD2.F32 R174, -RZ, R174.H1_H1 ;  /* 0x300000aeffae7230 */ /* 0x000fe20000004100 */
[-C--:B------:R-:W-:Y:S01]  /*af50*/  F2FP.F16.E4M3.UNPACK_B R61, R47.reuse ;  /* 0x0000002fff3d723e */ /* 0x080fe200020006ff */
[--C-:B------:R-:W-:Y:S01]  /*af60*/  HADD2.F32 R169, -RZ, R96.reuse.H0_H0 ;  /* 0x20000060ffa97230 */ /* 0x100fe20000004100 */
[----:B------:R-:W-:Y:S01]  /*af70*/  F2FP.F16.E4M3.UNPACK_B R97, R47.H1 ;  /* 0x0000002fff61723e */ /* 0x000fe200030006ff */
[----:B------:R-:W-:Y:S01]  /*af80*/  HADD2.F32 R173, -RZ, R95.H0_H0 ;  /* 0x2000005fffad7230 */ /* 0x000fe20000004100 */
[----:B------:R-:W-:Y:S01]  /*af90*/  F2FP.F16.E4M3.UNPACK_B R47, R58 ;  /* 0x0000003aff2f723e */ /* 0x000fe200020006ff */
[----:B------:R-:W-:Y:S01]  /*afa0*/  HADD2.F32 R98, -RZ, R61.H0_H0 ;  /* 0x2000003dff627230 */ /* 0x000fe20000004100 */
[----:B------:R-:W-:Y:S01]  /*afb0*/  F2FP.F16.E4M3.UNPACK_B R99, R59.H1 ;  /* 0x0000003bff63723e */ /* 0x000fe200030006ff */
[----:B------:R-:W-:-:S02]  /*afc0*/  HADD2.F32 R96, -RZ, R96.H1_H1 ;  /* 0x30000060ff607230 */ /* 0x000fc40000004100 */
[-C--:B------:R-:W-:Y:S01]  /*afd0*/  FMUL.FTZ R49, R169, R173.reuse ;  /* 0x000000ada9317220 */ /* 0x080fe20000410000 */
[----:B------:R-:W-:Y:S01]  /*afe0*/  HADD2.F32 R172, -RZ, R47.H0_H0 ;  /* 0x2000002fffac7230 */ /* 0x000fe20000004100 */
[----:B------:R-:W-:Y:S01]  /*aff0*/  F2FP.F16.E4M3.UNPACK_B R59, R58.H1 ;  /* 0x0000003aff3b723e */ /* 0x000fe200030006ff */
[----:B------:R-:W-:Y:S02]  /*b000*/  HADD2.F32 R170, -RZ, R99.H0_H0 ;  /* 0x20000063ffaa7230 */ /* 0x000fe40000004100 */
[C---:B------:R-:W-:Y:S01]  /*b010*/  FMUL.FTZ R58, R98.reuse, R173 ;  /* 0x000000ad623a7220 */ /* 0x040fe20000410000 */
[----:B------:R-:W-:Y:S02]  /*b020*/  HADD2.F32 R95, -RZ, R95.H1_H1 ;  /* 0x3000005fff5f7230 */ /* 0x000fe40000004100 */
[----:B------:R-:W-:Y:S01]  /*b030*/  FFMA.FTZ R49, R98, R172, -R49 ;  /* 0x000000ac62317223 */ /* 0x000fe20000010831 */
[----:B------:R-:W-:Y:S02]  /*b040*/  HADD2.F32 R98, -RZ, R97.H0_H0 ;  /* 0x20000061ff627230 */ /* 0x000fe40000004100 */
[----:B------:R-:W-:Y:S01]  /*b050*/  FMUL.FTZ R177, R170, R175 ;  /* 0x000000afaab17220 */ /* 0x000fe20000410000 */
[----:B------:R-:W-:-:S02]  /*b060*/  HADD2.F32 R173, -RZ, R59.H0_H0 ;  /* 0x2000003bffad7230 */ /* 0x000fc40000004100 */
[----:B------:R-:W-:Y:S01]  /*b070*/  FFMA.FTZ R58, R169, R172, R58 ;  /* 0x000000aca93a7223 */ /* 0x000fe2000001003a */
        /* <DEDUP_REMOVED lines=8> */
[C---:B------:R-:W-:Y:S01]  /*b100*/  FMUL.FTZ R174, R97.reuse, R174 ;  /* 0x000000ae61ae7220 */ /* 0x040fe20000410000 */
[----:B------:R-:W-:Y:S01]  /*b110*/  HADD2.F32 R47, -RZ, R47.H1_H1 ;  /* 0x3000002fff2f7230 */ /* 0x000fe20000004100 */
[----:B------:R-:W-:Y:S01]  /*b120*/  F2FP.SATFINITE.E4M3.F32.PACK_AB_MERGE_C R51, R60, R51, RZ ;  /* 0x000000333c33723e */ /* 0x000fe200048070ff */
[-C--:B------:R-:W-:Y:S01]  /*b130*/  FFMA.FTZ R97, R97, R170.reuse, -R172 ;  /* 0x000000aa61617223 */ /* 0x080fe200000108ac */
[-C--:B------:R-:W-:Y:S01]  /*b140*/  FMUL.FTZ R172, R96, R95.reuse ;  /* 0x0000005f60ac7220 */ /* 0x080fe20000410000 */
[----:B------:R-:W-:Y:S01]  /*b150*/  FMUL.FTZ R95, R61, R95 ;  /* 0x0000005f3d5f7220 */ /* 0x000fe20000410000 */
[----:B------:R-:W-:Y:S01]  /*b160*/  FFMA.FTZ R174, R169, R170, R174 ;  /* 0x000000aaa9ae7223 */ /* 0x000fe200000100ae */
[----:B------:R-:W-:Y:S01]  /*b170*/  F2FP.SATFINITE.E4M3.F32.PACK_AB_MERGE_C R57, R62, R57, RZ ;  /* 0x000000393e39723e */ /* 0x000fe200048070ff */
[-C--:B------:R-:W-:Y:S01]  /*b180*/  FFMA.FTZ R172, R61, R47.reuse, -R172 ;  /* 0x0000002f3dac7223 */ /* 0x080fe200000108ac */
[----:B------:R-:W-:Y:S01]  /*b190*/  FFMA.FTZ R95, R96, R47, R95 ;  /* 0x0000002f605f7223 */ /* 0x000fe2000001005f */
[----:B------:R-:W-:-:S02]  /*b1a0*/  F2FP.SATFINITE.E4M3.F32.PACK_AB_MERGE_C R97, R97, R98, RZ ;  /* 0x000000626161723e */ /* 0x000fc400048070ff */
[----:B------:R-:W-:Y:S02]  /*b1b0*/  F2FP.SATFINITE.E4M3.F32.PACK_AB_MERGE_C R99, R174, R99, RZ ;  /* 0x00000063ae63723e */ /* 0x000fe400048070ff */
[----:B------:R-:W-:Y:S02]  /*b1c0*/  F2FP.SATFINITE.E4M3.F32.PACK_AB_MERGE_C R45, R45, R48, R51 ;  /* 0x000000302d2d723e */ /* 0x000fe40004807033 */
[----:B------:R-:W-:Y:S01]  /*b1d0*/  F2FP.SATFINITE.E4M3.F32.PACK_AB_MERGE_C R59, R95, R58, R99 ;  /* 0x0000003a5f3b723e */ /* 0x000fe20004807063 */
[----:B------:R-:W-:Y:S01]  /*b1e0*/  IMAD.MOV.U32 R58, RZ, RZ, R171 ;  /* 0x000000ffff3a7224 */ /* 0x000fe200078e00ab */
[----:B------:R-:W-:Y:S02]  /*b1f0*/  F2FP.SATFINITE.E4M3.F32.PACK_AB_MERGE_C R47, R172, R49, R97 ;  /* 0x00000031ac2f723e */ /* 0x000fe40004807061 */
[----:B------:R-:W-:-:S07]  /*b200*/  F2FP.SATFINITE.E4M3.F32.PACK_AB_MERGE_C R57, R63, R50, R57 ;  /* 0x000000323f39723e */ /* 0x000fce0004807039 */
.L_x_2445:
[----:B------:R-:W-:Y:S05]  /*b210*/  BSYNC B3 ;  /* 0x0000000000037941 */ /* 0x000fea0003800000 */
.L_x_2444:
        /* <DEDUP_REMOVED lines=10> */
.L_x_2443:
[----:B------:R-:W-:Y:S05]  /*b2c0*/  BSYNC B2 ;  /* 0x0000000000027941 */ /* 0x000fea0003800000 */
.L_x_2442:
        /* <DEDUP_REMOVED lines=27> */
[--C-:B------:R-:W-:Y:S01]  /*b480*/  SHF.R.U32.HI R54, RZ, 0x8, R89.reuse ;  /* 0x00000008ff367819 */ /* 0x100fe20000011659 */
[----:B-1----:R-:W-:Y:S01]  /*b490*/  IMAD.MOV.U32 R60, RZ, RZ, R48 ;  /* 0x000000ffff3c7224 */ /* 0x002fe200078e0030 */
[----:B0-----:R-:W-:Y:S02]  /*b4a0*/  MOV R58, R44 ;  /* 0x0000002c003a7202 */ /* 0x001fe40000000f00 */
[----:B------:R-:W-:Y:S01]  /*b4b0*/  SHF.R.U32.HI R92, RZ, 0x10, R89 ;  /* 0x00000010ff5c7819 */ /* 0x000fe20000011659 */
[----:B------:R-:W-:Y:S01]  /*b4c0*/  IMAD.SHL.U32 R44, R54, 0x100, RZ ;  /* 0x00000100362c7824 */ /* 0x000fe200078e00ff */
[----:B------:R-:W-:Y:S01]  /*b4d0*/  LOP3.LUT R61, R89, 0xff0000ff, RZ, 0xc0, !PT ;  /* 0xff0000ff593d7812 */ /* 0x000fe200078ec0ff */
[----:B------:R-:W-:Y:S01]  /*b4e0*/  IMAD.MOV.U32 R54, RZ, RZ, R46 ;  /* 0x000000ffff367224 */ /* 0x000fe200078e002e */
[----:B------:R-:W-:Y:S01]  /*b4f0*/  SHF.R.U32.HI R89, RZ, 0x8, R91 ;  /* 0x00000008ff597819 */ /* 0x000fe2000001165b */
[----:B------:R-:W-:Y:S01]  /*b500*/  IMAD.U32 R48, R92, 0x10000, RZ ;  /* 0x000100005c307824 */ /* 0x000fe200078e00ff */
[----:B------:R-:W-:-:S02]  /*b510*/  SHF.R.U32.HI R88, RZ, 0x8, R53 ;  /* 0x00000008ff587819 */ /* 0x000fc40000011635 */
[----:B------:R-:W-:Y:S01]  /*b520*/  LOP3.LUT R61, R61, 0xff00, R44, 0xf8, !PT ;  /* 0x0000ff003d3d7812 */ /* 0x000fe200078ef82c */
[----:B------:R-:W-:Y:S01]  /*b530*/  IMAD.SHL.U32 R44, R89, 0x100, RZ ;  /* 0x00000100592c7824 */ /* 0x000fe200078e00ff */
[----:B------:R-:W-:Y:S01]  /*b540*/  SHF.R.U32.HI R90, RZ, 0x10, R91 ;  /* 0x00000010ff5a7819 */ /* 0x000fe2000001165b */
[----:B------:R-:W-:Y:S01]  /*b550*/  IMAD.SHL.U32 R46, R88, 0x100, RZ ;  /* 0x00000100582e7824 */ /* 0x000fe200078e00ff */
[----:B------:R-:W-:Y:S02]  /*b560*/  LOP3.LUT R63, R91, 0xff0000ff, RZ, 0xc0, !PT ;  /* 0xff0000ff5b3f7812 */ /* 0x000fe400078ec0ff */
[----:B------:R-:W-:Y:S02]  /*b570*/  SHF.R.U32.HI R62, RZ, 0x8, R55 ;  /* 0x00000008ff3e7819 */ /* 0x000fe40000011637 */
[----:B------:R-:W-:Y:S02]  /*b580*/  LOP3.LUT R91, R53, 0xff0000ff, RZ, 0xc0, !PT ;  /* 0xff0000ff355b7812 */ /* 0x000fe400078ec0ff */
[----:B------:R-:W-:-:S02]  /*b590*/  SHF.R.U32.HI R52, RZ, 0x10, R53 ;  /* 0x00000010ff347819 */ /* 0x000fc40000011635 */
[----:B------:R-:W-:Y:S02]  /*b5a0*/  SHF.R.U32.HI R53, RZ, 0x10, R55 ;  /* 0x00000010ff357819 */ /* 0x000fe40000011637 */
[----:B------:R-:W-:Y:S01]  /*b5b0*/  LOP3.LUT R93, R55, 0xff0000ff, RZ, 0xc0, !PT ;  /* 0xff0000ff375d7812 */ /* 0x000fe200078ec0ff */
[----:B------:R-:W-:Y:S01]  /*b5c0*/  IMAD.MOV.U32 R55, RZ, RZ, R50 ;  /* 0x000000ffff377224 */ /* 0x000fe200078e0032 */
[----:B------:R-:W-:Y:S01]  /*b5d0*/  LOP3.LUT R89, R63, 0xff00, R44, 0xf8, !PT ;  /* 0x0000ff003f597812 */ /* 0x000fe200078ef82c */
[----:B------:R-:W-:Y:S01]  /*b5e0*/  IMAD.SHL.U32 R50, R62, 0x100, RZ ;  /* 0x000001003e327824 */ /* 0x000fe200078e00ff */
[----:B------:R-:W-:Y:S01]  /*b5f0*/  LOP3.LUT R95, R91, 0xff00, R46, 0xf8, !PT ;  /* 0x0000ff005b5f7812 */ /* 0x000fe200078ef82e */
[----:B------:R-:W-:Y:S01]  /*b600*/  IMAD.U32 R46, R53, 0x10000, RZ ;  /* 0x00010000352e7824 */ /* 0x000fe200078e00ff */
[----:B------:R-:W-:Y:S02]  /*b610*/  SHF.L.U32 R44, R90, 0x10, RZ ;  /* 0x000000105a2c7819 */ /* 0x000fe400000006ff */
[----:B------:R-:W-:-:S02]  /*b620*/  F2FP.F16.E4M3.UNPACK_B R91, R164.H1 ;  /* 0x000000a4ff5b723e */ /* 0x000fc400030006ff */
[----:B------:R-:W-:Y:S02]  /*b630*/  F2FP.F16.E4M3.UNPACK_B R63, R60.H1 ;  /* 0x0000003cff3f723e */ /* 0x000fe400030006ff */
[----:B------:R-:W-:Y:S02]  /*b640*/  LOP3.LUT R48, R61, 0xff0000, R48, 0xf8, !PT ;  /* 0x00ff00003d307812 */ /* 0x000fe400078ef830 */
[----:B------:R-:W-:Y:S01]  /*b650*/  LOP3.LUT R44, R89, 0xff0000, R44, 0xf8, !PT ;  /* 0x00ff0000592c7812 */ /* 0x000fe200078ef82c */
[----:B------:R-:W-:Y:S01]  /*b660*/  HADD2.F32 R88, -RZ, R63.H0_H0 ;  /* 0x2000003fff587230 */ /* 0x000fe20000004100 */
[----:B------:R-:W-:Y:S01]  /*b670*/  LOP3.LUT R97, R93, 0xff00, R50, 0xf8, !PT ;  /* 0x0000ff005d617812 */ /* 0x000fe200078ef832 */
[----:B------:R-:W-:Y:S01]  /*b680*/  HADD2.F32 R93, -RZ, R91.H0_H0 ;  /* 0x2000005bff5d7230 */ /* 0x000fe20000004100 */
[----:B------:R-:W-:Y:S01]  /*b690*/  F2FP.F16.E4M3.UNPACK_B R61, R58.H1 ;  /* 0x0000003aff3d723e */ /* 0x000fe200030006ff */
[----:B------:R-:W-:Y:S01]  /*b6a0*/  IMAD.U32 R50, R52, 0x10000, RZ ;  /* 0x0001000034327824 */ /* 0x000fe200078e00ff */
[----:B------:R-:W-:-:S02]  /*b6b0*/  F2FP.F16.E4M3.UNPACK_B R89, R166.H1 ;  /* 0x000000a6ff59723e */ /* 0x000fc400030006ff */
[-C--:B------:R-:W-:Y:S01]  /*b6c0*/  FMUL.FTZ R99, R88, R93.reuse ;  /* 0x0000005d58637220 */ /* 0x080fe20000410000 */
[----:B------:R-:W-:Y:S01]  /*b6d0*/  HADD2.F32 R62, -RZ, R61.H0_H0 ;  /* 0x2000003dff3e7230 */ /* 0x000fe20000004100 */
[----:B------:R-:W-:Y:S01]  /*b6e0*/  F2FP.F16.E4M3.UNPACK_B R164, R164 ;  /* 0x000000a4ffa4723e */ /* 0x000fe200020006ff */
[--C-:B------:R-:W-:Y:S01]  /*b6f0*/  HADD2.F32 R53, -RZ, R89.reuse.H0_H0 ;  /* 0x20000059ff357230 */ /* 0x100fe20000004100 */
[----:B------:R-:W-:Y:S01]  /*b700*/  F2FP.F16.E4M3.UNPACK_B R60, R60 ;  /* 0x0000003cff3c723e */ /* 0x000fe200020006ff */
[----:B------:R-:W-:Y:S02]  /*b710*/  HADD2.F32 R90, -RZ, R89.H1_H1 ;  /* 0x30000059ff5a7230 */ /* 0x000fe40000004100 */
[C---:B------:R-:W-:Y:S01]  /*b720*/  FMUL.FTZ R93, R62.reuse, R93 ;  /* 0x0000005d3e5d7220 */ /* 0x040fe20000410000 */
[----:B------:R-:W-:Y:S02]  /*b730*/  HADD2.F32 R61, -RZ, R61.H1_H1 ;  /* 0x3000003dff3d7230 */ /* 0x000fe40000004100 */
[----:B------:R-:W-:Y:S01]  /*b740*/  FFMA.FTZ R52, R62, R53, -R99 ;  /* 0x000000353e347223 */ /* 0x000fe20000010863 */
[----:B------:R-:W-:-:S02]  /*b750*/  HADD2.F32 R62, -RZ, R91.H1_H1 ;  /* 0x3000005bff3e7230 */ /* 0x000fc40000004100 */
[----:B------:R-:W-:Y:S01]  /*b760*/  FFMA.FTZ R53, R88, R53, R93 ;  /* 0x0000003558357223 */ /* 0x000fe2000001005d */
[----:B------:R-:W-:Y:S01]  /*b770*/  HADD2.F32 R89, -RZ, R63.H1_H1 ;  /* 0x3000003fff597230 */ /* 0x000fe20000004100 */
[----:B------:R-:W-:Y:S01]  /*b780*/  F2FP.F16.E4M3.UNPACK_B R63, R58 ;  /* 0x0000003aff3f723e */ /* 0x000fe200020006ff */
[----:B------:R-:W-:Y:S01]  /*b790*/  HADD2.F32 R93, -RZ, R164.H0_H0 ;  /* 0x200000a4ff5d7230 */ /* 0x000fe20000004100 */
[----:B------:R-:W-:Y:S01]  /*b7a0*/  F2FP.F16.E4M3.UNPACK_B R166, R166 ;  /* 0x000000a6ffa6723e */ /* 0x000fe200020006ff */
[-C--:B------:R-:W-:Y:S01]  /*b7b0*/  FMUL.FTZ R92, R61, R62.reuse ;  /* 0x0000003e3d5c7220 */ /* 0x080fe20000410000 */
[----:B------:R-:W-:Y:S01]  /*b7c0*/  FMUL.FTZ R58, R89, R62 ;  /* 0x0000003e593a7220 */ /* 0x000fe20000410000 */
[----:B------:R-:W-:Y:S01]  /*b7d0*/  HADD2.F32 R88, -RZ, R60.H0_H0 ;  /* 0x2000003cff587230 */ /* 0x000fe20000004100 */
[----:B------:R-:W-:Y:S01]  /*b7e0*/  LOP3.LUT R50, R95, 0xff0000, R50, 0xf8, !PT ;  /* 0x00ff00005f327812 */ /* 0x000fe200078ef832 */
[----:B------:R-:W-:Y:S02]  /*b7f0*/  HADD2.F32 R62, -RZ, R63.H0_H0 ;  /* 0x2000003fff3e7230 */ /* 0x000fe40000004100 */
[-C--:B------:R-:W-:Y:S01]  /*b800*/  FFMA.FTZ R61, R61, R90.reuse, -R58 ;  /* 0x0000005a3d3d7223 */ /* 0x080fe2000001083a */
[----:B------:R-:W-:Y:S01]  /*b810*/  FFMA.FTZ R58, R89, R90, R92 ;  /* 0x0000005a593a7223 */ /* 0x000fe2000001005c */
[----:B------:R-:W-:-:S02]  /*b820*/  HADD2.F32 R91, -RZ, R166.H0_H0 ;  /* 0x200000a6ff5b7230 */ /* 0x000fc40000004100 */
[-C--:B------:R-:W-:Y:S01]  /*b830*/  FMUL.FTZ R95, R88, R93.reuse ;  /* 0x0000005d585f7220 */ /* 0x080fe20000410000 */
[----:B------:R-:W-:Y:S01]  /*b840*/  FMUL.FTZ R93, R62, R93 ;  /* 0x0000005d3e5d7220 */ /* 0x000fe20000410000 */
[----:B------:R-:W-:Y:S01]  /*b850*/  HADD2.F32 R164, -RZ, R164.H1_H1 ;  /* 0x300000a4ffa47230 */ /* 0x000fe20000004100 */
[----:B------:R-:W-:Y:S01]  /*b860*/  F2FP.F16.E4M3.UNPACK_B R90, R165.H1 ;  /* 0x000000a5ff5a723e */ /* 0x000fe200030006ff */
[----:B------:R-:W-:Y:S02]  /*b870*/  HADD2.F32 R89, -RZ, R60.H1_H1 ;  /* 0x3000003cff597230 */ /* 0x000fe40000004100 */
[-C--:B------:R-:W-:Y:S01]  /*b880*/  FFMA.FTZ R60, R88, R91.reuse, R93 ;  /* 0x0000005b583c7223 */ /* 0x080fe2000001005d */
[----:B------:R-:W-:Y:S02]  /*b890*/  HADD2.F32 R63, -RZ, R63.H1_H1 ;  /* 0x3000003fff3f7230 */ /* 0x000fe40000004100 */
[----:B------:R-:W-:Y:S01]  /*b8a0*/  FFMA.FTZ R62, R62, R91, -R95 ;  /* 0x0000005b3e3e7223 */ /* 0x000fe2000001085f */
[----:B------:R-:W-:-:S02]  /*b8b0*/  HADD2.F32 R166, -RZ, R166.H1_H1 ;  /* 0x300000a6ffa67230 */ /* 0x000fc40000004100 */
[-C--:B------:R-:W-:Y:S01]  /*b8c0*/  FMUL.FTZ R88, R89, R164.reuse ;  /* 0x000000a459587220 */ /* 0x080fe20000410000 */
[----:B------:R-:W-:Y:S01]  /*b8d0*/  F2FP.F16.E4M3.UNPACK_B R91, R55.H1 ;  /* 0x00000037ff5b723e */ /* 0x000fe200030006ff */
[----:B------:R-:W-:Y:S01]  /*b8e0*/  FMUL.FTZ R164, R63, R164 ;  /* 0x000000a43fa47220 */ /* 0x000fe20000410000 */
[----:B------:R-:W-:Y:S01]  /*b8f0*/  LOP3.LUT R46, R97, 0xff0000, R46, 0xf8, !PT ;  /* 0x00ff0000612e7812 */ /* 0x000fe200078ef82e */
[----:B------:R-:W-:Y:S01]  /*b900*/  FFMA.FTZ R63, R63, R166, -R88 ;  /* 0x000000a63f3f7223 */ /* 0x000fe20000010858 */
[----:B------:R-:W-:Y:S01]  /*b910*/  F2FP.F16.E4M3.UNPACK_B R94, R167.H1 ;  /* 0x000000a7ff5e723e */ /* 0x000fe200030006ff */
[--C-:B------:R-:W-:Y:S01]  /*b920*/  HADD2.F32 R97, -RZ, R90.reuse.H0_H0 ;  /* 0x2000005aff617230 */ /* 0x100fe20000004100 */
[-C--:B------:R-:W-:Y:S01]  /*b930*/  F2FP.F16.E4M3.UNPACK_B R88, R54.reuse.H1 ;  /* 0x00000036ff58723e */ /* 0x080fe200030006ff */
[--C-:B------:R-:W-:Y:S01]  /*b940*/  HADD2.F32 R92, -RZ, R91.reuse.H0_H0 ;  /* 0x2000005bff5c7230 */ /* 0x100fe20000004100 */
[----:B------:R-:W-:Y:S01]  /*b950*/  F2FP.F16.E4M3.UNPACK_B R165, R165 ;  /* 0x000000a5ffa5723e */ /* 0x000fe200020006ff */
[----:B------:R-:W-:Y:S01]  /*b960*/  HADD2.F32 R96, -RZ, R90.H1_H1 ;  /* 0x3000005aff607230 */ /* 0x000fe20000004100 */
[----:B------:R-:W-:Y:S01]  /*b970*/  F2FP.F16.E4M3.UNPACK_B R54, R54 ;  /* 0x00000036ff36723e */ /* 0x000fe200020006ff */
[----:B------:R-:W-:-:S02]  /*b980*/  HADD2.F32 R93, -RZ, R91.H1_H1 ;  /* 0x3000005bff5d7230 */ /* 0x000fc40000004100 */
[----:B------:R-:W-:Y:S01]  /*b990*/  FMUL.FTZ R99, R92, R97 ;  /* 0x000000615c637220 */ /* 0x000fe20000410000 */
[----:B------:R-:W-:Y:S01]  /*b9a0*/  HADD2.F32 R90, -RZ, R88.H0_H0 ;  /* 0x20000058ff5a7230 */ /* 0x000fe20000004100 */
[----:B------:R-:W-:Y:S01]  /*b9b0*/  F2FP.F16.E4M3.UNPACK_B R167, R167 ;  /* 0x000000a7ffa7723e */ /* 0x000fe200020006ff */
[----:B------:R-:W-:Y:S02]  /*b9c0*/  HADD2.F32 R95, -RZ, R94.H0_H0 ;  /* 0x2000005eff5f7230 */ /* 0x000fe40000004100 */
[----:B------:R-:W-:Y:S01]  /*b9d0*/  FMUL.FTZ R98, R93, R96 ;  /* 0x000000605d627220 */ /* 0x000fe20000410000 */
[----:B------:R-:W-:Y:S02]  /*b9e0*/  HADD2.F32 R91, -RZ, R88.H1_H1 ;  /* 0x30000058ff5b7230 */ /* 0x000fe40000004100 */
[C---:B------:R-:W-:Y:S01]  /*b9f0*/  FMUL.FTZ R97, R90.reuse, R97 ;  /* 0x000000615a617220 */ /* 0x040fe20000410000 */
[----:B------:R-:W-:Y:S02]  /*ba00*/  HADD2.F32 R94, -RZ, R94.H1_H1 ;  /* 0x3000005eff5e7230 */ /* 0x000fe40000004100 */
[-C--:B------:R-:W-:Y:S01]  /*ba10*/  FFMA.FTZ R88, R90, R95.reuse, -R99 ;  /* 0x0000005f5a587223 */ /* 0x080fe20000010863 */
[----:B------:R-:W-:Y:S01]  /*ba20*/  FFMA.FTZ R89, R89, R166, R164 ;  /* 0x000000a659597223 */ /* 0x000fe200000100a4 */
[C---:B------:R-:W-:Y:S01]  /*ba30*/  FMUL.FTZ R96, R91.reuse, R96 ;  /* 0x000000605b607220 */ /* 0x040fe20000410000 */
[----:B------:R-:W-:Y:S01]  /*ba40*/  FFMA.FTZ R90, R92, R95, R97 ;  /* 0x0000005f5c5a7223 */ /* 0x000fe20000010061 */
[-C--:B------:R-:W-:Y:S01]  /*ba50*/  FFMA.FTZ R99, R91, R94.reuse, -R98 ;  /* 0x0000005e5b637223 */ /* 0x080fe20000010862 */
[----:B------:R-:W-:Y:S01]  /*ba60*/  F2FP.F16.E4M3.UNPACK_B R91, R55 ;  /* 0x00000037ff5b723e */ /* 0x000fe200020006ff */
[----:B------:R-:W-:Y:S01]  /*ba70*/  FFMA.FTZ R169, R93, R94, R96 ;  /* 0x0000005e5da97223 */ /* 0x000fe20000010060 */
[--C-:B------:R-:W-:Y:S01]  /*ba80*/  HADD2.F32 R94, -RZ, R165.reuse.H0_H0 ;  /* 0x200000a5ff5e7230 */ /* 0x100fe20000004100 */
[----:B------:R-:W-:Y:S01]  /*ba90*/  F2FP.SATFINITE.E4M3.F32.PACK_AB_MERGE_C R52, R61, R52, RZ ;  /* 0x000000343d34723e */ /* 0x000fe200048070ff */
[----:B------:R-:W-:Y:S01]  /*baa0*/  HADD2.F32 R165, -RZ, R165.H1_H1 ;  /* 0x300000a5ffa57230 */ /* 0x000fe20000004100 */
[----:B------:R-:W-:Y:S01]  /*bab0*/  F2FP.F16.E4M3.UNPACK_B R61, R49 ;  /* 0x00000031ff3d723e */ /* 0x000fe200020006ff */
[--C-:B------:R-:W-:Y:S01]  /*bac0*/  HADD2.F32 R92, -RZ, R91.reuse.H0_H0 ;  /* 0x2000005bff5c7230 */ /* 0x100fe20000004100 */
[----:B------:R-:W-:Y:S01]  /*bad0*/  F2FP.SATFINITE.E4M3.F32.PACK_AB_MERGE_C R90, R169, R90, RZ ;  /* 0x0000005aa95a723e */ /* 0x000fe200048070ff */
[----:B------:R-:W-:-:S02]  /*bae0*/  HADD2.F32 R91, -RZ, R91.H1_H1 ;  /* 0x3000005bff5b7230 */ /* 0x000fc40000004100 */
[--C-:B------:R-:W-:Y:S02]  /*baf0*/  HADD2.F32 R55, -RZ, R54.reuse.H0_H0 ;  /* 0x20000036ff377230 */ /* 0x100fe40000004100 */
[-C--:B------:R-:W-:Y:S01]  /*bb00*/  FMUL.FTZ R96, R92, R94.reuse ;  /* 0x0000005e5c607220 */ /* 0x080fe20000410000 */
[--C-:B------:R-:W-:Y:S02]  /*bb10*/  HADD2.F32 R93, -RZ, R167.reuse.H0_H0 ;  /* 0x200000a7ff5d7230 */ /* 0x100fe40000004100 */
[----:B------:R-:W-:Y:S01]  /*bb20*/  FMUL.FTZ R97, R91, R165 ;  /* 0x000000a55b617220 */ /* 0x000fe20000410000 */
[----:B------:R-:W-:Y:S02]  /*bb30*/  HADD2.F32 R54, -RZ, R54.H1_H1 ;  /* 0x30000036ff367230 */ /* 0x000fe40000004100 */
[C---:B------:R-:W-:Y:S01]  /*bb40*/  FMUL.FTZ R95, R55.reuse, R94 ;  /* 0x0000005e375f7220 */ /* 0x040fe20000410000 */
[----:B------:R-:W-:Y:S02]  /*bb50*/  HADD2.F32 R167, -RZ, R167.H1_H1 ;  /* 0x300000a7ffa77230 */ /* 0x000fe40000004100 */
[----:B------:R-:W-:Y:S01]  /*bb60*/  FFMA.FTZ R96, R55, R93, -R96 ;  /* 0x0000005d37607223 */ /* 0x000fe20000010860 */
[----:B------:R-:W-:Y:S01]  /*bb70*/  F2FP.SATFINITE.E4M3.F32.PACK_AB_MERGE_C R55, R63, R62, R52 ;  /* 0x0000003e3f37723e */ /* 0x000fe20004807034 */
[C---:B------:R-:W-:Y:S01]  /*bb80*/  FMUL.FTZ R94, R54.reuse, R165 ;  /* 0x000000a5365e7220 */ /* 0x040fe20000410000 */
[----:B------:R-:W-:Y:S01]  /*bb90*/  F2FP.F16.E4M3.UNPACK_B R62, R50 ;  /* 0x00000032ff3e723e */ /* 0x000fe200020006ff */
[----:B------:R-:W-:Y:S01]  /*bba0*/  FFMA.FTZ R97, R54, R167, -R97 ;  /* 0x000000a736617223 */ /* 0x000fe20000010861 */
[----:B------:R-:W-:Y:S01]  /*bbb0*/  F2FP.SATFINITE.E4M3.F32.PACK_AB_MERGE_C R54, R58, R53, RZ ;  /* 0x000000353a36723e */ /* 0x000fe200048070ff */
[----:B------:R-:W-:Y:S01]  /*bbc0*/  FFMA.FTZ R95, R92, R93, R95 ;  /* 0x0000005d5c5f7223 */ /* 0x000fe2000001005f */
[----:B------:R-:W-:Y:S01]  /*bbd0*/  FFMA.FTZ R94, R91, R167, R94 ;  /* 0x000000a75b5e7223 */ /* 0x000fe2000001005e */
[----:B------:R-:W-:Y:S01]  /*bbe0*/  HADD2.F32 R63, -RZ, R61.H0_H0 ;  /* 0x2000003dff3f7230 */ /* 0x000fe20000004100 */
[----:B------:R-:W-:Y:S01]  /*bbf0*/  F2FP.SATFINITE.E4M3.F32.PACK_AB_MERGE_C R54, R89, R60, R54 ;  /* 0x0000003c5936723e */ /* 0x000fe20004807036 */
[----:B------:R-:W-:Y:S01]  /*bc00*/  HADD2.F32 R91, -RZ, R62.H0_H0 ;  /* 0x2000003eff5b7230 */ /* 0x000fe20000004100 */
[----:B------:R-:W-:-:S02]  /*bc10*/  F2FP.F16.E4M3.UNPACK_B R60, R45 ;  /* 0x0000002dff3c723e */ /* 0x000fc400020006ff */
[----:B------:R-:W-:Y:S02]  /*bc20*/  F2FP.F16.E4M3.UNPACK_B R89, R48 ;  /* 0x00000030ff59723e */ /* 0x000fe400020006ff */
[----:B------:R-:W-:Y:S01]  /*bc30*/  F2FP.SATFINITE.E4M3.F32.PACK_AB_MERGE_C R52, R94, R95, R90 ;  /* 0x0000005f5e34723e */ /* 0x000fe2000480705a */
        /* <DEDUP_REMOVED lines=11> */
[----:B------:R-:W-:Y:S01]  /*bcf0*/  FMUL.FTZ R93, R88, R91 ;  /* 0x0000005b585d7220 */ /* 0x000fe20000410000 */
[----:B------:R-:W-:Y:S01]  /*bd00*/  F2FP.F16.E4M3.UNPACK_B R63, R49.H1 ;  /* 0x00000031ff3f723e */ /* 0x000fe200030006ff */
[C---:B------:R-:W-:Y:S01]  /*bd10*/  FMUL.FTZ R91, R62.reuse, R91 ;  /* 0x0000005b3e5b7220 */ /* 0x040fe20000410000 */
[----:B------:R-:W-:Y:S02]  /*bd20*/  F2FP.F16.E4M3.UNPACK_B R90, R50.H1 ;  /* 0x00000032ff5a723e */ /* 0x000fe400030006ff */
[----:B------:R-:W-:Y:S01]  /*bd30*/  F2FP.F16.E4M3.UNPACK_B R61, R45.H1 ;  /* 0x0000002dff3d723e */ /* 0x000fe200030006ff */
[-C--:B------:R-:W-:Y:S01]  /*bd40*/  FFMA.FTZ R45, R62, R89.reuse, -R93 ;  /* 0x000000593e2d7223 */ /* 0x080fe2000001085d */
[----:B------:R-:W-:Y:S01]  /*bd50*/  FFMA.FTZ R49, R88, R89, R91 ;  /* 0x0000005958317223 */ /* 0x000fe2000001005b */
[----:B------:R-:W-:Y:S01]  /*bd60*/  HADD2.F32 R62, -RZ, R63.H0_H0 ;  /* 0x2000003fff3e7230 */ /* 0x000fe20000004100 */
[----:B------:R-:W-:Y:S01]  /*bd70*/  F2FP.F16.E4M3.UNPACK_B R48, R48.H1 ;  /* 0x00000030ff30723e */ /* 0x000fe200030006ff */
[----:B------:R-:W-:Y:S01]  /*bd80*/  HADD2.F32 R91, -RZ, R90.H0_H0 ;  /* 0x2000005aff5b7230 */ /* 0x000fe20000004100 */
[----:B------:R-:W-:Y:S01]  /*bd90*/  F2FP.SATFINITE.E4M3.F32.PACK_AB_MERGE_C R53, R97, R96, R53 ;  /* 0x000000606135723e */ /* 0x000fe20004807035 */
[----:B------:R-:W-:Y:S01]  /*bda0*/  HADD2.F32 R50, -RZ, R61.H0_H0 ;  /* 0x2000003dff327230 */ /* 0x000fe20000004100 */
[----:B------:R-:W-:Y:S01]  /*bdb0*/  F2FP.F16.E4M3.UNPACK_B R97, R46.H1 ;  /* 0x0000002eff61723e */ /* 0x000fe200030006ff */
[----:B------:R-:W-:-:S02]  /*bdc0*/  HADD2.F32 R63, -RZ, R63.H1_H1 ;  /* 0x3000003fff3f7230 */ /* 0x000fc40000004100 */
[-C--:B------:R-:W-:Y:S01]  /*bdd0*/  FMUL.FTZ R93, R62, R91.reuse ;  /* 0x0000005b3e5d7220 */ /* 0x080fe20000410000 */
[----:B------:R-:W-:Y:S02]  /*bde0*/  HADD2.F32 R90, -RZ, R90.H1_H1 ;  /* 0x3000005aff5a7230 */ /* 0x000fe40000004100 */
[----:B------:R-:W-:Y:S01]  /*bdf0*/  FMUL.FTZ R91, R50, R91 ;  /* 0x0000005b325b7220 */ /* 0x000fe20000410000 */
[----:B------:R-:W-:Y:S01]  /*be00*/  HADD2.F32 R61, -RZ, R61.H1_H1 ;  /* 0x3000003dff3d7230 */ /* 0x000fe20000004100 */
[----:B------:R-:W-:Y:S01]  /*be10*/  F2FP.F16.E4M3.UNPACK_B R96, R46 ;  /* 0x0000002eff60723e */ /* 0x000fe200020006ff */
[--C-:B------:R-:W-:Y:S02]  /*be20*/  HADD2.F32 R88, -RZ, R48.reuse.H1_H1 ;  /* 0x30000030ff587230 */ /* 0x100fe40000004100 */
[-C--:B------:R-:W-:Y:S01]  /*be30*/  FMUL.FTZ R92, R63, R90.reuse ;  /* 0x0000005a3f5c7220 */ /* 0x080fe20000410000 */
[----:B------:R-:W-:Y:S02]  /*be40*/  HADD2.F32 R89, -RZ, R48.H0_H0 ;  /* 0x20000030ff597230 */ /* 0x000fe40000004100 */
[C---:B------:R-:W-:Y:S01]  /*be50*/  FMUL.FTZ R90, R61.reuse, R90 ;  /* 0x0000005a3d5a7220 */ /* 0x040fe20000410000 */
[----:B------:R-:W-:Y:S01]  /*be60*/  F2FP.F16.E4M3.UNPACK_B R94, R44.H1 ;  /* 0x0000002cff5e723e */ /* 0x000fe200030006ff */
[----:B------:R-:W-:Y:S01]  /*be70*/  FFMA.FTZ R61, R61, R88, -R92 ;  /* 0x000000583d3d7223 */ /* 0x000fe2000001085c */
[----:B------:R-:W-:-:S02]  /*be80*/  HADD2.F32 R99, -RZ, R97.H0_H0 ;  /* 0x20000061ff637230 */ /* 0x000fc40000004100 */
[----:B------:R-:W-:Y:S01]  /*be90*/  FFMA.FTZ R63, R63, R88, R90 ;  /* 0x000000583f3f7223 */ /* 0x000fe2000001005a */
[----:B------:R-:W-:Y:S01]  /*bea0*/  F2FP.F16.E4M3.UNPACK_B R90, R51.H1 ;  /* 0x00000033ff5a723e */ /* 0x000fe200030006ff */
[-C--:B------:R-:W-:Y:S01]  /*beb0*/  FFMA.FTZ R48, R50, R89.reuse, -R93 ;  /* 0x0000005932307223 */ /* 0x080fe2000001085d */
[----:B------:R-:W-:Y:S01]  /*bec0*/  FFMA.FTZ R50, R62, R89, R91 ;  /* 0x000000593e327223 */ /* 0x000fe2000001005b */
[----:B------:R-:W-:Y:S01]  /*bed0*/  F2FP.F16.E4M3.UNPACK_B R62, R47 ;  /* 0x0000002fff3e723e */ /* 0x000fe200020006ff */
[----:B------:R-:W-:Y:S01]  /*bee0*/  HADD2.F32 R95, -RZ, R94.H0_H0 ;  /* 0x2000005eff5f7230 */ /* 0x000fe20000004100 */
[----:B------:R-:W-:Y:S01]  /*bef0*/  F2FP.F16.E4M3.UNPACK_B R89, R51 ;  /* 0x00000033ff59723e */ /* 0x000fe200020006ff */
[--C-:B------:R-:W-:Y:S01]  /*bf00*/  HADD2.F32 R92, -RZ, R90.reuse.H0_H0 ;  /* 0x2000005aff5c7230 */ /* 0x100fe20000004100 */
[----:B------:R-:W-:Y:S01]  /*bf10*/  F2FP.F16.E4M3.UNPACK_B R47, R47.H1 ;  /* 0x0000002fff2f723e */ /* 0x000fe200030006ff */
[----:B------:R-:W-:Y:S01]  /*bf20*/  HADD2.F32 R90, -RZ, R90.H1_H1 ;  /* 0x3000005aff5a7230 */ /* 0x000fe20000004100 */
[----:B------:R-:W-:Y:S01]  /*bf30*/  F2FP.F16.E4M3.UNPACK_B R93, R44 ;  /* 0x0000002cff5d723e */ /* 0x000fe200020006ff */
[----:B------:R-:W-:-:S02]  /*bf40*/  HADD2.F32 R91, -RZ, R89.H0_H0 ;  /* 0x20000059ff5b7230 */ /* 0x000fc40000004100 */
[-C--:B------:R-:W-:Y:S01]  /*bf50*/  FMUL.FTZ R165, R92, R99.reuse ;  /* 0x000000635ca57220 */ /* 0x080fe20000410000 */
[----:B------:R-:W-:Y:S01]  /*bf60*/  HADD2.F32 R88, -RZ, R47.H0_H0 ;  /* 0x2000002fff587230 */ /* 0x000fe20000004100 */
[----:B------:R-:W-:Y:S01]  /*bf70*/  F2FP.SATFINITE.E4M3.F32.PACK_AB_MERGE_C R48, R61, R48, RZ ;  /* 0x000000303d30723e */ /* 0x000fe200048070ff */
[----:B------:R-:W-:Y:S01]  /*bf80*/  HADD2.F32 R44, -RZ, R96.H0_H0 ;  /* 0x20000060ff2c7230 */ /* 0x000fe20000004100 */
[----:B------:R-:W-:Y:S01]  /*bf90*/  F2FP.SATFINITE.E4M3.F32.PACK_AB_MERGE_C R50, R63, R50, RZ ;  /* 0x000000323f32723e */ /* 0x000fe200048070ff */
[----:B------:R-:W-:Y:S02]  /*bfa0*/  HADD2.F32 R97, -RZ, R97.H1_H1 ;  /* 0x30000061ff617230 */ /* 0x000fe40000004100 */
[----:B------:R-:W-:Y:S01]  /*bfb0*/  FMUL.FTZ R99, R88, R99 ;  /* 0x0000006358637220 */ /* 0x000fe20000410000 */
[----:B------:R-:W-:Y:S02]  /*bfc0*/  HADD2.F32 R47, -RZ, R47.H1_H1 ;  /* 0x3000002fff2f7230 */ /* 0x000fe40000004100 */
[----:B------:R-:W-:Y:S01]  /*bfd0*/  FMUL.FTZ R98, R91, R44 ;  /* 0x0000002c5b627220 */ /* 0x000fe20000410000 */
[----:B------:R-:W-:-:S02]  /*bfe0*/  HADD2.F32 R51, -RZ, R62.H0_H0 ;  /* 0x2000003eff337230 */ /* 0x000fc40000004100 */
[----:B------:R-:W-:Y:S01]  /*bff0*/  FFMA.FTZ R165, R88, R95, -R165 ;  /* 0x0000005f58a57223 */ /* 0x000fe200000108a5 */
[----:B------:R-:W-:Y:S02]  /*c000*/  HADD2.F32 R46, -RZ, R93.H0_H0 ;  /* 0x2000005dff2e7230 */ /* 0x000fe40000004100 */
        /* <DEDUP_REMOVED lines=9> */
[----:B------:R-:W-:Y:S02]  /*c0a0*/  HADD2.F32 R93, -RZ, R93.H1_H1 ;  /* 0x3000005dff5d7230 */ /* 0x000fe40000004100 */
        /* <DEDUP_REMOVED lines=11> */
[----:B------:R-:W-:Y:S01]  /*c160*/  F2FP.SATFINITE.E4M3.F32.PACK_AB_MERGE_C R45, R45, R58, R48 ;  /* 0x0000003a2d2d723e */ /* 0x000fe20004807030 */
[----:B------:R-:W-:Y:S01]  /*c170*/  IMAD.MOV.U32 R48, RZ, RZ, R54 ;  /* 0x000000ffff307224 */ /* 0x000fe200078e0036 */
[----:B------:R-:W-:Y:S01]  /*c180*/  F2FP.SATFINITE.E4M3.F32.PACK_AB_MERGE_C R49, R49, R60, R50 ;  /* 0x0000003c3131723e */ /* 0x000fe20004807032 */
[----:B------:R-:W-:Y:S01]  /*c190*/  IMAD.MOV.U32 R50, RZ, RZ, R52 ;  /* 0x000000ffff327224 */ /* 0x000fe200078e0034 */
[----:B------:R-:W-:Y:S01]  /*c1a0*/  F2FP.SATFINITE.E4M3.F32.PACK_AB_MERGE_C R51, R89, R46, R90 ;  /* 0x0000002e5933723e */ /* 0x000fe2000480705a */
[----:B------:R-:W-:-:S07]  /*c1b0*/  IMAD.MOV.U32 R46, RZ, RZ, R53 ;  /* 0x000000ffff2e7224 */ /* 0x000fce00078e0035 */
.L_x_2447:
[----:B------:R-:W-:Y:S05]  /*c1c0*/  BSYNC B2 ;  /* 0x0000000000027941 */ /* 0x000fea0003800000 */
.L_x_2446:
        /* <DEDUP_REMOVED lines=10> */
.L_x_2437:
[----:B------:R-:W-:Y:S05]  /*c270*/  BSYNC B1 ;  /* 0x0000000000017941 */ /* 0x000fea0003800000 */
.L_x_2436:
[----:B0--34-:R-:W-:Y:S01]  /*c280*/  IADD3 R45, R220, 0x80, RZ ;  /* 0x00000080dc2d7810 */ /* 0x019fe20007ffe0ff */
[----:B------:R-:W-:-:S04]  /*c290*/  IMAD R44, R146, R134, RZ ;  /* 0x00000086922c7224 */ /* 0x000fc800078e02ff */
[----:B------:R-:W-:-:S04]  /*c2a0*/  IMAD.WIDE.U32 R136, R45, R134, R136 ;  /* 0x000000862d887225 */ /* 0x000fc800078e0088 */
[----:B------:R-:W-:Y:S01]  /*c2b0*/  IMAD R57, R45, R135, R44 ;  /* 0x000000872d397224 */ /* 0x000fe200078e022c */
[----:B------:R-:W-:Y:S06]  /*c2c0*/  @P3 BRA `(.L_x_2406) ;  /* 0x0000003000a03947 */ /* 0x000fec0003800000 */
[----:B------:R-:W-:Y:S01]  /*c2d0*/  ISETP.NE.AND P3, PT, R36, RZ, PT ;  /* 0x000000ff2400720c */ /* 0x000fe20003f65270 */
[----:B------:R-:W-:Y:S01]  /*c2e0*/  BSSY B1, `(.L_x_2448) ;  /* 0x00000f8000017945 */ /* 0x000fe20003800000 */
[----:B------:R-:W-:-:S11]  /*c2f0*/  IMAD.IADD R57, R137, 0x1, R57 ;  /* 0x0000000189397824 */ /* 0x000fd600078e0239 */
        /* <DEDUP_REMOVED lines=28> */
[----:B------:R-:W-:Y:S01]  /*c4c0*/  LOP3.LUT R58, R77, 0xff0000ff, RZ, 0xc0, !PT ;  /* 0xff0000ff4d3a7812 */ /* 0x000fe200078ec0ff */
[----:B------:R-:W-:Y:S01]  /*c4d0*/  IMAD.MOV.U32 R60, RZ, RZ, R44 ;  /* 0x000000ffff3c7224 */ /* 0x000fe200078e002c */
[----:B------:R-:W-:Y:S02]  /*c4e0*/  SHF.R.U32.HI R66, RZ, 0x8, R65 ;  /* 0x00000008ff427819 */ /* 0x000fe40000011641 */
[----:B------:R-:W-:Y:S02]  /*c4f0*/  SHF.R.U32.HI R64, RZ, 0x8, R67 ;  /* 0x00000008ff407819 */ /* 0x000fe40000011643 */
[----:B------:R-:W-:Y:S01]  /*c500*/  SHF.L.U32 R45, R56, 0x8, RZ ;  /* 0x00000008382d7819 */ /* 0x000fe200000006ff */
[----:B------:R-:W-:Y:S01]  /*c510*/  IMAD.MOV.U32 R56, RZ, RZ, R46 ;  /* 0x000000ffff387224 */ /* 0x000fe200078e002e */
[----:B------:R-:W-:Y:S01]  /*c520*/  SHF.R.U32.HI R76, RZ, 0x8, R79 ;  /* 0x00000008ff4c7819 */ /* 0x000fe2000001164f */
[----:B------:R-:W-:Y:S01]  /*c530*/  IMAD.U32 R46, R88, 0x10000, RZ ;  /* 0x00010000582e7824 */ /* 0x000fe200078e00ff */
[----:B------:R-:W-:Y:S01]  /*c540*/  LOP3.LUT R45, R58, 0xff00, R45, 0xf8, !PT ;  /* 0x0000ff003a2d7812 */ /* 0x000fe200078ef82d */
[----:B------:R-:W-:Y:S01]  /*c550*/  IMAD.SHL.U32 R48, R66, 0x100, RZ ;  /* 0x0000010042307824 */ /* 0x000fe200078e00ff */
[----:B------:R-:W-:Y:S01]  /*c560*/  SHF.R.U32.HI R78, RZ, 0x10, R79 ;  /* 0x00000010ff4e7819 */ /* 0x000fe2000001164f */
[----:B------:R-:W-:Y:S01]  /*c570*/  IMAD.SHL.U32 R58, R64, 0x100, RZ ;  /* 0x00000100403a7824 */ /* 0x000fe200078e00ff */
[----:B------:R-:W-:Y:S01]  /*c580*/  LOP3.LUT R61, R65, 0xff0000ff, RZ, 0xc0, !PT ;  /* 0xff0000ff413d7812 */ /* 0x000fe200078ec0ff */
[----:B------:R-:W-:Y:S01]  /*c590*/  IMAD.SHL.U32 R44, R76, 0x100, RZ ;  /* 0x000001004c2c7824 */ /* 0x000fe200078e00ff */
[----:B------:R-:W-:-:S02]  /*c5a0*/  LOP3.LUT R63, R67, 0xff0000ff, RZ, 0xc0, !PT ;  /* 0xff0000ff433f7812 */ /* 0x000fc400078ec0ff */
[----:B------:R-:W-:Y:S02]  /*c5b0*/  LOP3.LUT R59, R79, 0xff0000ff, RZ, 0xc0, !PT ;  /* 0xff0000ff4f3b7812 */ /* 0x000fe400078ec0ff */
[----:B------:R-:W-:Y:S01]  /*c5c0*/  LOP3.LUT R46, R45, 0xff0000, R46, 0xf8, !PT ;  /* 0x00ff00002d2e7812 */ /* 0x000fe200078ef82e */
[----:B------:R-:W-:Y:S01]  /*c5d0*/  IMAD.U32 R45, R78, 0x10000, RZ ;  /* 0x000100004e2d7824 */ /* 0x000fe200078e00ff */
[----:B------:R-:W-:Y:S02]  /*c5e0*/  LOP3.LUT R48, R61, 0xff00, R48, 0xf8, !PT ;  /* 0x0000ff003d307812 */ /* 0x000fe400078ef830 */
[----:B------:R-:W-:Y:S02]  /*c5f0*/  LOP3.LUT R76, R63, 0xff00, R58, 0xf8, !PT ;  /* 0x0000ff003f4c7812 */ /* 0x000fe400078ef83a */
[----:B------:R-:W-:Y:S02]  /*c600*/  LOP3.LUT R44, R59, 0xff00, R44, 0xf8, !PT ;  /* 0x0000ff003b2c7812 */ /* 0x000fe400078ef82c */
[----:B------:R-:W-:-:S02]  /*c610*/  F2FP.F16.E4M3.UNPACK_B R66, R160.H1 ;  /* 0x000000a0ff42723e */ /* 0x000fc400030006ff */
[----:B------:R-:W-:Y:S02]  /*c620*/  F2FP.F16.E4M3.UNPACK_B R63, R62.H1 ;  /* 0x0000003eff3f723e */ /* 0x000fe400030006ff */
        /* <DEDUP_REMOVED lines=8> */
[----:B------:R-:W-:-:S02]  /*c6b0*/  IMAD.U32 R67, R65, 0x10000, RZ ;  /* 0x0001000041437824 */ /* 0x000fc400078e00ff */
[-C--:B------:R-:W-:Y:S01]  /*c6c0*/  FMUL.FTZ R79, R59, R45.reuse ;  /* 0x0000002d3b4f7220 */ /* 0x080fe20000410000 */
[----:B------:R-:W-:Y:S02]  /*c6d0*/  HADD2.F32 R65, -RZ, R64.H0_H0 ;  /* 0x20000040ff417230 */ /* 0x000fe40000004100 */
        /* <DEDUP_REMOVED lines=12> */
[--C-:B------:R-:W-:Y:S01]  /*c7a0*/  HADD2.F32 R79, -RZ, R160.reuse.H1_H1 ;  /* 0x300000a0ff4f7230 */ /* 0x100fe20000004100 */
[----:B------:R-:W-:Y:S01]  /*c7b0*/  LOP3.LUT R45, R76, 0xff0000, R77, 0xf8, !PT ;  /* 0x00ff00004c2d7812 */ /* 0x000fe200078ef84d */
[-C--:B------:R-:W-:Y:S01]  /*c7c0*/  FMUL.FTZ R60, R66, R65.reuse ;  /* 0x00000041423c7220 */ /* 0x080fe20000410000 */
[----:B------:R-:W-:Y:S01]  /*c7d0*/  F2FP.F16.E4M3.UNPACK_B R162, R162 ;  /* 0x000000a2ffa2723e */ /* 0x000fe200020006ff */
[----:B------:R-:W-:Y:S01]  /*c7e0*/  FMUL.FTZ R77, R61, R65 ;  /* 0x000000413d4d7220 */ /* 0x000fe20000410000 */
[----:B------:R-:W-:-:S02]  /*c7f0*/  HADD2.F32 R76, -RZ, R160.H0_H0 ;  /* 0x200000a0ff4c7230 */ /* 0x000fc40000004100 */
[-C--:B------:R-:W-:Y:S01]  /*c800*/  FFMA.FTZ R61, R61, R67.reuse, -R60 ;  /* 0x000000433d3d7223 */ /* 0x080fe2000001083c */
[--C-:B------:R-:W-:Y:S02]  /*c810*/  HADD2.F32 R65, -RZ, R63.reuse.H0_H0 ;  /* 0x2000003fff417230 */ /* 0x100fe40000004100 */
[----:B------:R-:W-:Y:S01]  /*c820*/  FFMA.FTZ R60, R66, R67, R77 ;  /* 0x00000043423c7223 */ /* 0x000fe2000001004d */
[----:B------:R-:W-:Y:S01]  /*c830*/  HADD2.F32 R62, -RZ, R64.H0_H0 ;  /* 0x20000040ff3e7230 */ /* 0x000fe20000004100 */
[----:B------:R-:W-:Y:S01]  /*c840*/  F2FP.F16.E4M3.UNPACK_B R88, R161.H1 ;  /* 0x000000a1ff58723e */ /* 0x000fe200030006ff */
        /* <DEDUP_REMOVED lines=8> */
[-C--:B------:R-:W-:Y:S01]  /*c8d0*/  FMUL.FTZ R65, R66, R79.reuse ;  /* 0x0000004f42417220 */ /* 0x080fe20000410000 */
[----:B------:R-:W-:Y:S01]  /*c8e0*/  F2FP.F16.E4M3.UNPACK_B R67, R50.H1 ;  /* 0x00000032ff43723e */ /* 0x000fe200030006ff */
[C---:B------:R-:W-:Y:S01]  /*c8f0*/  FMUL.FTZ R89, R64.reuse, R79 ;  /* 0x0000004f40597220 */ /* 0x040fe20000410000 */
[----:B------:R-:W-:Y:S01]  /*c900*/  F2FP.F16.E4M3.UNPACK_B R78, R163.H1 ;  /* 0x000000a3ff4e723e */ /* 0x000fe200030006ff */
[----:B------:R-:W-:Y:S01]  /*c910*/  FFMA.FTZ R65, R64, R77, -R65 ;  /* 0x0000004d40417223 */ /* 0x000fe20000010841 */
[----:B------:R-:W-:Y:S01]  /*c920*/  F2FP.F16.E4M3.UNPACK_B R64, R56.H1 ;  /* 0x00000038ff40723e */ /* 0x000fe200030006ff */
[----:B------:R-:W-:-:S02]  /*c930*/  HADD2.F32 R79, -RZ, R88.H0_H0 ;  /* 0x20000058ff4f7230 */ /* 0x000fc40000004100 */
[----:B------:R-:W-:Y:S01]  /*c940*/  FFMA.FTZ R90, R66, R77, R89 ;  /* 0x0000004d425a7223 */ /* 0x000fe20000010059 */
        /* <DEDUP_REMOVED lines=13> */
[CC--:B------:R-:W-:Y:S01]  /*ca20*/  FMUL.FTZ R89, R67.reuse, R88.reuse ;  /* 0x0000005843597220 */ /* 0x0c0fe20000410000 */
[--C-:B------:R-:W-:Y:S02]  /*ca30*/  HADD2.F32 R77, -RZ, R161.reuse.H0_H0 ;  /* 0x200000a1ff4d7230 */ /* 0x100fe40000004100 */
[C---:B------:R-:W-:Y:S01]  /*ca40*/  FMUL.FTZ R66, R64.reuse, R88 ;  /* 0x0000005840427220 */ /* 0x040fe20000410000 */
[----:B------:R-:W-:Y:S01]  /*ca50*/  F2FP.F16.E4M3.UNPACK_B R163, R163 ;  /* 0x000000a3ffa3723e */ /* 0x000fe200020006ff */
[----:B------:R-:W-:Y:S01]  /*ca60*/  FFMA.FTZ R88, R64, R78, -R89 ;  /* 0x0000004e40587223 */ /* 0x000fe20000010859 */
[----:B------:R-:W-:Y:S01]  /*ca70*/  F2FP.F16.E4M3.UNPACK_B R64, R50 ;  /* 0x00000032ff40723e */ /* 0x000fe200020006ff */
[----:B------:R-:W-:Y:S01]  /*ca80*/  FFMA.FTZ R93, R67, R78, R66 ;  /* 0x0000004e435d7223 */ /* 0x000fe20000010042 */
[----:B------:R-:W-:Y:S01]  /*ca90*/  HADD2.F32 R161, -RZ, R161.H1_H1 ;  /* 0x300000a1ffa17230 */ /* 0x000fe20000004100 */
[----:B------:R-:W-:Y:S01]  /*caa0*/  F2FP.SATFINITE.E4M3.F32.PACK_AB_MERGE_C R58, R61, R58, RZ ;  /* 0x0000003a3d3a723e */ /* 0x000fe200048070ff */
[----:B------:R-:W-:Y:S01]  /*cab0*/  HADD2.F32 R50, -RZ, R56.H0_H0 ;  /* 0x20000038ff327230 */ /* 0x000fe20000004100 */
[----:B------:R-:W-:Y:S01]  /*cac0*/  F2FP.SATFINITE.E4M3.F32.PACK_AB_MERGE_C R60, R60, R59, RZ ;  /* 0x0000003b3c3c723e */ /* 0x000fe200048070ff */
[--C-:B------:R-:W-:Y:S01]  /*cad0*/  HADD2.F32 R66, -RZ, R64.reuse.H0_H0 ;  /* 0x20000040ff427230 */ /* 0x100fe20000004100 */
[----:B------:R-:W-:Y:S01]  /*cae0*/  F2FP.SATFINITE.E4M3.F32.PACK_AB_MERGE_C R59, R65, R62, R58 ;  /* 0x0000003e413b723e */ /* 0x000fe2000480703a */
[----:B------:R-:W-:Y:S01]  /*caf0*/  HADD2.F32 R64, -RZ, R64.H1_H1 ;  /* 0x30000040ff407230 */ /* 0x000fe20000004100 */
[----:B------:R-:W-:Y:S01]  /*cb00*/  F2FP.F16.E4M3.UNPACK_B R62, R48 ;  /* 0x00000030ff3e723e */ /* 0x000fe200020006ff */
[----:B------:R-:W-:-:S02]  /*cb10*/  HADD2.F32 R56, -RZ, R56.H1_H1 ;  /* 0x30000038ff387230 */ /* 0x000fc40000004100 */
[----:B------:R-:W-:Y:S01]  /*cb20*/  FMUL.FTZ R79, R66, R77 ;  /* 0x0000004d424f7220 */ /* 0x000fe20000410000 */
[--C-:B------:R-:W-:Y:S02]  /*cb30*/  HADD2.F32 R67, -RZ, R163.reuse.H0_H0 ;  /* 0x200000a3ff437230 */ /* 0x100fe40000004100 */
[-C--:B------:R-:W-:Y:S01]  /*cb40*/  FMUL.FTZ R89, R64, R161.reuse ;  /* 0x000000a140597220 */ /* 0x080fe20000410000 */
[----:B------:R-:W-:Y:S02]  /*cb50*/  HADD2.F32 R163, -RZ, R163.H1_H1 ;  /* 0x300000a3ffa37230 */ /* 0x000fe40000004100 */
[----:B------:R-:W-:Y:S01]  /*cb60*/  FMUL.FTZ R161, R56, R161 ;  /* 0x000000a138a17220 */ /* 0x000fe20000410000 */
[C---:B------:R-:W-:Y:S01]  /*cb70*/  FMUL.FTZ R77, R50.reuse, R77 ;  /* 0x0000004d324d7220 */ /* 0x040fe20000410000 */
[----:B------:R-:W-:Y:S01]  /*cb80*/  F2FP.F16.E4M3.UNPACK_B R61, R55 ;  /* 0x00000037ff3d723e */ /* 0x000fe200020006ff */
[----:B------:R-:W-:Y:S01]  /*cb90*/  FFMA.FTZ R79, R50, R67, -R79 ;  /* 0x00000043324f7223 */ /* 0x000fe2000001084f */
[----:B------:R-:W-:Y:S01]  /*cba0*/  FFMA.FTZ R161, R64, R163, R161 ;  /* 0x000000a340a17223 */ /* 0x000fe200000100a1 */
[----:B------:R-:W-:Y:S01]  /*cbb0*/  F2FP.F16.E4M3.UNPACK_B R64, R49 ;  /* 0x00000031ff40723e */ /* 0x000fe200020006ff */
[----:B------:R-:W-:Y:S01]  /*cbc0*/  FFMA.FTZ R50, R66, R67, R77 ;  /* 0x0000004342327223 */ /* 0x000fe2000001004d */
[----:B------:R-:W-:Y:S01]  /*cbd0*/  F2FP.SATFINITE.E4M3.F32.PACK_AB_MERGE_C R58, R90, R63, R60 ;  /* 0x0000003f5a3a723e */ /* 0x000fe2000480703c */
[----:B------:R-:W-:Y:S01]  /*cbe0*/  HADD2.F32 R67, -RZ, R62.H0_H0 ;  /* 0x2000003eff437230 */ /* 0x000fe20000004100 */
[----:B------:R-:W-:Y:S01]  /*cbf0*/  F2FP.SATFINITE.E4M3.F32.PACK_AB_MERGE_C R76, R93, R76, RZ ;  /* 0x0000004c5d4c723e */ /* 0x000fe200048070ff */
[--C-:B------:R-:W-:Y:S01]  /*cc00*/  HADD2.F32 R63, -RZ, R64.reuse.H0_H0 ;  /* 0x20000040ff3f7230 */ /* 0x100fe20000004100 */
[----:B------:R-:W-:Y:S01]  /*cc10*/  F2FP.F16.E4M3.UNPACK_B R65, R46 ;  /* 0x0000002eff41723e */ /* 0x000fe200020006ff */
[----:B------:R-:W-:Y:S01]  /*cc20*/  HADD2.F32 R60, -RZ, R61.H0_H0 ;  /* 0x2000003dff3c7230 */ /* 0x000fe20000004100 */
[----:B------:R-:W-:Y:S01]  /*cc30*/  F2FP.SATFINITE.E4M3.F32.PACK_AB_MERGE_C R50, R161, R50, R76 ;  /* 0x00000032a132723e */ /* 0x000fe2000480704c */
[----:B------:R-:W-:-:S02]  /*cc40*/  HADD2.F32 R64, -RZ, R64.H1_H1 ;  /* 0x30000040ff407230 */ /* 0x000fc40000004100 */
[CC--:B------:R-:W-:Y:S01]  /*cc50*/  FMUL.FTZ R77, R63.reuse, R67.reuse ;  /* 0x000000433f4d7220 */ /* 0x0c0fe20000410000 */
[----:B------:R-:W-:Y:S02]  /*cc60*/  HADD2.F32 R66, -RZ, R65.H0_H0 ;  /* 0x20000041ff427230 */ /* 0x000fe40000004100 */
[C---:B------:R-:W-:Y:S01]  /*cc70*/  FMUL.FTZ R76, R60.reuse, R67 ;  /* 0x000000433c4c7220 */ /* 0x040fe20000410000 */
[----:B------:R-:W-:Y:S01]  /*cc80*/  HADD2.F32 R67, -RZ, R62.H1_H1 ;  /* 0x3000003eff437230 */ /* 0x000fe20000004100 */
[----:B------:R-:W-:Y:S01]  /*cc90*/  F2FP.F16.E4M3.UNPACK_B R55, R55.H1 ;  /* 0x00000037ff37723e */ /* 0x000fe200030006ff */
[----:B------:R-:W-:Y:S02]  /*cca0*/  HADD2.F32 R62, -RZ, R61.H1_H1 ;  /* 0x3000003dff3e7230 */ /* 0x000fe40000004100 */
[-C--:B------:R-:W-:Y:S01]  /*ccb0*/  FFMA.FTZ R60, R60, R66.reuse, -R77 ;  /* 0x000000423c3c7223 */ /* 0x080fe2000001084d */
[----:B------:R-:W-:Y:S01]  /*ccc0*/  FFMA.FTZ R61, R63, R66, R76 ;  /* 0x000000423f3d7223 */ /* 0x000fe2000001004c */
[----:B------:R-:W-:-:S02]  /*ccd0*/  HADD2.F32 R65, -RZ, R65.H1_H1 ;  /* 0x30000041ff417230 */ /* 0x000fc40000004100 */
[-C--:B------:R-:W-:Y:S01]  /*cce0*/  FMUL.FTZ R77, R64, R67.reuse ;  /* 0x00000043404d7220 */ /* 0x080fe20000410000 */
[----:B------:R-:W-:Y:S01]  /*ccf0*/  FMUL.FTZ R67, R62, R67 ;  /* 0x000000433e437220 */ /* 0x000fe20000410000 */
[----:B------:R-:W-:Y:S01]  /*cd00*/  F2FP.F16.E4M3.UNPACK_B R63, R49.H1 ;  /* 0x00000031ff3f723e */ /* 0x000fe200030006ff */
[----:B------:R-:W-:Y:S01]  /*cd10*/  FFMA.FTZ R56, R56, R163, -R89 ;  /* 0x000000a338387223 */ /* 0x000fe20000010859 */
[----:B------:R-:W-:Y:S01]  /*cd20*/  F2FP.F16.E4M3.UNPACK_B R66, R48.H1 ;  /* 0x00000030ff42723e */ /* 0x000fe200030006ff */
[-C--:B------:R-:W-:Y:S01]  /*cd30*/  FFMA.FTZ R48, R64, R65.reuse, R67 ;  /* 0x0000004140307223 */ /* 0x080fe20000010043 */
[----:B------:R-:W-:Y:S01]  /*cd40*/  FFMA.FTZ R49, R62, R65, -R77 ;  /* 0x000000413e317223 */ /* 0x000fe2000001084d */
[----:B------:R-:W-:Y:S01]  /*cd50*/  HADD2.F32 R64, -RZ, R63.H0_H0 ;  /* 0x2000003fff407230 */ /* 0x000fe20000004100 */
[----:B------:R-:W-:Y:S01]  /*cd60*/  F2FP.F16.E4M3.UNPACK_B R46, R46.H1 ;  /* 0x0000002eff2e723e */ /* 0x000fe200030006ff */
[----:B------:R-:W-:Y:S01]  /*cd70*/  HADD2.F32 R62, -RZ, R55.H0_H0 ;  /* 0x20000037ff3e7230 */ /* 0x000fe20000004100 */
[----:B------:R-:W-:Y:S01]  /*cd80*/  F2FP.SATFINITE.E4M3.F32.PACK_AB_MERGE_C R88, R88, R91, RZ ;  /* 0x0000005b5858723e */ /* 0x000fe200048070ff */
[----:B------:R-:W-:-:S02]  /*cd90*/  HADD2.F32 R63, -RZ, R63.H1_H1 ;  /* 0x3000003fff3f7230 */ /* 0x000fc40000004100 */
[--C-:B------:R-:W-:Y:S01]  /*cda0*/  HADD2.F32 R76, -RZ, R66.reuse.H1_H1 ;  /* 0x30000042ff4c7230 */ /* 0x100fe20000004100 */
[----:B------:R-:W-:Y:S01]  /*cdb0*/  F2FP.SATFINITE.E4M3.F32.PACK_AB_MERGE_C R56, R56, R79, R88 ;  /* 0x0000004f3838723e */ /* 0x000fe20004807058 */
[----:B------:R-:W-:Y:S02]  /*cdc0*/  HADD2.F32 R55, -RZ, R55.H1_H1 ;  /* 0x30000037ff377230 */ /* 0x000fe40000004100 */
[----:B------:R-:W-:Y:S02]  /*cdd0*/  HADD2.F32 R67, -RZ, R66.H0_H0 ;  /* 0x20000042ff437230 */ /* 0x000fe40000004100 */
[--C-:B------:R-:W-:Y:S02]  /*cde0*/  HADD2.F32 R65, -RZ, R46.reuse.H0_H0 ;  /* 0x2000002eff417230 */ /* 0x100fe40000004100 */
[----:B------:R-:W-:Y:S02]  /*cdf0*/  HADD2.F32 R66, -RZ, R46.H1_H1 ;  /* 0x3000002eff427230 */ /* 0x000fe40000004100 */
[-C--:B------:R-:W-:Y:S01]  /*ce00*/  FMUL.FTZ R46, R63, R76.reuse ;  /* 0x0000004c3f2e7220 */ /* 0x080fe20000410000 */
[C---:B------:R-:W-:Y:S01]  /*ce10*/  FMUL.FTZ R76, R55.reuse, R76 ;  /* 0x0000004c374c7220 */ /* 0x040fe20000410000 */
[-C--:B------:R-:W-:Y:S01]  /*ce20*/  FMUL.FTZ R77, R64, R67.reuse ;  /* 0x00000043404d7220 */ /* 0x080fe20000410000 */
[C---:B------:R-:W-:Y:S01]  /*ce30*/  FMUL.FTZ R67, R62.reuse, R67 ;  /* 0x000000433e437220 */ /* 0x040fe20000410000 */
[-C--:B------:R-:W-:Y:S01]  /*ce40*/  FFMA.FTZ R91, R55, R66.reuse, -R46 ;  /* 0x00000042375b7223 */ /* 0x080fe2000001082e */
[----:B------:R-:W-:Y:S01]  /*ce50*/  FFMA.FTZ R90, R63, R66, R76 ;  /* 0x000000423f5a7223 */ /* 0x000fe2000001004c */
[----:B------:R-:W-:Y:S01]  /*ce60*/  F2FP.F16.E4M3.UNPACK_B R46, R47 ;  /* 0x0000002fff2e723e */ /* 0x000fe200020006ff */
[----:B------:R-:W-:Y:S01]  /*ce70*/  FFMA.FTZ R88, R62, R65, -R77 ;  /* 0x000000413e587223 */ /* 0x000fe2000001084d */
[----:B------:R-:W-:Y:S01]  /*ce80*/  F2FP.F16.E4M3.UNPACK_B R76, R45 ;  /* 0x0000002dff4c723e */ /* 0x000fe200020006ff */
[----:B------:R-:W-:Y:S01]  /*ce90*/  FFMA.FTZ R89, R64, R65, R67 ;  /* 0x0000004140597223 */ /* 0x000fe20000010043 */
[----:B------:R-:W-:-:S02]  /*cea0*/  F2FP.F16.E4M3.UNPACK_B R62, R51 ;  /* 0x00000033ff3e723e */ /* 0x000fc400020006ff */
        /* <DEDUP_REMOVED lines=8> */
[----:B------:R-:W-:Y:S01]  /*cf30*/  F2FP.F16.E4M3.UNPACK_B R65, R44.H1 ;  /* 0x0000002cff41723e */ /* 0x000fe200030006ff */
[----:B------:R-:W-:Y:S02]  /*cf40*/  HADD2.F32 R44, -RZ, R63.H0_H0 ;  /* 0x2000003fff2c7230 */ /* 0x000fe40000004100 */
[----:B------:R-:W-:Y:S01]  /*cf50*/  FMUL.FTZ R93, R51, R78 ;  /* 0x0000004e335d7220 */ /* 0x000fe20000410000 */
[----:B------:R-:W-:-:S02]  /*cf60*/  HADD2.F32 R66, -RZ, R45.H0_H0 ;  /* 0x2000002dff427230 */ /* 0x000fc40000004100 */
[----:B------:R-:W-:Y:S01]  /*cf70*/  FMUL.FTZ R92, R64, R78 ;  /* 0x0000004e405c7220 */ /* 0x000fe20000410000 */
[----:B------:R-:W-:Y:S02]  /*cf80*/  HADD2.F32 R55, -RZ, R47.H0_H0 ;  /* 0x2000002fff377230 */ /* 0x000fe40000004100 */
[-C--:B------:R-:W-:Y:S01]  /*cf90*/  FMUL.FTZ R78, R44, R79.reuse ;  /* 0x0000004f2c4e7220 */ /* 0x080fe20000410000 */
[----:B------:R-:W-:Y:S02]  /*cfa0*/  HADD2.F32 R67, -RZ, R65.H0_H0 ;  /* 0x20000041ff437230 */ /* 0x000fe40000004100 */
[----:B------:R-:W-:Y:S01]  /*cfb0*/  FFMA.FTZ R93, R64, R66, R93 ;  /* 0x00000042405d7223 */ /* 0x000fe2000001005d */
[----:B------:R-:W-:Y:S02]  /*cfc0*/  HADD2.F32 R63, -RZ, R63.H1_H1 ;  /* 0x3000003fff3f7230 */ /* 0x000fe40000004100 */
[----:B------:R-:W-:Y:S01]  /*cfd0*/  FMUL.FTZ R79, R55, R79 ;  /* 0x0000004f374f7220 */ /* 0x000fe20000410000 */
[----:B------:R-:W-:-:S02]  /*cfe0*/  HADD2.F32 R64, -RZ, R77.H1_H1 ;  /* 0x3000004dff407230 */ /* 0x000fc40000004100 */
[----:B------:R-:W-:Y:S01]  /*cff0*/  FFMA.FTZ R92, R51, R66, -R92 ;  /* 0x00000042335c7223 */ /* 0x000fe2000001085c */
[----:B------:R-:W-:Y:S02]  /*d000*/  HADD2.F32 R47, -RZ, R47.H1_H1 ;  /* 0x3000002fff2f7230 */ /* 0x000fe40000004100 */
[----:B------:R-:W-:Y:S01]  /*d010*/  FFMA.FTZ R79, R44, R67, R79 ;  /* 0x000000432c4f7223 */ /* 0x000fe2000001004f */
[----:B------:R-:W-:Y:S02]  /*d020*/  HADD2.F32 R62, -RZ, R62.H1_H1 ;  /* 0x3000003eff3e7230 */ /* 0x000fe40000004100 */
[-C--:B------:R-:W-:Y:S01]  /*d030*/  FMUL.FTZ R66, R63, R64.reuse ;  /* 0x000000403f427220 */ /* 0x080fe20000410000 */
[----:B------:R-:W-:Y:S02]  /*d040*/  HADD2.F32 R51, -RZ, R76.H1_H1 ;  /* 0x3000004cff337230 */ /* 0x000fe40000004100 */
[----:B------:R-:W-:Y:S01]  /*d050*/  FMUL.FTZ R64, R47, R64 ;  /* 0x000000402f407220 */ /* 0x000fe20000410000 */
[----:B------:R-:W-:-:S02]  /*d060*/  HADD2.F32 R46, -RZ, R46.H1_H1 ;  /* 0x3000002eff2e7230 */ /* 0x000fc40000004100 */
[----:B------:R-:W-:Y:S01]  /*d070*/  FFMA.FTZ R78, R55, R67, -R78 ;  /* 0x00000043374e7223 */ /* 0x000fe2000001084e */
[----:B------:R-:W-:Y:S02]  /*d080*/  HADD2.F32 R44, -RZ, R65.H1_H1 ;  /* 0x30000041ff2c7230 */ /* 0x000fe40000004100 */
[-C--:B------:R-:W-:Y:S01]  /*d090*/  FMUL.FTZ R55, R62, R51.reuse ;  /* 0x000000333e377220 */ /* 0x080fe20000410000 */
[----:B------:R-:W-:Y:S02]  /*d0a0*/  HADD2.F32 R45, -RZ, R45.H1_H1 ;  /* 0x3000002dff2d7230 */ /* 0x000fe40000004100 */
[C---:B------:R-:W-:Y:S01]  /*d0b0*/  FMUL.FTZ R51, R46.reuse, R51 ;  /* 0x000000332e337220 */ /* 0x040fe20000410000 */
[----:B------:R-:W-:Y:S01]  /*d0c0*/  F2FP.SATFINITE.E4M3.F32.PACK_AB_MERGE_C R88, R91, R88, RZ ;  /* 0x000000585b58723e */ /* 0x000fe200048070ff */
[-C--:B------:R-:W-:Y:S01]  /*d0d0*/  FFMA.FTZ R47, R47, R44.reuse, -R66 ;  /* 0x0000002c2f2f7223 */ /* 0x080fe20000010842 */
[----:B------:R-:W-:Y:S01]  /*d0e0*/  FFMA.FTZ R64, R63, R44, R64 ;  /* 0x0000002c3f407223 */ /* 0x000fe20000010040 */
[-C--:B------:R-:W-:Y:S01]  /*d0f0*/  FFMA.FTZ R55, R46, R45.reuse, -R55 ;  /* 0x0000002d2e377223 */ /* 0x080fe20000010837 */
[----:B------:R-:W-:Y:S01]  /*d100*/  FFMA.FTZ R62, R62, R45, R51 ;  /* 0x0000002d3e3e7223 */ /* 0x000fe20000010033 */
[----:B------:R-:W-:Y:S01]  /*d110*/  F2FP.SATFINITE.E4M3.F32.PACK_AB_MERGE_C R89, R90, R89, RZ ;  /* 0x000000595a59723e */ /* 0x000fe200048070ff */
[----:B------:R-:W-:Y:S01]  /*d120*/  IMAD.MOV.U32 R46, RZ, RZ, R56 ;  /* 0x000000ffff2e7224 */ /* 0x000fe200078e0038 */
[----:B------:R-:W-:-:S02]  /*d130*/  F2FP.SATFINITE.E4M3.F32.PACK_AB_MERGE_C R47, R47, R78, RZ ;  /* 0x0000004e2f2f723e */ /* 0x000fc400048070ff */
[----:B------:R-:W-:Y:S02]  /*d140*/  F2FP.SATFINITE.E4M3.F32.PACK_AB_MERGE_C R64, R64, R79, RZ ;  /* 0x0000004f4040723e */ /* 0x000fe400048070ff */
[----:B------:R-:W-:Y:S02]  /*d150*/  F2FP.SATFINITE.E4M3.F32.PACK_AB_MERGE_C R45, R49, R60, R88 ;  /* 0x0000003c312d723e */ /* 0x000fe40004807058 */
[----:B------:R-:W-:Y:S01]  /*d160*/  F2FP.SATFINITE.E4M3.F32.PACK_AB_MERGE_C R49, R48, R61, R89 ;  /* 0x0000003d3031723e */ /* 0x000fe20004807059 */
[----:B------:R-:W-:Y:S01]  /*d170*/  IMAD.MOV.U32 R48, RZ, RZ, R58 ;  /* 0x000000ffff307224 */ /* 0x000fe200078e003a */
[----:B------:R-:W-:Y:S02]  /*d180*/  F2FP.SATFINITE.E4M3.F32.PACK_AB_MERGE_C R47, R55, R92, R47 ;  /* 0x0000005c372f723e */ /* 0x000fe4000480702f */
[----:B------:R-:W-:Y:S02]  /*d190*/  F2FP.SATFINITE.E4M3.F32.PACK_AB_MERGE_C R51, R62, R93, R64 ;  /* 0x0000005d3e33723e */ /* 0x000fe40004807040 */
[----:B------:R-:W-:-:S07]  /*d1a0*/  MOV R44, R59 ;  /* 0x0000003b002c7202 */ /* 0x000fce0000000f00 */
.L_x_2451:
[----:B------:R-:W-:Y:S05]  /*d1b0*/  BSYNC B2 ;  /* 0x0000000000027941 */ /* 0x000fea0003800000 */
.L_x_2450:
        /* <DEDUP_REMOVED lines=10> */
.L_x_2449:
[----:B------:R-:W-:Y:S05]  /*d260*/  BSYNC B1 ;  /* 0x0000000000017941 */ /* 0x000fea0003800000 */
.L_x_2448:
        /* <DEDUP_REMOVED lines=28> */
[----:B------:R-:W-:Y:S01]  /*d430*/  LOP3.LUT R59, R81, 0xff0000ff, RZ, 0xc0, !PT ;  /* 0xff0000ff513b7812 */ /* 0x000fe200078ec0ff */
[----:B-1----:R-:W-:Y:S01]  /*d440*/  IMAD.MOV.U32 R63, RZ, RZ, R48 ;  /* 0x000000ffff3f7224 */ /* 0x002fe200078e0030 */
[----:B------:R-:W-:Y:S01]  /*d450*/  SHF.R.U32.HI R64, RZ, 0x8, R83 ;  /* 0x00000008ff407819 */ /* 0x000fe20000011653 */
[----:B------:R-:W-:Y:S01]  /*d460*/  IMAD.SHL.U32 R44, R56, 0x100, RZ ;  /* 0x00000100382c7824 */ /* 0x000fe200078e00ff */
[----:B------:R-:W-:Y:S01]  /*d470*/  SHF.R.U32.HI R58, RZ, 0x8, R71 ;  /* 0x00000008ff3a7819 */ /* 0x000fe20000011647 */
[----:B------:R-:W-:Y:S01]  /*d480*/  IMAD.MOV.U32 R56, RZ, RZ, R46 ;  /* 0x000000ffff387224 */ /* 0x000fe200078e002e */
[----:B------:R-:W-:Y:S02]  /*d490*/  SHF.R.U32.HI R76, RZ, 0x10, R81 ;  /* 0x00000010ff4c7819 */ /* 0x000fe40000011651 */
[----:B------:R-:W-:Y:S01]  /*d4a0*/  LOP3.LUT R59, R59, 0xff00, R44, 0xf8, !PT ;  /* 0x0000ff003b3b7812 */ /* 0x000fe200078ef82c */
[----:B------:R-:W-:Y:S01]  /*d4b0*/  IMAD.SHL.U32 R44, R64, 0x100, RZ ;  /* 0x00000100402c7824 */ /* 0x000fe200078e00ff */
[----:B------:R-:W-:Y:S01]  /*d4c0*/  LOP3.LUT R61, R83, 0xff0000ff, RZ, 0xc0, !PT ;  /* 0xff0000ff533d7812 */ /* 0x000fe200078ec0ff */
[----:B------:R-:W-:Y:S01]  /*d4d0*/  IMAD.SHL.U32 R58, R58, 0x100, RZ ;  /* 0x000001003a3a7824 */ /* 0x000fe200078e00ff */
[----:B------:R-:W-:Y:S01]  /*d4e0*/  LOP3.LUT R67, R71, 0xff0000ff, RZ, 0xc0, !PT ;  /* 0xff0000ff47437812 */ /* 0x000fe200078ec0ff */
[----:B------:R-:W-:Y:S01]  /*d4f0*/  IMAD.U32 R46, R76, 0x10000, RZ ;  /* 0x000100004c2e7824 */ /* 0x000fe200078e00ff */
[----:B------:R-:W-:-:S02]  /*d500*/  SHF.R.U32.HI R70, RZ, 0x10, R83 ;  /* 0x00000010ff467819 */ /* 0x000fc40000011653 */
[----:B------:R-:W-:Y:S02]  /*d510*/  SHF.R.U32.HI R62, RZ, 0x8, R69 ;  /* 0x00000008ff3e7819 */ /* 0x000fe40000011645 */
[----:B------:R-:W-:Y:S02]  /*d520*/  SHF.R.U32.HI R66, RZ, 0x10, R71 ;  /* 0x00000010ff427819 */ /* 0x000fe40000011647 */
[----:B------:R-:W-:Y:S01]  /*d530*/  MOV R55, R45 ;  /* 0x0000002d00377202 */ /* 0x000fe20000000f00 */
[----:B------:R-:W-:Y:S01]  /*d540*/  IMAD.SHL.U32 R48, R62, 0x100, RZ ;  /* 0x000001003e307824 */ /* 0x000fe200078e00ff */
[----:B------:R-:W-:Y:S01]  /*d550*/  LOP3.LUT R45, R61, 0xff00, R44, 0xf8, !PT ;  /* 0x0000ff003d2d7812 */ /* 0x000fe200078ef82c */
[----:B------:R-:W-:Y:S01]  /*d560*/  IMAD.U32 R66, R66, 0x10000, RZ ;  /* 0x0001000042427824 */ /* 0x000fe200078e00ff */
[----:B------:R-:W-:Y:S02]  /*d570*/  LOP3.LUT R71, R67, 0xff00, R58, 0xf8, !PT ;  /* 0x0000ff0043477812 */ /* 0x000fe400078ef83a */
[----:B------:R-:W-:-:S02]  /*d580*/  SHF.L.U32 R44, R70, 0x10, RZ ;  /* 0x00000010462c7819 */ /* 0x000fc400000006ff */
[----:B------:R-:W-:Y:S02]  /*d590*/  F2FP.F16.E4M3.UNPACK_B R67, R152.H1 ;  /* 0x00000098ff43723e */ /* 0x000fe400030006ff */
[----:B------:R-:W-:Y:S02]  /*d5a0*/  F2FP.F16.E4M3.UNPACK_B R64, R63.H1 ;  /* 0x0000003fff40723e */ /* 0x000fe400030006ff */
[----:B------:R-:W-:Y:S02]  /*d5b0*/  F2FP.F16.E4M3.UNPACK_B R61, R60.H1 ;  /* 0x0000003cff3d723e */ /* 0x000fe400030006ff */
[----:B------:R-:W-:Y:S02]  /*d5c0*/  SHF.R.U32.HI R68, RZ, 0x10, R69 ;  /* 0x00000010ff447819 */ /* 0x000fe40000011645 */
[----:B------:R-:W-:Y:S01]  /*d5d0*/  LOP3.LUT R65, R69, 0xff0000ff, RZ, 0xc0, !PT ;  /* 0xff0000ff45417812 */ /* 0x000fe200078ec0ff */
[----:B------:R-:W-:Y:S01]  /*d5e0*/  HADD2.F32 R58, -RZ, R61.H0_H0 ;  /* 0x2000003dff3a7230 */ /* 0x000fe20000004100 */
[----:B------:R-:W-:Y:S01]  /*d5f0*/  LOP3.LUT R46, R59, 0xff0000, R46, 0xf8, !PT ;  /* 0x00ff00003b2e7812 */ /* 0x000fe200078ef82e */
[----:B------:R-:W-:Y:S01]  /*d600*/  HADD2.F32 R59, -RZ, R64.H0_H0 ;  /* 0x20000040ff3b7230 */ /* 0x000fe20000004100 */
[----:B------:R-:W-:Y:S01]  /*d610*/  LOP3.LUT R44, R45, 0xff0000, R44, 0xf8, !PT ;  /* 0x00ff00002d2c7812 */ /* 0x000fe200078ef82c */
[----:B------:R-:W-:Y:S01]  /*d620*/  HADD2.F32 R45, -RZ, R67.H0_H0 ;  /* 0x20000043ff2d7230 */ /* 0x000fe20000004100 */
[----:B------:R-:W-:-:S02]  /*d630*/  F2FP.F16.E4M3.UNPACK_B R62, R154.H1 ;  /* 0x0000009aff3e723e */ /* 0x000fc400030006ff */
[----:B------:R-:W-:Y:S01]  /*d640*/  LOP3.LUT R69, R65, 0xff00, R48, 0xf8, !PT ;  /* 0x0000ff0041457812 */ /* 0x000fe200078ef830 */
[----:B------:R-:W-:Y:S02]  /*d650*/  IMAD.U32 R48, R68, 0x10000, RZ ;  /* 0x0001000044307824 */ /* 0x000fe400078e00ff */
[-C--:B------:R-:W-:Y:S01]  /*d660*/  FMUL.FTZ R77, R59, R45.reuse ;  /* 0x0000002d3b4d7220 */ /* 0x080fe20000410000 */
[--C-:B------:R-:W-:Y:S02]  /*d670*/  HADD2.F32 R65, -RZ, R62.reuse.H0_H0 ;  /* 0x2000003eff417230 */ /* 0x100fe40000004100 */
[C---:B------:R-:W-:Y:S01]  /*d680*/  FMUL.FTZ R68, R58.reuse, R45 ;  /* 0x0000002d3a447220 */ /* 0x040fe20000410000 */
[----:B------:R-:W-:Y:S01]  /*d690*/  LOP3.LUT R45, R71, 0xff0000, R66, 0xf8, !PT ;  /* 0x00ff0000472d7812 */ /* 0x000fe200078ef842 */
[----:B------:R-:W-:Y:S01]  /*d6a0*/  HADD2.F32 R66, -RZ, R62.H1_H1 ;  /* 0x3000003eff427230 */ /* 0x000fe20000004100 */
[----:B------:R-:W-:Y:S01]  /*d6b0*/  F2FP.F16.E4M3.UNPACK_B R152, R152 ;  /* 0x00000098ff98723e */ /* 0x000fe200020006ff */
[-C--:B------:R-:W-:Y:S01]  /*d6c0*/  FFMA.FTZ R58, R58, R65.reuse, -R77 ;  /* 0x000000413a3a7223 */ /* 0x080fe2000001084d */
[----:B------:R-:W-:Y:S01]  /*d6d0*/  FFMA.FTZ R59, R59, R65, R68 ;  /* 0x000000413b3b7223 */ /* 0x000fe20000010044 */
        /* <DEDUP_REMOVED lines=59> */
[----:B------:R-:W-:Y:S01]  /*da90*/  FMUL.FTZ R65, R61, R63 ;  /* 0x0000003f3d417220 */ /* 0x000fe20000410000 */
[--C-:B------:R-:W-:Y:S01]  /*daa0*/  HADD2.F32 R62, -RZ, R155.reuse.H0_H0 ;  /* 0x2000009bff3e7230 */ /* 0x100fe20000004100 */
[----:B------:R-:W-:Y:S01]  /*dab0*/  F2FP.SATFINITE.E4M3.F32.PACK_AB_MERGE_C R66, R81, R66, RZ ;  /* 0x000000425142723e */ /* 0x000fe200048070ff */
[----:B------:R-:W-:Y:S02]  /*dac0*/  HADD2.F32 R56, -RZ, R56.H1_H1 ;  /* 0x30000038ff387230 */ /* 0x000fe40000004100 */
[-C--:B------:R-:W-:Y:S01]  /*dad0*/  FMUL.FTZ R63, R60, R153.reuse ;  /* 0x000000993c3f7220 */ /* 0x080fe20000410000 */
[----:B------:R-:W-:Y:S02]  /*dae0*/  HADD2.F32 R155, -RZ, R155.H1_H1 ;  /* 0x3000009bff9b7230 */ /* 0x000fe40000004100 */
[-C--:B------:R-:W-:Y:S01]  /*daf0*/  FFMA.FTZ R50, R50, R62.reuse, -R65 ;  /* 0x0000003e32327223 */ /* 0x080fe20000010841 */
[----:B------:R-:W-:Y:S01]  /*db00*/  FFMA.FTZ R64, R61, R62, R64 ;  /* 0x0000003e3d407223 */ /* 0x000fe20000010040 */
[C---:B------:R-:W-:Y:S01]  /*db10*/  FMUL.FTZ R153, R56.reuse, R153 ;  /* 0x0000009938997220 */ /* 0x040fe20000410000 */
[----:B------:R-:W-:Y:S01]  /*db20*/  F2FP.F16.E4M3.UNPACK_B R62, R49 ;  /* 0x00000031ff3e723e */ /* 0x000fe200020006ff */
[-C--:B------:R-:W-:Y:S01]  /*db30*/  FFMA.FTZ R79, R56, R155.reuse, -R63 ;  /* 0x0000009b384f7223 */ /* 0x080fe2000001083f */
[----:B------:R-:W-:Y:S01]  /*db40*/  F2FP.SATFINITE.E4M3.F32.PACK_AB_MERGE_C R56, R67, R76, RZ ;  /* 0x0000004c4338723e */ /* 0x000fe200048070ff */
[----:B------:R-:W-:Y:S01]  /*db50*/  FFMA.FTZ R153, R60, R155, R153 ;  /* 0x0000009b3c997223 */ /* 0x000fe20000010099 */
[----:B------:R-:W-:Y:S01]  /*db60*/  F2FP.F16.E4M3.UNPACK_B R67, R48 ;  /* 0x00000030ff43723e */ /* 0x000fe200020006ff */
[----:B------:R-:W-:Y:S01]  /*db70*/  HADD2.F32 R63, -RZ, R62.H0_H0 ;  /* 0x2000003eff3f7230 */ /* 0x000fe20000004100 */
[----:B------:R-:W-:-:S02]  /*db80*/  F2FP.F16.E4M3.UNPACK_B R61, R55 ;  /* 0x00000037ff3d723e */ /* 0x000fc400020006ff */
[----:B------:R-:W-:Y:S01]  /*db90*/  F2FP.SATFINITE.E4M3.F32.PACK_AB_MERGE_C R58, R71, R68, R58 ;  /* 0x00000044473a723e */ /* 0x000fe2000480703a */
[----:B------:R-:W-:Y:S01]  /*dba0*/  HADD2.F32 R68, -RZ, R67.H0_H0 ;  /* 0x20000043ff447230 */ /* 0x000fe20000004100 */
[----:B------:R-:W-:Y:S01]  /*dbb0*/  F2FP.F16.E4M3.UNPACK_B R65, R46 ;  /* 0x0000002eff41723e */ /* 0x000fe200020006ff */
[----:B------:R-:W-:Y:S01]  /*dbc0*/  HADD2.F32 R60, -RZ, R61.H0_H0 ;  /* 0x2000003dff3c7230 */ /* 0x000fe20000004100 */
[----:B------:R-:W-:Y:S01]  /*dbd0*/  F2FP.SATFINITE.E4M3.F32.PACK_AB_MERGE_C R56, R79, R50, R56 ;  /* 0x000000324f38723e */ /* 0x000fe20004807038 */
        /* <DEDUP_REMOVED lines=10> */
[----:B------:R-:W-:Y:S01]  /*dc80*/  FFMA.FTZ R61, R63, R66, R68 ;  /* 0x000000423f3d7223 */ /* 0x000fe20000010044 */
[-C--:B------:R-:W-:Y:S01]  /*dc90*/  FMUL.FTZ R69, R64, R67.reuse ;  /* 0x0000004340457220 */ /* 0x080fe20000410000 */
[C---:B------:R-:W-:Y:S01]  /*dca0*/  FMUL.FTZ R67, R62.reuse, R67 ;  /* 0x000000433e437220 */ /* 0x040fe20000410000 */
[----:B------:R-:W-:Y:S02]  /*dcb0*/  F2FP.F16.E4M3.UNPACK_B R63, R49.H1 ;  /* 0x00000031ff3f723e */ /* 0x000fe400030006ff */
[----:B------:R-:W-:Y:S01]  /*dcc0*/  F2FP.F16.E4M3.UNPACK_B R66, R48.H1 ;  /* 0x00000030ff42723e */ /* 0x000fe200030006ff */
[----:B------:R-:W-:Y:S01]  /*dcd0*/  FFMA.FTZ R49, R62, R65, -R69 ;  /* 0x000000413e317223 */ /* 0x000fe20000010845 */
[----:B------:R-:W-:Y:S01]  /*dce0*/  F2FP.F16.E4M3.UNPACK_B R55, R55.H1 ;  /* 0x00000037ff37723e */ /* 0x000fe200030006ff */
[----:B------:R-:W-:Y:S01]  /*dcf0*/  FFMA.FTZ R76, R64, R65, R67 ;  /* 0x00000041404c7223 */ /* 0x000fe20000010043 */
[----:B------:R-:W-:Y:S01]  /*dd00*/  HADD2.F32 R62, -RZ, R63.H0_H0 ;  /* 0x2000003fff3e7230 */ /* 0x000fe20000004100 */
[----:B------:R-:W-:Y:S01]  /*dd10*/  F2FP.F16.E4M3.UNPACK_B R46, R46.H1 ;  /* 0x0000002eff2e723e */ /* 0x000fe200030006ff */
[----:B------:R-:W-:Y:S01]  /*dd20*/  HADD2.F32 R67, -RZ, R66.H0_H0 ;  /* 0x20000042ff437230 */ /* 0x000fe20000004100 */
[----:B------:R-:W-:Y:S01]  /*dd30*/  F2FP.F16.E4M3.UNPACK_B R68, R45.H1 ;  /* 0x0000002dff44723e */ /* 0x000fe200030006ff */
[----:B------:R-:W-:-:S02]  /*dd40*/  HADD2.F32 R48, -RZ, R55.H0_H0 ;  /* 0x20000037ff307230 */ /* 0x000fc40000004100 */
[----:B------:R-:W-:Y:S02]  /*dd50*/  HADD2.F32 R63, -RZ, R63.H1_H1 ;  /* 0x3000003fff3f7230 */ /* 0x000fe40000004100 */
[-C--:B------:R-:W-:Y:S01]  /*dd60*/  FMUL.FTZ R69, R62, R67.reuse ;  /* 0x000000433e457220 */ /* 0x080fe20000410000 */
[----:B------:R-:W-:Y:S02]  /*dd70*/  HADD2.F32 R66, -RZ, R66.H1_H1 ;  /* 0x30000042ff427230 */ /* 0x000fe40000004100 */
[----:B------:R-:W-:Y:S01]  /*dd80*/  FMUL.FTZ R67, R48, R67 ;  /* 0x0000004330437220 */ /* 0x000fe20000410000 */
[----:B------:R-:W-:Y:S02]  /*dd90*/  HADD2.F32 R55, -RZ, R55.H1_H1 ;  /* 0x30000037ff377230 */ /* 0x000fe40000004100 */
[--C-:B------:R-:W-:Y:S02]  /*dda0*/  HADD2.F32 R65, -RZ, R46.reuse.H0_H0 ;  /* 0x2000002eff417230 */ /* 0x100fe40000004100 */
[----:B------:R-:W-:-:S02]  /*ddb0*/  HADD2.F32 R64, -RZ, R46.H1_H1 ;  /* 0x3000002eff407230 */ /* 0x000fc40000004100 */
[-C--:B------:R-:W-:Y:S01]  /*ddc0*/  FMUL.FTZ R46, R63, R66.reuse ;  /* 0x000000423f2e7220 */ /* 0x080fe20000410000 */
[C---:B------:R-:W-:Y:S01]  /*ddd0*/  FMUL.FTZ R66, R55.reuse, R66 ;  /* 0x0000004237427220 */ /* 0x040fe20000410000 */
[----:B------:R-:W-:Y:S01]  /*dde0*/  FFMA.FTZ R77, R62, R65, R67 ;  /* 0x000000413e4d7223 */ /* 0x000fe20000010043 */
[----:B------:R-:W-:Y:S01]  /*ddf0*/  F2FP.F16.E4M3.UNPACK_B R67, R45 ;  /* 0x0000002dff43723e */ /* 0x000fe200020006ff */
[-C--:B------:R-:W-:Y:S01]  /*de00*/  FFMA.FTZ R78, R55, R64.reuse, -R46 ;  /* 0x00000040374e7223 */ /* 0x080fe2000001082e */
[----:B------:R-:W-:Y:S01]  /*de10*/  F2FP.F16.E4M3.UNPACK_B R46, R47 ;  /* 0x0000002fff2e723e */ /* 0x000fe200020006ff */
[----:B------:R-:W-:Y:S01]  /*de20*/  FFMA.FTZ R71, R48, R65, -R69 ;  /* 0x0000004130477223 */ /* 0x000fe20000010845 */
[-C--:B------:R-:W-:Y:S01]  /*de30*/  F2FP.F16.E4M3.UNPACK_B R55, R51.reuse ;  /* 0x00000033ff37723e */ /* 0x080fe200020006ff */
[----:B------:R-:W-:Y:S01]  /*de40*/  FFMA.FTZ R80, R63, R64, R66 ;  /* 0x000000403f507223 */ /* 0x000fe20000010042 */
[----:B------:R-:W-:Y:S01]  /*de50*/  F2FP.F16.E4M3.UNPACK_B R62, R51.H1 ;  /* 0x00000033ff3e723e */ /* 0x000fe200030006ff */
[----:B------:R-:W-:Y:S01]  /*de60*/  HADD2.F32 R48, -RZ, R46.H0_H0 ;  /* 0x2000002eff307230 */ /* 0x000fe20000004100 */
[----:B------:R-:W-:Y:S01]  /*de70*/  F2FP.F16.E4M3.UNPACK_B R47, R47.H1 ;  /* 0x0000002fff2f723e */ /* 0x000fe200030006ff */
[----:B------:R-:W-:Y:S01]  /*de80*/  HADD2.F32 R69, -RZ, R67.H0_H0 ;  /* 0x20000043ff457230 */ /* 0x000fe20000004100 */
[-C--:B------:R-:W-:Y:S01]  /*de90*/  F2FP.F16.E4M3.UNPACK_B R45, R44.reuse ;  /* 0x0000002cff2d723e */ /* 0x080fe200020006ff */
[----:B------:R-:W-:Y:S01]  /*dea0*/  HADD2.F32 R63, -RZ, R55.H0_H0 ;  /* 0x20000037ff3f7230 */ /* 0x000fe20000004100 */
[----:B------:R-:W-:Y:S01]  /*deb0*/  F2FP.F16.E4M3.UNPACK_B R64, R44.H1 ;  /* 0x0000002cff40723e */ /* 0x000fe200030006ff */
[----:B------:R-:W-:-:S02]  /*dec0*/  HADD2.F32 R44, -RZ, R62.H0_H0 ;  /* 0x2000003eff2c7230 */ /* 0x000fc40000004100 */
[-C--:B------:R-:W-:Y:S01]  /*ded0*/  FMUL.FTZ R82, R48, R69.reuse ;  /* 0x0000004530527220 */ /* 0x080fe20000410000 */
[--C-:B------:R-:W-:Y:S02]  /*dee0*/  HADD2.F32 R70, -RZ, R68.reuse.H0_H0 ;  /* 0x20000044ff467230 */ /* 0x100fe40000004100 */
[----:B------:R-:W-:Y:S01]  /*def0*/  FMUL.FTZ R79, R63, R69 ;  /* 0x000000453f4f7220 */ /* 0x000fe20000410000 */
[----:B------:R-:W-:Y:S01]  /*df00*/  HADD2.F32 R51, -RZ, R47.H0_H0 ;  /* 0x2000002fff337230 */ /* 0x000fe20000004100 */
[----:B------:R-:W-:Y:S01]  /*df10*/  F2FP.SATFINITE.E4M3.F32.PACK_AB_MERGE_C R71, R78, R71, RZ ;  /* 0x000000474e47723e */ /* 0x000fe200048070ff */
[----:B------:R-:W-:Y:S02]  /*df20*/  HADD2.F32 R65, -RZ, R45.H0_H0 ;  /* 0x2000002dff417230 */ /* 0x000fe40000004100 */
[-C--:B------:R-:W-:Y:S01]  /*df30*/  FMUL.FTZ R88, R44, R70.reuse ;  /* 0x000000462c587220 */ /* 0x080fe20000410000 */
[----:B------:R-:W-:Y:S02]  /*df40*/  HADD2.F32 R68, -RZ, R68.H1_H1 ;  /* 0x30000044ff447230 */ /* 0x000fe40000004100 */
[----:B------:R-:W-:Y:S01]  /*df50*/  FMUL.FTZ R69, R51, R70 ;  /* 0x0000004633457220 */ /* 0x000fe20000410000 */
[----:B------:R-:W-:-:S02]  /*df60*/  HADD2.F32 R47, -RZ, R47.H1_H1 ;  /* 0x3000002fff2f7230 */ /* 0x000fc40000004100 */
[-C--:B------:R-:W-:Y:S01]  /*df70*/  FFMA.FTZ R82, R63, R65.reuse, R82 ;  /* 0x000000413f527223 */ /* 0x080fe20000010052 */
[----:B------:R-:W-:Y:S02]  /*df80*/  HADD2.F32 R62, -RZ, R62.H1_H1 ;  /* 0x3000003eff3e7230 */ /* 0x000fe40000004100 */
[----:B------:R-:W-:Y:S01]  /*df90*/  FFMA.FTZ R79, R48, R65, -R79 ;  /* 0x00000041304f7223 */ /* 0x000fe2000001084f */
        /* <DEDUP_REMOVED lines=10> */
[----:B------:R-:W-:Y:S02]  /*e040*/  HADD2.F32 R45, -RZ, R45.H1_H1 ;  /* 0x3000002dff2d7230 */ /* 0x000fe40000004100 */
[----:B------:R-:W-:Y:S01]  /*e050*/  FMUL.FTZ R44, R46, R67 ;  /* 0x000000432e2c7220 */ /* 0x000fe20000410000 */
[----:B------:R-:W-:Y:S01]  /*e060*/  F2FP.SATFINITE.E4M3.F32.PACK_AB_MERGE_C R77, R80, R77, RZ ;  /* 0x0000004d504d723e */ /* 0x000fe200048070ff */
[-C--:B------:R-:W-:Y:S01]  /*e070*/  FFMA.FTZ R62, R62, R64.reuse, R63 ;  /* 0x000000403e3e7223 */ /* 0x080fe2000001003f */
[----:B------:R-:W-:Y:S01]  /*e080*/  FFMA.FTZ R47, R47, R64, -R48 ;  /* 0x000000402f2f7223 */ /* 0x000fe20000010830 */
[-C--:B------:R-:W-:Y:S01]  /*e090*/  FFMA.FTZ R46, R46, R45.reuse, -R51 ;  /* 0x0000002d2e2e7223 */ /* 0x080fe20000010833 */
[----:B------:R-:W-:Y:S01]  /*e0a0*/  FFMA.FTZ R45, R55, R45, R44 ;  /* 0x0000002d372d7223 */ /* 0x000fe2000001002c */
[----:B------:R-:W-:Y:S01]  /*e0b0*/  F2FP.SATFINITE.E4M3.F32.PACK_AB_MERGE_C R49, R49, R60, R71 ;  /* 0x0000003c3131723e */ /* 0x000fe20004807047 */
[----:B------:R-:W-:Y:S01]  /*e0c0*/  IMAD.MOV.U32 R44, RZ, RZ, R58 ;  /* 0x000000ffff2c7224 */ /* 0x000fe200078e003a */
[----:B------:R-:W-:Y:S01]  /*e0d0*/  F2FP.SATFINITE.E4M3.F32.PACK_AB_MERGE_C R62, R62, R69, RZ ;  /* 0x000000453e3e723e */ /* 0x000fe200048070ff */
[----:B------:R-:W-:Y:S01]  /*e0e0*/  IMAD.MOV.U32 R48, RZ, RZ, R59 ;  /* 0x000000ffff307224 */ /* 0x000fe200078e003b */
[----:B------:R-:W-:-:S02]  /*e0f0*/  F2FP.SATFINITE.E4M3.F32.PACK_AB_MERGE_C R47, R47, R88, RZ ;  /* 0x000000582f2f723e */ /* 0x000fc400048070ff */
[----:B------:R-:W-:Y:S02]  /*e100*/  F2FP.SATFINITE.E4M3.F32.PACK_AB_MERGE_C R76, R76, R61, R77 ;  /* 0x0000003d4c4c723e */ /* 0x000fe4000480704d */
[----:B------:R-:W-:Y:S01]  /*e110*/  F2FP.SATFINITE.E4M3.F32.PACK_AB_MERGE_C R51, R45, R82, R62 ;  /* 0x000000522d33723e */ /* 0x000fe2000480703e */
[----:B------:R-:W-:Y:S01]  /*e120*/  IMAD.MOV.U32 R45, RZ, RZ, R49 ;  /* 0x000000ffff2d7224 */ /* 0x000fe200078e0031 */
[----:B------:R-:W-:Y:S01]  /*e130*/  F2FP.SATFINITE.E4M3.F32.PACK_AB_MERGE_C R47, R46, R79, R47 ;  /* 0x0000004f2e2f723e */ /* 0x000fe2000480702f */
[----:B------:R-:W-:Y:S02]  /*e140*/  IMAD.MOV.U32 R49, RZ, RZ, R76 ;  /* 0x000000ffff317224 */ /* 0x000fe400078e004c */
[----:B------:R-:W-:-:S07]  /*e150*/  IMAD.MOV.U32 R46, RZ, RZ, R56 ;  /* 0x000000ffff2e7224 */ /* 0x000fce00078e0038 */
.L_x_2455:
[----:B------:R-:W-:Y:S05]  /*e160*/  BSYNC B2 ;  /* 0x0000000000027941 */ /* 0x000fea0003800000 */
.L_x_2454:
        /* <DEDUP_REMOVED lines=10> */
.L_x_2453:
[----:B------:R-:W-:Y:S05]  /*e210*/  BSYNC B1 ;  /* 0x0000000000017941 */ /* 0x000fea0003800000 */
.L_x_2452:
        /* <DEDUP_REMOVED lines=34> */
[----:B------:R-:W-:Y:S01]  /*e440*/  IMAD.SHL.U32 R44, R55, 0x100, RZ ;  /* 0x00000100372c7824 */ /* 0x000fe200078e00ff */
[----:B------:R-:W-:Y:S01]  /*e450*/  SHF.R.U32.HI R68, RZ, 0x10, R85 ;  /* 0x00000010ff447819 */ /* 0x000fe20000011655 */
[----:B------:R-:W-:Y:S01]  /*e460*/  IMAD.SHL.U32 R63, R63, 0x100, RZ ;  /* 0x000001003f3f7824 */ /* 0x000fe200078e00ff */
[----:B------:R-:W-:Y:S01]  /*e470*/  SHF.R.U32.HI R65, RZ, 0x8, R73 ;  /* 0x00000008ff417819 */ /* 0x000fe20000011649 */
[----:B------:R-:W-:Y:S01]  /*e480*/  IMAD.MOV.U32 R56, RZ, RZ, R50 ;  /* 0x000000ffff387224 */ /* 0x000fe200078e0032 */
[----:B------:R-:W-:-:S02]  /*e490*/  SHF.R.U32.HI R67, RZ, 0x8, R75 ;  /* 0x00000008ff437819 */ /* 0x000fc4000001164b */
[----:B------:R-:W-:Y:S01]  /*e4a0*/  LOP3.LUT R44, R59, 0xff00, R44, 0xf8, !PT ;  /* 0x0000ff003b2c7812 */ /* 0x000fe200078ef82c */
[----:B------:R-:W-:Y:S01]  /*e4b0*/  IMAD.U32 R59, R68, 0x10000, RZ ;  /* 0x00010000443b7824 */ /* 0x000fe200078e00ff */
[----:B------:R-:W-:Y:S01]  /*e4c0*/  LOP3.LUT R60, R87, 0xff0000ff, RZ, 0xc0, !PT ;  /* 0xff0000ff573c7812 */ /* 0x000fe200078ec0ff */
[----:B------:R-:W-:Y:S01]  /*e4d0*/  IMAD.SHL.U32 R65, R65, 0x100, RZ ;  /* 0x0000010041417824 */ /* 0x000fe200078e00ff */
[----:B------:R-:W-:Y:S01]  /*e4e0*/  SHF.R.U32.HI R66, RZ, 0x10, R87 ;  /* 0x00000010ff427819 */ /* 0x000fe20000011657 */
[----:B------:R-:W-:Y:S01]  /*e4f0*/  IMAD.SHL.U32 R67, R67, 0x100, RZ ;  /* 0x0000010043437824 */ /* 0x000fe200078e00ff */
[----:B------:R-:W-:Y:S02]  /*e500*/  LOP3.LUT R62, R73, 0xff0000ff, RZ, 0xc0, !PT ;  /* 0xff0000ff493e7812 */ /* 0x000fe400078ec0ff */
[----:B------:R-:W-:Y:S01]  /*e510*/  LOP3.LUT R60, R60, 0xff00, R63, 0xf8, !PT ;  /* 0x0000ff003c3c7812 */ /* 0x000fe200078ef83f */
[----:B------:R-:W-:Y:S01]  /*e520*/  IMAD.U32 R63, R66, 0x10000, RZ ;  /* 0x00010000423f7824 */ /* 0x000fe200078e00ff */
[----:B------:R-:W-:-:S02]  /*e530*/  LOP3.LUT R64, R75, 0xff0000ff, RZ, 0xc0, !PT ;  /* 0xff0000ff4b407812 */ /* 0x000fc400078ec0ff */
[----:B------:R-:W-:Y:S02]  /*e540*/  LOP3.LUT R48, R44, 0xff0000, R59, 0xf8, !PT ;  /* 0x00ff00002c307812 */ /* 0x000fe400078ef83b */
[----:B------:R-:W-:Y:S02]  /*e550*/  LOP3.LUT R50, R62, 0xff00, R65, 0xf8, !PT ;  /* 0x0000ff003e327812 */ /* 0x000fe400078ef841 */
[----:B------:R-:W-:Y:S02]  /*e560*/  F2FP.F16.E4M3.UNPACK_B R66, R147.H1 ;  /* 0x00000093ff42723e */ /* 0x000fe400030006ff */
[----:B------:R-:W-:Y:S02]  /*e570*/  F2FP.F16.E4M3.UNPACK_B R59, R58.H1 ;  /* 0x0000003aff3b723e */ /* 0x000fe400030006ff */
[----:B------:R-:W-:Y:S02]  /*e580*/  F2FP.F16.E4M3.UNPACK_B R62, R61.H1 ;  /* 0x0000003dff3e723e */ /* 0x000fe400030006ff */
[----:B------:R-:W-:-:S02]  /*e590*/  LOP3.LUT R68, R64, 0xff00, R67, 0xf8, !PT ;  /* 0x0000ff0040447812 */ /* 0x000fc400078ef843 */
[----:B------:R-:W-:Y:S02]  /*e5a0*/  SHF.R.U32.HI R70, RZ, 0x10, R73 ;  /* 0x00000010ff467819 */ /* 0x000fe40000011649 */
[----:B------:R-:W-:Y:S01]  /*e5b0*/  MOV R55, R46 ;  /* 0x0000002e00377202 */ /* 0x000fe20000000f00 */
[----:B------:R-:W-:Y:S01]  /*e5c0*/  HADD2.F32 R46, -RZ, R66.H0_H0 ;  /* 0x20000042ff2e7230 */ /* 0x000fe20000004100 */
[----:B------:R-:W-:Y:S01]  /*e5d0*/  LOP3.LUT R44, R60, 0xff0000, R63, 0xf8, !PT ;  /* 0x00ff00003c2c7812 */ /* 0x000fe200078ef83f */
[----:B------:R-:W-:Y:S01]  /*e5e0*/  HADD2.F32 R60, -RZ, R59.H0_H0 ;  /* 0x2000003bff3c7230 */ /* 0x000fe20000004100 */
[----:B------:R-:W-:Y:S01]  /*e5f0*/  F2FP.F16.E4M3.UNPACK_B R64, R149.H1 ;  /* 0x00000095ff40723e */ /* 0x000fe200030006ff */
[----:B------:R-:W-:Y:S01]  /*e600*/  HADD2.F32 R63, -RZ, R62.H0_H0 ;  /* 0x2000003eff3f7230 */ /* 0x000fe20000004100 */
[----:B------:R-:W-:Y:S01]  /*e610*/  F2FP.F16.E4M3.UNPACK_B R147, R147 ;  /* 0x00000093ff93723e */ /* 0x000fe200020006ff */
[----:B------:R-:W-:Y:S02]  /*e620*/  IMAD.U32 R67, R70, 0x10000, RZ ;  /* 0x0001000046437824 */ /* 0x000fe400078e00ff */
[----:B------:R-:W-:Y:S01]  /*e630*/  FMUL.FTZ R70, R60, R46 ;  /* 0x0000002e3c467220 */ /* 0x000fe20000410000 */
[----:B------:R-:W-:-:S02]  /*e640*/  HADD2.F32 R65, -RZ, R64.H0_H0 ;  /* 0x20000040ff417230 */ /* 0x000fc40000004100 */
[C---:B------:R-:W-:Y:S01]  /*e650*/  FMUL.FTZ R71, R63.reuse, R46 ;  /* 0x0000002e3f477220 */ /* 0x040fe20000410000 */
[----:B------:R-:W-:Y:S01]  /*e660*/  HADD2.F32 R66, -RZ, R66.H1_H1 ;  /* 0x30000042ff427230 */ /* 0x000fe20000004100 */
[----:B------:R-:W-:Y:S01]  /*e670*/  F2FP.F16.E4M3.UNPACK_B R61, R61 ;  /* 0x0000003dff3d723e */ /* 0x000fe200020006ff */
[----:B------:R-:W-:Y:S02]  /*e680*/  HADD2.F32 R64, -RZ, R64.H1_H1 ;  /* 0x30000040ff407230 */ /* 0x000fe40000004100 */
[-C--:B------:R-:W-:Y:S01]  /*e690*/  FFMA.FTZ R70, R63, R65.reuse, R70 ;  /* 0x000000413f467223 */ /* 0x080fe20000010046 */
[----:B------:R-:W-:Y:S01]  /*e6a0*/  FFMA.FTZ R71, R60, R65, -R71 ;  /* 0x000000413c477223 */ /* 0x000fe20000010847 */
[----:B------:R-:W-:Y:S01]  /*e6b0*/  HADD2.F32 R63, -RZ, R62.H1_H1 ;  /* 0x3000003eff3f7230 */ /* 0x000fe20000004100 */
[----:B------:R-:W-:Y:S01]  /*e6c0*/  F2FP.F16.E4M3.UNPACK_B R58, R58 ;  /* 0x0000003aff3a723e */ /* 0x000fe200020006ff */
[----:B------:R-:W-:Y:S01]  /*e6d0*/  HADD2.F32 R60, -RZ, R59.H1_H1 ;  /* 0x3000003bff3c7230 */ /* 0x000fe20000004100 */
[----:B------:R-:W-:Y:S01]  /*e6e0*/  LOP3.LUT R50, R50, 0xff0000, R67, 0xf8, !PT ;  /* 0x00ff000032327812 */ /* 0x000fe200078ef843 */
[----:B------:R-:W-:-:S02]  /*e6f0*/  HADD2.F32 R65, -RZ, R147.H0_H0 ;  /* 0x20000093ff417230 */ /* 0x000fc40000004100 */
[CC--:B------:R-:W-:Y:S01]  /*e700*/  FMUL.FTZ R67, R63.reuse, R66.reuse ;  /* 0x000000423f437220 */ /* 0x0c0fe20000410000 */
[----:B------:R-:W-:Y:S01]  /*e710*/  F2FP.F16.E4M3.UNPACK_B R149, R149 ;  /* 0x00000095ff95723e */ /* 0x000fe200020006ff */
[C---:B------:R-:W-:Y:S01]  /*e720*/  FMUL.FTZ R66, R60.reuse, R66 ;  /* 0x000000423c427220 */ /* 0x040fe20000410000 */
[----:B------:R-:W-:Y:S01]  /*e730*/  HADD2.F32 R62, -RZ, R61.H0_H0 ;  /* 0x2000003dff3e7230 */ /* 0x000fe20000004100 */
[----:B------:R-:W-:Y:S01]  /*e740*/  SHF.R.U32.HI R69, RZ, 0x10, R75 ;  /* 0x00000010ff457819 */ /* 0x000fe2000001164b */
[----:B------:R-:W-:Y:S02]  /*e750*/  HADD2.F32 R59, -RZ, R58.H0_H0 ;  /* 0x2000003aff3b7230 */ /* 0x000fe40000004100 */
[-C--:B------:R-:W-:Y:S01]  /*e760*/  FFMA.FTZ R72, R60, R64.reuse, -R67 ;  /* 0x000000403c487223 */ /* 0x080fe20000010843 */
[----:B------:R-:W-:Y:S01]  /*e770*/  FFMA.FTZ R73, R63, R64, R66 ;  /* 0x000000403f497223 */ /* 0x000fe20000010042 */
[----:B------:R-:W-:Y:S02]  /*e780*/  HADD2.F32 R60, -RZ, R149.H0_H0 ;  /* 0x20000095ff3c7230 */ /* 0x000fe40000004100 */
[----:B------:R-:W-:Y:S01]  /*e790*/  FMUL.FTZ R64, R62, R65 ;  /* 0x000000413e407220 */ /* 0x000fe20000410000 */
[----:B------:R-:W-:-:S02]  /*e7a0*/  HADD2.F32 R147, -RZ, R147.H1_H1 ;  /* 0x30000093ff937230 */ /* 0x000fc40000004100 */
[C---:B------:R-:W-:Y:S01]  /*e7b0*/  FMUL.FTZ R65, R59.reuse, R65 ;  /* 0x000000413b417220 */ /* 0x040fe20000410000 */
[----:B------:R-:W-:Y:S02]  /*e7c0*/  HADD2.F32 R61, -RZ, R61.H1_H1 ;  /* 0x3000003dff3d7230 */ /* 0x000fe40000004100 */
[-C--:B------:R-:W-:Y:S01]  /*e7d0*/  FFMA.FTZ R66, R59, R60.reuse, -R64 ;  /* 0x0000003c3b427223 */ /* 0x080fe20000010840 */
[----:B------:R-:W-:Y:S02]  /*e7e0*/  IMAD.U32 R69, R69, 0x10000, RZ ;  /* 0x0001000045457824 */ /* 0x000fe400078e00ff */
[----:B------:R-:W-:Y:S01]  /*e7f0*/  FFMA.FTZ R67, R62, R60, R65 ;  /* 0x0000003c3e437223 */ /* 0x000fe20000010041 */
[----:B------:R-:W-:Y:S02]  /*e800*/  HADD2.F32 R58, -RZ, R58.H1_H1 ;  /* 0x3000003aff3a7230 */ /* 0x000fe40000004100 */
[----:B------:R-:W-:Y:S01]  /*e810*/  FMUL.FTZ R63, R61, R147 ;  /* 0x000000933d3f7220 */ /* 0x000fe20000410000 */
[----:B------:R-:W-:Y:S01]  /*e820*/  HADD2.F32 R149, -RZ, R149.H1_H1 ;  /* 0x30000095ff957230 */ /* 0x000fe20000004100 */
[----:B------:R-:W-:-:S02]  /*e830*/  F2FP.F16.E4M3.UNPACK_B R59, R148.H1 ;  /* 0x00000094ff3b723e */ /* 0x000fc400030006ff */
[----:B------:R-:W-:Y:S02]  /*e840*/  F2FP.F16.E4M3.UNPACK_B R60, R56.H1 ;  /* 0x00000038ff3c723e */ /* 0x000fe400030006ff */
[----:B------:R-:W-:Y:S01]  /*e850*/  LOP3.LUT R46, R68, 0xff0000, R69, 0xf8, !PT ;  /* 0x00ff0000442e7812 */ /* 0x000fe200078ef845 */
[C---:B------:R-:W-:Y:S01]  /*e860*/  FMUL.FTZ R68, R58.reuse, R147 ;  /* 0x000000933a447220 */ /* 0x040fe20000410000 */
[----:B------:R-:W-:Y:S01]  /*e870*/  FFMA.FTZ R69, R58, R149, -R63 ;  /* 0x000000953a457223 */ /* 0x000fe2000001083f */
[----:B------:R-:W-:Y:S01]  /*e880*/  F2FP.F16.E4M3.UNPACK_B R63, R150.H1 ;  /* 0x00000096ff3f723e */ /* 0x000fe200030006ff */
[--C-:B------:R-:W-:Y:S01]  /*e890*/  HADD2.F32 R64, -RZ, R59.reuse.H0_H0 ;  /* 0x2000003bff407230 */ /* 0x100fe20000004100 */
[----:B------:R-:W-:Y:S01]  /*e8a0*/  F2FP.F16.E4M3.UNPACK_B R58, R55.H1 ;  /* 0x00000037ff3a723e */ /* 0x000fe200030006ff */
[----:B------:R-:W-:Y:S02]  /*e8b0*/  HADD2.F32 R62, -RZ, R60.H0_H0 ;  /* 0x2000003cff3e7230 */ /* 0x000fe40000004100 */
[----:B------:R-:W-:Y:S01]  /*e8c0*/  FFMA.FTZ R68, R61, R149, R68 ;  /* 0x000000953d447223 */ /* 0x000fe20000010044 */
[----:B------:R-:W-:Y:S01]  /*e8d0*/  HADD2.F32 R65, -RZ, R59.H1_H1 ;  /* 0x3000003bff417230 */ /* 0x000fe20000004100 */
[----:B------:R-:W-:Y:S01]  /*e8e0*/  F2FP.F16.E4M3.UNPACK_B R148, R148 ;  /* 0x00000094ff94723e */ /* 0x000fe200020006ff */
[----:B------:R-:W-:-:S02]  /*e8f0*/  HADD2.F32 R59, -RZ, R58.H0_H0 ;  /* 0x2000003aff3b7230 */ /* 0x000fc40000004100 */
[-C--:B------:R-:W-:Y:S01]  /*e900*/  FMUL.FTZ R74, R62, R64.reuse ;  /* 0x000000403e4a7220 */ /* 0x080fe20000410000 */
[--C-:B------:R-:W-:Y:S01]  /*e910*/  HADD2.F32 R61, -RZ, R63.reuse.H0_H0 ;  /* 0x2000003fff3d7230 */ /* 0x100fe20000004100 */
[----:B------:R-:W-:Y:S01]  /*e920*/  F2FP.F16.E4M3.UNPACK_B R55, R55 ;  /* 0x00000037ff37723e */ /* 0x000fe200020006ff */
[----:B------:R-:W-:Y:S02]  /*e930*/  HADD2.F32 R60, -RZ, R60.H1_H1 ;  /* 0x3000003cff3c7230 */ /* 0x000fe40000004100 */
[C---:B------:R-:W-:Y:S01]  /*e940*/  FMUL.FTZ R75, R59.reuse, R64 ;  /* 0x000000403b4b7220 */ /* 0x040fe20000410000 */
[----:B------:R-:W-:Y:S02]  /*e950*/  HADD2.F32 R58, -RZ, R58.H1_H1 ;  /* 0x3000003aff3a7230 */ /* 0x000fe40000004100 */
[----:B------:R-:W-:Y:S01]  /*e960*/  FFMA.FTZ R76, R59, R61, -R74 ;  /* 0x0000003d3b4c7223 */ /* 0x000fe2000001084a */
[----:B------:R-:W-:Y:S02]  /*e970*/  HADD2.F32 R63, -RZ, R63.H1_H1 ;  /* 0x3000003fff3f7230 */ /* 0x000fe40000004100 */
[-C--:B------:R-:W-:Y:S01]  /*e980*/  FMUL.FTZ R59, R60, R65.reuse ;  /* 0x000000413c3b7220 */ /* 0x080fe20000410000 */
[----:B------:R-:W-:Y:S01]  /*e990*/  F2FP.F16.E4M3.UNPACK_B R150, R150 ;  /* 0x00000096ff96723e */ /* 0x000fe200020006ff */
[----:B------:R-:W-:Y:S01]  /*e9a0*/  FMUL.FTZ R79, R58, R65 ;  /* 0x000000413a4f7220 */ /* 0x000fe20000410000 */
[----:B------:R-:W-:Y:S01]  /*e9b0*/  FFMA.FTZ R65, R62, R61, R75 ;  /* 0x0000003d3e417223 */ /* 0x000fe2000001004b */
[----:B------:R-:W-:Y:S01]  /*e9c0*/  FFMA.FTZ R77, R58, R63, -R59 ;  /* 0x0000003f3a4d7223 */ /* 0x000fe2000001083b */
[----:B------:R-:W-:Y:S01]  /*e9d0*/  F2FP.F16.E4M3.UNPACK_B R58, R56 ;  /* 0x00000038ff3a723e */ /* 0x000fe200020006ff */
[----:B------:R-:W-:-:S02]  /*e9e0*/  HADD2.F32 R61, -RZ, R148.H0_H0 ;  /* 0x20000094ff3d7230 */ /* 0x000fc40000004100 */
[----:B------:R-:W-:Y:S01]  /*e9f0*/  FFMA.FTZ R78, R60, R63, R79 ;  /* 0x0000003f3c4e7223 */ /* 0x000fe2000001004f */
[--C-:B------:R-:W-:Y:S01]  /*ea00*/  HADD2.F32 R56, -RZ, R55.reuse.H0_H0 ;  /* 0x20000037ff387230 */ /* 0x100fe20000004100 */
[----:B------:R-:W-:Y:S01]  /*ea10*/  F2FP.SATFINITE.E4M3.F32.PACK_AB_MERGE_C R76, R77, R76, RZ ;  /* 0x0000004c4d4c723e */ /* 0x000fe200048070ff */
[----:B------:R-:W-:Y:S02]  /*ea20*/  HADD2.F32 R59, -RZ, R58.H0_H0 ;  /* 0x2000003aff3b7230 */ /* 0x000fe40000004100 */
[----:B------:R-:W-:Y:S02]  /*ea30*/  HADD2.F32 R148, -RZ, R148.H1_H1 ;  /* 0x30000094ff947230 */ /* 0x000fe40000004100 */
[-C--:B------:R-:W-:Y:S01]  /*ea40*/  FMUL.FTZ R62, R56, R61.reuse ;  /* 0x0000003d383e7220 */ /* 0x080fe20000410000 */
[----:B------:R-:W-:Y:S02]  /*ea50*/  HADD2.F32 R55, -RZ, R55.H1_H1 ;  /* 0x30000037ff377230 */ /* 0x000fe40000004100 */
[----:B------:R-:W-:Y:S01]  /*ea60*/  FMUL.FTZ R63, R59, R61 ;  /* 0x0000003d3b3f7220 */ /* 0x000fe20000410000 */
[----:B------:R-:W-:Y:S01]  /*ea70*/  HADD2.F32 R60, -RZ, R150.H0_H0 ;  /* 0x20000096ff3c7230 */ /* 0x000fe20000004100 */
[----:B------:R-:W-:Y:S01]  /*ea80*/  F2FP.SATFINITE.E4M3.F32.PACK_AB_MERGE_C R78, R78, R65, RZ ;  /* 0x000000414e4e723e */ /* 0x000fe200048070ff */
[----:B------:R-:W-:-:S02]  /*ea90*/  HADD2.F32 R58, -RZ, R58.H1_H1 ;  /* 0x3000003aff3a7230 */ /* 0x000fc40000004100 */
[----:B------:R-:W-:Y:S01]  /*eaa0*/  FMUL.FTZ R61, R55, R148 ;  /* 0x00000094373d7220 */ /* 0x000fe20000410000 */
[----:B------:R-:W-:Y:S02]  /*eab0*/  HADD2.F32 R150, -RZ, R150.H1_H1 ;  /* 0x30000096ff967230 */ /* 0x000fe40000004100 */
[-C--:B------:R-:W-:Y:S01]  /*eac0*/  FFMA.FTZ R74, R59, R60.reuse, R62 ;  /* 0x0000003c3b4a7223 */ /* 0x080fe2000001003e */
[----:B------:R-:W-:Y:S01]  /*ead0*/  FFMA.FTZ R56, R56, R60, -R63 ;  /* 0x0000003c38387223 */ /* 0x000fe2000001083f */
[C---:B------:R-:W-:Y:S01]  /*eae0*/  FMUL.FTZ R64, R58.reuse, R148 ;  /* 0x000000943a407220 */ /* 0x040fe20000410000 */
[----:B------:R-:W-:Y:S01]  /*eaf0*/  F2FP.F16.E4M3.UNPACK_B R62, R49 ;  /* 0x00000031ff3e723e */ /* 0x000fe200020006ff */
[----:B------:R-:W-:Y:S01]  /*eb00*/  FFMA.FTZ R75, R58, R150, R61 ;  /* 0x000000963a4b7223 */ /* 0x000fe2000001003d */
[----:B------:R-:W-:Y:S01]  /*eb10*/  F2FP.SATFINITE.E4M3.F32.PACK_AB_MERGE_C R58, R73, R70, RZ ;  /* 0x00000046493a723e */ /* 0x000fe200048070ff */
[----:B------:R-:W-:Y:S01]  /*eb20*/  FFMA.FTZ R55, R55, R150, -R64 ;  /* 0x0000009637377223 */ /* 0x000fe20000010840 */
[----:B------:R-:W-:Y:S01]  /*eb30*/  F2FP.F16.E4M3.UNPACK_B R65, R50 ;  /* 0x00000032ff41723e */ /* 0x000fe200020006ff */
[--C-:B------:R-:W-:Y:S01]  /*eb40*/  HADD2.F32 R63, -RZ, R62.reuse.H0_H0 ;  /* 0x2000003eff3f7230 */ /* 0x100fe20000004100 */
[----:B------:R-:W-:Y:S01]  /*eb50*/  F2FP.F16.E4M3.UNPACK_B R60, R45 ;  /* 0x0000002dff3c723e */ /* 0x000fe200020006ff */
[----:B------:R-:W-:Y:S01]  /*eb60*/  HADD2.F32 R62, -RZ, R62.H1_H1 ;  /* 0x3000003eff3e7230 */ /* 0x000fe20000004100 */
[----:B------:R-:W-:Y:S01]  /*eb70*/  F2FP.SATFINITE.E4M3.F32.PACK_AB_MERGE_C R58, R68, R67, R58 ;  /* 0x00000043443a723e */ /* 0x000fe2000480703a */
[--C-:B------:R-:W-:Y:S01]  /*eb80*/  HADD2.F32 R68, -RZ, R65.reuse.H0_H0 ;  /* 0x20000041ff447230 */ /* 0x100fe20000004100 */
[----:B------:R-:W-:Y:S01]  /*eb90*/  F2FP.SATFINITE.E4M3.F32.PACK_AB_MERGE_C R59, R72, R71, RZ ;  /* 0x00000047483b723e */ /* 0x000fe200048070ff */
[----:B------:R-:W-:Y:S01]  /*eba0*/  HADD2.F32 R61, -RZ, R60.H0_H0 ;  /* 0x2000003cff3d7230 */ /* 0x000fe20000004100 */
[----:B------:R-:W-:Y:S01]  /*ebb0*/  F2FP.F16.E4M3.UNPACK_B R64, R48 ;  /* 0x00000030ff40723e */ /* 0x000fe200020006ff */
[----:B------:R-:W-:Y:S01]  /*ebc0*/  HADD2.F32 R65, -RZ, R65.H1_H1 ;  /* 0x30000041ff417230 */ /* 0x000fe20000004100 */
[----:B------:R-:W-:Y:S01]  /*ebd0*/  F2FP.SATFINITE.E4M3.F32.PACK_AB_MERGE_C R59, R69, R66, R59 ;  /* 0x00000042453b723e */ /* 0x000fe2000480703b */
[-C--:B------:R-:W-:Y:S01]  /*ebe0*/  FMUL.FTZ R70, R63, R68.reuse ;  /* 0x000000443f467220 */ /* 0x080fe20000410000 */
[----:B------:R-:W-:Y:S01]  /*ebf0*/  FMUL.FTZ R68, R61, R68 ;  /* 0x000000443d447220 */ /* 0x000fe20000410000 */
[----:B------:R-:W-:-:S02]  /*ec00*/  HADD2.F32 R66, -RZ, R64.H0_H0 ;  /* 0x20000040ff427230 */ /* 0x000fc40000004100 */
[----:B------:R-:W-:Y:S01]  /*ec10*/  FMUL.FTZ R67, R62, R65 ;  /* 0x000000413e437220 */ /* 0x000fe20000410000 */
[----:B------:R-:W-:Y:S01]  /*ec20*/  HADD2.F32 R60, -RZ, R60.H1_H1 ;  /* 0x3000003cff3c7230 */ /* 0x000fe20000004100 */
[----:B------:R-:W-:Y:S01]  /*ec30*/  F2FP.F16.E4M3.UNPACK_B R45, R45.H1 ;  /* 0x0000002dff2d723e */ /* 0x000fe200030006ff */
[-C--:B------:R-:W-:Y:S01]  /*ec40*/  FFMA.FTZ R68, R63, R66.reuse, R68 ;  /* 0x000000423f447223 */ /* 0x080fe20000010044 */
[----:B------:R-:W-:Y:S02]  /*ec50*/  HADD2.F32 R63, -RZ, R64.H1_H1 ;  /* 0x30000040ff3f7230 */ /* 0x000fe40000004100 */
[----:B------:R-:W-:Y:S01]  /*ec60*/  FFMA.FTZ R70, R61, R66, -R70 ;  /* 0x000000423d467223 */ /* 0x000fe20000010846 */
[C---:B------:R-:W-:Y:S01]  /*ec70*/  FMUL.FTZ R65, R60.reuse, R65 ;  /* 0x000000413c417220 */ /* 0x040fe20000410000 */
[----:B------:R-:W-:Y:S01]  /*ec80*/  F2FP.F16.E4M3.UNPACK_B R61, R49.H1 ;  /* 0x00000031ff3d723e */ /* 0x000fe200030006ff */
[----:B------:R-:W-:Y:S02]  /*ec90*/  HADD2.F32 R49, -RZ, R45.H0_H0 ;  /* 0x2000002dff317230 */ /* 0x000fe40000004100 */
[-C--:B------:R-:W-:Y:S01]  /*eca0*/  FFMA.FTZ R69, R60, R63.reuse, -R67 ;  /* 0x0000003f3c457223 */ /* 0x080fe20000010843 */
[----:B------:R-:W-:Y:S01]  /*ecb0*/  F2FP.F16.E4M3.UNPACK_B R60, R50.H1 ;  /* 0x00000032ff3c723e */ /* 0x000fe200030006ff */
[----:B------:R-:W-:Y:S01]  /*ecc0*/  FFMA.FTZ R71, R62, R63, R65 ;  /* 0x0000003f3e477223 */ /* 0x000fe20000010041 */
[--C-:B------:R-:W-:Y:S01]  /*ecd0*/  HADD2.F32 R50, -RZ, R61.reuse.H0_H0 ;  /* 0x2000003dff327230 */ /* 0x100fe20000004100 */
[----:B------:R-:W-:Y:S01]  /*ece0*/  F2FP.F16.E4M3.UNPACK_B R48, R48.H1 ;  /* 0x00000030ff30723e */ /* 0x000fe200030006ff */
[----:B------:R-:W-:Y:S01]  /*ecf0*/  HADD2.F32 R61, -RZ, R61.H1_H1 ;  /* 0x3000003dff3d7230 */ /* 0x000fe20000004100 */
[----:B------:R-:W-:Y:S01]  /*ed00*/  F2FP.SATFINITE.E4M3.F32.PACK_AB_MERGE_C R56, R55, R56, R76 ;  /* 0x000000383738723e */ /* 0x000fe2000480704c */
[--C-:B------:R-:W-:Y:S01]  /*ed10*/  HADD2.F32 R62, -RZ, R60.reuse.H0_H0 ;  /* 0x2000003cff3e7230 */ /* 0x100fe20000004100 */
[----:B------:R-:W-:Y:S01]  /*ed20*/  F2FP.SATFINITE.E4M3.F32.PACK_AB_MERGE_C R55, R75, R74, R78 ;  /* 0x0000004a4b37723e */ /* 0x000fe2000480704e */
[----:B------:R-:W-:Y:S01]  /*ed30*/  HADD2.F32 R64, -RZ, R60.H1_H1 ;  /* 0x3000003cff407230 */ /* 0x000fe20000004100 */
[----:B------:R-:W-:Y:S01]  /*ed40*/  F2FP.F16.E4M3.UNPACK_B R65, R46.H1 ;  /* 0x0000002eff41723e */ /* 0x000fe200030006ff */
[----:B------:R-:W-:-:S02]  /*ed50*/  HADD2.F32 R45, -RZ, R45.H1_H1 ;  /* 0x3000002dff2d7230 */ /* 0x000fc40000004100 */
[CC--:B------:R-:W-:Y:S01]  /*ed60*/  FMUL.FTZ R66, R50.reuse, R62.reuse ;  /* 0x0000003e32427220 */ /* 0x0c0fe20000410000 */
[--C-:B------:R-:W-:Y:S02]  /*ed70*/  HADD2.F32 R60, -RZ, R48.reuse.H0_H0 ;  /* 0x20000030ff3c7230 */ /* 0x100fe40000004100 */
[----:B------:R-:W-:Y:S01]  /*ed80*/  FMUL.FTZ R63, R49, R62 ;  /* 0x0000003e313f7220 */ /* 0x000fe20000410000 */
[----:B------:R-:W-:Y:S02]  /*ed90*/  HADD2.F32 R48, -RZ, R48.H1_H1 ;  /* 0x30000030ff307230 */ /* 0x000fe40000004100 */
[-C--:B------:R-:W-:Y:S01]  /*eda0*/  FMUL.FTZ R62, R61, R64.reuse ;  /* 0x000000403d3e7220 */ /* 0x080fe20000410000 */
[C---:B------:R-:W-:Y:S01]  /*edb0*/  FMUL.FTZ R64, R45.reuse, R64 ;  /* 0x000000402d407220 */ /* 0x040fe20000410000 */
[----:B------:R-:W-:Y:S01]  /*edc0*/  FFMA.FTZ R73, R50, R60, R63 ;  /* 0x0000003c32497223 */ /* 0x000fe2000001003f */
[----:B------:R-:W-:Y:S01]  /*edd0*/  F2FP.F16.E4M3.UNPACK_B R50, R51 ;  /* 0x00000033ff32723e */ /* 0x000fe200020006ff */
[-C--:B------:R-:W-:Y:S01]  /*ede0*/  FFMA.FTZ R75, R45, R48.reuse, -R62 ;  /* 0x000000302d4b7223 */ /* 0x080fe2000001083e */
[----:B------:R-:W-:Y:S01]  /*edf0*/  FFMA.FTZ R74, R61, R48, R64 ;  /* 0x000000303d4a7223 */ /* 0x000fe20000010040 */
[----:B------:R-:W-:Y:S01]  /*ee00*/  F2FP.F16.E4M3.UNPACK_B R64, R46 ;  /* 0x0000002eff40723e */ /* 0x000fe200020006ff */
[----:B------:R-:W-:Y:S01]  /*ee10*/  FFMA.FTZ R72, R49, R60, -R66 ;  /* 0x0000003c31487223 */ /* 0x000fe20000010842 */
[-C--:B------:R-:W-:Y:S01]  /*ee20*/  F2FP.F16.E4M3.UNPACK_B R45, R47.reuse ;  /* 0x0000002fff2d723e */ /* 0x080fe200020006ff */
        /* <DEDUP_REMOVED lines=29> */
[CC--:B------:R-:W-:Y:S01]  /*f000*/  FMUL.FTZ R48, R50.reuse, R64.reuse ;  /* 0x0000004032307220 */ /* 0x0c0fe20000410000 */
[----:B------:R-:W-:Y:S02]  /*f010*/  HADD2.F32 R46, -RZ, R46.H1_H1 ;  /* 0x3000002eff2e7230 */ /* 0x000fe40000004100 */
[----:B------:R-:W-:Y:S01]  /*f020*/  FMUL.FTZ R49, R45, R64 ;  /* 0x000000402d317220 */ /* 0x000fe20000410000 */
        /* <DEDUP_REMOVED lines=9> */
[----:B------:R-:W-:Y:S01]  /*f0c0*/  F2FP.SATFINITE.E4M3.F32.PACK_AB_MERGE_C R47, R48, R77, R47 ;  /* 0x0000004d302f723e */ /* 0x000fe2000480702f */
[----:B------:R-:W-:Y:S01]  /*f0d0*/  IMAD.MOV.U32 R48, RZ, RZ, R58 ;  /* 0x000000ffff307224 */ /* 0x000fe200078e003a */
[----:B------:R-:W-:Y:S01]  /*f0e0*/  F2FP.SATFINITE.E4M3.F32.PACK_AB_MERGE_C R51, R46, R67, R62 ;  /* 0x000000432e33723e */ /* 0x000fe2000480703e */
[----:B------:R-:W-:Y:S01]  /*f0f0*/  IMAD.MOV.U32 R46, RZ, RZ, R56 ;  /* 0x000000ffff2e7224 */ /* 0x000fe200078e0038 */
[----:B------:R-:W-:Y:S02]  /*f100*/  F2FP.SATFINITE.E4M3.F32.PACK_AB_MERGE_C R45, R69, R70, R72 ;  /* 0x00000046452d723e */ /* 0x000fe40004807048 */
[----:B------:R-:W-:Y:S02]  /*f110*/  F2FP.SATFINITE.E4M3.F32.PACK_AB_MERGE_C R49, R71, R68, R73 ;  /* 0x000000444731723e */ /* 0x000fe40004807049 */
[----:B------:R-:W-:-:S07]  /*f120*/  MOV R44, R59 ;  /* 0x0000003b002c7202 */ /* 0x000fce0000000f00 */
.L_x_2457:
[----:B------:R-:W-:Y:S05]  /*f130*/  BSYNC B1 ;  /* 0x0000000000017941 */ /* 0x000fea0003800000 */
.L_x_2456:
        /* <DEDUP_REMOVED lines=10> */
.L_x_2373:
[----:B------:R-:W-:-:S06]  /*f1e0*/  UISETP.NE.AND UP0, UPT, UR53, 0x3, UPT ;  /* 0x000000033500788c */ /* 0x000fcc000bf05270 */
[----:B------:R-:W-:-:S13]  /*f1f0*/  PLOP3.LUT P2, PT, PT, PT, UP0, 0x80, 0x0 ;  /* 0x000000000000781c */ /* 0x000fda0003f4f008 */
[----:B------:R-:W-:Y:S05]  /*f200*/  @!P2 BRA `(.L_x_2458) ;  /* 0x000000000004a947 */ /* 0x000fea0003800000 */
[----:B------:R-:W-:Y:S01]  /*f210*/  BPT.TRAP 0x1 ;  /* 0x000000040000795c */ /* 0x000fe20000300000 */
.L_x_2458:
[----:B------:R-:W-:Y:S01]  /*f220*/  IMAD R101, R17, 0x8, R16 ;  /* 0x0000000811657824 */ /* 0x000fe200078e0210 */
[----:B------:R-:W-:Y:S01]  /*f230*/  SHF.L.U32 R102, R223, 0x1f, RZ ;  /* 0x0000001fdf667819 */ /* 0x000fe200000006ff */
[----:B------:R-:W-:Y:S01]  /*f240*/  IMAD R100, R24, -0xa0, R2 ;  /* 0xffffff6018647824 */ /* 0x000fe200078e0202 */
[----:B------:R-:W-:Y:S02]  /*f250*/  BSSY B1, `(.L_x_2459) ;  /* 0x0000004000017945 */ /* 0x000fe40003800000 */
[----:B------:R-:W0:Y:S02]  /*f260*/  SYNCS.PHASECHK.TRANS64.TRYWAIT P3, [R101+URZ+0x33490], R102 ;  /* 0x03349066650075a7 */ /* 0x000e24000806017f */
[----:B------:R-:W-:Y:S01]  /*f270*/  VIMNMX R100, R100, 0xa0, PT ;  /* 0x000000a064647848 */ /* 0x000fe20003fe0100 */
[----:B0-----:R-:W-:Y:S06]  /*f280*/  @!P3 BRA `(.L_x_2460) ;  /* 0x000001e8002cb947 */ /* 0x001fec0003800000 */
.L_x_2709:
[----:B------:R-:W-:Y:S05]  /*f290*/  BSYNC B1 ;  /* 0x0000000000017941 */ /* 0x000fea0003800000 */
.L_x_2459:
        /* <DEDUP_REMOVED lines=21> */
.L_x_2462:
[----:B------:R-:W-:Y:S05]  /*f3f0*/  BSYNC B1 ;  /* 0x0000000000017941 */ /* 0x000fea0003800000 */
.L_x_2461:
        /* <DEDUP_REMOVED lines=21> */
.L_x_2406:
[----:B------:R-:W-:Y:S05]  /*f550*/  BSYNC B0 ;  /* 0x0000000000007941 */ /* 0x000fea0003800000 */
.L_x_2372:
        /* <DEDUP_REMOVED lines=17> */
.L_x_2464:
[----:B------:R-:W-:Y:S05]  /*f670*/  BSYNC B0 ;  /* 0x0000000000007941 */ /* 0x000fea0003800000 */
.L_x_2463:
[----:B------:R-:W1:Y:S01]  /*f680*/  SYNCS.PHASECHK.TRANS64.TRYWAIT P2, [R101+URZ+0x334b0], R102 ;  /* 0x0334b066650075a7 */ /* 0x000e62000804017f */
[----:B------:R-:W-:Y:S01]  /*f690*/  ULDC UR37, c[0x0][0x2f4] ;  /* 0x0000bd0000257ab9 */ /* 0x000fe20000000800 */
[----:B------:R-:W-:Y:S01]  /*f6a0*/  ULDC.64 UR38, c[0x0][0x328] ;  /* 0x0000ca0000267ab9 */ /* 0x000fe20000000a00 */
[----:B------:R-:W-:Y:S01]  /*f6b0*/  ULDC.64 UR40, c[0x0][0x318] ;  /* 0x0000c60000287ab9 */ /* 0x000fe20000000a00 */
[----:B------:R-:W-:Y:S01]  /*f6c0*/  BSSY B0, `(.L_x_2465) ;  /* 0x0000003000007945 */ /* 0x000fe20003800000 */
[----:B------:R-:W-:-:S03]  /*f6d0*/  IMAD.WIDE R48, R24, 0xa0, R122 ;  /* 0x000000a018307825 */ /* 0x000fc600078e027a */
[----:B-1----:R-:W-:Y:S05]  /*f6e0*/  @!P2 BRA `(.L_x_2466) ;  /* 0x000001e40028a947 */ /* 0x002fea0003800000 */
.L_x_2710:
[----:B------:R-:W-:Y:S05]  /*f6f0*/  BSYNC B0 ;  /* 0x0000000000007941 */ /* 0x000fea0003800000 */
.L_x_2465:
[----:B------:R-:W-:Y:S01]  /*f700*/  ISETP.GE.AND P2, PT, R220, R100, PT ;  /* 0x00000064dc00720c */ /* 0x000fe20003f46270 */
[----:B------:R-:W-:-:S12]  /*f710*/  BSSY B0, `(.L_x_2467) ;  /* 0x000001b000007945 */ /* 0x000fd80003800000 */
[----:B------:R-:W-:Y:S05]  /*f720*/  @P2 BRA `(.L_x_2468) ;  /* 0x0000000000642947 */ /* 0x000fea0003800000 */
[----:B------:R-:W-:Y:S01]  /*f730*/  MOV R45, R35 ;  /* 0x00000023002d7202 */ /* 0x000fe20000000f00 */
[----:B0-----:R-:W-:Y:S02]  /*f740*/  IMAD.MOV.U32 R44, RZ, RZ, R118 ;  /* 0x000000ffff2c7224 */ /* 0x001fe400078e0076 */
        /* <DEDUP_REMOVED lines=23> */
.L_x_2468:
[----:B------:R-:W-:Y:S05]  /*f8c0*/  BSYNC B0 ;  /* 0x0000000000007941 */ /* 0x000fea0003800000 */
.L_x_2467:
[----:B0-2---:R-:W-:Y:S01]  /*f8d0*/  VIADD R44, R220, 0x80 ;  /* 0x00000080dc2c7836 */ /* 0x005fe20000000000 */
[----:B------:R-:W-:Y:S04]  /*f8e0*/  BSSY B0, `(.L_x_2469) ;  /* 0x000001e000007945 */ /* 0x000fe80003800000 */
[----:B------:R-:W-:-:S13]  /*f8f0*/  ISETP.GE.AND P2, PT, R44, R100, PT ;  /* 0x000000642c00720c */ /* 0x000fda0003f46270 */
[----:B------:R-:W-:Y:S05]  /*f900*/  @P2 BRA `(.L_x_2470) ;  /* 0x00000000006c2947 */ /* 0x000fea0003800000 */
[----:B------:R-:W-:Y:S01]  /*f910*/  IADD3 R47, P2, R48, 0x80, RZ ;  /* 0x00000080302f7810 */ /* 0x000fe20007f5e0ff */
[----:B------:R-:W-:Y:S02]  /*f920*/  IMAD.MOV.U32 R44, RZ, RZ, R118 ;  /* 0x000000ffff2c7224 */ /* 0x000fe400078e0076 */
[----:B------:R-:W-:Y:S02]  /*f930*/  IMAD.MOV.U32 R45, RZ, RZ, R35 ;  /* 0x000000ffff2d7224 */ /* 0x000fe400078e0023 */
[----:B------:R-:W-:Y:S02]  /*f940*/  IMAD.X R48, RZ, RZ, R49, P2 ;  /* 0x000000ffff307224 */ /* 0x000fe400010e0631 */
        /* <DEDUP_REMOVED lines=23> */
.L_x_2470:
[----:B------:R-:W-:Y:S05]  /*fac0*/  BSYNC B0 ;  /* 0x0000000000007941 */ /* 0x000fea0003800000 */
.L_x_2469:
        /* <DEDUP_REMOVED lines=23> */
.L_x_2367:
[----:B------:R-:W-:Y:S05]  /*fc40*/  @P0 BRA `(.L_x_2472) ;  /* 0x00000000000c0947 */ /* 0x000fea0003800000 */
[----:B------:R-:W1:Y:S01]  /*fc50*/  FENCE.VIEW.ASYNC.G ;  /* 0x00000000000073c6 */ /* 0x000e620000000100 */
[----:B------:R-:W-:Y:S05]  /*fc60*/  WARPSYNC.ALL ;  /* 0x0000000000007948 */ /* 0x000fea0003800000 */
[----:B-1----:R-:W-:Y:S06]  /*fc70*/  BAR.ARV 0xc, 0x180 ;  /* 0x0306000000007b1d */ /* 0x002fec0000002000 */
.L_x_2472:
[----:B------:R-:W2:Y:S01]  /*fc80*/  LDL R0, [R1+0x44] ;  /* 0x0000440001007983 */ /* 0x000ea20000100800 */
[----:B------:R-:W-:Y:S01]  /*fc90*/  ULDC.64 UR6, c[0x0][0x998] ;  /* 0x0002660000067ab9 */ /* 0x000fe20000000a00 */
[----:B------:R-:W-:Y:S02]  /*fca0*/  ULDC.64 UR4, c[0x0][0x990] ;  /* 0x0002640000047ab9 */ /* 0x000fe40000000a00 */
[----:B------:R-:W3:Y:S04]  /*fcb0*/  LDL R3, [R1+0x2c] ;  /* 0x00002c0001037983 */ /* 0x000ee80000100800 */
        /* <DEDUP_REMOVED lines=14> */
[----:B------:R-:W-:Y:S01]  /*fda0*/  @P1 IMAD.IADD R5, R5, 0x1, R9 ;  /* 0x0000000105051824 */ /* 0x000fe200078e0209 */
[----:B------:R-:W-:Y:S01]  /*fdb0*/  @P0 SHF.R.S32.HI R9, RZ, 0x1f, R14 ;  /* 0x0000001fff090819 */ /* 0x000fe2000001140e */
[C---:B------:R-:W-:Y:S02]  /*fdc0*/  @P0 IMAD R7, R3.reuse, R7, R0 ;  /* 0x0000000703070224 */ /* 0x040fe400078e0200 */
[----:B------:R-:W-:-:S04]  /*fdd0*/  @P0 IMAD.WIDE.U32 R2, R3, R6, RZ ;  /* 0x0000000603020225 */ /* 0x000fc800078e00ff */
[----:B0-----:R-:W-:Y:S02]  /*fde0*/  @P1 IMAD R6, R15, R10, RZ ;  /* 0x0000000a0f061224 */ /* 0x001fe400078e02ff */
[----:B------:R-:W-:Y:S02]  /*fdf0*/  @P0 IMAD.IADD R3, R3, 0x1, R7 ;  /* 0x0000000103030824 */ /* 0x000fe400078e0207 */
[----:B------:R-:W-:Y:S02]  /*fe00*/  @P0 IMAD R0, R9, R12, RZ ;  /* 0x0000000c09000224 */ /* 0x000fe400078e02ff */
[C---:B------:R-:W-:Y:S02]  /*fe10*/  @P1 IMAD R11, R14.reuse, R11, R6 ;  /* 0x0000000b0e0b1224 */ /* 0x040fe400078e0206 */
[----:B------:R-:W-:-:S04]  /*fe20*/  @P1 IMAD.WIDE.U32 R6, R14, R10, R4 ;  /* 0x0000000a0e061225 */ /* 0x000fc800078e0004 */
[C---:B------:R-:W-:Y:S01]  /*fe30*/  @P0 IMAD R9, R14.reuse, R13, R0 ;  /* 0x0000000d0e090224 */ /* 0x040fe200078e0200 */
[----:B------:R-:W-:Y:S01]  /*fe40*/  @P1 IADD3 R5, R7, R11, RZ ;  /* 0x0000000b07051210 */ /* 0x000fe20007ffe0ff */
[----:B------:R-:W-:Y:S01]  /*fe50*/  @P0 IMAD.WIDE.U32 R2, R14, R12, R2 ;  /* 0x0000000c0e020225 */ /* 0x000fe200078e0002 */
[----:B------:R-:W-:-:S03]  /*fe60*/  @P1 LEA R8, P3, R6, UR6, 0x2 ;  /* 0x0000000606081c11 */ /* 0x000fc6000f8610ff */
[----:B------:R-:W-:Y:S01]  /*fe70*/  @P0 IMAD.IADD R3, R3, 0x1, R9 ;  /* 0x0000000103030824 */ /* 0x000fe200078e0209 */
[----:B------:R-:W-:Y:S01]  /*fe80*/  @P0 LEA R4, P2, R2, UR4, 0x2 ;  /* 0x0000000402040c11 */ /* 0x000fe2000f8410ff */
[----:B------:R-:W-:Y:S01]  /*fe90*/  IMAD.MOV.U32 R0, RZ, RZ, 0x3f800000 ;  /* 0x3f800000ff007424 */ /* 0x000fe200078e00ff */
[----:B------:R-:W-:Y:S01]  /*fea0*/  @P1 LEA.HI.X R9, R6, UR7, R5, 0x2, P3 ;  /* 0x0000000706091c11 */ /* 0x000fe200098f1405 */
[----:B------:R-:W-:Y:S01]  /*feb0*/  VIADD R7, R235, 0x7f ;  /* 0x0000007feb077836 */ /* 0x000fe20000000000 */
[----:B------:R-:W-:Y:S01]  /*fec0*/  @P0 LEA.HI.X R5, R2, UR5, R3, 0x2, P2 ;  /* 0x0000000502050c11 */ /* 0x000fe200090f1403 */
[----:B------:R-:W-:Y:S01]  /*fed0*/  IMAD.MOV.U32 R3, RZ, RZ, 0x3f800000 ;  /* 0x3f800000ff037424 */ /* 0x000fe200078e00ff */
[----:B------:R-:W0:Y:S01]  /*fee0*/  LDC R2, c[0x0][0x448] ;  /* 0x00011200ff027b82 */ /* 0x000e220000000800 */
[----:B------:R1:W2:Y:S01]  /*fef0*/  @P1 LDG.E R0, desc[UR54][R8.64] ;  /* 0x0000003608001981 */ /* 0x0002a2000c1e1900 */
[----:B------:R-:W-:-:S03]  /*ff00*/  ULDC UR4, c[0x0][0x988] ;  /* 0x0002620000047ab9 */ /* 0x000fc60000000800 */
[----:B------:R3:W2:Y:S01]  /*ff10*/  @P0 LDG.E R3, desc[UR54][R4.64] ;  /* 0x0000003604030981 */ /* 0x0006a2000c1e1900 */
[----:B------:R-:W-:Y:S01]  /*ff20*/  CS2R R120, SRZ ;  /* 0x0000000000787805 */ /* 0x000fe2000001ff00 */
[----:B------:R-:W-:Y:S01]  /*ff30*/  IMAD.MOV.U32 R119, RZ, RZ, RZ ;  /* 0x000000ffff777224 */ /* 0x000fe200078e00ff */
        /* <DEDUP_REMOVED lines=8> */
[----:B------:R-:W-:Y:S01]  /*ffc0*/  CS2R R104, SRZ ;  /* 0x0000000000687805 */ /* 0x000fe2000001ff00 */
[----:B------:R-:W-:Y:S01]  /*ffd0*/  IMAD.MOV.U32 R82, RZ, RZ, RZ ;  /* 0x000000ffff527224 */ /* 0x000fe200078e00ff */
[----:B------:R-:W-:Y:S02]  /*ffe0*/  CS2R R60, SRZ ;  /* 0x00000000003c7805 */ /* 0x000fe4000001ff00 */
[----:B------:R-:W-:Y:S02]  /*fff0*/  CS2R R102, SRZ ;  /* 0x0000000000667805 */ /* 0x000fe4000001ff00 */
[----:B------:R-:W-:Y:S02]  /*10000*/  CS2R R54, SRZ ;  /* 0x0000000000367805 */ /* 0x000fe4000001ff00 */
[----:B------:R-:W-:-:S02]  /*10010*/  CS2R R52, SRZ ;  /* 0x0000000000347805 */ /* 0x000fc4000001ff00 */
[----:B------:R-:W-:Y:S02]  /*10020*/  CS2R R96, SRZ ;  /* 0x0000000000607805 */ /* 0x000fe4000001ff00 */
[----:B------:R-:W-:Y:S01]  /*10030*/  MOV R67, RZ ;  /* 0x000000ff00437202 */ /* 0x000fe20000000f00 */
[----:B------:R-:W-:Y:S01]  /*10040*/  IMAD.MOV.U32 R63, RZ, RZ, RZ ;  /* 0x000000ffff3f7224 */ /* 0x000fe200078e00ff */
[----:B0-----:R-:W-:Y:S02]  /*10050*/  ISETP.NE.AND P0, PT, R2, 0x1, PT ;  /* 0x000000010200780c */ /* 0x001fe40003f05270 */
[----:B------:R-:W-:Y:S02]  /*10060*/  CS2R R58, SRZ ;  /* 0x00000000003a7805 */ /* 0x000fe4000001ff00 */
[----:B------:R-:W-:Y:S02]  /*10070*/  CS2R R44, SRZ ;  /* 0x00000000002c7805 */ /* 0x000fe4000001ff00 */
[----:B------:R-:W-:-:S02]  /*10080*/  CS2R R88, SRZ ;  /* 0x0000000000587805 */ /* 0x000fc4000001ff00 */
[----:B------:R-:W-:Y:S01]  /*10090*/  CS2R R78, SRZ ;  /* 0x00000000004e7805 */ /* 0x000fe2000001ff00 */
[----:B------:R-:W-:Y:S01]  /*100a0*/  IMAD.MOV.U32 R71, RZ, RZ, RZ ;  /* 0x000000ffff477224 */ /* 0x000fe200078e00ff */
[----:B------:R-:W-:Y:S02]  /*100b0*/  CS2R R36, SRZ ;  /* 0x0000000000247805 */ /* 0x000fe4000001ff00 */
[----:B------:R-:W-:Y:S02]  /*100c0*/  CS2R R12, SRZ ;  /* 0x00000000000c7805 */ /* 0x000fe4000001ff00 */
[----:B------:R-:W-:Y:S02]  /*100d0*/  CS2R R80, SRZ ;  /* 0x0000000000507805 */ /* 0x000fe4000001ff00 */
[----:B------:R-:W-:Y:S02]  /*100e0*/  CS2R R38, SRZ ;  /* 0x0000000000267805 */ /* 0x000fe4000001ff00 */
[----:B------:R-:W-:-:S02]  /*100f0*/  CS2R R74, SRZ ;  /* 0x00000000004a7805 */ /* 0x000fc4000001ff00 */
[----:B------:R-:W-:Y:S02]  /*10100*/  CS2R R50, SRZ ;  /* 0x0000000000327805 */ /* 0x000fe4000001ff00 */
[----:B------:R-:W-:Y:S01]  /*10110*/  CS2R R72, SRZ ;  /* 0x0000000000487805 */ /* 0x000fe2000001ff00 */
[----:B------:R-:W0:Y:S01]  /*10120*/  @P0 LDC R2, c[0x0][0x44c] ;  /* 0x00011300ff020b82 */ /* 0x000e220000000800 */
[----:B-1----:R-:W-:Y:S02]  /*10130*/  CS2R R8, SRZ ;  /* 0x0000000000087805 */ /* 0x002fe4000001ff00 */
[----:B------:R-:W-:Y:S02]  /*10140*/  CS2R R92, SRZ ;  /* 0x00000000005c7805 */ /* 0x000fe4000001ff00 */
[----:B------:R-:W-:Y:S02]  /*10150*/  CS2R R64, SRZ ;  /* 0x0000000000407805 */ /* 0x000fe4000001ff00 */
[----:B------:R-:W-:-:S02]  /*10160*/  CS2R R26, SRZ ;  /* 0x00000000001a7805 */ /* 0x000fc4000001ff00 */
[----:B---3--:R-:W-:Y:S01]  /*10170*/  CS2R R4, SRZ ;  /* 0x0000000000047805 */ /* 0x008fe2000001ff00 */
[----:B------:R-:W-:Y:S01]  /*10180*/  IMAD.MOV.U32 R42, RZ, RZ, RZ ;  /* 0x000000ffff2a7224 */ /* 0x000fe200078e00ff */
[----:B------:R-:W-:Y:S01]  /*10190*/  CS2R R14, SRZ ;  /* 0x00000000000e7805 */ /* 0x000fe2000001ff00 */
[----:B------:R-:W1:Y:S01]  /*101a0*/  @P0 LDC R11, c[0x0][0x450] ;  /* 0x00011400ff0b0b82 */ /* 0x000e620000000800 */
        /* <DEDUP_REMOVED lines=10> */
[----:B------:R-:W-:Y:S01]  /*10250*/  CS2R R32, SRZ ;  /* 0x0000000000207805 */ /* 0x000fe2000001ff00 */
[----:B------:R-:W-:Y:S01]  /*10260*/  IMAD.MOV.U32 R126, RZ, RZ, RZ ;  /* 0x000000ffff7e7224 */ /* 0x000fe200078e00ff */
[----:B------:R-:W-:Y:S01]  /*10270*/  CS2R R24, SRZ ;  /* 0x0000000000187805 */ /* 0x000fe2000001ff00 */
[----:B------:R-:W-:-:S02]  /*10280*/  IMAD.MOV.U32 R128, RZ, RZ, RZ ;  /* 0x000000ffff807224 */ /* 0x000fc400078e00ff */
[----:B0-----:R-:W-:-:S05]  /*10290*/  @P0 IMAD.HI.U32 R2, R7, R2, RZ ;  /* 0x0000000207020227 */ /* 0x001fca00078e00ff */
[----:B-1----:R-:W-:Y:S02]  /*102a0*/  @P0 SHF.R.U32.HI R7, RZ, R11, R2 ;  /* 0x0000000bff070219 */ /* 0x002fe40000011602 */
[----:B------:R-:W-:Y:S02]  /*102b0*/  CS2R R10, SRZ ;  /* 0x00000000000a7805 */ /* 0x000fe4000001ff00 */
[----:B------:R-:W-:Y:S01]  /*102c0*/  PLOP3.LUT P0, PT, PT, PT, PT, 0x80, 0x0 ;  /* 0x000000000000781c */ /* 0x000fe20003f0f070 */
[----:B------:R-:W-:-:S04]  /*102d0*/  IMAD.IADD R7, R158, 0x1, R7 ;  /* 0x000000019e077824 */ /* 0x000fc800078e0207 */
[----:B------:R-:W-:-:S05]  /*102e0*/  IMAD.HI R7, R7, 0x66666667, RZ ;  /* 0x6666666707077827 */ /* 0x000fca00078e02ff */
[----:B------:R-:W-:-:S04]  /*102f0*/  SHF.R.U32.HI R2, RZ, 0x1f, R7 ;  /* 0x0000001fff027819 */ /* 0x000fc80000011607 */
[----:B------:R-:W-:Y:S02]  /*10300*/  LEA.HI.SX32 R2, R7, R2, 0x1a ;  /* 0x0000000207027211 */ /* 0x000fe400078fd2ff */
[----:B------:R-:W-:Y:S02]  /*10310*/  CS2R R6, SRZ ;  /* 0x0000000000067805 */ /* 0x000fe4000001ff00 */
[----:B------:R-:W-:-:S04]  /*10320*/  VIMNMX R159, R159, R2, PT ;  /* 0x000000029f9f7248 */ /* 0x000fc80003fe0100 */
[----:B------:R-:W-:Y:S01]  /*10330*/  ISETP.GE.AND P1, PT, R159, 0x1, PT ;  /* 0x000000019f00780c */ /* 0x000fe20003f26270 */
[----:B--2---:R-:W-:-:S04]  /*10340*/  FMUL.FTZ R0, R3, R0 ;  /* 0x0000000003007220 */ /* 0x004fc80000410000 */
[----:B------:R-:W-:-:S08]  /*10350*/  FMUL.FTZ R2, R0, UR4 ;  /* 0x0000000400027c20 */ /* 0x000fd00008410000 */
[----:B------:R-:W-:Y:S05]  /*10360*/  @!P1 BRA `(.L_x_2473) ;  /* 0x0000012800d89947 */ /* 0x000fea0003800000 */
        /* <DEDUP_REMOVED lines=8> */
.L_x_2713:
        /* <DEDUP_REMOVED lines=12> */
[----:B------:R-:W-:Y:S01]  /*104b0*/  MOV R4, UR4 ;  /* 0x0000000400047c02 */ /* 0x000fe20008000f00 */
        /* <DEDUP_REMOVED lines=12> */
.L_x_2475:
[----:B------:R-:W-:Y:S02]  /*10580*/  ULDC UR4, c[0x0][0x3f4] ;  /* 0x0000fd0000047ab9 */ /* 0x000fe40000000800 */
[----:B------:R-:W-:-:S13]  /*10590*/  ISETP.LT.AND P0, PT, RZ, UR4, PT ;  /* 0x00000004ff007c0c */ /* 0x000fda000bf01270 */
[----:B------:R-:W-:Y:S05]  /*105a0*/  @P0 BRA `(.L_x_2476) ;  /* 0x0000000000400947 */ /* 0x000fea0003800000 */
[----:B------:R-:W-:-:S04]  /*105b0*/  ULEA.HI UR4, UR43, UR43, URZ, 0x1 ;  /* 0x0000002b2b047291 */ /* 0x000fc8000f8f083f */
[----:B------:R-:W-:-:S04]  /*105c0*/  ULOP3.LUT UR4, UR4, 0xfffffffe, URZ, 0xc0, !UPT ;  /* 0xfffffffe04047892 */ /* 0x000fc8000f8ec03f */
[----:B------:R-:W-:-:S06]  /*105d0*/  UIADD3 UR4, UR43, -UR4, URZ ;  /* 0x800000042b047290 */ /* 0x000fcc000fffe03f */
[----:B------:R-:W-:-:S04]  /*105e0*/  MOV R3, UR4 ;  /* 0x0000000400037c02 */ /* 0x000fc80008000f00 */
[----:B------:R-:W-:-:S04]  /*105f0*/  SHF.L.U32 R3, R3, 0x1f, RZ ;  /* 0x0000001f03037819 */ /* 0x000fc800000006ff */
[----:B------:R0:W1:Y:S03]  /*10600*/  SYNCS.PHASECHK.TRANS64.TRYWAIT P0, [R16+URZ+0x33400], R3 ;  /* 0x03340003100075a7 */ /* 0x000066000800017f */
[----:B-1----:R-:W-:Y:S05]  /*10610*/  @!P0 NANOSLEEP.SYNCS 0x989680 ;  /* 0x009896800000895d */ /* 0x002fea0003900000 */
[----:B------:R-:W1:Y:S01]  /*10620*/  @!P0 SYNCS.PHASECHK.TRANS64 P0, [R16+URZ+0x33400], R3 ;  /* 0x03340003100085a7 */ /* 0x000e62000800007f */
[----:B------:R-:W-:Y:S04]  /*10630*/  BSSY B0, `(.L_x_2477) ;  /* 0x0000006000007945 */ /* 0x000fe80003800000 */
[----:B-1----:R-:W-:Y:S05]  /*10640*/  @P0 BRA `(.L_x_2478) ;  /* 0x0000000000100947 */ /* 0x002fea0003800000 */
.L_x_2479:
[----:B-1----:R1:W2:Y:S02]  /*10650*/  SYNCS.PHASECHK.TRANS64.TRYWAIT P0, [R16+URZ+0x33400], R3 ;  /* 0x03340003100075a7 */ /* 0x0022a4000800017f */
[----:B--2---:R-:W-:Y:S05]  /*10660*/  @!P0 NANOSLEEP.SYNCS 0x989680 ;  /* 0x009896800000895d */ /* 0x004fea0003900000 */
[----:B------:R-:W2:Y:S02]  /*10670*/  @!P0 SYNCS.PHASECHK.TRANS64 P0, [R16+URZ+0x33400], R3 ;  /* 0x03340003100085a7 */ /* 0x000ea4000800007f */
[----:B--2---:R-:W-:Y:S05]  /*10680*/  @!P0 BRA `(.L_x_2479) ;  /* 0xfffffffc00f08947 */ /* 0x004fea000383ffff */
.L_x_2478:
[----:B------:R-:W-:Y:S05]  /*10690*/  BSYNC B0 ;  /* 0x0000000000007941 */ /* 0x000fea0003800000 */
.L_x_2477:
[----:B------:R-:W-:Y:S05]  /*106a0*/  BRA `(.L_x_2480) ;  /* 0x0000006c00f47947 */ /* 0x000fea0003800000 */
.L_x_2476:
[----:B------:R-:W-:Y:S01]  /*106b0*/  ULOP3.LUT UP0, URZ, UR52, 0x1bf, URZ, 0xc0, !UPT ;  /* 0x000001bf343f7892 */ /* 0x000fe2000f80c03f */
[----:B-----5:R-:W-:Y:S01]  /*106c0*/  SHF.R.S32.HI R0, RZ, 0x1f, R145 ;  /* 0x0000001fff007819 */ /* 0x020fe20000011491 */
[----:B------:R-:W-:Y:S01]  /*106d0*/  ULDC.64 UR4, c[0x0][0x3f8] ;  /* 0x0000fe0000047ab9 */ /* 0x000fe20000000a00 */
[----:B------:R-:W-:Y:S01]  /*106e0*/  ULDC.64 UR6, c[0x0][0x408] ;  /* 0x0001020000067ab9 */ /* 0x000fe20000000a00 */
[----:B------:R-:W-:Y:S02]  /*106f0*/  IMAD.WIDE.U32 R24, R145, UR4, RZ ;  /* 0x0000000491187c25 */ /* 0x000fe4000f8e00ff */
[----:B------:R-:W-:Y:S02]  /*10700*/  PLOP3.LUT P0, PT, PT, PT, UP0, 0x80, 0x0 ;  /* 0x000000000000781c */ /* 0x000fe40003f0f008 */
[C---:B------:R-:W-:Y:S02]  /*10710*/  IMAD R4, R0.reuse, UR4, RZ ;  /* 0x0000000400047c24 */ /* 0x040fe4000f8e02ff */
[----:B------:R-:W-:-:S02]  /*10720*/  IMAD R0, R0, UR6, RZ ;  /* 0x0000000600007c24 */ /* 0x000fc4000f8e02ff */
[C---:B------:R-:W-:Y:S02]  /*10730*/  IMAD R29, R145.reuse, UR5, R4 ;  /* 0x00000005911d7c24 */ /* 0x040fe4000f8e0204 */
[C---:B------:R-:W-:Y:S02]  /*10740*/  IMAD R31, R145.reuse, UR7, R0 ;  /* 0x00000007911f7c24 */ /* 0x040fe4000f8e0200 */
[----:B------:R-:W-:-:S04]  /*10750*/  IMAD.WIDE.U32 R26, R145, UR6, RZ ;  /* 0x00000006911a7c25 */ /* 0x000fc8000f8e00ff */
[----:B------:R-:W-:Y:S02]  /*10760*/  IMAD.IADD R29, R29, 0x1, R25 ;  /* 0x000000011d1d7824 */ /* 0x000fe400078e0219 */
[----:B------:R-:W-:Y:S01]  /*10770*/  IMAD.IADD R31, R31, 0x1, R27 ;  /* 0x000000011f1f7824 */ /* 0x000fe200078e021b */
[----:B------:R-:W-:Y:S06]  /*10780*/  @!P0 BRA `(.L_x_2481) ;  /* 0x0000000000408947 */ /* 0x000fec0003800000 */
        /* <DEDUP_REMOVED lines=16> */
.L_x_2481:
[----:B------:R-:W-:Y:S01]  /*10890*/  ULDC.U8 UR4, c[0x0][0x410] ;  /* 0x0001040000047ab9 */ /* 0x000fe20000000000 */
[----:B------:R-:W-:Y:S01]  /*108a0*/  BSSY B0, `(.L_x_2482) ;  /* 0x00006d5000007945 */ /* 0x000fe20003800000 */
[----:B------:R-:W-:Y:S01]  /*108b0*/  ISETP.NE.AND P0, PT, RZ, UR4, PT ;  /* 0x00000004ff007c0c */ /* 0x000fe2000bf05270 */
[----:B------:R-:W-:-:S12]  /*108c0*/  IMAD.IADD R28, R220, 0x1, R235 ;  /* 0x00000001dc1c7824 */ /* 0x000fd800078e02eb */
[----:B------:R-:W-:Y:S05]  /*108d0*/  @!P0 BRA `(.L_x_2483) ;  /* 0x0000003400a08947 */ /* 0x000fea0003800000 */
[----:B------:R-:W0:Y:S01]  /*108e0*/  LDC R10, c[0x0][0x448] ;  /* 0x00011200ff0a7b82 */ /* 0x000e220000000800 */
[----:B------:R-:W-:Y:S01]  /*108f0*/  IMAD.MOV.U32 R5, RZ, RZ, R28 ;  /* 0x000000ffff057224 */ /* 0x000fe200078e001c */
[----:B------:R-:W-:Y:S01]  /*10900*/  ULDC.64 UR4, c[0x0][0x3f8] ;  /* 0x0000fe0000047ab9 */ /* 0x000fe20000000a00 */
[----:B------:R-:W-:Y:S01]  /*10910*/  IMAD.MOV.U32 R6, RZ, RZ, R24 ;  /* 0x000000ffff067224 */ /* 0x000fe200078e0018 */
[----:B------:R-:W-:Y:S01]  /*10920*/  ULDC.64 UR6, c[0x0][0x408] ;  /* 0x0001020000067ab9 */ /* 0x000fe20000000a00 */
[----:B------:R-:W-:Y:S01]  /*10930*/  IMAD.MOV.U32 R8, RZ, RZ, R26 ;  /* 0x000000ffff087224 */ /* 0x000fe200078e001a */
[----:B------:R-:W-:Y:S01]  /*10940*/  ULDC.64 UR8, c[0x0][0x400] ;  /* 0x0001000000087ab9 */ /* 0x000fe20000000a00 */
[----:B------:R-:W-:Y:S01]  /*10950*/  IMAD.MOV.U32 R9, RZ, RZ, R31 ;  /* 0x000000ffff097224 */ /* 0x000fe200078e001f */
[----:B0-----:R-:W-:-:S13]  /*10960*/  ISETP.NE.AND P0, PT, R10, 0x1, PT ;  /* 0x000000010a00780c */ /* 0x001fda0003f05270 */
[----:B------:R-:W0:Y:S08]  /*10970*/  @P0 LDC R3, c[0x0][0x44c] ;  /* 0x00011300ff030b82 */ /* 0x000e300000000800 */
[----:B------:R-:W1:Y:S01]  /*10980*/  @P0 LDC R7, c[0x0][0x450] ;  /* 0x00011400ff070b82 */ /* 0x000e620000000800 */
[----:B0-----:R-:W-:-:S05]  /*10990*/  @P0 IMAD.HI.U32 R0, R28, R3, RZ ;  /* 0x000000031c000227 */ /* 0x001fca00078e00ff */
[----:B-1----:R-:W-:Y:S01]  /*109a0*/  @P0 SHF.R.U32.HI R5, RZ, R7, R0 ;  /* 0x00000007ff050219 */ /* 0x002fe20000011600 */
[----:B------:R-:W-:-:S03]  /*109b0*/  IMAD.MOV.U32 R7, RZ, RZ, R29 ;  /* 0x000000ffff077224 */ /* 0x000fc600078e001d */
[----:B------:R-:W-:Y:S01]  /*109c0*/  SHF.R.S32.HI R0, RZ, 0x1f, R5 ;  /* 0x0000001fff007819 */ /* 0x000fe20000011405 */
[----:B------:R-:W-:-:S04]  /*109d0*/  IMAD.WIDE.U32 R6, R5, UR4, R6 ;  /* 0x0000000405067c25 */ /* 0x000fc8000f8e0006 */
[----:B------:R-:W-:Y:S02]  /*109e0*/  IMAD R4, R0, UR4, RZ ;  /* 0x0000000400047c24 */ /* 0x000fe4000f8e02ff */
[----:B------:R-:W-:-:S04]  /*109f0*/  IMAD.WIDE.U32 R8, R5, UR6, R8 ;  /* 0x0000000605087c25 */ /* 0x000fc8000f8e0008 */
[----:B------:R-:W-:Y:S02]  /*10a00*/  IMAD R0, R0, UR6, RZ ;  /* 0x0000000600007c24 */ /* 0x000fe4000f8e02ff */
[C---:B------:R-:W-:Y:S01]  /*10a10*/  IMAD R13, R5.reuse, UR5, R4 ;  /* 0x00000005050d7c24 */ /* 0x040fe2000f8e0204 */
[----:B------:R-:W-:Y:S01]  /*10a20*/  ULDC.64 UR4, c[0x0][0x3e8] ;  /* 0x0000fa0000047ab9 */ /* 0x000fe20000000a00 */
[----:B------:R-:W-:Y:S01]  /*10a30*/  IMAD R11, R5, UR7, R0 ;  /* 0x00000007050b7c24 */ /* 0x000fe2000f8e0200 */
        /* <DEDUP_REMOVED lines=10> */
.L_x_2719:
        /* <DEDUP_REMOVED lines=22> */
[----:B------:R-:W-:-:S07]  /*10c40*/  ISETP.GE.AND P2, PT, R227, UR4, PT ;  /* 0x00000004e3007c0c */ /* 0x000fce000bf46270 */
[C---:B----4-:R-:W-:Y:S02]  /*10c50*/  @!P4 IADD3 R8, P1, R224.reuse, R14, RZ ;  /* 0x0000000ee008c210 */ /* 0x050fe40007f3e0ff */
[----:B--2---:R-:W-:-:S03]  /*10c60*/  @!P4 IADD3 R6, P0, R224, R3, RZ ;  /* 0x00000003e006c210 */ /* 0x004fc60007f1e0ff */
[----:B---3--:R-:W-:Y:S01]  /*10c70*/  @!P4 IMAD.X R9, R4, 0x1, R5, P1 ;  /* 0x000000010409c824 */ /* 0x008fe200008e0605 */
[----:B-1----:R-:W-:Y:S02]  /*10c80*/  @!P4 IADD3.X R7, R0, R5, RZ, P0, !PT ;  /* 0x000000050007c210 */ /* 0x002fe400007fe4ff */
[----:B------:R-:W-:Y:S02]  /*10c90*/  ISETP.GE.AND P1, PT, R225, UR4, PT ;  /* 0x00000004e1007c0c */ /* 0x000fe4000bf26270 */
[----:B------:R-:W5:Y:S01]  /*10ca0*/  @!P4 LD.E.64 R34, desc[UR54][R8.64] ;  /* 0x000000360822c980 */ /* 0x000f62000c101b00 */
[----:B------:R-:W-:-:S03]  /*10cb0*/  SHF.R.S32.HI R5, RZ, 0x1f, R226 ;  /* 0x0000001fff057819 */ /* 0x000fc600000114e2 */
[----:B------:R0:W5:Y:S01]  /*10cc0*/  @!P4 LD.E.64 R32, desc[UR54][R6.64] ;  /* 0x000000360620c980 */ /* 0x000162000c101b00 */
[CC--:B------:R-:W-:Y:S02]  /*10cd0*/  @!P3 IADD3 R12, P4, R226.reuse, R3.reuse, RZ ;  /* 0x00000003e20cb210 */ /* 0x0c0fe40007f9e0ff */
[-C--:B------:R-:W-:Y:S02]  /*10ce0*/  @!P3 IADD3 R42, P5, R226, R14.reuse, RZ ;  /* 0x0000000ee22ab210 */ /* 0x080fe40007fbe0ff */
[----:B------:R-:W-:Y:S01]  /*10cf0*/  SHF.R.S32.HI R11, RZ, 0x1f, R227 ;  /* 0x0000001fff0b7819 */ /* 0x000fe200000114e3 */
[--C-:B------:R-:W-:Y:S01]  /*10d00*/  @!P3 IMAD.X R13, R0, 0x1, R5.reuse, P4 ;  /* 0x00000001000db824 */ /* 0x100fe200020e0605 */
[C---:B------:R-:W-:Y:S01]  /*10d10*/  @!P2 IADD3 R46, P4, R227.reuse, R3, RZ ;  /* 0x00000003e32ea210 */ /* 0x040fe20007f9e0ff */
[----:B------:R-:W-:Y:S01]  /*10d20*/  @!P3 IMAD.X R43, R4, 0x1, R5, P5 ;  /* 0x00000001042bb824 */ /* 0x000fe200028e0605 */
[----:B------:R-:W-:Y:S02]  /*10d30*/  ISETP.GE.AND P0, PT, R22, UR4, PT ;  /* 0x0000000416007c0c */ /* 0x000fe4000bf06270 */
[----:B------:R-:W-:Y:S01]  /*10d40*/  @!P2 IADD3 R48, P5, R227, R14, RZ ;  /* 0x0000000ee330a210 */ /* 0x000fe20007fbe0ff */
[----:B------:R-:W-:Y:S01]  /*10d50*/  @!P2 IMAD.X R47, R0, 0x1, R11, P4 ;  /* 0x00000001002fa824 */ /* 0x000fe200020e060b */
[----:B------:R-:W-:-:S02]  /*10d60*/  SHF.R.S32.HI R15, RZ, 0x1f, R225 ;  /* 0x0000001fff0f7819 */ /* 0x000fc400000114e1 */
[C---:B------:R-:W-:Y:S01]  /*10d70*/  @!P1 IADD3 R50, P4, R225.reuse, R3, RZ ;  /* 0x00000003e1329210 */ /* 0x040fe20007f9e0ff */
[----:B------:R-:W-:Y:S01]  /*10d80*/  @!P2 IMAD.X R49, R4, 0x1, R11, P5 ;  /* 0x000000010431a824 */ /* 0x000fe200028e060b */
[----:B------:R-:W-:-:S03]  /*10d90*/  @!P1 IADD3 R52, P5, R225, R14, RZ ;  /* 0x0000000ee1349210 */ /* 0x000fc60007fbe0ff */
[--C-:B------:R-:W-:Y:S01]  /*10da0*/  @!P1 IMAD.X R51, R0, 0x1, R15.reuse, P4 ;  /* 0x0000000100339824 */ /* 0x100fe200020e060f */
[----:B------:R-:W-:Y:S01]  /*10db0*/  ISETP.GE.AND P4, PT, R228, UR4, PT ;  /* 0x00000004e4007c0c */ /* 0x000fe2000bf86270 */
[----:B------:R-:W-:Y:S01]  /*10dc0*/  @!P1 IMAD.X R53, R4, 0x1, R15, P5 ;  /* 0x0000000104359824 */ /* 0x000fe200028e060f */
[----:B------:R-:W-:Y:S02]  /*10dd0*/  @!P0 SHF.R.S32.HI R5, RZ, 0x1f, R22 ;  /* 0x0000001fff058819 */ /* 0x000fe40000011416 */
[----:B0-----:R-:W-:-:S05]  /*10de0*/  @!P0 IADD3 R6, P5, R22, R3, RZ ;  /* 0x0000000316068210 */ /* 0x001fca0007fbe0ff */
[----:B------:R-:W-:Y:S01]  /*10df0*/  @!P0 IMAD.X R7, R0, 0x1, R5, P5 ;  /* 0x0000000100078824 */ /* 0x000fe200028e0605 */
[----:B------:R-:W-:Y:S02]  /*10e00*/  @!P0 IADD3 R40, P5, R22, R14, RZ ;  /* 0x0000000e16288210 */ /* 0x000fe40007fbe0ff */
[----:B------:R-:W-:Y:S02]  /*10e10*/  SHF.R.S32.HI R9, RZ, 0x1f, R228 ;  /* 0x0000001fff097819 */ /* 0x000fe400000114e4 */
[----:B------:R-:W-:Y:S02]  /*10e20*/  @!P0 IADD3.X R41, R4, R5, RZ, P5, !PT ;  /* 0x0000000504298210 */ /* 0x000fe40002ffe4ff */
[----:B------:R-:W-:Y:S02]  /*10e30*/  @!P4 IADD3 R54, P5, R228, R3, RZ ;  /* 0x00000003e436c210 */ /* 0x000fe40007fbe0ff */
[----:B------:R-:W-:-:S03]  /*10e40*/  CS2R R28, SRZ ;  /* 0x00000000001c7805 */ /* 0x000fc6000001ff00 */
[--C-:B------:R-:W-:Y:S01]  /*10e50*/  @!P4 IMAD.X R55, R0, 0x1, R9.reuse, P5 ;  /* 0x000000010037c824 */ /* 0x100fe200028e0609 */
[----:B------:R-:W-:Y:S02]  /*10e60*/  @!P4 IADD3 R14, P5, R228, R14, RZ ;  /* 0x0000000ee40ec210 */ /* 0x000fe40007fbe0ff */
[----:B------:R0:W5:Y:S01]  /*10e70*/  @!P3 LD.E.64 R28, desc[UR54][R12.64] ;  /* 0x000000360c1cb980 */ /* 0x000162000c101b00 */
[----:B------:R-:W-:Y:S02]  /*10e80*/  CS2R R30, SRZ ;  /* 0x00000000001e7805 */ /* 0x000fe4000001ff00 */
[----:B------:R-:W-:Y:S02]  /*10e90*/  CS2R R24, SRZ ;  /* 0x0000000000187805 */ /* 0x000fe4000001ff00 */
[----:B------:R-:W-:Y:S01]  /*10ea0*/  CS2R R26, SRZ ;  /* 0x00000000001a7805 */ /* 0x000fe2000001ff00 */
[----:B------:R-:W-:Y:S01]  /*10eb0*/  @!P4 IMAD.X R15, R4, 0x1, R9, P5 ;  /* 0x00000001040fc824 */ /* 0x000fe200028e0609 */
[----:B------:R-:W-:-:S02]  /*10ec0*/  CS2R R10, SRZ ;  /* 0x00000000000a7805 */ /* 0x000fc4000001ff00 */
[----:B------:R-:W-:Y:S02]  /*10ed0*/  CS2R R20, SRZ ;  /* 0x0000000000147805 */ /* 0x000fe4000001ff00 */
[----:B------:R-:W-:Y:S02]  /*10ee0*/  CS2R R36, SRZ ;  /* 0x0000000000247805 */ /* 0x000fe4000001ff00 */
[----:B------:R-:W-:Y:S02]  /*10ef0*/  CS2R R38, SRZ ;  /* 0x0000000000267805 */ /* 0x000fe4000001ff00 */
[----:B------:R-:W-:Y:S02]  /*10f00*/  CS2R R8, SRZ ;  /* 0x0000000000087805 */ /* 0x000fe4000001ff00 */
[----:B0-----:R-:W-:Y:S01]  /*10f10*/  CS2R R12, SRZ ;  /* 0x00000000000c7805 */ /* 0x001fe2000001ff00 */
[----:B------:R0:W5:Y:S04]  /*10f20*/  @!P3 LD.E.64 R30, desc[UR54][R42.64] ;  /* 0x000000362a1eb980 */ /* 0x000168000c101b00 */
        /* <DEDUP_REMOVED lines=8> */
.L_x_2486:
[----:B------:R-:W-:Y:S05]  /*10fb0*/  BSYNC B1 ;  /* 0x0000000000017941 */ /* 0x000fea0003800000 */
.L_x_2485:
[----:B------:R-:W-:Y:S01]  /*10fc0*/  ULEA.HI UR4, UR43, UR43, URZ, 0x1 ;  /* 0x0000002b2b047291 */ /* 0x000fe2000f8f083f */
[----:B--2---:R-:W-:Y:S01]  /*10fd0*/  VIADDMNMX R3, R45, -R235, 0x80, PT ;  /* 0x000000802d037446 */ /* 0x004fe200038009eb */
[----:B------:R-:W-:Y:S02]  /*10fe0*/  BSSY B1, `(.L_x_2487) ;  /* 0x0000008000017945 */ /* 0x000fe40003800000 */
[----:B------:R-:W-:Y:S01]  /*10ff0*/  ULOP3.LUT UR4, UR4, 0xfffffffe, URZ, 0xc0, !UPT ;  /* 0xfffffffe04047892 */ /* 0x000fe2000f8ec03f */
[----:B------:R-:W-:-:S03]  /*11000*/  ISETP.GE.AND P1, PT, R220, R3, PT ;  /* 0x00000003dc00720c */ /* 0x000fc60003f26270 */
[----:B------:R-:W-:-:S06]  /*11010*/  UIADD3 UR4, UR43, -UR4, URZ ;  /* 0x800000042b047290 */ /* 0x000fcc000fffe03f */
[----:B------:R-:W-:-:S05]  /*11020*/  IMAD.U32 R5, RZ, RZ, UR4 ;  /* 0x00000004ff057e24 */ /* 0x000fca000f8e00ff */
[----:B------:R-:W-:-:S04]  /*11030*/  SHF.L.U32 R5, R5, 0x1f, RZ ;  /* 0x0000001f05057819 */ /* 0x000fc800000006ff */
[----:B------:R-:W2:Y:S02]  /*11040*/  SYNCS.PHASECHK.TRANS64.TRYWAIT P0, [R16+URZ+0x33400], R5 ;  /* 0x03340005100075a7 */ /* 0x000ea4000800017f */
[----:B--2---:R-:W-:Y:S05]  /*11050*/  @!P0 BRA `(.L_x_2488) ;  /* 0x000001cc008c8947 */ /* 0x004fea0003800000 */
.L_x_2720:
[----:B------:R-:W-:Y:S05]  /*11060*/  BSYNC B1 ;  /* 0x0000000000017941 */ /* 0x000fea0003800000 */
.L_x_2487:
[----:B------:R-:W-:Y:S05]  /*11070*/  @P1 BRA `(.L_x_2489) ;  /* 0x00000064005c1947 */ /* 0x000fea0003800000 */
[----:B-1----:R-:W4:Y:S01]  /*11080*/  LDL R0, [R1+0x4] ;  /* 0x0000040001007983 */ /* 0x002f220000100800 */
[----:B--2---:R-:W1:Y:S03]  /*11090*/  LDC R5, c[0x0][0x3f4] ;  /* 0x0000fd00ff057b82 */ /* 0x004e660000000800 */
[----:B---3--:R-:W2:Y:S01]  /*110a0*/  LDL R4, [R1+0xc] ;  /* 0x00000c0001047983 */ /* 0x008ea20000100800 */
[----:B------:R-:W-:Y:S01]  /*110b0*/  BSSY B1, `(.L_x_2490) ;  /* 0x0000081000017945 */ /* 0x000fe20003800000 */
[-C--:B-1----:R-:W-:Y:S02]  /*110c0*/  ISETP.GE.AND P6, PT, R22, R5.reuse, PT ;  /* 0x000000051600720c */ /* 0x082fe40003fc6270 */
[-C--:B------:R-:W-:Y:S02]  /*110d0*/  ISETP.GE.AND P0, PT, R224, R5.reuse, PT ;  /* 0x00000005e000720c */ /* 0x080fe40003f06270 */
[----:B------:R-:W-:-:S02]  /*110e0*/  ISETP.GE.AND P1, PT, R226, R5, PT ;  /* 0x00000005e200720c */ /* 0x000fc40003f26270 */
[-C--:B------:R-:W-:Y:S02]  /*110f0*/  ISETP.GE.AND P2, PT, R227, R5.reuse, PT ;  /* 0x00000005e300720c */ /* 0x080fe40003f46270 */
[-C--:B------:R-:W-:Y:S02]  /*11100*/  ISETP.GE.AND P3, PT, R225, R5.reuse, PT ;  /* 0x00000005e100720c */ /* 0x080fe40003f66270 */
[----:B------:R-:W-:Y:S01]  /*11110*/  ISETP.GE.AND P4, PT, R228, R5, PT ;  /* 0x00000005e400720c */ /* 0x000fe20003f86270 */
[----:B----4-:R-:W-:-:S04]  /*11120*/  IMAD.IADD R3, R16, 0x1, R0 ;  /* 0x0000000110037824 */ /* 0x010fc800078e0200 */
[----:B------:R-:W-:Y:S01]  /*11130*/  VIADD R0, R3, 0x20 ;  /* 0x0000002003007836 */ /* 0x000fe20000000000 */
[----:B--2---:R-:W-:Y:S01]  /*11140*/  LOP3.LUT P5, RZ, R4, 0x2, RZ, 0xc0, !PT ;  /* 0x0000000204ff7812 */ /* 0x004fe200078ac0ff */
[----:B------:R-:W-:-:S12]  /*11150*/  @P6 BRA `(.L_x_2491) ;  /* 0x0000000400d86947 */ /* 0x000fd80003800000 */
[----:B0-----:R-:W0:Y:S01]  /*11160*/  LDS.128 R4, [R3+0x1e200] ;  /* 0x01e2000003047984 */ /* 0x001e220000000c00 */
        /* <DEDUP_REMOVED lines=15> */
[----:B------:R-:W-:-:S02]  /*11260*/  LOP3.LUT R14, R36, 0xff, RZ, 0xc0, !PT ;  /* 0x000000ff240e7812 */ /* 0x000fc400078ec0ff */
        /* <DEDUP_REMOVED lines=101> */
.L_x_2491:
[----:B------:R-:W-:Y:S05]  /*118c0*/  BSYNC B1 ;  /* 0x0000000000017941 */ /* 0x000fea0003800000 */
.L_x_2490:
[----:B------:R-:W-:Y:S01]  /*118d0*/  BSSY B1, `(.L_x_2492) ;  /* 0x000007d000017945 */ /* 0x000fe20003800000 */
[----:B------:R-:W-:-:S03]  /*118e0*/  @P5 VIADD R0, R3, 0xffffffe0 ;  /* 0xffffffe003005836 */ /* 0x000fc60000000000 */
[----:B------:R-:W-:Y:S05]  /*118f0*/  @P0 BRA `(.L_x_2493) ;  /* 0x0000000400e80947 */ /* 0x000fea0003800000 */
[----:B01----:R-:W0:Y:S01]  /*11900*/  LDS.128 R4, [R0+0x1e200] ;  /* 0x01e2000000047984 */ /* 0x003e220000000c00 */
[----:B-----5:R-:W-:Y:S02]  /*11910*/  SHF.R.U32.HI R36, RZ, 0x8, R33 ;  /* 0x00000008ff247819 */ /* 0x020fe40000011621 */
[----:B------:R-:W-:Y:S02]  /*11920*/  SHF.R.U32.HI R40, RZ, 0x8, R35 ;  /* 0x00000008ff287819 */ /* 0x000fe40000011623 */
[----:B------:R-:W-:Y:S02]  /*11930*/  LOP3.LUT R37, R33, 0xff, RZ, 0xc0, !PT ;  /* 0x000000ff21257812 */ /* 0x000fe400078ec0ff */
[----:B------:R-:W-:Y:S02]  /*11940*/  LOP3.LUT R41, R35, 0xff, RZ, 0xc0, !PT ;  /* 0x000000ff23297812 */ /* 0x000fe400078ec0ff */
[----:B------:R-:W-:Y:S02]  /*11950*/  LOP3.LUT R36, R36, 0xff, RZ, 0xc0, !PT ;  /* 0x000000ff24247812 */ /* 0x000fe400078ec0ff */
[----:B------:R-:W-:-:S02]  /*11960*/  LOP3.LUT R40, R40, 0xff, RZ, 0xc0, !PT ;  /* 0x000000ff28287812 */ /* 0x000fc400078ec0ff */
[----:B------:R-:W-:Y:S02]  /*11970*/  SHF.R.U32.HI R14, RZ, 0x8, R32 ;  /* 0x00000008ff0e7819 */ /* 0x000fe40000011620 */
        /* <DEDUP_REMOVED lines=114> */
.L_x_2493:
[----:B------:R-:W-:Y:S05]  /*120a0*/  BSYNC B1 ;  /* 0x0000000000017941 */ /* 0x000fea0003800000 */
.L_x_2492:
[----:B------:R-:W-:Y:S04]  /*120b0*/  BSSY B1, `(.L_x_2494) ;  /* 0x0000078000017945 */ /* 0x000fe80003800000 */
[----:B------:R-:W-:Y:S05]  /*120c0*/  @P1 BRA `(.L_x_2495) ;  /* 0x0000000400d81947 */ /* 0x000fea0003800000 */
[----:B012---:R-:W0:Y:S01]  /*120d0*/  LDS.128 R4, [R3+0x20200] ;  /* 0x0202000003047984 */ /* 0x007e220000000c00 */
        /* <DEDUP_REMOVED lines=15> */
[----:B------:R-:W-:Y:S02]  /*121d0*/  LOP3.LUT R14, R28, 0xff, RZ, 0xc0, !PT ;  /* 0x000000ff1c0e7812 */ /* 0x000fe400078ec0ff */
        /* <DEDUP_REMOVED lines=101> */
.L_x_2495:
[----:B------:R-:W-:Y:S05]  /*12830*/  BSYNC B1 ;  /* 0x0000000000017941 */ /* 0x000fea0003800000 */
.L_x_2494:
[----:B------:R-:W-:Y:S04]  /*12840*/  BSSY B1, `(.L_x_2496) ;  /* 0x000007c000017945 */ /* 0x000fe80003800000 */
[----:B------:R-:W-:Y:S05]  /*12850*/  @P2 BRA `(.L_x_2497) ;  /* 0x0000000400e82947 */ /* 0x000fea0003800000 */
[----:B0123--:R-:W0:Y:S01]  /*12860*/  LDS.128 R4, [R0+0x20200] ;  /* 0x0202000000047984 */ /* 0x00fe220000000c00 */
        /* <DEDUP_REMOVED lines=121> */
.L_x_2497:
[----:B------:R-:W-:Y:S05]  /*13000*/  BSYNC B1 ;  /* 0x0000000000017941 */ /* 0x000fea0003800000 */
.L_x_2496:
[----:B------:R-:W-:Y:S04]  /*13010*/  BSSY B1, `(.L_x_2498) ;  /* 0x0000078000017945 */ /* 0x000fe80003800000 */
[----:B------:R-:W-:Y:S05]  /*13020*/  @P3 BRA `(.L_x_2499) ;  /* 0x0000000400d83947 */ /* 0x000fea0003800000 */
[----:B01234-:R-:W0:Y:S01]  /*13030*/  LDS.128 R4, [R3+0x22200] ;  /* 0x0222000003047984 */ /* 0x01fe220000000c00 */
        /* <DEDUP_REMOVED lines=24> */
[----:B------:R-:W-:Y:S02]  /*131c0*/  LOP3.LUT R15, R15, 0xff0000, R10, 0xf8, !PT ;  /* 0x00ff00000f0f7812 */ /* 0x000fe400078ef80a */
[----:B0-----:R-:W-:Y:S02]  /*131d0*/  F2FP.F16.E4M3.UNPACK_B R14, R6.H1 ;  /* 0x00000006ff0e723e */ /* 0x001fe400030006ff */
[----:B------:R-:W-:Y:S02]  /*131e0*/  F2FP.F16.E4M3.UNPACK_B R28, R29 ;  /* 0x0000001dff1c723e */ /* 0x000fe400020006ff */
[----:B------:R-:W-:-:S02]  /*131f0*/  F2FP.F16.E4M3.UNPACK_B R21, R25 ;  /* 0x00000019ff15723e */ /* 0x000fc400020006ff */
        /* <DEDUP_REMOVED lines=89> */
.L_x_2499:
[----:B------:R-:W-:Y:S05]  /*13790*/  BSYNC B1 ;  /* 0x0000000000017941 */ /* 0x000fea0003800000 */
.L_x_2498:
[----:B------:R-:W-:Y:S05]  /*137a0*/  @P4 BRA `(.L_x_2489) ;  /* 0x0000003c00904947 */ /* 0x000fea0003800000 */
[----:B01234-:R-:W0:Y:S01]  /*137b0*/  LDS.128 R4, [R0+0x22200] ;  /* 0x0222000000047984 */ /* 0x01fe220000000c00 */
[----:B-----5:R-:W-:Y:S02]  /*137c0*/  SHF.R.U32.HI R11, RZ, 0x8, R9 ;  /* 0x00000008ff0b7819 */ /* 0x020fe40000011609 */
        /* <DEDUP_REMOVED lines=29> */
[----:B------:R-:W-:Y:S02]  /*139a0*/  LOP3.LUT R21, R21, 0xff000000, R12, 0xf8, !PT ;  /* 0xff00000015157812 */ /* 0x000fe400078ef80c */
        /* <DEDUP_REMOVED lines=8> */
[-C--:B------:R-:W-:Y:S01]  /*13a30*/  F2FP.F16.E4M3.UNPACK_B R10, R7.reuse ;  /* 0x00000007ff0a723e */ /* 0x080fe200020006ff */
[----:B------:R-:W-:Y:S01]  /*13a40*/  HADD2.F32 R13, -RZ, R12.H1_H1 ;  /* 0x3000000cff0d7230 */ /* 0x000fe20000004100 */
[----:B------:R-:W-:Y:S01]  /*13a50*/  F2FP.F16.E4M3.UNPACK_B R11, R7.H1 ;  /* 0x00000007ff0b723e */ /* 0x000fe200030006ff */
[----:B------:R-:W-:-:S02]  /*13a60*/  HADD2.F32 R20, -RZ, R20.H0_H0 ;  /* 0x20000014ff147230 */ /* 0x000fc40000004100 */
[CC--:B------:R-:W-:Y:S01]  /*13a70*/  FMUL.FTZ R26, R8.reuse, R24.reuse ;  /* 0x00000018081a7220 */ /* 0x0c0fe20000410000 */
[----:B------:R-:W-:Y:S01]  /*13a80*/  F2FP.F16.E4M3.UNPACK_B R7, R5 ;  /* 0x00000005ff07723e */ /* 0x000fe200020006ff */
[----:B------:R-:W-:Y:S01]  /*13a90*/  FMUL.FTZ R27, R8, R13 ;  /* 0x0000000d081b7220 */ /* 0x000fe20000410000 */
[----:B------:R-:W-:Y:S01]  /*13aa0*/  F2FP.F16.E4M3.UNPACK_B R8, R5.H1 ;  /* 0x00000005ff08723e */ /* 0x000fe200030006ff */
[----:B------:R-:W-:Y:S02]  /*13ab0*/  HADD2.F32 R5, -RZ, R6.H1_H1 ;  /* 0x30000006ff057230 */ /* 0x000fe40000004100 */
[C---:B------:R-:W-:Y:S01]  /*13ac0*/  FFMA.FTZ R28, R9.reuse, R13, -R26 ;  /* 0x0000000d091c7223 */ /* 0x040fe2000001081a */
[----:B------:R-:W-:Y:S02]  /*13ad0*/  HADD2.F32 R12, -RZ, R12.H0_H0 ;  /* 0x2000000cff0c7230 */ /* 0x000fe40000004100 */
[----:B------:R-:W-:Y:S01]  /*13ae0*/  FFMA.FTZ R29, R9, R24, R27 ;  /* 0x00000018091d7223 */ /* 0x000fe2000001001b */
[----:B------:R-:W-:Y:S01]  /*13af0*/  HADD2.F32 R6, -RZ, R6.H0_H0 ;  /* 0x20000006ff067230 */ /* 0x000fe20000004100 */
[----:B------:R-:W-:Y:S01]  /*13b00*/  F2FP.F16.E4M3.UNPACK_B R25, R25.H1 ;  /* 0x00000019ff19723e */ /* 0x000fe200030006ff */
[C---:B------:R-:W-:Y:S01]  /*13b10*/  FMUL.FTZ R9, R5.reuse, R20 ;  /* 0x0000001405097220 */ /* 0x040fe20000410000 */
[----:B------:R-:W-:Y:S01]  /*13b20*/  F2FP.F16.E4M3.UNPACK_B R15, R15.H1 ;  /* 0x0000000fff0f723e */ /* 0x000fe200030006ff */
[----:B------:R-:W-:Y:S01]  /*13b30*/  FMUL.FTZ R27, R5, R12 ;  /* 0x0000000c051b7220 */ /* 0x000fe20000410000 */
        /* <DEDUP_REMOVED lines=44> */
[--C-:B------:R-:W-:Y:S02]  /*13e00*/  HADD2.F32 R3, -RZ, R7.reuse.H1_H1 ;  /* 0x30000007ff037230 */ /* 0x100fe40000004100 */
[C---:B------:R-:W-:Y:S01]  /*13e10*/  FMUL.FTZ R15, R4.reuse, R9 ;  /* 0x00000009040f7220 */ /* 0x040fe20000410000 */
[----:B------:R-:W-:Y:S02]  /*13e20*/  HADD2.F32 R14, -RZ, R14.H0_H0 ;  /* 0x2000000eff0e7230 */ /* 0x000fe40000004100 */
        /* <DEDUP_REMOVED lines=19> */
.L_x_2483:
[----:B------:R-:W0:Y:S01]  /*13f60*/  LDC R10, c[0x0][0x448] ;  /* 0x00011200ff0a7b82 */ /* 0x000e220000000800 */
[----:B------:R-:W-:Y:S01]  /*13f70*/  IMAD.MOV.U32 R9, RZ, RZ, R28 ;  /* 0x000000ffff097224 */ /* 0x000fe200078e001c */
[----:B------:R-:W-:Y:S01]  /*13f80*/  ULDC.64 UR4, c[0x0][0x3f8] ;  /* 0x0000fe0000047ab9 */ /* 0x000fe20000000a00 */
[----:B------:R-:W-:Y:S01]  /*13f90*/  IMAD.MOV.U32 R4, RZ, RZ, R24 ;  /* 0x000000ffff047224 */ /* 0x000fe200078e0018 */
[----:B------:R-:W-:Y:S01]  /*13fa0*/  ULDC.64 UR6, c[0x0][0x408] ;  /* 0x0001020000067ab9 */ /* 0x000fe20000000a00 */
[----:B------:R-:W-:Y:S01]  /*13fb0*/  IMAD.MOV.U32 R5, RZ, RZ, R29 ;  /* 0x000000ffff057224 */ /* 0x000fe200078e001d */
[----:B------:R-:W-:Y:S01]  /*13fc0*/  ULDC.64 UR8, c[0x0][0x400] ;  /* 0x0001000000087ab9 */ /* 0x000fe20000000a00 */
[----:B------:R-:W-:Y:S02]  /*13fd0*/  IMAD.MOV.U32 R6, RZ, RZ, R26 ;  /* 0x000000ffff067224 */ /* 0x000fe400078e001a */
[----:B------:R-:W-:Y:S01]  /*13fe0*/  IMAD.MOV.U32 R7, RZ, RZ, R31 ;  /* 0x000000ffff077224 */ /* 0x000fe200078e001f */
[----:B0-----:R-:W-:-:S13]  /*13ff0*/  ISETP.NE.AND P0, PT, R10, 0x1, PT ;  /* 0x000000010a00780c */ /* 0x001fda0003f05270 */
[----:B------:R-:W0:Y:S08]  /*14000*/  @P0 LDC R3, c[0x0][0x44c] ;  /* 0x00011300ff030b82 */ /* 0x000e300000000800 */
[----:B------:R-:W1:Y:S01]  /*14010*/  @P0 LDC R0, c[0x0][0x450] ;  /* 0x00011400ff000b82 */ /* 0x000e620000000800 */
[----:B0-----:R-:W-:-:S05]  /*14020*/  @P0 IMAD.HI.U32 R3, R28, R3, RZ ;  /* 0x000000031c030227 */ /* 0x001fca00078e00ff */
[----:B-1----:R-:W-:-:S04]  /*14030*/  @P0 SHF.R.U32.HI R9, RZ, R0, R3 ;  /* 0x00000000ff090219 */ /* 0x002fc80000011603 */
[----:B------:R-:W-:Y:S01]  /*14040*/  SHF.R.S32.HI R0, RZ, 0x1f, R9 ;  /* 0x0000001fff007819 */ /* 0x000fe20000011409 */
[----:B------:R-:W-:-:S04]  /*14050*/  IMAD.WIDE.U32 R4, R9, UR4, R4 ;  /* 0x0000000409047c25 */ /* 0x000fc8000f8e0004 */
[----:B------:R-:W-:Y:S02]  /*14060*/  IMAD R8, R0, UR4, RZ ;  /* 0x0000000400087c24 */ /* 0x000fe4000f8e02ff */
[----:B------:R-:W-:-:S04]  /*14070*/  IMAD.WIDE.U32 R6, R9, UR6, R6 ;  /* 0x0000000609067c25 */ /* 0x000fc8000f8e0006 */
[----:B------:R-:W-:Y:S01]  /*14080*/  IMAD R0, R0, UR6, RZ ;  /* 0x0000000600007c24 */ /* 0x000fe2000f8e02ff */
[----:B------:R-:W-:Y:S01]  /*14090*/  IADD3 R21, P1, R6, UR8, RZ ;  /* 0x0000000806157c10 */ /* 0x000fe2000ff3e0ff */
[C---:B------:R-:W-:Y:S01]  /*140a0*/  IMAD R13, R9.reuse, UR5, R8 ;  /* 0x00000005090d7c24 */ /* 0x040fe2000f8e0208 */
[----:B------:R-:W-:Y:S01]  /*140b0*/  ULDC.64 UR4, c[0x0][0x3e8] ;  /* 0x0000fa0000047ab9 */ /* 0x000fe20000000a00 */
[----:B------:R-:W-:Y:S01]  /*140c0*/  IMAD R9, R9, UR7, R0 ;  /* 0x0000000709097c24 */ /* 0x000fe2000f8e0200 */
[----:B------:R-:W-:Y:S01]  /*140d0*/  IADD3 R3, P0, R4, UR4, RZ ;  /* 0x0000000404037c10 */ /* 0x000fe2000ff1e0ff */
[----:B------:R-:W-:-:S03]  /*140e0*/  UMOV UR4, 0xffffffff ;  /* 0xffffffff00047882 */ /* 0x000fc60000000000 */
[----:B------:R-:W-:Y:S02]  /*140f0*/  IADD3.X R13, R5, UR5, R13, P0, !PT ;  /* 0x00000005050d7c10 */ /* 0x000fe400087fe40d */
[----:B------:R-:W-:Y:S01]  /*14100*/  IADD3.X R20, R7, UR9, R9, P1, !PT ;  /* 0x0000000907147c10 */ /* 0x000fe20008ffe409 */
[----:B------:R-:W-:Y:S06]  /*14110*/  BRA.DIV UR4, `(.L_x_2500) ;  /* 0x0000019e04707947 */ /* 0x000fec000b800000 */
[----:B------:R0:W1:Y:S04]  /*14120*/  SHFL.IDX PT, R0, R13, RZ, 0x1e1f ;  /* 0x001e1fff0d007589 */ /* 0x00006800000e0000 */
[----:B------:R-:W2:Y:S04]  /*14130*/  SHFL.IDX PT, R3, R3, RZ, 0x1e1f ;  /* 0x001e1fff03037589 */ /* 0x000ea800000e0000 */
[----:B------:R-:W3:Y:S04]  /*14140*/  SHFL.IDX PT, R20, R20, RZ, 0x1e1f ;  /* 0x001e1fff14147589 */ /* 0x000ee800000e0000 */
[----:B0-----:R-:W4:Y:S02]  /*14150*/  SHFL.IDX PT, R21, R21, RZ, 0x1e1f ;  /* 0x001e1fff15157589 */ /* 0x001f2400000e0000 */
.L_x_2726:
        /* <DEDUP_REMOVED lines=16> */
[----:B------:R-:W3:Y:S04]  /*14260*/  LDL R41, [R1+0x54] ;  /* 0x0000540001297983 */ /* 0x000ee80000100800 */
[----:B------:R-:W3:Y:S01]  /*14270*/  LDL R40, [R1+0x58] ;  /* 0x0000580001287983 */ /* 0x000ee20000100800 */
[C---:B------:R-:W-:Y:S01]  /*14280*/  IADD3 R4, R18.reuse, 0x20, RZ ;  /* 0x0000002012047810 */ /* 0x040fe20007ffe0ff */
        /* <DEDUP_REMOVED lines=11> */
[C---:B--2---:R-:W-:Y:S02]  /*14340*/  @!P2 IADD3 R36, P3, R18.reuse, R3, RZ ;  /* 0x000000031224a210 */ /* 0x044fe40007f7e0ff */
[----:B----4-:R-:W-:-:S03]  /*14350*/  @!P2 IADD3 R38, P4, R18, R21, RZ ;  /* 0x000000151226a210 */ /* 0x010fc60007f9e0ff */
[--C-:B-1----:R-:W-:Y:S02]  /*14360*/  @!P2 IMAD.X R37, R0, 0x1, R5.reuse, P3 ;  /* 0x000000010025a824 */ /* 0x102fe400018e0605 */
[----:B---3--:R-:W-:Y:S01]  /*14370*/  @!P2 IMAD.X R39, R20, 0x1, R5, P4 ;  /* 0x000000011427a824 */ /* 0x008fe200020e0605 */
        /* <DEDUP_REMOVED lines=19> */
[----:B------:R-:W-:Y:S01]  /*144b0*/  @!P0 IMAD.X R47, R0, 0x1, R3, P3 ;  /* 0x00000001002f8824 */ /* 0x000fe200018e0603 */
[----:B------:R-:W-:Y:S02]  /*144c0*/  @!P0 IADD3.X R49, R20, R3, RZ, P5, !PT ;  /* 0x0000000314318210 */ /* 0x000fe40002ffe4ff */
[----:B------:R0:W5:Y:S04]  /*144d0*/  @!P1 LD.E.128 R8, desc[UR54][R42.64] ;  /* 0x000000362a089980 */ /* 0x000168000c101d00 */
[----:B------:R0:W5:Y:S04]  /*144e0*/  @!P2 LD.E.128 R4, desc[UR54][R38.64] ;  /* 0x000000362604a980 */ /* 0x000168000c101d00 */
[----:B------:R0:W5:Y:S04]  /*144f0*/  @!P0 LD.E.128 R32, desc[UR54][R46.64] ;  /* 0x000000362e208980 */ /* 0x000168000c101d00 */
[----:B------:R0:W5:Y:S02]  /*14500*/  @!P0 LD.E.128 R12, desc[UR54][R48.64] ;  /* 0x00000036300c8980 */ /* 0x000164000c101d00 */
.L_x_2502:
[----:B------:R-:W-:Y:S05]  /*14510*/  BSYNC B1 ;  /* 0x0000000000017941 */ /* 0x000fea0003800000 */
.L_x_2501:
[----:B------:R-:W-:Y:S01]  /*14520*/  ULEA.HI UR4, UR43, UR43, URZ, 0x1 ;  /* 0x0000002b2b047291 */ /* 0x000fe2000f8f083f */
[----:B--2---:R-:W-:Y:S01]  /*14530*/  VIADDMNMX R3, R45, -R235, 0x80, PT ;  /* 0x000000802d037446 */ /* 0x004fe200038009eb */
[----:B------:R-:W-:Y:S02]  /*14540*/  BSSY B1, `(.L_x_2503) ;  /* 0x0000008000017945 */ /* 0x000fe40003800000 */
[----:B------:R-:W-:Y:S01]  /*14550*/  ULOP3.LUT UR4, UR4, 0xfffffffe, URZ, 0xc0, !UPT ;  /* 0xfffffffe04047892 */ /* 0x000fe2000f8ec03f */
[----:B------:R-:W-:-:S03]  /*14560*/  ISETP.GE.AND P1, PT, R220, R3, PT ;  /* 0x00000003dc00720c */ /* 0x000fc60003f26270 */
[----:B------:R-:W-:-:S06]  /*14570*/  UIADD3 UR4, UR43, -UR4, URZ ;  /* 0x800000042b047290 */ /* 0x000fcc000fffe03f */
[----:B----4-:R-:W-:-:S05]  /*14580*/  IMAD.U32 R21, RZ, RZ, UR4 ;  /* 0x00000004ff157e24 */ /* 0x010fca000f8e00ff */
[----:B------:R-:W-:-:S04]  /*14590*/  SHF.L.U32 R21, R21, 0x1f, RZ ;  /* 0x0000001f15157819 */ /* 0x000fc800000006ff */
[----:B------:R-:W2:Y:S02]  /*145a0*/  SYNCS.PHASECHK.TRANS64.TRYWAIT P0, [R16+URZ+0x33400], R21 ;  /* 0x03340015100075a7 */ /* 0x000ea4000800017f */
[----:B--2---:R-:W-:Y:S05]  /*145b0*/  @!P0 BRA `(.L_x_2504) ;  /* 0x0000019800b88947 */ /* 0x004fea0003800000 */
.L_x_2727:
[----:B------:R-:W-:Y:S05]  /*145c0*/  BSYNC B1 ;  /* 0x0000000000017941 */ /* 0x000fea0003800000 */
.L_x_2503:
[----:B------:R-:W-:Y:S05]  /*145d0*/  @P1 BRA `(.L_x_2489) ;  /* 0x0000003000041947 */ /* 0x000fea0003800000 */
[----:B------:R-:W4:Y:S01]  /*145e0*/  LDC R3, c[0x0][0x3f4] ;  /* 0x0000fd00ff037b82 */ /* 0x000f220000000800 */
[C---:B-1----:R-:W-:Y:S01]  /*145f0*/  VIADD R0, R18.reuse, 0x20 ;  /* 0x0000002012007836 */ /* 0x042fe20000000000 */
[----:B------:R-:W-:Y:S01]  /*14600*/  BSSY B1, `(.L_x_2505) ;  /* 0x0000102000017945 */ /* 0x000fe20003800000 */
[C---:B---3--:R-:W-:Y:S01]  /*14610*/  VIADD R20, R18.reuse, 0x40 ;  /* 0x0000004012147836 */ /* 0x048fe20000000000 */
[-C--:B----4-:R-:W-:Y:S02]  /*14620*/  ISETP.GE.AND P0, PT, R18, R3.reuse, PT ;  /* 0x000000031200720c */ /* 0x090fe40003f06270 */
[-C--:B------:R-:W-:Y:S02]  /*14630*/  ISETP.GE.AND P1, PT, R0, R3.reuse, PT ;  /* 0x000000030000720c */ /* 0x080fe40003f26270 */
[----:B------:R-:W-:-:S09]  /*14640*/  ISETP.GE.AND P2, PT, R20, R3, PT ;  /* 0x000000031400720c */ /* 0x000fd20003f46270 */
[----:B------:R-:W-:Y:S05]  /*14650*/  @P0 BRA `(.L_x_2506) ;  /* 0x0000000c00f00947 */ /* 0x000fea0003800000 */
[----:B------:R-:W3:Y:S01]  /*14660*/  LDL R65, [R1+0x64] ;  /* 0x0000640001417983 */ /* 0x000ee20000100800 */
[----:B0-----:R-:W0:Y:S01]  /*14670*/  S2R R36, SR_TID.X ;  /* 0x0000000000247919 */ /* 0x001e220000002100 */
[----:B-----5:R-:W-:Y:S02]  /*14680*/  SHF.R.U32.HI R0, RZ, 0x8, R24 ;  /* 0x00000008ff007819 */ /* 0x020fe40000011618 */
[----:B------:R-:W-:Y:S02]  /*14690*/  LOP3.LUT R20, R24, 0xff, RZ, 0xc0, !PT ;  /* 0x000000ff18147812 */ /* 0x000fe400078ec0ff */
[----:B--2---:R-:W-:-:S04]  /*146a0*/  LOP3.LUT R21, R0, 0xff, RZ, 0xc0, !PT ;  /* 0x000000ff00157812 */ /* 0x004fc800078ec0ff */
        /* <DEDUP_REMOVED lines=8> */
[----:B------:R-:W-:-:S04]  /*14730*/  IMAD.SHL.U32 R21, R0, 0x10, RZ ;  /* 0x0000001000157824 */ /* 0x000fc800078e00ff */
[----:B------:R-:W-:Y:S01]  /*14740*/  IMAD.SHL.U32 R20, R20, 0x800, RZ ;  /* 0x0000080014147824 */ /* 0x000fe200078e00ff */
[----:B------:R-:W-:Y:S02]  /*14750*/  LOP3.LUT R0, R230, 0x30, R21, 0xf8, !PT ;  /* 0x00000030e6007812 */ /* 0x000fe400078ef815 */
[----:B------:R-:W-:Y:S02]  /*14760*/  SHF.R.U32.HI R37, RZ, 0x8, R25 ;  /* 0x00000008ff257819 */ /* 0x000fe40000011619 */
[----:B------:R-:W-:Y:S02]  /*14770*/  SHF.R.U32.HI R39, RZ, 0x8, R26 ;  /* 0x00000008ff277819 */ /* 0x000fe4000001161a */
[----:B------:R-:W-:Y:S02]  /*14780*/  LOP3.LUT R0, R0, R231, RZ, 0x3c, !PT ;  /* 0x000000e700007212 */ /* 0x000fe400078e3cff */
[----:B------:R-:W-:Y:S02]  /*14790*/  LOP3.LUT R21, R20, 0xffffe000, RZ, 0xc0, !PT ;  /* 0xffffe00014157812 */ /* 0x000fe400078ec0ff */
[----:B------:R-:W-:-:S02]  /*147a0*/  LOP3.LUT R36, R25, 0xff, RZ, 0xc0, !PT ;  /* 0x000000ff19247812 */ /* 0x000fc400078ec0ff */
[----:B------:R-:W-:Y:S02]  /*147b0*/  LOP3.LUT R38, R26, 0xff, RZ, 0xc0, !PT ;  /* 0x000000ff1a267812 */ /* 0x000fe400078ec0ff */
[----:B------:R-:W-:Y:S02]  /*147c0*/  LOP3.LUT R37, R37, 0xff, RZ, 0xc0, !PT ;  /* 0x000000ff25257812 */ /* 0x000fe400078ec0ff */
[----:B------:R-:W-:Y:S02]  /*147d0*/  LOP3.LUT R39, R39, 0xff, RZ, 0xc0, !PT ;  /* 0x000000ff27277812 */ /* 0x000fe400078ec0ff */
[----:B------:R-:W-:Y:S02]  /*147e0*/  IADD3 R21, R0, R232, R21 ;  /* 0x000000e800157210 */ /* 0x000fe40007ffe015 */
[----:B------:R-:W-:Y:S02]  /*147f0*/  PRMT R46, R37, 0x7604, R36 ;  /* 0x00007604252e7816 */ /* 0x000fe40000000024 */
[----:B------:R-:W-:Y:S01]  /*14800*/  PRMT R47, R39, 0x7604, R38 ;  /* 0x00007604272f7816 */ /* 0x000fe20000000026 */
[----:B------:R-:W-:Y:S01]  /*14810*/  IMAD.IADD R0, R16, 0x1, R21 ;  /* 0x0000000110007824 */ /* 0x000fe200078e0215 */
[----:B------:R-:W-:-:S02]  /*14820*/  SHF.R.U32.HI R37, RZ, 0x8, R27 ;  /* 0x00000008ff257819 */ /* 0x000fc4000001161b */
[----:B------:R-:W-:Y:S02]  /*14830*/  SHF.R.U32.HI R39, RZ, 0x8, R4 ;  /* 0x00000008ff277819 */ /* 0x000fe40000011604 */
[----:B------:R-:W-:Y:S02]  /*14840*/  SHF.R.U32.HI R40, RZ, 0x8, R5 ;  /* 0x00000008ff287819 */ /* 0x000fe40000011605 */
[----:B------:R-:W-:Y:S02]  /*14850*/  LOP3.LUT R36, R27, 0xff, RZ, 0xc0, !PT ;  /* 0x000000ff1b247812 */ /* 0x000fe400078ec0ff */
[----:B------:R-:W-:Y:S02]  /*14860*/  LOP3.LUT R38, R4, 0xff, RZ, 0xc0, !PT ;  /* 0x000000ff04267812 */ /* 0x000fe400078ec0ff */
[----:B------:R-:W-:Y:S02]  /*14870*/  LOP3.LUT R37, R37, 0xff, RZ, 0xc0, !PT ;  /* 0x000000ff25257812 */ /* 0x000fe400078ec0ff */
[----:B------:R-:W-:-:S02]  /*14880*/  LOP3.LUT R39, R39, 0xff, RZ, 0xc0, !PT ;  /* 0x000000ff27277812 */ /* 0x000fc400078ec0ff */
[----:B------:R-:W-:Y:S02]  /*14890*/  LOP3.LUT R21, R40, 0xff, RZ, 0xc0, !PT ;  /* 0x000000ff28157812 */ /* 0x000fe400078ec0ff */
[----:B------:R-:W0:Y:S01]  /*148a0*/  LDS.128 R40, [R0+0x1e200] ;  /* 0x01e2000000287984 */ /* 0x000e220000000c00 */
[----:B------:R-:W-:Y:S02]  /*148b0*/  PRMT R20, R37, 0x7604, R36 ;  /* 0x0000760425147816 */ /* 0x000fe40000000024 */
[----:B------:R-:W-:Y:S02]  /*148c0*/  PRMT R53, R39, 0x7604, R38 ;  /* 0x0000760427357816 */ /* 0x000fe40000000026 */
[----:B------:R-:W-:Y:S02]  /*148d0*/  SHF.R.U32.HI R50, RZ, 0x8, R6 ;  /* 0x00000008ff327819 */ /* 0x000fe40000011606 */
[----:B------:R-:W-:Y:S02]  /*148e0*/  LOP3.LUT R48, R5, 0xff, RZ, 0xc0, !PT ;  /* 0x000000ff05307812 */ /* 0x000fe400078ec0ff */
[----:B------:R-:W-:-:S02]  /*148f0*/  LOP3.LUT R49, R6, 0xff, RZ, 0xc0, !PT ;  /* 0x000000ff06317812 */ /* 0x000fc400078ec0ff */
[----:B------:R-:W-:Y:S02]  /*14900*/  LOP3.LUT R50, R50, 0xff, RZ, 0xc0, !PT ;  /* 0x000000ff32327812 */ /* 0x000fe400078ec0ff */
[----:B------:R-:W-:Y:S02]  /*14910*/  SHF.R.U32.HI R55, RZ, 0x10, R5 ;  /* 0x00000010ff377819 */ /* 0x000fe40000011605 */
[----:B------:R-:W-:Y:S02]  /*14920*/  PRMT R48, R21, 0x7604, R48 ;  /* 0x0000760415307816 */ /* 0x000fe40000000030 */
[----:B------:R-:W-:Y:S02]  /*14930*/  PRMT R57, R50, 0x7604, R49 ;  /* 0x0000760432397816 */ /* 0x000fe40000000031 */
[----:B------:R-:W-:Y:S02]  /*14940*/  SHF.R.U32.HI R21, RZ, 0x10, R25 ;  /* 0x00000010ff157819 */ /* 0x000fe40000011619 */
[----:B------:R-:W-:Y:S01]  /*14950*/  SHF.R.U32.HI R49, RZ, 0x10, R27 ;  /* 0x00000010ff317819 */ /* 0x000fe2000001161b */
[----:B------:R-:W-:Y:S01]  /*14960*/  IMAD.U32 R55, R55, 0x10000, RZ ;  /* 0x0001000037377824 */ /* 0x000fe200078e00ff */
[----:B------:R-:W-:-:S02]  /*14970*/  SHF.R.U32.HI R52, RZ, 0x8, R7 ;  /* 0x00000008ff347819 */ /* 0x000fc40000011607 */
[----:B------:R-:W-:Y:S01]  /*14980*/  SHF.L.U32 R21, R21, 0x10, RZ ;  /* 0x0000001015157819 */ /* 0x000fe200000006ff */
[----:B------:R-:W-:Y:S01]  /*14990*/  IMAD.U32 R49, R49, 0x10000, RZ ;  /* 0x0001000031317824 */ /* 0x000fe200078e00ff */
[----:B------:R-:W-:Y:S02]  /*149a0*/  LOP3.LUT R51, R7, 0xff, RZ, 0xc0, !PT ;  /* 0x000000ff07337812 */ /* 0x000fe400078ec0ff */
[----:B------:R-:W-:Y:S02]  /*149b0*/  LOP3.LUT R52, R52, 0xff, RZ, 0xc0, !PT ;  /* 0x000000ff34347812 */ /* 0x000fe400078ec0ff */
[----:B------:R-:W-:Y:S02]  /*149c0*/  LOP3.LUT R55, R48, 0xff0000, R55, 0xf8, !PT ;  /* 0x00ff000030377812 */ /* 0x000fe400078ef837 */
[----:B------:R-:W-:Y:S02]  /*149d0*/  LOP3.LUT R21, R46, 0xff0000, R21, 0xf8, !PT ;  /* 0x00ff00002e157812 */ /* 0x000fe400078ef815 */
[----:B------:R-:W-:-:S02]  /*149e0*/  PRMT R52, R52, 0x7604, R51 ;  /* 0x0000760434347816 */ /* 0x000fc40000000033 */
[----:B------:R-:W-:Y:S02]  /*149f0*/  SHF.R.U32.HI R59, RZ, 0x10, R7 ;  /* 0x00000010ff3b7819 */ /* 0x000fe40000011607 */
[----:B------:R-:W-:Y:S02]  /*14a00*/  LOP3.LUT R51, R20, 0xff0000, R49, 0xf8, !PT ;  /* 0x00ff000014337812 */ /* 0x000fe400078ef831 */
        /* <DEDUP_REMOVED lines=16> */
[----:B------:R-:W-:-:S03]  /*14b10*/  HADD2.F32 R52, -RZ, R26.H0_H0 ;  /* 0x2000001aff347230 */ /* 0x000fc60000004100 */
[C---:B------:R-:W-:Y:S02]  /*14b20*/  FMUL.FTZ R58, R5.reuse, R56 ;  /* 0x00000038053a7220 */ /* 0x040fe40000410000 */
[----:B------:R-:W-:Y:S01]  /*14b30*/  FMUL.FTZ R51, R5, R52 ;  /* 0x0000003405337220 */ /* 0x000fe20000410000 */
[--C-:B------:R-:W-:Y:S02]  /*14b40*/  LOP3.LUT R57, R57, 0xff0000, R6.reuse, 0xf8, !PT ;  /* 0x00ff000039397812 */ /* 0x100fe400078ef806 */
[----:B------:R-:W-:Y:S02]  /*14b50*/  F2FP.F16.E4M3.UNPACK_B R46, R41.H1 ;  /* 0x00000029ff2e723e */ /* 0x000fe400030006ff */
[----:B------:R-:W-:Y:S02]  /*14b60*/  F2FP.F16.E4M3.UNPACK_B R55, R55.H1 ;  /* 0x00000037ff37723e */ /* 0x000fe400030006ff */
[----:B------:R-:W-:Y:S01]  /*14b70*/  F2FP.F16.E4M3.UNPACK_B R50, R50.H1 ;  /* 0x00000032ff32723e */ /* 0x000fe200030006ff */
[----:B------:R-:W-:Y:S01]  /*14b80*/  HADD2.F32 R24, -RZ, R24.H1_H1 ;  /* 0x30000018ff187230 */ /* 0x000fe20000004100 */
[----:B------:R-:W-:Y:S01]  /*14b90*/  LOP3.LUT R6, R57, 0xff000000, R6, 0xf8, !PT ;  /* 0xff00000039067812 */ /* 0x000fe200078ef806 */
[--C-:B------:R-:W-:Y:S01]  /*14ba0*/  HADD2.F32 R57, -RZ, R55.reuse.H0_H0 ;  /* 0x20000037ff397230 */ /* 0x100fe20000004100 */
[----:B------:R-:W-:Y:S01]  /*14bb0*/  LOP3.LUT R59, R59, 0xff000000, R7, 0xf8, !PT ;  /* 0xff0000003b3b7812 */ /* 0x000fe200078ef807 */
[----:B------:R-:W-:Y:S01]  /*14bc0*/  HADD2.F32 R55, -RZ, R55.H1_H1 ;  /* 0x30000037ff377230 */ /* 0x000fe20000004100 */
[----:B------:R-:W-:-:S02]  /*14bd0*/  F2FP.F16.E4M3.UNPACK_B R47, R43 ;  /* 0x0000002bff2f723e */ /* 0x000fc400020006ff */
[----:B------:R-:W-:Y:S02]  /*14be0*/  F2FP.F16.E4M3.UNPACK_B R48, R43.H1 ;  /* 0x0000002bff30723e */ /* 0x000fe400030006ff */
[-C--:B------:R-:W-:Y:S02]  /*14bf0*/  F2FP.F16.E4M3.UNPACK_B R41, R40.reuse ;  /* 0x00000028ff29723e */ /* 0x080fe400020006ff */
[----:B------:R-:W-:Y:S01]  /*14c00*/  F2FP.F16.E4M3.UNPACK_B R40, R40.H1 ;  /* 0x00000028ff28723e */ /* 0x000fe200030006ff */
[----:B---3--:R-:W0:Y:S02]  /*14c10*/  LDS.128 R36, [R65+0x1e200] ;  /* 0x01e2000041247984 */ /* 0x008e240000000c00 */
[----:B0-----:R-:W-:-:S05]  /*14c20*/  F2FP.F16.E4M3.UNPACK_B R21, R37 ;  /* 0x00000025ff15723e */ /* 0x001fca00020006ff */
[----:B------:R-:W-:-:S05]  /*14c30*/  HADD2.F32 R25, -RZ, R21.H0_H0 ;  /* 0x20000015ff197230 */ /* 0x000fca0000004100 */
[C---:B------:R-:W-:Y:S01]  /*14c40*/  FFMA.FTZ R5, R25.reuse, R52, -R58 ;  /* 0x0000003419057223 */ /* 0x040fe2000001083a */
[----:B------:R-:W-:Y:S01]  /*14c50*/  FFMA.FTZ R25, R25, R56, R51 ;  /* 0x0000003819197223 */ /* 0x000fe20000010033 */
[----:B------:R-:W-:Y:S02]  /*14c60*/  HADD2.F32 R51, -RZ, R26.H1_H1 ;  /* 0x3000001aff337230 */ /* 0x000fe40000004100 */
[----:B------:R-:W-:Y:S01]  /*14c70*/  HADD2.F32 R56, -RZ, R27.H1_H1 ;  /* 0x3000001bff387230 */ /* 0x000fe20000004100 */
[----:B------:R-:W-:Y:S01]  /*14c80*/  F2FP.F16.E4M3.UNPACK_B R37, R37.H1 ;  /* 0x00000025ff25723e */ /* 0x000fe200030006ff */
[----:B------:R-:W-:Y:S02]  /*14c90*/  HADD2.F32 R26, -RZ, R46.H0_H0 ;  /* 0x2000002eff1a7230 */ /* 0x000fe40000004100 */
[----:B------:R-:W-:Y:S02]  /*14ca0*/  HADD2.F32 R52, -RZ, R50.H0_H0 ;  /* 0x20000032ff347230 */ /* 0x000fe40000004100 */
[----:B------:R-:W-:Y:S01]  /*14cb0*/  FMUL.FTZ R61, R24, R51 ;  /* 0x00000033183d7220 */ /* 0x000fe20000410000 */
[----:B------:R-:W-:-:S02]  /*14cc0*/  HADD2.F32 R21, -RZ, R21.H1_H1 ;  /* 0x30000015ff157230 */ /* 0x000fc40000004100 */
[----:B------:R-:W-:Y:S01]  /*14cd0*/  FMUL.FTZ R58, R24, R56 ;  /* 0x00000038183a7220 */ /* 0x000fe20000410000 */
[C---:B------:R-:W-:Y:S01]  /*14ce0*/  FMUL.FTZ R60, R26.reuse, R57 ;  /* 0x000000391a3c7220 */ /* 0x040fe20000410000 */
[----:B------:R-:W-:Y:S01]  /*14cf0*/  FMUL.FTZ R62, R26, R52 ;  /* 0x000000341a3e7220 */ /* 0x000fe20000410000 */
[----:B------:R-:W-:Y:S02]  /*14d00*/  HADD2.F32 R27, -RZ, R37.H0_H0 ;  /* 0x20000025ff1b7230 */ /* 0x000fe40000004100 */
[C---:B------:R-:W-:Y:S01]  /*14d10*/  FFMA.FTZ R26, R21.reuse, R56, R61 ;  /* 0x00000038151a7223 */ /* 0x040fe2000001003d */
[----:B------:R-:W-:Y:S01]  /*14d20*/  FFMA.FTZ R24, R21, R51, -R58 ;  /* 0x0000003315187223 */ /* 0x000fe2000001083a */
[----:B------:R-:W-:Y:S01]  /*14d30*/  F2FP.F16.E4M3.UNPACK_B R56, R59 ;  /* 0x0000003bff38723e */ /* 0x000fe200020006ff */
[----:B------:R-:W-:Y:S01]  /*14d40*/  HADD2.F32 R46, -RZ, R46.H1_H1 ;  /* 0x3000002eff2e7230 */ /* 0x000fe20000004100 */
[----:B------:R-:W-:Y:S01]  /*14d50*/  F2FP.F16.E4M3.UNPACK_B R51, R53 ;  /* 0x00000035ff33723e */ /* 0x000fe200020006ff */
[----:B------:R-:W-:-:S02]  /*14d60*/  HADD2.F32 R50, -RZ, R50.H1_H1 ;  /* 0x30000032ff327230 */ /* 0x000fc40000004100 */
[C---:B------:R-:W-:Y:S01]  /*14d70*/  FFMA.FTZ R60, R27.reuse, R52, -R60 ;  /* 0x000000341b3c7223 */ /* 0x040fe2000001083c */
[----:B------:R-:W-:Y:S01]  /*14d80*/  FFMA.FTZ R62, R27, R57, R62 ;  /* 0x000000391b3e7223 */ /* 0x000fe2000001003e */
[----:B------:R-:W-:Y:S01]  /*14d90*/  F2FP.F16.E4M3.UNPACK_B R45, R39 ;  /* 0x00000027ff2d723e */ /* 0x000fe200020006ff */
[----:B------:R-:W-:Y:S02]  /*14da0*/  HADD2.F32 R58, -RZ, R56.H0_H0 ;  /* 0x20000038ff3a7230 */ /* 0x000fe40000004100 */
[C---:B------:R-:W-:Y:S01]  /*14db0*/  FMUL.FTZ R64, R46.reuse, R55 ;  /* 0x000000372e407220 */ /* 0x040fe20000410000 */
[----:B------:R-:W-:Y:S02]  /*14dc0*/  HADD2.F32 R27, -RZ, R47.H0_H0 ;  /* 0x2000002fff1b7230 */ /* 0x000fe40000004100 */
[----:B------:R-:W-:Y:S01]  /*14dd0*/  FMUL.FTZ R46, R46, R50 ;  /* 0x000000322e2e7220 */ /* 0x000fe20000410000 */
[----:B------:R-:W-:Y:S02]  /*14de0*/  HADD2.F32 R37, -RZ, R37.H1_H1 ;  /* 0x30000025ff257230 */ /* 0x000fe40000004100 */
[----:B------:R-:W-:-:S02]  /*14df0*/  HADD2.F32 R52, -RZ, R51.H0_H0 ;  /* 0x20000033ff347230 */ /* 0x000fc40000004100 */
[----:B------:R-:W-:Y:S01]  /*14e00*/  FMUL.FTZ R66, R27, R58 ;  /* 0x0000003a1b427220 */ /* 0x000fe20000410000 */
[----:B------:R-:W-:Y:S02]  /*14e10*/  HADD2.F32 R21, -RZ, R45.H0_H0 ;  /* 0x2000002dff157230 */ /* 0x000fe40000004100 */
[----:B------:R-:W-:Y:S01]  /*14e20*/  FFMA.FTZ R55, R37, R55, R46 ;  /* 0x0000003725377223 */ /* 0x000fe2000001002e */
[----:B------:R-:W-:Y:S01]  /*14e30*/  F2FP.F16.E4M3.UNPACK_B R59, R59.H1 ;  /* 0x0000003bff3b723e */ /* 0x000fe200030006ff */
[----:B------:R-:W-:Y:S01]  /*14e40*/  FMUL.FTZ R27, R27, R52 ;  /* 0x000000341b1b7220 */ /* 0x000fe20000410000 */
[----:B------:R-:W-:Y:S01]  /*14e50*/  HADD2.F32 R56, -RZ, R56.H1_H1 ;  /* 0x30000038ff387230 */ /* 0x000fe20000004100 */
[----:B------:R-:W-:Y:S01]  /*14e60*/  F2FP.F16.E4M3.UNPACK_B R53, R53.H1 ;  /* 0x00000035ff35723e */ /* 0x000fe200030006ff */
[----:B------:R-:W-:Y:S02]  /*14e70*/  HADD2.F32 R47, -RZ, R47.H1_H1 ;  /* 0x3000002fff2f7230 */ /* 0x000fe40000004100 */
[----:B------:R-:W-:-:S02]  /*14e80*/  HADD2.F32 R46, -RZ, R51.H1_H1 ;  /* 0x30000033ff2e7230 */ /* 0x000fc40000004100 */
[----:B------:R-:W-:Y:S01]  /*14e90*/  FFMA.FTZ R57, R37, R50, -R64 ;  /* 0x0000003225397223 */ /* 0x000fe20000010840 */
[C---:B------:R-:W-:Y:S01]  /*14ea0*/  FFMA.FTZ R66, R21.reuse, R52, -R66 ;  /* 0x0000003415427223 */ /* 0x040fe20000010842 */
[----:B------:R-:W-:Y:S01]  /*14eb0*/  FFMA.FTZ R58, R21, R58, R27 ;  /* 0x0000003a153a7223 */ /* 0x000fe2000001001b */
[----:B------:R-:W-:Y:S01]  /*14ec0*/  F2FP.F16.E4M3.UNPACK_B R39, R39.H1 ;  /* 0x00000027ff27723e */ /* 0x000fe200030006ff */
[----:B------:R-:W-:Y:S02]  /*14ed0*/  HADD2.F32 R45, -RZ, R45.H1_H1 ;  /* 0x3000002dff2d7230 */ /* 0x000fe40000004100 */
[C---:B------:R-:W-:Y:S01]  /*14ee0*/  FMUL.FTZ R64, R47.reuse, R56 ;  /* 0x000000382f407220 */ /* 0x040fe20000410000 */
[----:B------:R-:W-:Y:S02]  /*14ef0*/  HADD2.F32 R52, -RZ, R59.H0_H0 ;  /* 0x2000003bff347230 */ /* 0x000fe40000004100 */
[----:B------:R-:W-:Y:S01]  /*14f00*/  FMUL.FTZ R47, R47, R46 ;  /* 0x0000002e2f2f7220 */ /* 0x000fe20000410000 */
[----:B------:R-:W-:-:S02]  /*14f10*/  HADD2.F32 R27, -RZ, R48.H0_H0 ;  /* 0x20000030ff1b7230 */ /* 0x000fc40000004100 */
[----:B------:R-:W-:Y:S02]  /*14f20*/  HADD2.F32 R50, -RZ, R53.H0_H0 ;  /* 0x20000035ff327230 */ /* 0x000fe40000004100 */
[----:B------:R-:W-:Y:S01]  /*14f30*/  FFMA.FTZ R61, R45, R46, -R64 ;  /* 0x0000002e2d3d7223 */ /* 0x000fe20000010840 */
[----:B------:R-:W-:Y:S02]  /*14f40*/  HADD2.F32 R21, -RZ, R39.H0_H0 ;  /* 0x20000027ff157230 */ /* 0x000fe40000004100 */
[----:B------:R-:W-:Y:S01]  /*14f50*/  FMUL.FTZ R68, R27, R52 ;  /* 0x000000341b447220 */ /* 0x000fe20000410000 */
[----:B------:R-:W-:Y:S01]  /*14f60*/  FFMA.FTZ R63, R45, R56, R47 ;  /* 0x000000382d3f7223 */ /* 0x000fe2000001002f */
[----:B------:R-:W-:Y:S01]  /*14f70*/  FMUL.FTZ R27, R27, R50 ;  /* 0x000000321b1b7220 */ /* 0x000fe20000410000 */
[----:B------:R-:W-:Y:S02]  /*14f80*/  F2FP.F16.E4M3.UNPACK_B R45, R54.H1 ;  /* 0x00000036ff2d723e */ /* 0x000fe400030006ff */
[----:B------:R-:W-:Y:S01]  /*14f90*/  F2FP.F16.E4M3.UNPACK_B R37, R49.H1 ;  /* 0x00000031ff25723e */ /* 0x000fe200030006ff */
[C---:B------:R-:W-:Y:S01]  /*14fa0*/  FFMA.FTZ R68, R21.reuse, R50, -R68 ;  /* 0x0000003215447223 */ /* 0x040fe20000010844 */
[----:B------:R-:W-:Y:S01]  /*14fb0*/  F2FP.F16.E4M3.UNPACK_B R7, R36 ;  /* 0x00000024ff07723e */ /* 0x000fe200020006ff */
[----:B------:R-:W-:Y:S01]  /*14fc0*/  FFMA.FTZ R64, R21, R52, R27 ;  /* 0x0000003415407223 */ /* 0x000fe2000001001b */
[----:B------:R-:W-:Y:S01]  /*14fd0*/  HADD2.F32 R53, -RZ, R53.H1_H1 ;  /* 0x30000035ff357230 */ /* 0x000fe20000004100 */
[----:B------:R-:W-:Y:S01]  /*14fe0*/  F2FP.F16.E4M3.UNPACK_B R36, R36.H1 ;  /* 0x00000024ff24723e */ /* 0x000fe200030006ff */
[----:B------:R-:W-:-:S02]  /*14ff0*/  HADD2.F32 R59, -RZ, R59.H1_H1 ;  /* 0x3000003bff3b7230 */ /* 0x000fc40000004100 */
[----:B------:R-:W-:Y:S02]  /*15000*/  HADD2.F32 R48, -RZ, R48.H1_H1 ;  /* 0x30000030ff307230 */ /* 0x000fe40000004100 */
[----:B------:R-:W-:Y:S02]  /*15010*/  HADD2.F32 R50, -RZ, R45.H0_H0 ;  /* 0x2000002dff327230 */ /* 0x000fe40000004100 */
[----:B------:R-:W-:Y:S02]  /*15020*/  HADD2.F32 R27, -RZ, R40.H0_H0 ;  /* 0x20000028ff1b7230 */ /* 0x000fe40000004100 */
[----:B------:R-:W-:Y:S02]  /*15030*/  HADD2.F32 R46, -RZ, R37.H0_H0 ;  /* 0x20000025ff2e7230 */ /* 0x000fe40000004100 */
[C---:B------:R-:W-:Y:S01]  /*15040*/  FMUL.FTZ R52, R48.reuse, R59 ;  /* 0x0000003b30347220 */ /* 0x040fe20000410000 */
[----:B------:R-:W-:Y:S01]  /*15050*/  FMUL.FTZ R56, R48, R53 ;  /* 0x0000003530387220 */ /* 0x000fe20000410000 */
[----:B------:R-:W-:-:S02]  /*15060*/  HADD2.F32 R21, -RZ, R36.H0_H0 ;  /* 0x20000024ff157230 */ /* 0x000fc40000004100 */
[C---:B------:R-:W-:Y:S01]  /*15070*/  FMUL.FTZ R48, R27.reuse, R50 ;  /* 0x000000321b307220 */ /* 0x040fe20000410000 */
[----:B------:R-:W-:Y:S01]  /*15080*/  FMUL.FTZ R27, R27, R46 ;  /* 0x0000002e1b1b7220 */ /* 0x000fe20000410000 */
[----:B------:R-:W-:Y:S01]  /*15090*/  HADD2.F32 R45, -RZ, R45.H1_H1 ;  /* 0x3000002dff2d7230 */ /* 0x000fe20000004100 */
[----:B------:R-:W-:Y:S01]  /*150a0*/  F2FP.F16.E4M3.UNPACK_B R54, R54 ;  /* 0x00000036ff36723e */ /* 0x000fe200020006ff */
[----:B------:R-:W-:Y:S02]  /*150b0*/  HADD2.F32 R40, -RZ, R40.H1_H1 ;  /* 0x30000028ff287230 */ /* 0x000fe40000004100 */
        /* <DEDUP_REMOVED lines=12> */
[C---:B------:R-:W-:Y:S01]  /*15180*/  FFMA.FTZ R52, R36.reuse, R37, -R21 ;  /* 0x0000002524347223 */ /* 0x040fe20000010815 */
[----:B------:R-:W-:Y:S01]  /*15190*/  FFMA.FTZ R56, R36, R45, R46 ;  /* 0x0000002d24387223 */ /* 0x000fe2000001002e */
[----:B------:R-:W-:Y:S02]  /*151a0*/  HADD2.F32 R36, -RZ, R49.H0_H0 ;  /* 0x20000031ff247230 */ /* 0x000fe40000004100 */
[----:B------:R-:W-:Y:S01]  /*151b0*/  FMUL.FTZ R46, R27, R40 ;  /* 0x000000281b2e7220 */ /* 0x000fe20000410000 */
[----:B------:R-:W-:Y:S02]  /*151c0*/  HADD2.F32 R21, -RZ, R7.H0_H0 ;  /* 0x20000007ff157230 */ /* 0x000fe40000004100 */
[----:B------:R-:W-:-:S02]  /*151d0*/  HADD2.F32 R54, -RZ, R54.H1_H1 ;  /* 0x30000036ff367230 */ /* 0x000fc40000004100 */
[----:B------:R-:W-:Y:S02]  /*151e0*/  HADD2.F32 R41, -RZ, R41.H1_H1 ;  /* 0x30000029ff297230 */ /* 0x000fe40000004100 */
[-C--:B------:R-:W-:Y:S01]  /*151f0*/  FMUL.FTZ R48, R27, R36.reuse ;  /* 0x000000241b307220 */ /* 0x080fe20000410000 */
[----:B------:R-:W-:Y:S01]  /*15200*/  FFMA.FTZ R46, R21, R36, -R46 ;  /* 0x00000024152e7223 */ /* 0x000fe2000001082e */
[-C--:B------:R-:W-:Y:S01]  /*15210*/  F2FP.F16.E4M3.UNPACK_B R43, R42.reuse ;  /* 0x0000002aff2b723e */ /* 0x080fe200020006ff */
[----:B------:R-:W-:Y:S01]  /*15220*/  HADD2.F32 R36, -RZ, R49.H1_H1 ;  /* 0x30000031ff247230 */ /* 0x000fe20000004100 */
[----:B------:R-:W-:Y:S01]  /*15230*/  F2FP.F16.E4M3.UNPACK_B R42, R42.H1 ;  /* 0x0000002aff2a723e */ /* 0x000fe200030006ff */
[----:B------:R-:W-:Y:S01]  /*15240*/  HADD2.F32 R7, -RZ, R7.H1_H1 ;  /* 0x30000007ff077230 */ /* 0x000fe20000004100 */
[----:B------:R-:W-:Y:S01]  /*15250*/  F2FP.F16.E4M3.UNPACK_B R37, R6.H1 ;  /* 0x00000006ff25723e */ /* 0x000fe200030006ff */
[----:B------:R-:W-:Y:S01]  /*15260*/  FMUL.FTZ R50, R41, R54 ;  /* 0x0000003629327220 */ /* 0x000fe20000410000 */
[----:B------:R-:W-:Y:S01]  /*15270*/  F2FP.F16.E4M3.UNPACK_B R27, R20.H1 ;  /* 0x00000014ff1b723e */ /* 0x000fe200030006ff */
[----:B------:R-:W-:Y:S01]  /*15280*/  FFMA.FTZ R48, R21, R40, R48 ;  /* 0x0000002815307223 */ /* 0x000fe20000010030 */
[----:B------:R-:W-:Y:S01]  /*15290*/  F2FP.F16.E4M3.UNPACK_B R4, R38 ;  /* 0x00000026ff04723e */ /* 0x000fe200020006ff */
[----:B------:R-:W-:Y:S01]  /*152a0*/  FMUL.FTZ R41, R41, R36 ;  /* 0x0000002429297220 */ /* 0x000fe20000410000 */
[----:B------:R-:W-:Y:S01]  /*152b0*/  F2FP.F16.E4M3.UNPACK_B R38, R38.H1 ;  /* 0x00000026ff26723e */ /* 0x000fe200030006ff */
[----:B------:R-:W-:Y:S01]  /*152c0*/  FFMA.FTZ R39, R7, R36, -R50 ;  /* 0x0000002407277223 */ /* 0x000fe20000010832 */
[----:B------:R-:W-:-:S02]  /*152d0*/  HADD2.F32 R40, -RZ, R37.H0_H0 ;  /* 0x20000025ff287230 */ /* 0x000fc40000004100 */
[--C-:B------:R-:W-:Y:S02]  /*152e0*/  HADD2.F32 R21, -RZ, R42.reuse.H0_H0 ;  /* 0x2000002aff157230 */ /* 0x100fe40000004100 */
[----:B------:R-:W-:Y:S02]  /*152f0*/  HADD2.F32 R36, -RZ, R27.H0_H0 ;  /* 0x2000001bff247230 */ /* 0x000fe40000004100 */
[----:B------:R-:W-:Y:S02]  /*15300*/  HADD2.F32 R37, -RZ, R37.H1_H1 ;  /* 0x30000025ff257230 */ /* 0x000fe40000004100 */
[----:B------:R-:W-:Y:S02]  /*15310*/  HADD2.F32 R42, -RZ, R42.H1_H1 ;  /* 0x3000002aff2a7230 */ /* 0x000fe40000004100 */
[----:B------:R-:W-:Y:S01]  /*15320*/  FFMA.FTZ R41, R7, R54, R41 ;  /* 0x0000003607297223 */ /* 0x000fe20000010029 */
[----:B------:R-:W-:Y:S02]  /*15330*/  HADD2.F32 R7, -RZ, R38.H0_H0 ;  /* 0x20000026ff077230 */ /* 0x000fe40000004100 */
[----:B------:R-:W-:Y:S01]  /*15340*/  FMUL.FTZ R50, R21, R40 ;  /* 0x0000002815327220 */ /* 0x000fe20000410000 */
[----:B------:R-:W-:-:S02]  /*15350*/  HADD2.F32 R27, -RZ, R27.H1_H1 ;  /* 0x3000001bff1b7230 */ /* 0x000fc40000004100 */
[----:B------:R-:W-:Y:S01]  /*15360*/  FMUL.FTZ R54, R21, R36 ;  /* 0x0000002415367220 */ /* 0x000fe20000410000 */
[----:B------:R-:W-:Y:S01]  /*15370*/  HADD2.F32 R38, -RZ, R38.H1_H1 ;  /* 0x30000026ff267230 */ /* 0x000fe20000004100 */
[----:B------:R-:W-:Y:S01]  /*15380*/  F2FP.F16.E4M3.UNPACK_B R20, R20 ;  /* 0x00000014ff14723e */ /* 0x000fe200020006ff */
[C---:B------:R-:W-:Y:S01]  /*15390*/  FMUL.FTZ R21, R42.reuse, R37 ;  /* 0x000000252a157220 */ /* 0x040fe20000410000 */
[----:B------:R-:W-:Y:S01]  /*153a0*/  F2FP.F16.E4M3.UNPACK_B R6, R6 ;  /* 0x00000006ff06723e */ /* 0x000fe200020006ff */
[C---:B------:R-:W-:Y:S01]  /*153b0*/  FFMA.FTZ R50, R7.reuse, R36, -R50 ;  /* 0x0000002407327223 */ /* 0x040fe20000010832 */
[-C--:B------:R-:W-:Y:S01]  /*153c0*/  FMUL.FTZ R42, R42, R27.reuse ;  /* 0x0000001b2a2a7220 */ /* 0x080fe20000410000 */
[----:B------:R-:W-:Y:S01]  /*153d0*/  FFMA.FTZ R54, R7, R40, R54 ;  /* 0x0000002807367223 */ /* 0x000fe20000010036 */
[----:B------:R-:W-:Y:S01]  /*153e0*/  FFMA.FTZ R45, R38, R27, -R21 ;  /* 0x0000001b262d7223 */ /* 0x000fe20000010815 */
[----:B------:R-:W-:Y:S02]  /*153f0*/  HADD2.F32 R21, -RZ, R20.H0_H0 ;  /* 0x20000014ff157230 */ /* 0x000fe40000004100 */
[----:B------:R-:W-:-:S02]  /*15400*/  HADD2.F32 R27, -RZ, R6.H0_H0 ;  /* 0x20000006ff1b7230 */ /* 0x000fc40000004100 */
[--C-:B------:R-:W-:Y:S02]  /*15410*/  HADD2.F32 R7, -RZ, R43.reuse.H0_H0 ;  /* 0x2000002bff077230 */ /* 0x100fe40000004100 */
[----:B------:R-:W-:Y:S02]  /*15420*/  HADD2.F32 R36, -RZ, R6.H1_H1 ;  /* 0x30000006ff247230 */ /* 0x000fe40000004100 */
[----:B------:R-:W-:Y:S02]  /*15430*/  HADD2.F32 R43, -RZ, R43.H1_H1 ;  /* 0x3000002bff2b7230 */ /* 0x000fe40000004100 */
[----:B------:R-:W-:Y:S02]  /*15440*/  HADD2.F32 R20, -RZ, R20.H1_H1 ;  /* 0x30000014ff147230 */ /* 0x000fe40000004100 */
[----:B------:R-:W-:Y:S01]  /*15450*/  FFMA.FTZ R49, R38, R37, R42 ;  /* 0x0000002526317223 */ /* 0x000fe2000001002a */
[--C-:B------:R-:W-:Y:S02]  /*15460*/  HADD2.F32 R6, -RZ, R4.reuse.H0_H0 ;  /* 0x20000004ff067230 */ /* 0x100fe40000004100 */
[C---:B------:R-:W-:Y:S01]  /*15470*/  FMUL.FTZ R37, R7.reuse, R27 ;  /* 0x0000001b07257220 */ /* 0x040fe20000410000 */
[----:B------:R-:W-:Y:S01]  /*15480*/  FMUL.FTZ R38, R7, R21 ;  /* 0x0000001507267220 */ /* 0x000fe20000410000 */
[----:B------:R-:W-:-:S02]  /*15490*/  HADD2.F32 R4, -RZ, R4.H1_H1 ;  /* 0x30000004ff047230 */ /* 0x000fc40000004100 */
[C---:B------:R-:W-:Y:S01]  /*154a0*/  FMUL.FTZ R7, R43.reuse, R36 ;  /* 0x000000242b077220 */ /* 0x040fe20000410000 */
[-C--:B------:R-:W-:Y:S01]  /*154b0*/  FMUL.FTZ R43, R43, R20.reuse ;  /* 0x000000142b2b7220 */ /* 0x080fe20000410000 */
        /* <DEDUP_REMOVED lines=8> */
[----:B------:R-:W-:Y:S02]  /*15540*/  F2FP.SATFINITE.E4M3.F32.PACK_AB_MERGE_C R45, R45, R50, RZ ;  /* 0x000000322d2d723e */ /* 0x000fe400048070ff */
[----:B------:R-:W-:Y:S02]  /*15550*/  F2FP.SATFINITE.E4M3.F32.PACK_AB_MERGE_C R27, R59, R64, RZ ;  /* 0x000000403b1b723e */ /* 0x000fe400048070ff */
[----:B------:R-:W-:Y:S02]  /*15560*/  F2FP.SATFINITE.E4M3.F32.PACK_AB_MERGE_C R51, R56, R51, RZ ;  /* 0x000000333833723e */ /* 0x000fe400048070ff */
[----:B------:R-:W-:Y:S02]  /*15570*/  F2FP.SATFINITE.E4M3.F32.PACK_AB_MERGE_C R49, R49, R54, RZ ;  /* 0x000000363131723e */ /* 0x000fe400048070ff */
[----:B------:R-:W-:-:S02]  /*15580*/  F2FP.SATFINITE.E4M3.F32.PACK_AB_MERGE_C R5, R24, R5, R57 ;  /* 0x000000051805723e */ /* 0x000fc40004807039 */
        /* <DEDUP_REMOVED lines=8> */
[----:B------:R1:W-:Y:S02]  /*15610*/  STS.128 [R0+0x1e200], R24 ;  /* 0x01e2001800007388 */ /* 0x0003e40000000c00 */
.L_x_2506:
[----:B------:R-:W-:Y:S05]  /*15620*/  BSYNC B1 ;  /* 0x0000000000017941 */ /* 0x000fea0003800000 */
.L_x_2505:
[----:B------:R-:W-:Y:S04]  /*15630*/  BSSY B1, `(.L_x_2507) ;  /* 0x0000102000017945 */ /* 0x000fe80003800000 */
[----:B------:R-:W-:Y:S05]  /*15640*/  @P1 BRA `(.L_x_2508) ;  /* 0x0000001000001947 */ /* 0x000fea0003800000 */
[----:B------:R-:W3:Y:S04]  /*15650*/  LDL R20, [R1+0x54] ;  /* 0x0000540001147983 */ /* 0x000ee80000100800 */
[----:B------:R-:W4:Y:S01]  /*15660*/  LDL R62, [R1+0x60] ;  /* 0x00006000013e7983 */ /* 0x000f220000100800 */
[----:B-1---5:R-:W-:Y:S02]  /*15670*/  SHF.R.U32.HI R0, RZ, 0x8, R28 ;  /* 0x00000008ff007819 */ /* 0x022fe4000001161c */
[----:B------:R-:W-:Y:S02]  /*15680*/  LOP3.LUT R5, R28, 0xff, RZ, 0xc0, !PT ;  /* 0x000000ff1c057812 */ /* 0x000fe400078ec0ff */
[----:B------:R-:W-:Y:S02]  /*15690*/  LOP3.LUT R4, R0, 0xff, RZ, 0xc0, !PT ;  /* 0x000000ff00047812 */ /* 0x000fe400078ec0ff */
[----:B------:R-:W-:-:S02]  /*156a0*/  SHF.R.U32.HI R6, RZ, 0x8, R29 ;  /* 0x00000008ff067819 */ /* 0x000fc4000001161d */
[----:B0-----:R-:W-:Y:S02]  /*156b0*/  PRMT R37, R4, 0x7604, R5 ;  /* 0x0000760404257816 */ /* 0x001fe40000000005 */
[----:B--2---:R-:W-:Y:S02]  /*156c0*/  LOP3.LUT R21, R31, 0xff, RZ, 0xc0, !PT ;  /* 0x000000ff1f157812 */ /* 0x004fe400078ec0ff */
[----:B------:R-:W-:Y:S02]  /*156d0*/  SHF.R.U32.HI R24, RZ, 0x8, R8 ;  /* 0x00000008ff187819 */ /* 0x000fe40000011608 */
[----:B------:R-:W-:Y:S02]  /*156e0*/  LOP3.LUT R7, R29, 0xff, RZ, 0xc0, !PT ;  /* 0x000000ff1d077812 */ /* 0x000fe400078ec0ff */
[----:B------:R-:W-:Y:S02]  /*156f0*/  LOP3.LUT R6, R6, 0xff, RZ, 0xc0, !PT ;  /* 0x000000ff06067812 */ /* 0x000fe400078ec0ff */
[----:B------:R-:W-:-:S02]  /*15700*/  LOP3.LUT R25, R8, 0xff, RZ, 0xc0, !PT ;  /* 0x000000ff08197812 */ /* 0x000fc400078ec0ff */
[----:B------:R-:W-:Y:S02]  /*15710*/  LOP3.LUT R24, R24, 0xff, RZ, 0xc0, !PT ;  /* 0x000000ff18187812 */ /* 0x000fe400078ec0ff */
[----:B------:R-:W-:Y:S02]  /*15720*/  PRMT R36, R6, 0x7604, R7 ;  /* 0x0000760406247816 */ /* 0x000fe40000000007 */
[----:B------:R-:W-:Y:S02]  /*15730*/  SHF.R.U32.HI R6, RZ, 0x8, R30 ;  /* 0x00000008ff067819 */ /* 0x000fe4000001161e */
[----:B------:R-:W-:Y:S02]  /*15740*/  PRMT R47, R24, 0x7604, R25 ;  /* 0x00007604182f7816 */ /* 0x000fe40000000019 */
[----:B------:R-:W-:Y:S02]  /*15750*/  LOP3.LUT R25, R9, 0xff, RZ, 0xc0, !PT ;  /* 0x000000ff09197812 */ /* 0x000fe400078ec0ff */
[----:B------:R-:W-:-:S02]  /*15760*/  SHF.R.U32.HI R24, RZ, 0x8, R11 ;  /* 0x00000008ff187819 */ /* 0x000fc4000001160b */
[----:B------:R-:W-:Y:S02]  /*15770*/  LOP3.LUT R7, R30, 0xff, RZ, 0xc0, !PT ;  /* 0x000000ff1e077812 */ /* 0x000fe400078ec0ff */
[----:B------:R-:W-:Y:S02]  /*15780*/  LOP3.LUT R6, R6, 0xff, RZ, 0xc0, !PT ;  /* 0x000000ff06067812 */ /* 0x000fe400078ec0ff */
[----:B------:R-:W-:Y:S02]  /*15790*/  LOP3.LUT R27, R10, 0xff, RZ, 0xc0, !PT ;  /* 0x000000ff0a1b7812 */ /* 0x000fe400078ec0ff */
[----:B------:R-:W-:Y:S02]  /*157a0*/  LOP3.LUT R24, R24, 0xff, RZ, 0xc0, !PT ;  /* 0x000000ff18187812 */ /* 0x000fe400078ec0ff */
[----:B------:R-:W-:Y:S02]  /*157b0*/  LOP3.LUT R41, R11, 0xff, RZ, 0xc0, !PT ;  /* 0x000000ff0b297812 */ /* 0x000fe400078ec0ff */
[----:B------:R-:W-:-:S02]  /*157c0*/  PRMT R39, R6, 0x7604, R7 ;  /* 0x0000760406277816 */ /* 0x000fc40000000007 */
[----:B------:R-:W-:Y:S02]  /*157d0*/  PRMT R42, R24, 0x7604, R41 ;  /* 0x00007604182a7816 */ /* 0x000fe40000000029 */
[----:B------:R-:W-:Y:S02]  /*157e0*/  SHF.R.U32.HI R38, RZ, 0x10, R30 ;  /* 0x00000010ff267819 */ /* 0x000fe4000001161e */
        /* <DEDUP_REMOVED lines=8> */
[----:B------:R-:W-:-:S04]  /*15870*/  PRMT R53, R39, 0x7054, R42 ;  /* 0x0000705427357816 */ /* 0x000fc8000000002a */
[----:B------:R-:W-:Y:S02]  /*15880*/  LOP3.LUT R53, R53, 0xff000000, R11, 0xf8, !PT ;  /* 0xff00000035357812 */ /* 0x000fe400078ef80b */
[----:B---3--:R-:W-:Y:S02]  /*15890*/  LEA.HI R0, R3, R20, RZ, 0x1c ;  /* 0x0000001403007211 */ /* 0x008fe400078fe0ff */
[----:B------:R-:W-:Y:S02]  /*158a0*/  SHF.R.U32.HI R20, RZ, 0x8, R31 ;  /* 0x00000008ff147819 */ /* 0x000fe4000001161f */
[----:B------:R-:W-:Y:S02]  /*158b0*/  SHF.R.S32.HI R5, RZ, 0x1f, R0 ;  /* 0x0000001fff057819 */ /* 0x000fe40000011400 */
[----:B------:R-:W-:Y:S02]  /*158c0*/  LOP3.LUT R20, R20, 0xff, RZ, 0xc0, !PT ;  /* 0x000000ff14147812 */ /* 0x000fe400078ec0ff */
[----:B------:R-:W-:Y:S01]  /*158d0*/  LEA.HI R4, R5, R0, RZ, 0x2 ;  /* 0x0000000005047211 */ /* 0x000fe200078f10ff */
[----:B------:R-:W-:Y:S01]  /*158e0*/  IMAD.SHL.U32 R5, R0, 0x10, RZ ;  /* 0x0000001000057824 */ /* 0x000fe200078e00ff */
[----:B------:R-:W-:-:S02]  /*158f0*/  PRMT R43, R20, 0x7604, R21 ;  /* 0x00007604142b7816 */ /* 0x000fc40000000015 */
[----:B------:R-:W-:Y:S01]  /*15900*/  SHF.R.U32.HI R20, RZ, 0x8, R10 ;  /* 0x00000008ff147819 */ /* 0x000fe2000001160a */
[----:B------:R-:W-:Y:S01]  /*15910*/  IMAD.SHL.U32 R4, R4, 0x800, RZ ;  /* 0x0000080004047824 */ /* 0x000fe200078e00ff */
[----:B------:R-:W-:Y:S02]  /*15920*/  LOP3.LUT R0, R230, 0x30, R5, 0xf8, !PT ;  /* 0x00000030e6007812 */ /* 0x000fe400078ef805 */
[----:B------:R-:W-:Y:S02]  /*15930*/  LOP3.LUT R20, R20, 0xff, RZ, 0xc0, !PT ;  /* 0x000000ff14147812 */ /* 0x000fe400078ec0ff */
[----:B------:R-:W-:Y:S02]  /*15940*/  LOP3.LUT R0, R0, R231, RZ, 0x3c, !PT ;  /* 0x000000e700007212 */ /* 0x000fe400078e3cff */
[----:B------:R-:W-:Y:S02]  /*15950*/  LOP3.LUT R5, R4, 0xffffe000, RZ, 0xc0, !PT ;  /* 0xffffe00004057812 */ /* 0x000fe400078ec0ff */
[----:B------:R-:W-:-:S02]  /*15960*/  PRMT R51, R20, 0x7604, R27 ;  /* 0x0000760414337816 */ /* 0x000fc4000000001b */
[----:B------:R-:W-:Y:S02]  /*15970*/  IADD3 R21, R0, R232, R5 ;  /* 0x000000e800157210 */ /* 0x000fe40007ffe005 */
[----:B------:R-:W-:Y:S01]  /*15980*/  SHF.R.U32.HI R0, RZ, 0x8, R9 ;  /* 0x00000008ff007819 */ /* 0x000fe20000011609 */
[----:B----4-:R-:W0:Y:S01]  /*15990*/  LDS.128 R4, [R62+0x1e200] ;  /* 0x01e200003e047984 */ /* 0x010e220000000c00 */
[----:B------:R-:W-:Y:S02]  /*159a0*/  SHF.R.U32.HI R20, RZ, 0x10, R28 ;  /* 0x00000010ff147819 */ /* 0x000fe4000001161c */
[----:B------:R-:W-:Y:S02]  /*159b0*/  LOP3.LUT R0, R0, 0xff, RZ, 0xc0, !PT ;  /* 0x000000ff00007812 */ /* 0x000fe400078ec0ff */
[----:B------:R-:W-:Y:S02]  /*159c0*/  LOP3.LUT R20, R20, 0xff, RZ, 0xc0, !PT ;  /* 0x000000ff14147812 */ /* 0x000fe400078ec0ff */
[----:B------:R-:W-:Y:S01]  /*159d0*/  PRMT R49, R0, 0x7604, R25 ;  /* 0x0000760400317816 */ /* 0x000fe20000000019 */
[----:B------:R-:W-:Y:S01]  /*159e0*/  IMAD.IADD R0, R16, 0x1, R21 ;  /* 0x0000000110007824 */ /* 0x000fe200078e0215 */
[----:B------:R-:W-:-:S02]  /*159f0*/  SHF.R.U32.HI R21, RZ, 0x10, R29 ;  /* 0x00000010ff157819 */ /* 0x000fc4000001161d */
[----:B------:R-:W-:Y:S02]  /*15a00*/  PRMT R37, R20, 0x7054, R37 ;  /* 0x0000705414257816 */ /* 0x000fe40000000025 */
[----:B------:R-:W1:Y:S01]  /*15a10*/  LDS.128 R24, [R0+0x1e200] ;  /* 0x01e2000000187984 */ /* 0x000e620000000c00 */
[----:B------:R-:W-:Y:S02]  /*15a20*/  LOP3.LUT R21, R21, 0xff, RZ, 0xc0, !PT ;  /* 0x000000ff15157812 */ /* 0x000fe400078ec0ff */
[----:B------:R-:W-:Y:S02]  /*15a30*/  SHF.R.U32.HI R20, RZ, 0x10, R8 ;  /* 0x00000010ff147819 */ /* 0x000fe40000011608 */
[----:B------:R-:W-:Y:S02]  /*15a40*/  PRMT R21, R21, 0x7054, R36 ;  /* 0x0000705415157816 */ /* 0x000fe40000000024 */
[----:B------:R-:W-:Y:S02]  /*15a50*/  SHF.R.U32.HI R36, RZ, 0x10, R9 ;  /* 0x00000010ff247819 */ /* 0x000fe40000011609 */
[----:B------:R-:W-:-:S02]  /*15a60*/  LOP3.LUT R20, R20, 0xff, RZ, 0xc0, !PT ;  /* 0x000000ff14147812 */ /* 0x000fc400078ec0ff */
[----:B------:R-:W-:Y:S02]  /*15a70*/  LOP3.LUT R36, R36, 0xff, RZ, 0xc0, !PT ;  /* 0x000000ff24247812 */ /* 0x000fe400078ec0ff */
[----:B------:R-:W-:Y:S02]  /*15a80*/  LOP3.LUT R39, R21, 0xff000000, R29, 0xf8, !PT ;  /* 0xff00000015277812 */ /* 0x000fe400078ef81d */
[----:B------:R-:W-:Y:S02]  /*15a90*/  PRMT R49, R36, 0x7054, R49 ;  /* 0x0000705424317816 */ /* 0x000fe40000000031 */
[----:B------:R-:W-:Y:S02]  /*15aa0*/  PRMT R47, R20, 0x7054, R47 ;  /* 0x00007054142f7816 */ /* 0x000fe4000000002f */
[----:B------:R-:W-:Y:S02]  /*15ab0*/  LOP3.LUT R49, R49, 0xff000000, R9, 0xf8, !PT ;  /* 0xff00000031317812 */ /* 0x000fe400078ef809 */
[----:B------:R-:W-:-:S02]  /*15ac0*/  PRMT R51, R38, 0x7054, R51 ;  /* 0x0000705426337816 */ /* 0x000fc40000000033 */
[----:B------:R-:W-:Y:S02]  /*15ad0*/  PRMT R45, R40, 0x7054, R43 ;  /* 0x00007054282d7816 */ /* 0x000fe4000000002b */
[----:B------:R-:W-:Y:S02]  /*15ae0*/  F2FP.F16.E4M3.UNPACK_B R46, R49 ;  /* 0x00000031ff2e723e */ /* 0x000fe400020006ff */
[-C--:B0-----:R-:W-:Y:S02]  /*15af0*/  F2FP.F16.E4M3.UNPACK_B R11, R6.reuse ;  /* 0x00000006ff0b723e */ /* 0x081fe400020006ff */
[----:B------:R-:W-:Y:S01]  /*15b00*/  F2FP.F16.E4M3.UNPACK_B R20, R6.H1 ;  /* 0x00000006ff14723e */ /* 0x000fe200030006ff */
[----:B------:R-:W-:Y:S01]  /*15b10*/  HADD2.F32 R48, -RZ, R46.H0_H0 ;  /* 0x2000002eff307230 */ /* 0x000fe20000004100 */
[----:B------:R-:W-:Y:S02]  /*15b20*/  F2FP.F16.E4M3.UNPACK_B R40, R39 ;  /* 0x00000027ff28723e */ /* 0x000fe400020006ff */
[----:B------:R-:W-:-:S02]  /*15b30*/  LOP3.LUT R47, R47, 0xff000000, R8, 0xf8, !PT ;  /* 0xff0000002f2f7812 */ /* 0x000fc400078ef808 */
[----:B------:R-:W-:Y:S01]  /*15b40*/  LOP3.LUT R50, R51, 0xff000000, R10, 0xf8, !PT ;  /* 0xff00000033327812 */ /* 0x000fe200078ef80a */
[----:B------:R-:W-:Y:S01]  /*15b50*/  HADD2.F32 R42, -RZ, R40.H0_H0 ;  /* 0x20000028ff2a7230 */ /* 0x000fe20000004100 */
[-C--:B------:R-:W-:Y:S01]  /*15b60*/  F2FP.F16.E4M3.UNPACK_B R8, R5.reuse ;  /* 0x00000005ff08723e */ /* 0x080fe200020006ff */
[----:B------:R-:W-:Y:S01]  /*15b70*/  HADD2.F32 R51, -RZ, R46.H1_H1 ;  /* 0x3000002eff337230 */ /* 0x000fe20000004100 */
[----:B------:R-:W-:Y:S02]  /*15b80*/  F2FP.F16.E4M3.UNPACK_B R10, R5.H1 ;  /* 0x00000005ff0a723e */ /* 0x000fe400030006ff */
[----:B-1----:R-:W-:Y:S01]  /*15b90*/  F2FP.F16.E4M3.UNPACK_B R6, R25 ;  /* 0x00000019ff06723e */ /* 0x002fe200020006ff */
[--C-:B------:R-:W-:Y:S01]  /*15ba0*/  HADD2.F32 R9, -RZ, R8.reuse.H0_H0 ;  /* 0x20000008ff097230 */ /* 0x100fe20000004100 */
[----:B------:R-:W-:Y:S01]  /*15bb0*/  LOP3.LUT R38, R37, 0xff000000, R28, 0xf8, !PT ;  /* 0xff00000025267812 */ /* 0x000fe200078ef81c */
[----:B------:R-:W-:Y:S01]  /*15bc0*/  HADD2.F32 R8, -RZ, R8.H1_H1 ;  /* 0x30000008ff087230 */ /* 0x000fe20000004100 */
[-C--:B------:R-:W-:Y:S01]  /*15bd0*/  F2FP.F16.E4M3.UNPACK_B R36, R27.reuse ;  /* 0x0000001bff24723e */ /* 0x080fe200020006ff */
[----:B------:R-:W-:Y:S01]  /*15be0*/  HADD2.F32 R5, -RZ, R6.H0_H0 ;  /* 0x20000006ff057230 */ /* 0x000fe20000004100 */
[----:B------:R-:W-:-:S02]  /*15bf0*/  F2FP.F16.E4M3.UNPACK_B R37, R27.H1 ;  /* 0x0000001bff25723e */ /* 0x000fc400030006ff */
[----:B------:R-:W-:Y:S02]  /*15c00*/  F2FP.F16.E4M3.UNPACK_B R29, R25.H1 ;  /* 0x00000019ff1d723e */ /* 0x000fe400030006ff */
[C---:B------:R-:W-:Y:S01]  /*15c10*/  FMUL.FTZ R52, R5.reuse, R48 ;  /* 0x0000003005347220 */ /* 0x040fe20000410000 */
[-C--:B------:R-:W-:Y:S01]  /*15c20*/  FMUL.FTZ R27, R5, R42.reuse ;  /* 0x0000002a051b7220 */ /* 0x080fe20000410000 */
[----:B------:R-:W-:Y:S02]  /*15c30*/  F2FP.F16.E4M3.UNPACK_B R49, R49.H1 ;  /* 0x00000031ff31723e */ /* 0x000fe400030006ff */
[----:B------:R-:W-:Y:S01]  /*15c40*/  LOP3.LUT R43, R41, 0xff000000, R30, 0xf8, !PT ;  /* 0xff000000292b7812 */ /* 0x000fe200078ef81e */
[----:B------:R-:W-:Y:S01]  /*15c50*/  FFMA.FTZ R5, R9, R42, -R52 ;  /* 0x0000002a09057223 */ /* 0x000fe20000010834 */
[----:B------:R-:W-:Y:S01]  /*15c60*/  LOP3.LUT R45, R45, 0xff000000, R31, 0xf8, !PT ;  /* 0xff0000002d2d7812 */ /* 0x000fe200078ef81f */
[----:B------:R-:W-:Y:S01]  /*15c70*/  FFMA.FTZ R9, R9, R48, R27 ;  /* 0x0000003009097223 */ /* 0x000fe2000001001b */
[-C--:B------:R-:W-:Y:S01]  /*15c80*/  F2FP.F16.E4M3.UNPACK_B R30, R26.reuse ;  /* 0x0000001aff1e723e */ /* 0x080fe200020006ff */
[----:B------:R-:W-:Y:S01]  /*15c90*/  HADD2.F32 R42, -RZ, R49.H0_H0 ;  /* 0x20000031ff2a7230 */ /* 0x000fe20000004100 */
[----:B------:R-:W-:Y:S01]  /*15ca0*/  F2FP.F16.E4M3.UNPACK_B R31, R26.H1 ;  /* 0x0000001aff1f723e */ /* 0x000fe200030006ff */
[----:B------:R-:W-:Y:S01]  /*15cb0*/  HADD2.F32 R26, -RZ, R6.H1_H1 ;  /* 0x30000006ff1a7230 */ /* 0x000fe20000004100 */
[----:B------:R-:W-:Y:S01]  /*15cc0*/  F2FP.F16.E4M3.UNPACK_B R39, R39.H1 ;  /* 0x00000027ff27723e */ /* 0x000fe200030006ff */
[----:B------:R-:W-:Y:S01]  /*15cd0*/  HADD2.F32 R27, -RZ, R29.H0_H0 ;  /* 0x2000001dff1b7230 */ /* 0x000fe20000004100 */
[----:B------:R-:W-:Y:S01]  /*15ce0*/  F2FP.F16.E4M3.UNPACK_B R21, R7 ;  /* 0x00000007ff15723e */ /* 0x000fe200020006ff */
[----:B------:R-:W-:-:S02]  /*15cf0*/  HADD2.F32 R41, -RZ, R40.H1_H1 ;  /* 0x30000028ff297230 */ /* 0x000fc40000004100 */
[C---:B------:R-:W-:Y:S01]  /*15d00*/  FMUL.FTZ R55, R26.reuse, R51 ;  /* 0x000000331a377220 */ /* 0x040fe20000410000 */
[--C-:B------:R-:W-:Y:S02]  /*15d10*/  HADD2.F32 R40, -RZ, R39.reuse.H0_H0 ;  /* 0x20000027ff287230 */ /* 0x100fe40000004100 */
[C---:B------:R-:W-:Y:S01]  /*15d20*/  FMUL.FTZ R57, R27.reuse, R42 ;  /* 0x0000002a1b397220 */ /* 0x040fe20000410000 */
[----:B------:R-:W-:Y:S02]  /*15d30*/  HADD2.F32 R6, -RZ, R10.H0_H0 ;  /* 0x2000000aff067230 */ /* 0x000fe40000004100 */
[-C--:B------:R-:W-:Y:S01]  /*15d40*/  FMUL.FTZ R26, R26, R41.reuse ;  /* 0x000000291a1a7220 */ /* 0x080fe20000410000 */
[----:B------:R-:W-:Y:S01]  /*15d50*/  FFMA.FTZ R46, R8, R41, -R55 ;  /* 0x00000029082e7223 */ /* 0x000fe20000010837 */
[-C--:B------:R-:W-:Y:S01]  /*15d60*/  FMUL.FTZ R27, R27, R40.reuse ;  /* 0x000000281b1b7220 */ /* 0x080fe20000410000 */
[----:B------:R-:W-:Y:S02]  /*15d70*/  HADD2.F32 R39, -RZ, R39.H1_H1 ;  /* 0x30000027ff277230 */ /* 0x000fe40000004100 */
[----:B------:R-:W-:Y:S01]  /*15d80*/  FFMA.FTZ R57, R6, R40, -R57 ;  /* 0x0000002806397223 */ /* 0x000fe20000010839 */
[----:B------:R-:W-:Y:S01]  /*15d90*/  FFMA.FTZ R48, R8, R51, R26 ;  /* 0x0000003308307223 */ /* 0x000fe2000001001a */
[----:B------:R-:W-:Y:S01]  /*15da0*/  F2FP.F16.E4M3.UNPACK_B R40, R53 ;  /* 0x00000035ff28723e */ /* 0x000fe200020006ff */
[----:B------:R-:W-:Y:S01]  /*15db0*/  HADD2.F32 R49, -RZ, R49.H1_H1 ;  /* 0x30000031ff317230 */ /* 0x000fe20000004100 */
[----:B------:R-:W-:Y:S01]  /*15dc0*/  F2FP.F16.E4M3.UNPACK_B R26, R45 ;  /* 0x0000002dff1a723e */ /* 0x000fe200020006ff */
[----:B------:R-:W-:-:S02]  /*15dd0*/  HADD2.F32 R29, -RZ, R29.H1_H1 ;  /* 0x3000001dff1d7230 */ /* 0x000fc40000004100 */
[----:B------:R-:W-:Y:S01]  /*15de0*/  FFMA.FTZ R42, R6, R42, R27 ;  /* 0x0000002a062a7223 */ /* 0x000fe2000001001b */
[----:B------:R-:W-:Y:S01]  /*15df0*/  HADD2.F32 R41, -RZ, R40.H0_H0 ;  /* 0x20000028ff297230 */ /* 0x000fe20000004100 */
[----:B------:R-:W-:Y:S01]  /*15e00*/  F2FP.F16.E4M3.UNPACK_B R53, R53.H1 ;  /* 0x00000035ff35723e */ /* 0x000fe200030006ff */
[----:B------:R-:W-:Y:S02]  /*15e10*/  HADD2.F32 R8, -RZ, R36.H0_H0 ;  /* 0x20000024ff087230 */ /* 0x000fe40000004100 */
[C---:B------:R-:W-:Y:S01]  /*15e20*/  FMUL.FTZ R51, R29.reuse, R49 ;  /* 0x000000311d337220 */ /* 0x040fe20000410000 */
[----:B------:R-:W-:Y:S02]  /*15e30*/  HADD2.F32 R27, -RZ, R26.H0_H0 ;  /* 0x2000001aff1b7230 */ /* 0x000fe40000004100 */
[----:B------:R-:W-:Y:S01]  /*15e40*/  FMUL.FTZ R54, R29, R39 ;  /* 0x000000271d367220 */ /* 0x000fe20000410000 */
[----:B------:R-:W-:Y:S02]  /*15e50*/  HADD2.F32 R10, -RZ, R10.H1_H1 ;  /* 0x3000000aff0a7230 */ /* 0x000fe40000004100 */
[----:B------:R-:W-:Y:S01]  /*15e60*/  FMUL.FTZ R29, R8, R41 ;  /* 0x00000029081d7220 */ /* 0x000fe20000410000 */
[----:B------:R-:W-:-:S02]  /*15e70*/  HADD2.F32 R6, -RZ, R21.H0_H0 ;  /* 0x20000015ff067230 */ /* 0x000fc40000004100 */
[----:B------:R-:W-:Y:S01]  /*15e80*/  FMUL.FTZ R8, R8, R27 ;  /* 0x0000001b08087220 */ /* 0x000fe20000410000 */
[----:B------:R-:W-:Y:S01]  /*15e90*/  HADD2.F32 R40, -RZ, R40.H1_H1 ;  /* 0x30000028ff287230 */ /* 0x000fe20000004100 */
[----:B------:R-:W-:Y:S01]  /*15ea0*/  F2FP.F16.E4M3.UNPACK_B R45, R45.H1 ;  /* 0x0000002dff2d723e */ /* 0x000fe200030006ff */
[----:B------:R-:W-:Y:S02]  /*15eb0*/  HADD2.F32 R36, -RZ, R36.H1_H1 ;  /* 0x30000024ff247230 */ /* 0x000fe40000004100 */
[C---:B------:R-:W-:Y:S01]  /*15ec0*/  FFMA.FTZ R52, R10.reuse, R39, -R51 ;  /* 0x000000270a347223 */ /* 0x040fe20000010833 */
[----:B------:R-:W-:Y:S01]  /*15ed0*/  FFMA.FTZ R49, R10, R49, R54 ;  /* 0x000000310a317223 */ /* 0x000fe20000010036 */
[C---:B------:R-:W-:Y:S01]  /*15ee0*/  FFMA.FTZ R51, R6.reuse, R27, -R29 ;  /* 0x0000001b06337223 */ /* 0x040fe2000001081d */
[----:B------:R-:W-:Y:S01]  /*15ef0*/  FFMA.FTZ R54, R6, R41, R8 ;  /* 0x0000002906367223 */ /* 0x000fe20000010008 */
[----:B------:R-:W-:Y:S01]  /*15f00*/  F2FP.F16.E4M3.UNPACK_B R28, R7.H1 ;  /* 0x00000007ff1c723e */ /* 0x000fe200030006ff */
[----:B------:R-:W-:-:S02]  /*15f10*/  HADD2.F32 R26, -RZ, R26.H1_H1 ;  /* 0x3000001aff1a7230 */ /* 0x000fc40000004100 */
[C---:B------:R-:W-:Y:S01]  /*15f20*/  FMUL.FTZ R10, R36.reuse, R40 ;  /* 0x00000028240a7220 */ /* 0x040fe20000410000 */
[----:B------:R-:W-:Y:S01]  /*15f30*/  HADD2.F32 R21, -RZ, R21.H1_H1 ;  /* 0x30000015ff157230 */ /* 0x000fe20000004100 */
[----:B------:R-:W-:Y:S01]  /*15f40*/  F2FP.F16.E4M3.UNPACK_B R25, R24 ;  /* 0x00000018ff19723e */ /* 0x000fe200020006ff */
[----:B------:R-:W-:Y:S02]  /*15f50*/  HADD2.F32 R29, -RZ, R53.H0_H0 ;  /* 0x20000035ff1d7230 */ /* 0x000fe40000004100 */
[-C--:B------:R-:W-:Y:S01]  /*15f60*/  FMUL.FTZ R39, R36, R26.reuse ;  /* 0x0000001a24277220 */ /* 0x080fe20000410000 */
[----:B------:R-:W-:Y:S02]  /*15f70*/  HADD2.F32 R8, -RZ, R37.H0_H0 ;  /* 0x20000025ff087230 */ /* 0x000fe40000004100 */
[----:B------:R-:W-:Y:S01]  /*15f80*/  FFMA.FTZ R56, R21, R26, -R10 ;  /* 0x0000001a15387223 */ /* 0x000fe2000001080a */
[----:B------:R-:W-:Y:S01]  /*15f90*/  HADD2.F32 R27, -RZ, R45.H0_H0 ;  /* 0x2000002dff1b7230 */ /* 0x000fe20000004100 */
[----:B------:R-:W-:Y:S01]  /*15fa0*/  F2FP.F16.E4M3.UNPACK_B R24, R24.H1 ;  /* 0x00000018ff18723e */ /* 0x000fe200030006ff */
[----:B------:R-:W-:-:S02]  /*15fb0*/  HADD2.F32 R6, -RZ, R28.H0_H0 ;  /* 0x2000001cff067230 */ /* 0x000fc40000004100 */
[C---:B------:R-:W-:Y:S01]  /*15fc0*/  FMUL.FTZ R41, R8.reuse, R29 ;  /* 0x0000001d08297220 */ /* 0x040fe20000410000 */
[----:B------:R-:W-:Y:S01]  /*15fd0*/  F2FP.F16.E4M3.UNPACK_B R26, R47.H1 ;  /* 0x0000002fff1a723e */ /* 0x000fe200030006ff */
[-C--:B------:R-:W-:Y:S01]  /*15fe0*/  FMUL.FTZ R8, R8, R27.reuse ;  /* 0x0000001b08087220 */ /* 0x080fe20000410000 */
[-C--:B------:R-:W-:Y:S01]  /*15ff0*/  F2FP.F16.E4M3.UNPACK_B R7, R4.reuse ;  /* 0x00000004ff07723e */ /* 0x080fe200020006ff */
[C---:B------:R-:W-:Y:S01]  /*16000*/  FFMA.FTZ R58, R6.reuse, R27, -R41 ;  /* 0x0000001b063a7223 */ /* 0x040fe20000010829 */
[----:B------:R-:W-:Y:S01]  /*16010*/  F2FP.F16.E4M3.UNPACK_B R4, R4.H1 ;  /* 0x00000004ff04723e */ /* 0x000fe200030006ff */
[----:B------:R-:W-:Y:S01]  /*16020*/  FFMA.FTZ R59, R6, R29, R8 ;  /* 0x0000001d063b7223 */ /* 0x000fe20000010008 */
[----:B------:R-:W-:Y:S01]  /*16030*/  HADD2.F32 R45, -RZ, R45.H1_H1 ;  /* 0x3000002dff2d7230 */ /* 0x000fe20000004100 */
[----:B------:R-:W-:Y:S01]  /*16040*/  F2FP.F16.E4M3.UNPACK_B R10, R38.H1 ;  /* 0x00000026ff0a723e */ /* 0x000fe200030006ff */
[----:B------:R-:W-:Y:S02]  /*16050*/  HADD2.F32 R53, -RZ, R53.H1_H1 ;  /* 0x30000035ff357230 */ /* 0x000fe40000004100 */
[----:B------:R-:W-:Y:S01]  /*16060*/  FFMA.FTZ R55, R21, R40, R39 ;  /* 0x0000002815377223 */ /* 0x000fe20000010027 */
[----:B------:R-:W-:Y:S01]  /*16070*/  HADD2.F32 R37, -RZ, R37.H1_H1 ;  /* 0x30000025ff257230 */ /* 0x000fe20000004100 */
[----:B------:R-:W-:Y:S01]  /*16080*/  F2FP.F16.E4M3.UNPACK_B R47, R47 ;  /* 0x0000002fff2f723e */ /* 0x000fe200020006ff */
[----:B------:R-:W-:Y:S01]  /*16090*/  HADD2.F32 R27, -RZ, R26.H0_H0 ;  /* 0x2000001aff1b7230 */ /* 0x000fe20000004100 */
[----:B------:R-:W-:Y:S01]  /*160a0*/  F2FP.F16.E4M3.UNPACK_B R38, R38 ;  /* 0x00000026ff26723e */ /* 0x000fe200020006ff */
        /* <DEDUP_REMOVED lines=9> */
[----:B------:R-:W-:-:S02]  /*16140*/  HADD2.F32 R24, -RZ, R24.H1_H1 ;  /* 0x30000018ff187230 */ /* 0x000fc40000004100 */
[-C--:B------:R-:W-:Y:S01]  /*16150*/  FMUL.FTZ R8, R8, R21.reuse ;  /* 0x0000001508087220 */ /* 0x080fe20000410000 */
[----:B------:R-:W-:Y:S01]  /*16160*/  FFMA.FTZ R28, R6, R21, -R29 ;  /* 0x00000015061c7223 */ /* 0x000fe2000001081d */
[----:B------:R-:W-:Y:S01]  /*16170*/  HADD2.F32 R29, -RZ, R26.H1_H1 ;  /* 0x3000001aff1d7230 */ /* 0x000fe20000004100 */
[----:B------:R-:W-:Y:S01]  /*16180*/  F2FP.SATFINITE.E4M3.F32.PACK_AB_MERGE_C R52, R52, R57, RZ ;  /* 0x000000393434723e */ /* 0x000fe200048070ff */
[----:B------:R-:W-:Y:S02]  /*16190*/  HADD2.F32 R21, -RZ, R10.H1_H1 ;  /* 0x3000000aff157230 */ /* 0x000fe40000004100 */
[----:B------:R-:W-:Y:S01]  /*161a0*/  FFMA.FTZ R36, R6, R27, R8 ;  /* 0x0000001b06247223 */ /* 0x000fe20000010008 */
[----:B------:R-:W-:Y:S02]  /*161b0*/  HADD2.F32 R4, -RZ, R4.H1_H1 ;  /* 0x30000004ff047230 */ /* 0x000fe40000004100 */
[----:B------:R-:W-:Y:S01]  /*161c0*/  FMUL.FTZ R37, R24, R29 ;  /* 0x0000001d18257220 */ /* 0x000fe20000410000 */
[----:B------:R-:W-:-:S02]  /*161d0*/  HADD2.F32 R27, -RZ, R47.H0_H0 ;  /* 0x2000002fff1b7230 */ /* 0x000fc40000004100 */
[-C--:B------:R-:W-:Y:S01]  /*161e0*/  FMUL.FTZ R24, R24, R21.reuse ;  /* 0x0000001518187220 */ /* 0x080fe20000410000 */
[----:B------:R-:W-:Y:S02]  /*161f0*/  HADD2.F32 R6, -RZ, R25.H0_H0 ;  /* 0x20000019ff067230 */ /* 0x000fe40000004100 */
[C---:B------:R-:W-:Y:S01]  /*16200*/  FFMA.FTZ R39, R4.reuse, R21, -R37 ;  /* 0x0000001504277223 */ /* 0x040fe20000010825 */
[----:B------:R-:W-:Y:S02]  /*16210*/  HADD2.F32 R21, -RZ, R38.H0_H0 ;  /* 0x20000026ff157230 */ /* 0x000fe40000004100 */
[----:B------:R-:W-:Y:S01]  /*16220*/  FFMA.FTZ R41, R4, R29, R24 ;  /* 0x0000001d04297223 */ /* 0x000fe20000010018 */
[----:B------:R-:W-:Y:S02]  /*16230*/  HADD2.F32 R8, -RZ, R47.H1_H1 ;  /* 0x3000002fff087230 */ /* 0x000fe40000004100 */
[----:B------:R-:W-:Y:S01]  /*16240*/  FMUL.FTZ R29, R6, R27 ;  /* 0x0000001b061d7220 */ /* 0x000fe20000410000 */
[----:B------:R-:W-:-:S02]  /*16250*/  HADD2.F32 R25, -RZ, R25.H1_H1 ;  /* 0x30000019ff197230 */ /* 0x000fc40000004100 */
[-C--:B------:R-:W-:Y:S01]  /*16260*/  FMUL.FTZ R37, R6, R21.reuse ;  /* 0x0000001506257220 */ /* 0x080fe20000410000 */
[--C-:B------:R-:W-:Y:S01]  /*16270*/  HADD2.F32 R4, -RZ, R7.reuse.H0_H0 ;  /* 0x20000007ff047230 */ /* 0x100fe20000004100 */
[----:B------:R-:W-:Y:S01]  /*16280*/  F2FP.F16.E4M3.UNPACK_B R10, R50.H1 ;  /* 0x00000032ff0a723e */ /* 0x000fe200030006ff */
[----:B------:R-:W-:Y:S02]  /*16290*/  HADD2.F32 R38, -RZ, R38.H1_H1 ;  /* 0x30000026ff267230 */ /* 0x000fe40000004100 */
[C---:B------:R-:W-:Y:S01]  /*162a0*/  FMUL.FTZ R6, R25.reuse, R8 ;  /* 0x0000000819067220 */ /* 0x040fe20000410000 */
[----:B------:R-:W-:Y:S02]  /*162b0*/  HADD2.F32 R7, -RZ, R7.H1_H1 ;  /* 0x30000007ff077230 */ /* 0x000fe40000004100 */
[C---:B------:R-:W-:Y:S01]  /*162c0*/  FFMA.FTZ R29, R4.reuse, R21, -R29 ;  /* 0x00000015041d7223 */ /* 0x040fe2000001081d */
[----:B------:R-:W-:Y:S01]  /*162d0*/  FFMA.FTZ R37, R4, R27, R37 ;  /* 0x0000001b04257223 */ /* 0x000fe20000010025 */
[----:B------:R-:W-:Y:S01]  /*162e0*/  F2FP.F16.E4M3.UNPACK_B R4, R43.H1 ;  /* 0x0000002bff04723e */ /* 0x000fe200030006ff */
[-C--:B------:R-:W-:Y:S01]  /*162f0*/  FMUL.FTZ R25, R25, R38.reuse ;  /* 0x0000002619197220 */ /* 0x080fe20000410000 */
[----:B------:R-:W-:Y:S01]  /*16300*/  FFMA.FTZ R38, R7, R38, -R6 ;  /* 0x0000002607267223 */ /* 0x000fe20000010806 */
[----:B------:R-:W-:Y:S01]  /*16310*/  HADD2.F32 R21, -RZ, R10.H0_H0 ;  /* 0x2000000aff157230 */ /* 0x000fe20000004100 */
[----:B------:R-:W-:Y:S01]  /*16320*/  F2FP.F16.E4M3.UNPACK_B R50, R50 ;  /* 0x00000032ff32723e */ /* 0x000fe200020006ff */
        /* <DEDUP_REMOVED lines=9> */
[----:B------:R-:W-:Y:S01]  /*163c0*/  F2FP.SATFINITE.E4M3.F32.PACK_AB_MERGE_C R42, R49, R42, RZ ;  /* 0x0000002a312a723e */ /* 0x000fe200048070ff */
[----:B------:R-:W-:-:S02]  /*163d0*/  HADD2.F32 R31, -RZ, R31.H1_H1 ;  /* 0x3000001fff1f7230 */ /* 0x000fc40000004100 */
[----:B------:R-:W-:Y:S01]  /*163e0*/  FFMA.FTZ R26, R4, R7, -R25 ;  /* 0x00000007041a7223 */ /* 0x000fe20000010819 */
[----:B------:R-:W-:Y:S01]  /*163f0*/  HADD2.F32 R20, -RZ, R20.H1_H1 ;  /* 0x30000014ff147230 */ /* 0x000fe20000004100 */
[----:B------:R-:W-:Y:S01]  /*16400*/  F2FP.SATFINITE.E4M3.F32.PACK_AB_MERGE_C R5, R46, R5, R52 ;  /* 0x000000052e05723e */ /* 0x000fe20004807034 */
[----:B------:R-:W-:Y:S02]  /*16410*/  HADD2.F32 R6, -RZ, R30.H0_H0 ;  /* 0x2000001eff067230 */ /* 0x000fe40000004100 */
[C---:B------:R-:W-:Y:S01]  /*16420*/  FMUL.FTZ R7, R31.reuse, R10 ;  /* 0x0000000a1f077220 */ /* 0x040fe20000410000 */
[-C--:B------:R-:W-:Y:S01]  /*16430*/  FMUL.FTZ R25, R31, R8.reuse ;  /* 0x000000081f197220 */ /* 0x080fe20000410000 */
[----:B------:R-:W-:Y:S01]  /*16440*/  FFMA.FTZ R31, R4, R21, R27 ;  /* 0x00000015041f7223 */ /* 0x000fe2000001001b */
[----:B------:R-:W-:Y:S02]  /*16450*/  HADD2.F32 R21, -RZ, R50.H0_H0 ;  /* 0x20000032ff157230 */ /* 0x000fe40000004100 */
[----:B------:R-:W-:Y:S01]  /*16460*/  FFMA.FTZ R45, R20, R8, -R7 ;  /* 0x00000008142d7223 */ /* 0x000fe20000010807 */
        /* <DEDUP_REMOVED lines=27> */
[----:B------:R-:W-:-:S02]  /*16620*/  F2FP.SATFINITE.E4M3.F32.PACK_AB_MERGE_C R8, R24, R37, R8 ;  /* 0x000000251808723e */ /* 0x000fc40004807008 */
[----:B------:R-:W-:-:S05]  /*16630*/  F2FP.SATFINITE.E4M3.F32.PACK_AB_MERGE_C R10, R27, R10, R31 ;  /* 0x0000000a1b0a723e */ /* 0x000fca000480701f */
[----:B------:R3:W-:Y:S02]  /*16640*/  STS.128 [R0+0x1e200], R8 ;  /* 0x01e2000800007388 */ /* 0x0007e40000000c00 */
.L_x_2508:
[----:B------:R-:W-:Y:S05]  /*16650*/  BSYNC B1 ;  /* 0x0000000000017941 */ /* 0x000fea0003800000 */
.L_x_2507:
[----:B------:R-:W-:Y:S05]  /*16660*/  @P2 BRA `(.L_x_2489) ;  /* 0x0000000c00e02947 */ /* 0x000fea0003800000 */
[----:B-1-3--:R-:W3:Y:S04]  /*16670*/  LDL R0, [R1+0x58] ;  /* 0x0000580001007983 */ /* 0x00aee80000100800 */
[----:B------:R-:W4:Y:S01]  /*16680*/  LDL R53, [R1+0x5c] ;  /* 0x00005c0001357983 */ /* 0x000f220000100800 */
        /* <DEDUP_REMOVED lines=21> */
[----:B0-----:R-:W-:-:S02]  /*167e0*/  SHF.R.U32.HI R37, RZ, 0x10, R13 ;  /* 0x00000010ff257819 */ /* 0x001fc4000001160d */
[----:B------:R-:W-:Y:S02]  /*167f0*/  PRMT R39, R28, 0x7604, R27 ;  /* 0x000076041c277816 */ /* 0x000fe4000000001b */
[----:B------:R-:W-:Y:S01]  /*16800*/  SHF.R.U32.HI R27, RZ, 0x10, R35 ;  /* 0x00000010ff1b7819 */ /* 0x000fe20000011623 */
[----:B------:R-:W-:Y:S01]  /*16810*/  IMAD.U32 R37, R37, 0x10000, RZ ;  /* 0x0001000025257824 */ /* 0x000fe200078e00ff */
[--C-:B------:R-:W-:Y:S02]  /*16820*/  SHF.R.U32.HI R30, RZ, 0x8, R15.reuse ;  /* 0x00000008ff1e7819 */ /* 0x100fe4000001160f */
[----:B------:R-:W-:Y:S01]  /*16830*/  LOP3.LUT R29, R15, 0xff, RZ, 0xc0, !PT ;  /* 0x000000ff0f1d7812 */ /* 0x000fe200078ec0ff */
[----:B------:R-:W-:Y:S01]  /*16840*/  IMAD.U32 R27, R27, 0x10000, RZ ;  /* 0x000100001b1b7824 */ /* 0x000fe200078e00ff */
[----:B------:R-:W-:Y:S02]  /*16850*/  LOP3.LUT R30, R30, 0xff, RZ, 0xc0, !PT ;  /* 0x000000ff1e1e7812 */ /* 0x000fe400078ec0ff */
[----:B------:R-:W-:-:S02]  /*16860*/  SHF.R.U32.HI R41, RZ, 0x10, R15 ;  /* 0x00000010ff297819 */ /* 0x000fc4000001160f */
[----:B------:R-:W-:Y:S02]  /*16870*/  PRMT R30, R30, 0x7604, R29 ;  /* 0x000076041e1e7816 */ /* 0x000fe4000000001d */
[----:B------:R-:W-:Y:S01]  /*16880*/  LOP3.LUT R31, R31, 0xff0000, R12, 0xf8, !PT ;  /* 0x00ff00001f1f7812 */ /* 0x000fe200078ef80c */
[----:B------:R-:W-:Y:S01]  /*16890*/  IMAD.U32 R41, R41, 0x10000, RZ ;  /* 0x0001000029297824 */ /* 0x000fe200078e00ff */
[----:B------:R-:W-:Y:S02]  /*168a0*/  LOP3.LUT R25, R25, 0xff0000, R34, 0xf8, !PT ;  /* 0x00ff000019197812 */ /* 0x000fe400078ef822 */
[----:B------:R-:W-:Y:S02]  /*168b0*/  LOP3.LUT R39, R39, 0xff0000, R14, 0xf8, !PT ;  /* 0x00ff000027277812 */ /* 0x000fe400078ef80e */
[----:B------:R-:W-:Y:S02]  /*168c0*/  LOP3.LUT R41, R30, 0xff0000, R41, 0xf8, !PT ;  /* 0x00ff00001e297812 */ /* 0x000fe400078ef829 */
[----:B------:R-:W-:-:S02]  /*168d0*/  LOP3.LUT R30, R25, 0xff000000, R34, 0xf8, !PT ;  /* 0xff000000191e7812 */ /* 0x000fc400078ef822 */
[----:B------:R-:W-:Y:S02]  /*168e0*/  LOP3.LUT R36, R39, 0xff000000, R14, 0xf8, !PT ;  /* 0xff00000027247812 */ /* 0x000fe400078ef80e */
[----:B------:R-:W-:Y:S02]  /*168f0*/  LOP3.LUT R41, R41, 0xff000000, R15, 0xf8, !PT ;  /* 0xff00000029297812 */ /* 0x000fe400078ef80f */
[----:B---3--:R-:W-:Y:S02]  /*16900*/  LEA.HI R3, R3, R0, RZ, 0x1c ;  /* 0x0000000003037211 */ /* 0x008fe400078fe0ff */
[----:B------:R-:W-:-:S04]  /*16910*/  LOP3.LUT R0, R32, 0xff, RZ, 0xc0, !PT ;  /* 0x000000ff20007812 */ /* 0x000fc800078ec0ff */
[----:B--2---:R-:W-:Y:S02]  /*16920*/  PRMT R21, R5, 0x7604, R0 ;  /* 0x0000760405157816 */ /* 0x004fe40000000000 */
        /* <DEDUP_REMOVED lines=11> */
[----:B----4-:R-:W0:Y:S01]  /*169e0*/  LDS.128 R4, [R53+0x1e200] ;  /* 0x01e2000035047984 */ /* 0x010e220000000c00 */
[----:B------:R-:W-:Y:S02]  /*169f0*/  LOP3.LUT R27, R21, 0xff000000, R32, 0xf8, !PT ;  /* 0xff000000151b7812 */ /* 0x000fe400078ef820 */
[----:B------:R-:W-:Y:S02]  /*16a00*/  IADD3 R3, R0, R232, R3 ;  /* 0x000000e800037210 */ /* 0x000fe40007ffe003 */
[----:B------:R-:W-:-:S02]  /*16a10*/  LOP3.LUT R34, R29, 0xff000000, R35, 0xf8, !PT ;  /* 0xff0000001d227812 */ /* 0x000fc400078ef823 */
[----:B------:R-:W-:Y:S02]  /*16a20*/  IADD3 R0, R16, R3, RZ ;  /* 0x0000000310007210 */ /* 0x000fe40007ffe0ff */
[----:B------:R-:W-:-:S03]  /*16a30*/  LOP3.LUT R3, R8, 0xff, RZ, 0xc0, !PT ;  /* 0x000000ff08037812 */ /* 0x000fc600078ec0ff */
[----:B------:R-:W1:Y:S01]  /*16a40*/  LDS.128 R8, [R0+0x1e200] ;  /* 0x01e2000000087984 */ /* 0x000e620000000c00 */
[----:B------:R-:W-:Y:S02]  /*16a50*/  PRMT R26, R3, 0x7604, R26 ;  /* 0x00007604031a7816 */ /* 0x000fe4000000001a */
[----:B------:R-:W-:Y:S02]  /*16a60*/  SHF.R.U32.HI R3, RZ, 0x10, R33 ;  /* 0x00000010ff037819 */ /* 0x000fe40000011621 */
[----:B------:R-:W-:-:S03]  /*16a70*/  LOP3.LUT R37, R26, 0xff0000, R37, 0xf8, !PT ;  /* 0x00ff00001a257812 */ /* 0x000fc600078ef825 */
[----:B------:R-:W-:Y:S01]  /*16a80*/  IMAD.U32 R3, R3, 0x10000, RZ ;  /* 0x0001000003037824 */ /* 0x000fe200078e00ff */
[----:B------:R-:W-:-:S04]  /*16a90*/  LOP3.LUT R37, R37, 0xff000000, R13, 0xf8, !PT ;  /* 0xff00000025257812 */ /* 0x000fc800078ef80d */
[----:B------:R-:W-:-:S04]  /*16aa0*/  LOP3.LUT R3, R20, 0xff0000, R3, 0xf8, !PT ;  /* 0x00ff000014037812 */ /* 0x000fc800078ef803 */
[----:B------:R-:W-:Y:S02]  /*16ab0*/  LOP3.LUT R32, R3, 0xff000000, R33, 0xf8, !PT ;  /* 0xff00000003207812 */ /* 0x000fe400078ef821 */
[----:B------:R-:W-:Y:S02]  /*16ac0*/  LOP3.LUT R33, R31, 0xff000000, R12, 0xf8, !PT ;  /* 0xff0000001f217812 */ /* 0x000fe400078ef80c */
[-C--:B------:R-:W-:Y:S02]  /*16ad0*/  F2FP.F16.E4M3.UNPACK_B R28, R32.reuse ;  /* 0x00000020ff1c723e */ /* 0x080fe400020006ff */
[-C--:B------:R-:W-:Y:S02]  /*16ae0*/  F2FP.F16.E4M3.UNPACK_B R31, R37.reuse ;  /* 0x00000025ff1f723e */ /* 0x080fe400020006ff */
[----:B------:R-:W-:Y:S01]  /*16af0*/  F2FP.F16.E4M3.UNPACK_B R37, R37.H1 ;  /* 0x00000025ff25723e */ /* 0x000fe200030006ff */
[----:B------:R-:W-:Y:S01]  /*16b00*/  HADD2.F32 R29, -RZ, R28.H0_H0 ;  /* 0x2000001cff1d7230 */ /* 0x000fe20000004100 */
[----:B------:R-:W-:Y:S01]  /*16b10*/  F2FP.F16.E4M3.UNPACK_B R32, R32.H1 ;  /* 0x00000020ff20723e */ /* 0x000fe200030006ff */
[----:B------:R-:W-:Y:S01]  /*16b20*/  HADD2.F32 R35, -RZ, R31.H0_H0 ;  /* 0x2000001fff237230 */ /* 0x000fe20000004100 */
[----:B0-----:R-:W-:-:S02]  /*16b30*/  F2FP.F16.E4M3.UNPACK_B R12, R5 ;  /* 0x00000005ff0c723e */ /* 0x001fc400020006ff */
[-C--:B------:R-:W-:Y:S02]  /*16b40*/  F2FP.F16.E4M3.UNPACK_B R14, R7.reuse ;  /* 0x00000007ff0e723e */ /* 0x080fe400020006ff */
[----:B------:R-:W-:Y:S02]  /*16b50*/  F2FP.F16.E4M3.UNPACK_B R15, R7.H1 ;  /* 0x00000007ff0f723e */ /* 0x000fe400030006ff */
[-C--:B------:R-:W-:Y:S02]  /*16b60*/  F2FP.F16.E4M3.UNPACK_B R7, R6.reuse ;  /* 0x00000006ff07723e */ /* 0x080fe400020006ff */
[----:B------:R-:W-:Y:S01]  /*16b70*/  F2FP.F16.E4M3.UNPACK_B R13, R6.H1 ;  /* 0x00000006ff0d723e */ /* 0x000fe200030006ff */
[--C-:B------:R-:W-:Y:S01]  /*16b80*/  HADD2.F32 R6, -RZ, R12.reuse.H0_H0 ;  /* 0x2000000cff067230 */ /* 0x100fe20000004100 */
[----:B------:R-:W-:Y:S01]  /*16b90*/  F2FP.F16.E4M3.UNPACK_B R5, R5.H1 ;  /* 0x00000005ff05723e */ /* 0x000fe200030006ff */
[----:B------:R-:W-:Y:S01]  /*16ba0*/  HADD2.F32 R12, -RZ, R12.H1_H1 ;  /* 0x3000000cff0c7230 */ /* 0x000fe20000004100 */
[----:B-1----:R-:W-:-:S02]  /*16bb0*/  F2FP.F16.E4M3.UNPACK_B R20, R9 ;  /* 0x00000009ff14723e */ /* 0x002fc400020006ff */
[----:B------:R-:W-:Y:S02]  /*16bc0*/  F2FP.F16.E4M3.UNPACK_B R21, R9.H1 ;  /* 0x00000009ff15723e */ /* 0x000fe400030006ff */
[-C--:B------:R-:W-:Y:S01]  /*16bd0*/  F2FP.F16.E4M3.UNPACK_B R25, R11.reuse ;  /* 0x0000000bff19723e */ /* 0x080fe200020006ff */
[--C-:B------:R-:W-:Y:S01]  /*16be0*/  HADD2.F32 R24, -RZ, R20.reuse.H0_H0 ;  /* 0x20000014ff187230 */ /* 0x100fe20000004100 */
[----:B------:R-:W-:Y:S01]  /*16bf0*/  F2FP.F16.E4M3.UNPACK_B R26, R11.H1 ;  /* 0x0000000bff1a723e */ /* 0x000fe200030006ff */
[----:B------:R-:W-:Y:S01]  /*16c00*/  HADD2.F32 R20, -RZ, R20.H1_H1 ;  /* 0x30000014ff147230 */ /* 0x000fe20000004100 */
[-C--:B------:R-:W-:Y:S02]  /*16c10*/  F2FP.F16.E4M3.UNPACK_B R11, R10.reuse ;  /* 0x0000000aff0b723e */ /* 0x080fe400020006ff */
[C---:B------:R-:W-:Y:S01]  /*16c20*/  FMUL.FTZ R40, R24.reuse, R29 ;  /* 0x0000001d18287220 */ /* 0x040fe20000410000 */
[----:B------:R-:W-:Y:S01]  /*16c30*/  FMUL.FTZ R39, R24, R35 ;  /* 0x0000002318277220 */ /* 0x000fe20000410000 */
[----:B------:R-:W-:Y:S01]  /*16c40*/  F2FP.F16.E4M3.UNPACK_B R24, R10.H1 ;  /* 0x0000000aff18723e */ /* 0x000fe200030006ff */
[----:B------:R-:W-:-:S02]  /*16c50*/  HADD2.F32 R10, -RZ, R21.H0_H0 ;  /* 0x20000015ff0a7230 */ /* 0x000fc40000004100 */
[C---:B------:R-:W-:Y:S01]  /*16c60*/  FFMA.FTZ R40, R6.reuse, R35, R40 ;  /* 0x0000002306287223 */ /* 0x040fe20000010028 */
[----:B------:R-:W-:Y:S01]  /*16c70*/  FFMA.FTZ R38, R6, R29, -R39 ;  /* 0x0000001d06267223 */ /* 0x000fe20000010827 */
[----:B------:R-:W-:Y:S01]  /*16c80*/  HADD2.F32 R35, -RZ, R31.H1_H1 ;  /* 0x3000001fff237230 */ /* 0x000fe20000004100 */
[----:B------:R-:W-:Y:S01]  /*16c90*/  F2FP.F16.E4M3.UNPACK_B R9, R8 ;  /* 0x00000008ff09723e */ /* 0x000fe200020006ff */
[----:B------:R-:W-:Y:S01]  /*16ca0*/  HADD2.F32 R29, -RZ, R28.H1_H1 ;  /* 0x3000001cff1d7230 */ /* 0x000fe20000004100 */
[----:B------:R-:W-:Y:S01]  /*16cb0*/  F2FP.F16.E4M3.UNPACK_B R28, R41 ;  /* 0x00000029ff1c723e */ /* 0x000fe200020006ff */
[----:B------:R-:W-:Y:S02]  /*16cc0*/  HADD2.F32 R39, -RZ, R37.H0_H0 ;  /* 0x20000025ff277230 */ /* 0x000fe40000004100 */
[C---:B------:R-:W-:Y:S01]  /*16cd0*/  FMUL.FTZ R43, R20.reuse, R35 ;  /* 0x00000023142b7220 */ /* 0x040fe20000410000 */
[----:B------:R-:W-:Y:S02]  /*16ce0*/  HADD2.F32 R31, -RZ, R32.H0_H0 ;  /* 0x20000020ff1f7230 */ /* 0x000fe40000004100 */
[----:B------:R-:W-:Y:S01]  /*16cf0*/  FMUL.FTZ R20, R20, R29 ;  /* 0x0000001d14147220 */ /* 0x000fe20000410000 */
[----:B------:R-:W-:-:S02]  /*16d00*/  HADD2.F32 R6, -RZ, R5.H0_H0 ;  /* 0x20000005ff067230 */ /* 0x000fc40000004100 */
[----:B------:R-:W-:Y:S01]  /*16d10*/  FMUL.FTZ R45, R10, R39 ;  /* 0x000000270a2d7220 */ /* 0x000fe20000410000 */
[----:B------:R-:W-:Y:S01]  /*16d20*/  FFMA.FTZ R43, R12, R29, -R43 ;  /* 0x0000001d0c2b7223 */ /* 0x000fe2000001082b */
[----:B------:R-:W-:Y:S01]  /*16d30*/  FMUL.FTZ R10, R10, R31 ;  /* 0x0000001f0a0a7220 */ /* 0x000fe20000410000 */
[----:B------:R-:W-:Y:S01]  /*16d40*/  FFMA.FTZ R35, R12, R35, R20 ;  /* 0x000000230c237223 */ /* 0x000fe20000010014 */
[-C--:B------:R-:W-:Y:S01]  /*16d50*/  F2FP.F16.E4M3.UNPACK_B R12, R34.reuse ;  /* 0x00000022ff0c723e */ /* 0x080fe200020006ff */
[C---:B------:R-:W-:Y:S01]  /*16d60*/  FFMA.FTZ R45, R6.reuse, R31, -R45 ;  /* 0x0000001f062d7223 */ /* 0x040fe2000001082d */
[----:B------:R-:W-:Y:S01]  /*16d70*/  FFMA.FTZ R39, R6, R39, R10 ;  /* 0x0000002706277223 */ /* 0x000fe2000001000a */
[----:B------:R-:W-:Y:S01]  /*16d80*/  HADD2.F32 R20, -RZ, R37.H1_H1 ;  /* 0x30000025ff147230 */ /* 0x000fe20000004100 */
[----:B------:R-:W-:Y:S01]  /*16d90*/  F2FP.F16.E4M3.UNPACK_B R41, R41.H1 ;  /* 0x00000029ff29723e */ /* 0x000fe200030006ff */
[----:B------:R-:W-:Y:S01]  /*16da0*/  HADD2.F32 R21, -RZ, R21.H1_H1 ;  /* 0x30000015ff157230 */ /* 0x000fe20000004100 */
[----:B------:R-:W-:Y:S01]  /*16db0*/  F2FP.F16.E4M3.UNPACK_B R34, R34.H1 ;  /* 0x00000022ff22723e */ /* 0x000fe200030006ff */
[----:B------:R-:W-:Y:S01]  /*16dc0*/  HADD2.F32 R31, -RZ, R28.H0_H0 ;  /* 0x2000001cff1f7230 */ /* 0x000fe20000004100 */
[----:B------:R-:W-:Y:S01]  /*16dd0*/  F2FP.F16.E4M3.UNPACK_B R8, R8.H1 ;  /* 0x00000008ff08723e */ /* 0x000fe200030006ff */
[----:B------:R-:W-:-:S02]  /*16de0*/  HADD2.F32 R10, -RZ, R25.H0_H0 ;  /* 0x20000019ff0a7230 */ /* 0x000fc40000004100 */
[C---:B------:R-:W-:Y:S01]  /*16df0*/  FMUL.FTZ R42, R21.reuse, R20 ;  /* 0x00000014152a7220 */ /* 0x040fe20000410000 */
[----:B------:R-:W-:Y:S01]  /*16e00*/  HADD2.F32 R32, -RZ, R32.H1_H1 ;  /* 0x30000020ff207230 */ /* 0x000fe20000004100 */
[----:B------:R-:W-:Y:S01]  /*16e10*/  F2FP.F16.E4M3.UNPACK_B R3, R4 ;  /* 0x00000004ff03723e */ /* 0x000fe200020006ff */
[----:B------:R-:W-:Y:S02]  /*16e20*/  HADD2.F32 R29, -RZ, R12.H0_H0 ;  /* 0x2000000cff1d7230 */ /* 0x000fe40000004100 */
[C---:B------:R-:W-:Y:S01]  /*16e30*/  FMUL.FTZ R37, R10.reuse, R31 ;  /* 0x0000001f0a257220 */ /* 0x040fe20000410000 */
[----:B------:R-:W-:Y:S02]  /*16e40*/  HADD2.F32 R5, -RZ, R5.H1_H1 ;  /* 0x30000005ff057230 */ /* 0x000fe40000004100 */
[----:B------:R-:W-:Y:S01]  /*16e50*/  FMUL.FTZ R21, R21, R32 ;  /* 0x0000002015157220 */ /* 0x000fe20000410000 */
[----:B------:R-:W-:Y:S02]  /*16e60*/  HADD2.F32 R6, -RZ, R14.H0_H0 ;  /* 0x2000000eff067230 */ /* 0x000fe40000004100 */
[----:B------:R-:W-:Y:S01]  /*16e70*/  FMUL.FTZ R10, R10, R29 ;  /* 0x0000001d0a0a7220 */ /* 0x000fe20000410000 */
[----:B------:R-:W-:-:S02]  /*16e80*/  HADD2.F32 R28, -RZ, R28.H1_H1 ;  /* 0x3000001cff1c7230 */ /* 0x000fc40000004100 */
[C---:B------:R-:W-:Y:S01]  /*16e90*/  FFMA.FTZ R42, R5.reuse, R32, -R42 ;  /* 0x00000020052a7223 */ /* 0x040fe2000001082a */
[----:B------:R-:W-:Y:S01]  /*16ea0*/  FFMA.FTZ R32, R5, R20, R21 ;  /* 0x0000001405207223 */ /* 0x000fe20000010015 */
[C---:B------:R-:W-:Y:S01]  /*16eb0*/  FFMA.FTZ R37, R6.reuse, R29, -R37 ;  /* 0x0000001d06257223 */ /* 0x040fe20000010825 */
[----:B------:R-:W-:Y:S01]  /*16ec0*/  FFMA.FTZ R46, R6, R31, R10 ;  /* 0x0000001f062e7223 */ /* 0x000fe2000001000a */
[----:B------:R-:W-:Y:S01]  /*16ed0*/  HADD2.F32 R20, -RZ, R41.H0_H0 ;  /* 0x20000029ff147230 */ /* 0x000fe20000004100 */
[----:B------:R-:W-:Y:S01]  /*16ee0*/  F2FP.F16.E4M3.UNPACK_B R4, R4.H1 ;  /* 0x00000004ff04723e */ /* 0x000fe200030006ff */
[----:B------:R-:W-:Y:S02]  /*16ef0*/  HADD2.F32 R6, -RZ, R26.H0_H0 ;  /* 0x2000001aff067230 */ /* 0x000fe40000004100 */
[----:B------:R-:W-:Y:S02]  /*16f00*/  HADD2.F32 R25, -RZ, R25.H1_H1 ;  /* 0x30000019ff197230 */ /* 0x000fe40000004100 */
[----:B------:R-:W-:-:S02]  /*16f10*/  HADD2.F32 R12, -RZ, R12.H1_H1 ;  /* 0x3000000cff0c7230 */ /* 0x000fc40000004100 */
[C---:B------:R-:W-:Y:S01]  /*16f20*/  FMUL.FTZ R50, R6.reuse, R20 ;  /* 0x0000001406327220 */ /* 0x040fe20000410000 */
[----:B------:R-:W-:Y:S02]  /*16f30*/  HADD2.F32 R10, -RZ, R34.H0_H0 ;  /* 0x20000022ff0a7230 */ /* 0x000fe40000004100 */
[C---:B------:R-:W-:Y:S01]  /*16f40*/  FMUL.FTZ R21, R25.reuse, R28 ;  /* 0x0000001c19157220 */ /* 0x040fe20000410000 */
[----:B------:R-:W-:Y:S02]  /*16f50*/  HADD2.F32 R5, -RZ, R15.H0_H0 ;  /* 0x2000000fff057230 */ /* 0x000fe40000004100 */
[----:B------:R-:W-:Y:S01]  /*16f60*/  FMUL.FTZ R25, R25, R12 ;  /* 0x0000000c19197220 */ /* 0x000fe20000410000 */
[----:B------:R-:W-:Y:S02]  /*16f70*/  HADD2.F32 R14, -RZ, R14.H1_H1 ;  /* 0x3000000eff0e7230 */ /* 0x000fe40000004100 */
[----:B------:R-:W-:Y:S01]  /*16f80*/  FMUL.FTZ R29, R6, R10 ;  /* 0x0000000a061d7220 */ /* 0x000fe20000410000 */
[----:B------:R-:W-:-:S02]  /*16f90*/  HADD2.F32 R34, -RZ, R34.H1_H1 ;  /* 0x30000022ff227230 */ /* 0x000fc40000004100 */
[C---:B------:R-:W-:Y:S01]  /*16fa0*/  FFMA.FTZ R50, R5.reuse, R10, -R50 ;  /* 0x0000000a05327223 */ /* 0x040fe20000010832 */
[----:B------:R-:W-:Y:S01]  /*16fb0*/  F2FP.F16.E4M3.UNPACK_B R10, R27.H1 ;  /* 0x0000001bff0a723e */ /* 0x000fe200030006ff */
[C---:B------:R-:W-:Y:S01]  /*16fc0*/  FFMA.FTZ R48, R14.reuse, R12, -R21 ;  /* 0x0000000c0e307223 */ /* 0x040fe20000010815 */
[----:B------:R-:W-:Y:S01]  /*16fd0*/  FFMA.FTZ R47, R14, R28, R25 ;  /* 0x0000001c0e2f7223 */ /* 0x000fe20000010019 */
[-C--:B------:R-:W-:Y:S01]  /*16fe0*/  F2FP.F16.E4M3.UNPACK_B R14, R33.reuse.H1 ;  /* 0x00000021ff0e723e */ /* 0x080fe200030006ff */
[----:B------:R-:W-:Y:S02]  /*16ff0*/  HADD2.F32 R41, -RZ, R41.H1_H1 ;  /* 0x30000029ff297230 */ /* 0x000fe40000004100 */
[----:B------:R-:W-:Y:S01]  /*17000*/  FFMA.FTZ R49, R5, R20, R29 ;  /* 0x0000001405317223 */ /* 0x000fe2000001001d */
[----:B------:R-:W-:Y:S01]  /*17010*/  HADD2.F32 R26, -RZ, R26.H1_H1 ;  /* 0x3000001aff1a7230 */ /* 0x000fe20000004100 */
[----:B------:R-:W-:Y:S01]  /*17020*/  F2FP.F16.E4M3.UNPACK_B R33, R33 ;  /* 0x00000021ff21723e */ /* 0x000fe200020006ff */
[----:B------:R-:W-:Y:S01]  /*17030*/  HADD2.F32 R6, -RZ, R8.H0_H0 ;  /* 0x20000008ff067230 */ /* 0x000fe20000004100 */
[----:B------:R-:W-:Y:S01]  /*17040*/  F2FP.F16.E4M3.UNPACK_B R27, R27 ;  /* 0x0000001bff1b723e */ /* 0x000fe200020006ff */
[----:B------:R-:W-:-:S02]  /*17050*/  HADD2.F32 R12, -RZ, R10.H0_H0 ;  /* 0x2000000aff0c7230 */ /* 0x000fc40000004100 */
[CC--:B------:R-:W-:Y:S01]  /*17060*/  FMUL.FTZ R28, R26.reuse, R41.reuse ;  /* 0x000000291a1c7220 */ /* 0x0c0fe20000410000 */
        /* <DEDUP_REMOVED lines=9> */
[C---:B------:R-:W-:Y:S01]  /*17100*/  FFMA.FTZ R25, R5.reuse, R20, R21 ;  /* 0x0000001405197223 */ /* 0x040fe20000010015 */
[----:B------:R-:W-:Y:S02]  /*17110*/  HADD2.F32 R21, -RZ, R14.H1_H1 ;  /* 0x3000000eff157230 */ /* 0x000fe40000004100 */
[----:B------:R-:W-:Y:S02]  /*17120*/  HADD2.F32 R15, -RZ, R10.H1_H1 ;  /* 0x3000000aff0f7230 */ /* 0x000fe40000004100 */
[----:B------:R-:W-:Y:S01]  /*17130*/  FFMA.FTZ R26, R5, R12, -R26 ;  /* 0x0000000c051a7223 */ /* 0x000fe2000001081a */
[----:B------:R-:W-:Y:S02]  /*17140*/  HADD2.F32 R4, -RZ, R4.H1_H1 ;  /* 0x30000004ff047230 */ /* 0x000fe40000004100 */
[----:B------:R-:W-:Y:S01]  /*17150*/  FMUL.FTZ R29, R8, R21 ;  /* 0x00000015081d7220 */ /* 0x000fe20000410000 */
[----:B------:R-:W-:-:S02]  /*17160*/  HADD2.F32 R5, -RZ, R9.H0_H0 ;  /* 0x20000009ff057230 */ /* 0x000fc40000004100 */
[-C--:B------:R-:W-:Y:S01]  /*17170*/  FMUL.FTZ R6, R8, R15.reuse ;  /* 0x0000000f08067220 */ /* 0x080fe20000410000 */
[--C-:B------:R-:W-:Y:S02]  /*17180*/  HADD2.F32 R8, -RZ, R33.reuse.H0_H0 ;  /* 0x20000021ff087230 */ /* 0x100fe40000004100 */
[C---:B------:R-:W-:Y:S01]  /*17190*/  FFMA.FTZ R29, R4.reuse, R15, -R29 ;  /* 0x0000000f041d7223 */ /* 0x040fe2000001081d */
[----:B------:R-:W-:Y:S02]  /*171a0*/  HADD2.F32 R10, -RZ, R33.H1_H1 ;  /* 0x30000021ff0a7230 */ /* 0x000fe40000004100 */
[----:B------:R-:W-:Y:S01]  /*171b0*/  FFMA.FTZ R28, R4, R21, R6 ;  /* 0x00000015041c7223 */ /* 0x000fe20000010006 */
[----:B------:R-:W-:Y:S02]  /*171c0*/  HADD2.F32 R6, -RZ, R27.H0_H0 ;  /* 0x2000001bff067230 */ /* 0x000fe40000004100 */
[----:B------:R-:W-:Y:S01]  /*171d0*/  FMUL.FTZ R15, R5, R8 ;  /* 0x00000008050f7220 */ /* 0x000fe20000410000 */
[----:B------:R-:W-:Y:S01]  /*171e0*/  HADD2.F32 R4, -RZ, R3.H0_H0 ;  /* 0x20000003ff047230 */ /* 0x000fe20000004100 */
[----:B------:R-:W-:Y:S01]  /*171f0*/  F2FP.F16.E4M3.UNPACK_B R12, R36.H1 ;  /* 0x00000024ff0c723e */ /* 0x000fe200030006ff */
[----:B------:R-:W-:-:S02]  /*17200*/  HADD2.F32 R9, -RZ, R9.H1_H1 ;  /* 0x30000009ff097230 */ /* 0x000fc40000004100 */
[-C--:B------:R-:W-:Y:S01]  /*17210*/  FMUL.FTZ R5, R5, R6.reuse ;  /* 0x0000000605057220 */ /* 0x080fe20000410000 */
[----:B------:R-:W-:Y:S02]  /*17220*/  HADD2.F32 R3, -RZ, R3.H1_H1 ;  /* 0x30000003ff037230 */ /* 0x000fe40000004100 */
[C---:B------:R-:W-:Y:S01]  /*17230*/  FFMA.FTZ R15, R4.reuse, R6, -R15 ;  /* 0x00000006040f7223 */ /* 0x040fe2000001080f */
[----:B------:R-:W-:Y:S02]  /*17240*/  HADD2.F32 R6, -RZ, R27.H1_H1 ;  /* 0x3000001bff067230 */ /* 0x000fe40000004100 */
[C---:B------:R-:W-:Y:S01]  /*17250*/  FMUL.FTZ R20, R9.reuse, R10 ;  /* 0x0000000a09147220 */ /* 0x040fe20000410000 */
[----:B------:R-:W-:Y:S01]  /*17260*/  FFMA.FTZ R14, R4, R8, R5 ;  /* 0x00000008040e7223 */ /* 0x000fe20000010005 */
[----:B------:R-:W-:Y:S01]  /*17270*/  F2FP.F16.E4M3.UNPACK_B R5, R30.H1 ;  /* 0x0000001eff05723e */ /* 0x000fe200030006ff */
        /* <DEDUP_REMOVED lines=12> */
[----:B------:R-:W-:Y:S01]  /*17340*/  HADD2.F32 R5, -RZ, R5.H1_H1 ;  /* 0x30000005ff057230 */ /* 0x000fe20000004100 */
[----:B------:R-:W-:Y:S01]  /*17350*/  F2FP.F16.E4M3.UNPACK_B R30, R30 ;  /* 0x0000001eff1e723e */ /* 0x000fe200020006ff */
[----:B------:R-:W-:Y:S02]  /*17360*/  HADD2.F32 R13, -RZ, R13.H1_H1 ;  /* 0x3000000dff0d7230 */ /* 0x000fe40000004100 */
[C---:B------:R-:W-:Y:S01]  /*17370*/  FMUL.FTZ R6, R24.reuse, R12 ;  /* 0x0000000c18067220 */ /* 0x040fe20000410000 */
[----:B------:R-:W-:Y:S01]  /*17380*/  F2FP.F16.E4M3.UNPACK_B R36, R36 ;  /* 0x00000024ff24723e */ /* 0x000fe200020006ff */
[-C--:B------:R-:W-:Y:S01]  /*17390*/  FMUL.FTZ R9, R24, R5.reuse ;  /* 0x0000000518097220 */ /* 0x080fe20000410000 */
[----:B------:R-:W-:Y:S01]  /*173a0*/  FFMA.FTZ R24, R3, R8, R4 ;  /* 0x0000000803187223 */ /* 0x000fe20000010004 */
[----:B------:R-:W-:Y:S01]  /*173b0*/  FFMA.FTZ R34, R13, R5, -R6 ;  /* 0x000000050d227223 */ /* 0x000fe20000010806 */
[----:B------:R-:W-:-:S02]  /*173c0*/  HADD2.F32 R5, -RZ, R30.H0_H0 ;  /* 0x2000001eff057230 */ /* 0x000fc40000004100 */
[----:B------:R-:W-:Y:S01]  /*173d0*/  FFMA.FTZ R31, R13, R12, R9 ;  /* 0x0000000c0d1f7223 */ /* 0x000fe20000010009 */
[--C-:B------:R-:W-:Y:S02]  /*173e0*/  HADD2.F32 R6, -RZ, R36.reuse.H0_H0 ;  /* 0x20000024ff067230 */ /* 0x100fe40000004100 */
[--C-:B------:R-:W-:Y:S02]  /*173f0*/  HADD2.F32 R4, -RZ, R11.reuse.H0_H0 ;  /* 0x2000000bff047230 */ /* 0x100fe40000004100 */
[----:B------:R-:W-:Y:S01]  /*17400*/  HADD2.F32 R36, -RZ, R36.H1_H1 ;  /* 0x30000024ff247230 */ /* 0x000fe20000004100 */
[----:B------:R-:W-:Y:S01]  /*17410*/  F2FP.SATFINITE.E4M3.F32.PACK_AB_MERGE_C R24, R31, R24, RZ ;  /* 0x000000181f18723e */ /* 0x000fe200048070ff */
[----:B------:R-:W-:Y:S02]  /*17420*/  HADD2.F32 R11, -RZ, R11.H1_H1 ;  /* 0x3000000bff0b7230 */ /* 0x000fe40000004100 */
[----:B------:R-:W-:Y:S01]  /*17430*/  FMUL.FTZ R8, R4, R6 ;  /* 0x0000000604087220 */ /* 0x000fe20000410000 */
[----:B------:R-:W-:-:S02]  /*17440*/  HADD2.F32 R30, -RZ, R30.H1_H1 ;  /* 0x3000001eff1e7230 */ /* 0x000fc40000004100 */
[-C--:B------:R-:W-:Y:S01]  /*17450*/  FMUL.FTZ R9, R4, R5.reuse ;  /* 0x0000000504097220 */ /* 0x080fe20000410000 */
[--C-:B------:R-:W-:Y:S02]  /*17460*/  HADD2.F32 R3, -RZ, R7.reuse.H0_H0 ;  /* 0x20000007ff037230 */ /* 0x100fe40000004100 */
[C---:B------:R-:W-:Y:S01]  /*17470*/  FMUL.FTZ R4, R11.reuse, R36 ;  /* 0x000000240b047220 */ /* 0x040fe20000410000 */
[----:B------:R-:W-:Y:S02]  /*17480*/  HADD2.F32 R7, -RZ, R7.H1_H1 ;  /* 0x30000007ff077230 */ /* 0x000fe40000004100 */
[----:B------:R-:W-:Y:S01]  /*17490*/  FMUL.FTZ R11, R11, R30 ;  /* 0x0000001e0b0b7220 */ /* 0x000fe20000410000 */
        /* <DEDUP_REMOVED lines=21> */
.L_x_2489:
[----:B------:R-:W-:Y:S05]  /*175f0*/  BSYNC B0 ;  /* 0x0000000000007941 */ /* 0x000fea0003800000 */
.L_x_2482:
        /* <DEDUP_REMOVED lines=8> */
.L_x_2480:
[----:B0-234-:R-:W-:-:S05]  /*17680*/  IMAD.U32 R0, RZ, RZ, UR53 ;  /* 0x00000035ff007e24 */ /* 0x01dfca000f8e00ff */
[----:B------:R-:W-:-:S13]  /*17690*/  ISETP.NE.AND P1, PT, R0, 0x3, PT ;  /* 0x000000030000780c */ /* 0x000fda0003f25270 */
[----:B------:R-:W-:Y:S05]  /*176a0*/  @!P1 BRA `(.L_x_2509) ;  /* 0x0000000000049947 */ /* 0x000fea0003800000 */
[----:B------:R-:W-:Y:S01]  /*176b0*/  BPT.TRAP 0x1 ;  /* 0x000000040000795c */ /* 0x000fe20000300000 */
.L_x_2509:
[----:B-1----:R-:W-:Y:S01]  /*176c0*/  IMAD R3, R221, 0x8, R16 ;  /* 0x00000008dd037824 */ /* 0x002fe200078e0210 */
[----:B------:R-:W-:-:S04]  /*176d0*/  SHF.L.U32 R0, R222, 0x1f, RZ ;  /* 0x0000001fde007819 */ /* 0x000fc800000006ff */
[----:B------:R0:W1:Y:S01]  /*176e0*/  SYNCS.PHASECHK.TRANS64.TRYWAIT P0, [R3+URZ+0x33430], R0 ;  /* 0x03343000030075a7 */ /* 0x000062000800017f */
[----:B------:R-:W-:Y:S05]  /*176f0*/  @!P1 BRA `(.L_x_2510) ;  /* 0x0000000000049947 */ /* 0x000fea0003800000 */
[----:B------:R-:W-:Y:S01]  /*17700*/  BPT.TRAP 0x1 ;  /* 0x000000040000795c */ /* 0x000fe20000300000 */
.L_x_2510:
[----:B-----5:R-:W2:Y:S02]  /*17710*/  S2R R4, SR_TID.X ;  /* 0x0000000000047919 */ /* 0x020ea40000002100 */
[----:B--2---:R-:W-:-:S04]  /*17720*/  LOP3.LUT R4, R4, 0x7f, RZ, 0xc0, !PT ;  /* 0x0000007f04047812 */ /* 0x004fc800078ec0ff */
[----:B------:R-:W-:Y:S01]  /*17730*/  ISETP.NE.AND P2, PT, R4, RZ, PT ;  /* 0x000000ff0400720c */ /* 0x000fe20003f45270 */
[----:B-1----:R-:W-:-:S12]  /*17740*/  @P0 BRA `(.L_x_2511) ;  /* 0x0000000000080947 */ /* 0x002fd80003800000 */
[----:B------:R-:W1:Y:S02]  /*17750*/  SYNCS.PHASECHK.TRANS64.TRYWAIT P0, [R3+URZ+0x33430], R0 ;  /* 0x03343000030075a7 */ /* 0x000e64000800017f */
[----:B-1----:R-:W-:Y:S05]  /*17760*/  @!P0 BRA `(.L_x_2512) ;  /* 0x0000016800608947 */ /* 0x002fea0003800000 */
.L_x_2511:
[----:B------:R-:W-:Y:S05]  /*17770*/  WARPSYNC.ALL ;  /* 0x0000000000007948 */ /* 0x000fea0003800000 */
[----:B01----:R-:W-:Y:S01]  /*17780*/  VIADD R0, R16, 0x24200 ;  /* 0x0002420010007836 */ /* 0x003fe20000000000 */
[----:B------:R-:W2:Y:S04]  /*17790*/  LDL R11, [R1+0x24] ;  /* 0x00002400010b7983 */ /* 0x000ea80000100800 */
[----:B------:R-:W-:Y:S01]  /*177a0*/  SHF.R.U32.HI R0, RZ, 0x4, R0 ;  /* 0x00000004ff007819 */ /* 0x000fe20000011600 */
[----:B------:R-:W3:Y:S03]  /*177b0*/  LDL R108, [R1] ;  /* 0x00000000016c7983 */ /* 0x000ee60000100800 */
[----:B------:R-:W-:Y:S01]  /*177c0*/  LOP3.LUT R0, R0, 0x3fff, RZ, 0xc0, !PT ;  /* 0x00003fff00007812 */ /* 0x000fe200078ec0ff */
[----:B------:R-:W4:Y:S01]  /*177d0*/  LDL R10, [R1+0x20] ;  /* 0x00002000010a7983 */ /* 0x000f220000100800 */
[----:B------:R-:W-:-:S02]  /*177e0*/  R2UR UR24, R44 ;  /* 0x000000002c1872ca */ /* 0x000fc400000e0000 */
[----:B------:R-:W-:Y:S01]  /*177f0*/  LOP3.LUT R14, R0, 0x10000, RZ, 0xfc, !PT ;  /* 0x00010000000e7812 */ /* 0x000fe200078efcff */
[----:B------:R-:W-:Y:S01]  /*17800*/  IMAD.MOV.U32 R5, RZ, RZ, -0x7fffffe0 ;  /* 0x80000020ff057424 */ /* 0x000fe200078e00ff */
[----:B------:R-:W-:Y:S01]  /*17810*/  WARPGROUP.ARRIVE ;  /* 0x00000000000079c5 */ /* 0x000fe20000000000 */
[----:B------:R-:W-:Y:S01]  /*17820*/  UMOV UR25, 0x80000020 ;  /* 0x8000002000197882 */ /* 0x000fe20000000000 */
[----:B------:R-:W-:Y:S01]  /*17830*/  IMAD.MOV.U32 R7, RZ, RZ, -0x7fffffe0 ;  /* 0x80000020ff077424 */ /* 0x000fe200078e00ff */
[----:B------:R-:W0:Y:S01]  /*17840*/  LDC R0, c[0x0][0x448] ;  /* 0x00011200ff007b82 */ /* 0x000e220000000800 */
[----:B------:R-:W-:Y:S01]  /*17850*/  IMAD R4, R221, 0x780, R14 ;  /* 0x00000780dd047824 */ /* 0x000fe200078e020e */
[----:B------:R-:W-:-:S04]  /*17860*/  R2UR UR27, R5 ;  /* 0x00000000051b72ca */ /* 0x000fc800000e0000 */
[----:B------:R-:W-:Y:S01]  /*17870*/  R2UR UR26, R4 ;  /* 0x00000000041a72ca */ /* 0x000fe200000e0000 */
[----:B------:R-:W-:-:S12]  /*17880*/  ULOP3.LUT UR24, UR24, 0x10000, URZ, 0xfc, !UPT ;  /* 0x0001000018187892 */ /* 0x000fd8000f8efc3f */
[----:B------:R-:W-:Y:S01]  /*17890*/  QGMMA.64x32x32.F32.E4M3.E4M3 R88, gdesc[UR24], RZ, !UPT, gsb0 ;  /* 0x00600000185879f3 */ /* 0x000fe2000c0008ff */
[----:B------:R-:W-:Y:S02]  /*178a0*/  IADD3 R6, R4, 0x80, RZ ;  /* 0x0000008004067810 */ /* 0x000fe40007ffe0ff */
[----:B------:R-:W-:Y:S02]  /*178b0*/  R2UR UR7, R7 ;  /* 0x00000000070772ca */ /* 0x000fe400000e0000 */
[----:B------:R-:W-:Y:S01]  /*178c0*/  R2UR UR6, R6 ;  /* 0x00000000060672ca */ /* 0x000fe200000e0000 */
[----:B------:R-:W-:Y:S01]  /*178d0*/  UMOV UR4, UR24 ;  /* 0x0000001800047c82 */ /* 0x000fe20008000000 */
[----:B------:R-:W-:Y:S01]  /*178e0*/  UMOV UR5, UR25 ;  /* 0x0000001900057c82 */ /* 0x000fe20008000000 */
[----:B------:R-:W-:Y:S02]  /*178f0*/  WARPGROUP.DEPBAR.LE gsb0, 0x0 ;  /* 0x00008000000079c5 */ /* 0x000fe40000010000 */
[----:B------:R-:W-:-:S08]  /*17900*/  WARPGROUP.ARRIVE ;  /* 0x00000000000079c5 */ /* 0x000fd00000000000 */
[----:B------:R-:W-:Y:S01]  /*17910*/  QGMMA.64x32x32.F32.E4M3.E4M3 R72, gdesc[UR4], RZ, !UPT, gsb0 ;  /* 0x00600000044879f3 */ /* 0x000fe2000c0008ff */
[----:B------:R-:W-:Y:S02]  /*17920*/  VIADD R6, R4, 0x100 ;  /* 0x0000010004067836 */ /* 0x000fe40000000000 */
[----:B------:R-:W-:-:S03]  /*17930*/  IMAD.MOV.U32 R7, RZ, RZ, -0x7fffffe0 ;  /* 0x80000020ff077424 */ /* 0x000fc600078e00ff */
        /* <DEDUP_REMOVED lines=25> */
[----:B------:R-:W-:Y:S01]  /*17ad0*/  VIADD R8, R4, 0x2 ;  /* 0x0000000204087836 */ /* 0x000fe20000000000 */
[----:B------:R-:W-:-:S04]  /*17ae0*/  MOV R9, 0x80000020 ;  /* 0x8000002000097802 */ /* 0x000fc80000000f00 */
[----:B------:R-:W-:Y:S02]  /*17af0*/  R2UR UR6, R8 ;  /* 0x00000000080672ca */ /* 0x000fe400000e0000 */
[----:B------:R-:W-:Y:S01]  /*17b00*/  R2UR UR7, R9 ;  /* 0x00000000090772ca */ /* 0x000fe200000e0000 */
[----:B------:R-:W-:Y:S01]  /*17b10*/  UIADD3 UR4, UR24, 0x2, URZ ;  /* 0x0000000218047890 */ /* 0x000fe2000fffe03f */
[----:B------:R-:W-:Y:S01]  /*17b20*/  UMOV UR5, 0x80000020 ;  /* 0x8000002000057882 */ /* 0x000fe20000000000 */
[----:B------:R-:W-:Y:S02]  /*17b30*/  WARPGROUP.DEPBAR.LE gsb0, 0x0 ;  /* 0x00008000000079c5 */ /* 0x000fe40000010000 */
[----:B------:R-:W-:-:S08]  /*17b40*/  WARPGROUP.ARRIVE ;  /* 0x00000000000079c5 */ /* 0x000fd00000000000 */
[----:B------:R-:W-:Y:S01]  /*17b50*/  QGMMA.64x32x32.F32.E4M3.E4M3 R88, gdesc[UR4], R88, gsb0 ;  /* 0x00600000045879f3 */ /* 0x000fe20008000858 */
[----:B------:R-:W-:Y:S02]  /*17b60*/  VIADD R6, R4, 0x82 ;  /* 0x0000008204067836 */ /* 0x000fe40000000000 */
[----:B------:R-:W-:-:S03]  /*17b70*/  IMAD.MOV.U32 R7, RZ, RZ, -0x7fffffe0 ;  /* 0x80000020ff077424 */ /* 0x000fc600078e00ff */
[----:B------:R-:W-:Y:S02]  /*17b80*/  R2UR UR6, R6 ;  /* 0x00000000060672ca */ /* 0x000fe400000e0000 */
[----:B------:R-:W-:Y:S01]  /*17b90*/  R2UR UR7, R7 ;  /* 0x00000000070772ca */ /* 0x000fe200000e0000 */
[----:B------:R-:W-:Y:S02]  /*17ba0*/  WARPGROUP.DEPBAR.LE gsb0, 0x0 ;  /* 0x00008000000079c5 */ /* 0x000fe40000010000 */
[----:B------:R-:W-:-:S10]  /*17bb0*/  WARPGROUP.ARRIVE ;  /* 0x00000000000079c5 */ /* 0x000fd40000000000 */
        /* <DEDUP_REMOVED lines=16> */
[----:B------:R-:W-:Y:S01]  /*17cc0*/  QGMMA.64x32x32.F32.E4M3.E4M3 R40, gdesc[UR12], R40, gsb0 ;  /* 0x006000000c2879f3 */ /* 0x000fe20008000828 */
[----:B------:R-:W-:Y:S01]  /*17cd0*/  VIADD R6, R4, 0x202 ;  /* 0x0000020204067836 */ /* 0x000fe20000000000 */
[----:B------:R-:W-:-:S04]  /*17ce0*/  MOV R7, 0x80000020 ;  /* 0x8000002000077802 */ /* 0x000fc80000000f00 */
[----:B------:R-:W-:Y:S02]  /*17cf0*/  R2UR UR18, R6 ;  /* 0x00000000061272ca */ /* 0x000fe400000e0000 */
[----:B------:R-:W-:Y:S01]  /*17d00*/  R2UR UR19, R7 ;  /* 0x00000000071372ca */ /* 0x000fe200000e0000 */
[----:B------:R-:W-:Y:S01]  /*17d10*/  UMOV UR16, UR4 ;  /* 0x0000000400107c82 */ /* 0x000fe20008000000 */
[----:B------:R-:W-:Y:S01]  /*17d20*/  UMOV UR17, UR5 ;  /* 0x0000000500117c82 */ /* 0x000fe20008000000 */
[----:B------:R-:W-:Y:S02]  /*17d30*/  WARPGROUP.DEPBAR.LE gsb0, 0x0 ;  /* 0x00008000000079c5 */ /* 0x000fe40000010000 */
[----:B------:R-:W-:-:S08]  /*17d40*/  WARPGROUP.ARRIVE ;  /* 0x00000000000079c5 */ /* 0x000fd00000000000 */
[----:B------:R-:W-:Y:S01]  /*17d50*/  QGMMA.64x32x32.F32.E4M3.E4M3 R24, gdesc[UR16], R24, gsb0 ;  /* 0x00600000101879f3 */ /* 0x000fe20008000818 */
[----:B------:R-:W-:Y:S02]  /*17d60*/  VIADD R8, R4, 0x280 ;  /* 0x0000028004087836 */ /* 0x000fe40000000000 */
[----:B------:R-:W-:-:S03]  /*17d70*/  IMAD.MOV.U32 R9, RZ, RZ, -0x7fffffe0 ;  /* 0x80000020ff097424 */ /* 0x000fc600078e00ff */
        /* <DEDUP_REMOVED lines=39> */
[----:B------:R-:W-:Y:S01]  /*17ff0*/  IMAD.MOV.U32 R9, RZ, RZ, -0x7fffffe0 ;  /* 0x80000020ff097424 */ /* 0x000fe200078e00ff */
[----:B------:R-:W-:-:S04]  /*18000*/  IADD3 R8, R4, 0x282, RZ ;  /* 0x0000028204087810 */ /* 0x000fc80007ffe0ff */
        /* <DEDUP_REMOVED lines=92> */
[----:B------:R-:W-:Y:S02]  /*185d0*/  R2UR UR23, R7 ;  /* 0x00000000071772ca */ /* 0x000fe400000e0000 */
[----:B0-----:R-:W-:-:S13]  /*185e0*/  ISETP.NE.AND P0, PT, R0, 0x1, PT ;  /* 0x000000010000780c */ /* 0x001fda0003f05270 */
[----:B------:R-:W0:Y:S08]  /*185f0*/  @P0 LDC R0, c[0x0][0x44c] ;  /* 0x00011300ff000b82 */ /* 0x000e300000000800 */
[----:B------:R-:W1:Y:S01]  /*18600*/  @P0 LDC R5, c[0x0][0x450] ;  /* 0x00011400ff050b82 */ /* 0x000e620000000800 */
[----:B------:R-:W-:Y:S02]  /*18610*/  WARPGROUP.DEPBAR.LE gsb0, 0x0 ;  /* 0x00008000000079c5 */ /* 0x000fe40000010000 */
[----:B------:R-:W-:-:S06]  /*18620*/  WARPGROUP.ARRIVE ;  /* 0x00000000000079c5 */ /* 0x000fcc0000000000 */
[----:B------:R-:W-:Y:S01]  /*18630*/  QGMMA.64x32x32.F32.E4M3.E4M3 R72, gdesc[UR20], R72, gsb0 ;  /* 0x00600000144879f3 */ /* 0x000fe20008000848 */
[----:B--2---:R-:W-:Y:S02]  /*18640*/  IMAD.IADD R9, R11, 0x1, R235 ;  /* 0x000000010b097824 */ /* 0x004fe400078e02eb */
[----:B------:R-:W-:Y:S02]  /*18650*/  IMAD.MOV.U32 R6, RZ, RZ, -0xa0 ;  /* 0xffffff60ff067424 */ /* 0x000fe400078e00ff */
[----:B0-----:R-:W-:-:S04]  /*18660*/  @P0 IMAD.HI.U32 R0, R9, R0, RZ ;  /* 0x0000000009000227 */ /* 0x001fc800078e00ff */
[----:B------:R-:W-:Y:S01]  /*18670*/  IMAD.MOV.U32 R7, RZ, RZ, -0x7fffffe0 ;  /* 0x80000020ff077424 */ /* 0x000fe200078e00ff */
[----:B-1----:R-:W-:Y:S01]  /*18680*/  @P0 SHF.R.U32.HI R9, RZ, R5, R0 ;  /* 0x00000005ff090219 */ /* 0x002fe20000011600 */
[----:B------:R-:W-:Y:S01]  /*18690*/  IMAD R5, R159, R6, 0xa1 ;  /* 0x000000a19f057424 */ /* 0x000fe200078e0206 */
[----:B------:R-:W-:Y:S02]  /*186a0*/  IADD3 R6, R4, 0x602, RZ ;  /* 0x0000060204067810 */ /* 0x000fe40007ffe0ff */
[----:B------:R-:W-:Y:S02]  /*186b0*/  R2UR UR23, R7 ;  /* 0x00000000071772ca */ /* 0x000fe400000e0000 */
[----:B------:R-:W-:Y:S01]  /*186c0*/  R2UR UR22, R6 ;  /* 0x00000000061672ca */ /* 0x000fe200000e0000 */
[----:B------:R-:W-:Y:S02]  /*186d0*/  WARPGROUP.DEPBAR.LE gsb0, 0x0 ;  /* 0x00008000000079c5 */ /* 0x000fe40000010000 */
[----:B------:R-:W-:-:S10]  /*186e0*/  WARPGROUP.ARRIVE ;  /* 0x00000000000079c5 */ /* 0x000fd40000000000 */
[----:B------:R-:W-:Y:S01]  /*186f0*/  QGMMA.64x32x32.F32.E4M3.E4M3 R56, gdesc[UR20], R56, gsb0 ;  /* 0x00600000143879f3 */ /* 0x000fe20008000838 */
[----:B------:R-:W0:Y:S01]  /*18700*/  SHFL.IDX PT, R8, R9, RZ, 0x1c1f ;  /* 0x001c1fff09087589 */ /* 0x000e2200000e0000 */
[----:B------:R-:W-:Y:S02]  /*18710*/  VIADD R20, R4, 0x682 ;  /* 0x0000068204147836 */ /* 0x000fe40000000000 */
[----:B------:R-:W-:Y:S02]  /*18720*/  IMAD.MOV.U32 R21, RZ, RZ, -0x7fffffe0 ;  /* 0x80000020ff157424 */ /* 0x000fe400078e00ff */
[----:B---3--:R-:W-:Y:S01]  /*18730*/  IMAD R0, R159, -0xa0, R108 ;  /* 0xffffff609f007824 */ /* 0x008fe200078e026c */
[----:B------:R-:W-:Y:S01]  /*18740*/  R2UR UR22, R20 ;  /* 0x00000000141672ca */ /* 0x000fe200000e0000 */
[----:B----4-:R-:W-:Y:S01]  /*18750*/  IMAD R12, R10, -0x2, R5 ;  /* 0xfffffffe0a0c7824 */ /* 0x010fe200078e0205 */
[----:B------:R-:W-:Y:S01]  /*18760*/  R2UR UR23, R21 ;  /* 0x00000000151772ca */ /* 0x000fe200000e0000 */
[----:B------:R-:W-:-:S03]  /*18770*/  VIADD R0, R0, 0xa0 ;  /* 0x000000a000007836 */ /* 0x000fc60000000000 */
[----:B------:R-:W-:Y:S01]  /*18780*/  IADD3 R12, -R237, R12, R108 ;  /* 0x0000000ced0c7210 */ /* 0x000fe20007ffe16c */
[----:B------:R-:W-:-:S05]  /*18790*/  IMAD R11, R10, -0x2, R0 ;  /* 0xfffffffe0a0b7824 */ /* 0x000fca00078e0200 */
[----:B0-----:R-:W-:-:S04]  /*187a0*/  VIADDMNMX R0, R8, R12, R11, PT ;  /* 0x0000000c08007246 */ /* 0x001fc8000380010b */
[C---:B------:R-:W-:Y:S02]  /*187b0*/  ISETP.GT.AND P4, PT, R0.reuse, RZ, PT ;  /* 0x000000ff0000720c */ /* 0x040fe40003f84270 */
[C---:B------:R-:W-:Y:S02]  /*187c0*/  ISETP.GT.AND P5, PT, R0.reuse, 0x1, PT ;  /* 0x000000010000780c */ /* 0x040fe40003fa4270 */
[----:B------:R-:W-:Y:S02]  /*187d0*/  ISETP.GT.AND P3, PT, R0, 0x8, PT ;  /* 0x000000080000780c */ /* 0x000fe40003f64270 */
[----:B------:R-:W-:Y:S02]  /*187e0*/  FSEL R106, R88, -INF , P4 ;  /* 0xff800000586a7808 */ /* 0x000fe40002000000 */
[----:B------:R-:W-:Y:S02]  /*187f0*/  FSEL R104, R89, -INF , P5 ;  /* 0xff80000059687808 */ /* 0x000fe40002800000 */
[----:B------:R-:W-:-:S02]  /*18800*/  ISETP.GT.AND P4, PT, R0, 0x9, PT ;  /* 0x000000090000780c */ /* 0x000fc40003f84270 */
[----:B------:R-:W-:Y:S02]  /*18810*/  FSEL R8, R92, -INF , P3 ;  /* 0xff8000005c087808 */ /* 0x000fe40001800000 */
[----:B------:R-:W-:Y:S01]  /*18820*/  FMNMX.FTZ R5, R106, R104, !PT ;  /* 0x000000686a057209 */ /* 0x000fe20007810000 */
[----:B------:R-:W-:Y:S02]  /*18830*/  WARPGROUP.DEPBAR.LE gsb0, 0x0 ;  /* 0x00008000000079c5 */ /* 0x000fe40000010000 */
[----:B------:R-:W-:-:S06]  /*18840*/  WARPGROUP.ARRIVE ;  /* 0x00000000000079c5 */ /* 0x000fcc0000000000 */
[----:B------:R-:W-:Y:S01]  /*18850*/  QGMMA.64x32x32.F32.E4M3.E4M3 R40, gdesc[UR20], R40, gsb0 ;  /* 0x00600000142879f3 */ /* 0x000fe20008000828 */
        /* <DEDUP_REMOVED lines=18> */
[C---:B------:R-:W-:Y:S02]  /*18980*/  ISETP.GT.AND P3, PT, R0.reuse, 0x28, PT ;  /* 0x000000280000780c */ /* 0x040fe40003f64270 */
        /* <DEDUP_REMOVED lines=8> */
[----:B------:R-:W-:Y:S01]  /*18a10*/  VIADD R4, R4, 0x702 ;  /* 0x0000070204047836 */ /* 0x000fe20000000000 */
[----:B------:R-:W-:Y:S01]  /*18a20*/  ISETP.GT.AND P4, PT, R0, 0x31, PT ;  /* 0x000000310000780c */ /* 0x000fe20003f84270 */
[----:B------:R-:W-:Y:S01]  /*18a30*/  IMAD.MOV.U32 R5, RZ, RZ, -0x7fffffe0 ;  /* 0x80000020ff057424 */ /* 0x000fe200078e00ff */
[----:B------:R-:W-:Y:S02]  /*18a40*/  FSEL R80, R80, -INF , P3 ;  /* 0xff80000050507808 */ /* 0x000fe40001800000 */
[----:B------:R-:W-:-:S02]  /*18a50*/  FMNMX.FTZ R7, R73, R10, !PT ;  /* 0x0000000a49077209 */ /* 0x000fc40007810000 */
[----:B------:R-:W-:Y:S02]  /*18a60*/  ISETP.GT.AND P3, PT, R0, 0x38, PT ;  /* 0x000000380000780c */ /* 0x000fe40003f64270 */
[----:B------:R-:W-:Y:S02]  /*18a70*/  FSEL R76, R81, -INF , P4 ;  /* 0xff800000514c7808 */ /* 0x000fe40002000000 */
[----:B------:R-:W-:Y:S02]  /*18a80*/  FMNMX.FTZ R7, R80, R7, !PT ;  /* 0x0000000750077209 */ /* 0x000fe40007810000 */
[----:B------:R-:W-:Y:S02]  /*18a90*/  R2UR UR22, R4 ;  /* 0x00000000041672ca */ /* 0x000fe400000e0000 */
[----:B------:R-:W-:Y:S02]  /*18aa0*/  R2UR UR23, R5 ;  /* 0x00000000051772ca */ /* 0x000fe400000e0000 */
[----:B------:R-:W-:-:S02]  /*18ab0*/  ISETP.GT.AND P4, PT, R0, 0x39, PT ;  /* 0x000000390000780c */ /* 0x000fc40003f84270 */
[----:B------:R-:W-:Y:S02]  /*18ac0*/  FSEL R84, R84, -INF , P3 ;  /* 0xff80000054547808 */ /* 0x000fe40001800000 */
[----:B------:R-:W-:Y:S01]  /*18ad0*/  FMNMX.FTZ R7, R76, R7, !PT ;  /* 0x000000074c077209 */ /* 0x000fe20007810000 */
[----:B------:R-:W-:Y:S02]  /*18ae0*/  WARPGROUP.DEPBAR.LE gsb0, 0x0 ;  /* 0x00008000000079c5 */ /* 0x000fe40000010000 */
[----:B------:R-:W-:Y:S01]  /*18af0*/  ISETP.GT.AND P3, PT, R0, 0x40, PT ;  /* 0x000000400000780c */ /* 0x000fe20003f64270 */
[----:B------:R-:W-:Y:S01]  /*18b00*/  WARPGROUP.ARRIVE ;  /* 0x00000000000079c5 */ /* 0x000fe20000000000 */
[----:B------:R-:W-:Y:S02]  /*18b10*/  FSEL R85, R85, -INF , P4 ;  /* 0xff80000055557808 */ /* 0x000fe40002000000 */
[----:B------:R-:W-:Y:S02]  /*18b20*/  FMNMX.FTZ R4, R84, R7, !PT ;  /* 0x0000000754047209 */ /* 0x000fe40007810000 */
[----:B------:R-:W-:Y:S01]  /*18b30*/  ISETP.GT.AND P4, PT, R0, 0x41, PT ;  /* 0x000000410000780c */ /* 0x000fe20003f84270 */
[----:B------:R-:W-:Y:S01]  /*18b40*/  QGMMA.64x32x32.F32.E4M3.E4M3 R24, gdesc[UR20], R24, gsb0 ;  /* 0x00600000141879f3 */ /* 0x000fe20008000818 */
        /* <DEDUP_REMOVED lines=38> */
[C---:B------:R-:W-:Y:S02]  /*18db0*/  ISETP.GT.AND P3, PT, R0.reuse, 0x78, PT ;  /* 0x000000780000780c */ /* 0x040fe40003f64270 */
[----:B------:R-:W-:Y:S02]  /*18dc0*/  FSEL R49, R49, -INF , P4 ;  /* 0xff80000031317808 */ /* 0x000fe40002000000 */
[----:B------:R-:W-:Y:S02]  /*18dd0*/  FMNMX.FTZ R4, R15, R4, !PT ;  /* 0x000000040f047209 */ /* 0x000fe40007810000 */
[----:B------:R-:W-:Y:S02]  /*18de0*/  ISETP.GT.AND P4, PT, R0, 0x79, PT ;  /* 0x000000790000780c */ /* 0x000fe40003f84270 */
[----:B------:R-:W-:-:S02]  /*18df0*/  FSEL R52, R52, -INF , P3 ;  /* 0xff80000034347808 */ /* 0x000fc40001800000 */
[----:B------:R-:W-:Y:S02]  /*18e00*/  FMNMX.FTZ R5, R49, R4, !PT ;  /* 0x0000000431057209 */ /* 0x000fe40007810000 */
[----:B------:R-:W-:Y:S02]  /*18e10*/  ISETP.GT.AND P3, PT, R0, 0x80, PT ;  /* 0x000000800000780c */ /* 0x000fe40003f64270 */
[----:B------:R-:W-:Y:S02]  /*18e20*/  FSEL R10, R53, -INF , P4 ;  /* 0xff800000350a7808 */ /* 0x000fe40002000000 */
[----:B------:R-:W-:Y:S01]  /*18e30*/  FMNMX.FTZ R5, R52, R5, !PT ;  /* 0x0000000534057209 */ /* 0x000fe20007810000 */
[----:B------:R-:W-:Y:S02]  /*18e40*/  WARPGROUP.DEPBAR.LE gsb0, 0x0 ;  /* 0x00008000000079c5 */ /* 0x000fe40000010000 */
        /* <DEDUP_REMOVED lines=22> */
[----:B------:R-:W-:-:S04]  /*18fb0*/  FMNMX.FTZ R5, R36, R5, !PT ;  /* 0x0000000524057209 */ /* 0x000fc80007810000 */
[----:B------:R-:W-:-:S05]  /*18fc0*/  FMNMX.FTZ R5, R40, R5, !PT ;  /* 0x0000000528057209 */ /* 0x000fca0007810000 */
[----:B------:R-:W0:Y:S02]  /*18fd0*/  SHFL.BFLY PT, R0, R5, 0x2, 0x1f ;  /* 0x0c401f0005007f89 */ /* 0x000e2400000e0000 */
[----:B0-----:R-:W-:-:S05]  /*18fe0*/  FMNMX.FTZ R29, R5, R0, !PT ;  /* 0x00000000051d7209 */ /* 0x001fca0007810000 */
[----:B------:R-:W0:Y:S04]  /*18ff0*/  SHFL.BFLY PT, R0, R29, 0x1, 0x1f ;  /* 0x0c201f001d007f89 */ /* 0x000e2800000e0000 */
[----:B------:R-:W1:Y:S01]  /*19000*/  SHFL.IDX PT, R9, R9, 0x1, 0x1c1f ;  /* 0x003c1f0009097f89 */ /* 0x000e6200000e0000 */
[----:B0-----:R-:W-:-:S04]  /*19010*/  FMNMX.FTZ R0, R29, R0, !PT ;  /* 0x000000001d007209 */ /* 0x001fc80007810000 */
[----:B------:R-:W-:Y:S01]  /*19020*/  FSETP.NEU.FTZ.AND P3, PT, R0, -INF , PT ;  /* 0xff8000000000780b */ /* 0x000fe20003f7d000 */
[----:B------:R-:W-:-:S05]  /*19030*/  FFMA.FTZ R21, R2, R0, -8 ;  /* 0xc100000002157423 */ /* 0x000fca0000010000 */
[----:B------:R-:W-:-:S05]  /*19040*/  FSEL R21, R21, RZ, P3 ;  /* 0x000000ff15157208 */ /* 0x000fca0001800000 */
[----:B------:R-:W-:Y:S01]  /*19050*/  FFMA.FTZ R29, R2, R88, -R21 ;  /* 0x00000058021d7223 */ /* 0x000fe20000010815 */
[----:B-1----:R-:W-:-:S04]  /*19060*/  VIADDMNMX R88, R9, R12, R11, PT ;  /* 0x0000000c09587246 */ /* 0x002fc8000380010b */
[C---:B------:R-:W-:Y:S02]  /*19070*/  ISETP.GT.AND P4, PT, R88.reuse, RZ, PT ;  /* 0x000000ff5800720c */ /* 0x040fe40003f84270 */
[C---:B------:R-:W-:Y:S02]  /*19080*/  ISETP.GT.AND P5, PT, R88.reuse, 0x1, PT ;  /* 0x000000015800780c */ /* 0x040fe40003fa4270 */
[----:B------:R-:W-:Y:S02]  /*19090*/  ISETP.GT.AND P3, PT, R88, 0x8, PT ;  /* 0x000000085800780c */ /* 0x000fe40003f64270 */
[----:B------:R-:W-:Y:S02]  /*190a0*/  FSEL R37, R90, -INF , P4 ;  /* 0xff8000005a257808 */ /* 0x000fe40002000000 */
[----:B------:R-:W-:Y:S02]  /*190b0*/  FSEL R91, R91, -INF , P5 ;  /* 0xff8000005b5b7808 */ /* 0x000fe40002800000 */
[----:B------:R-:W-:-:S02]  /*190c0*/  ISETP.GT.AND P4, PT, R88, 0x9, PT ;  /* 0x000000095800780c */ /* 0x000fc40003f84270 */
[----:B------:R-:W-:Y:S02]  /*190d0*/  FSEL R53, R94, -INF , P3 ;  /* 0xff8000005e357808 */ /* 0x000fe40001800000 */
[----:B------:R-:W-:Y:S02]  /*190e0*/  FMNMX.FTZ R48, R37, R91, !PT ;  /* 0x0000005b25307209 */ /* 0x000fe40007810000 */
[C---:B------:R-:W-:Y:S02]  /*190f0*/  ISETP.GT.AND P3, PT, R88.reuse, 0x10, PT ;  /* 0x000000105800780c */ /* 0x040fe40003f64270 */
[----:B------:R-:W-:Y:S02]  /*19100*/  FSEL R95, R95, -INF , P4 ;  /* 0xff8000005f5f7808 */ /* 0x000fe40002000000 */
[----:B------:R-:W-:Y:S02]  /*19110*/  FMNMX.FTZ R48, R53, R48, !PT ;  /* 0x0000003035307209 */ /* 0x000fe40007810000 */
        /* <DEDUP_REMOVED lines=9> */
[----:B------:R-:W-:Y:S02]  /*191b0*/  FSEL R103, R103, -INF , P4 ;  /* 0xff80000067677808 */ /* 0x000fe40002000000 */
[----:B------:R-:W-:Y:S02]  /*191c0*/  ISETP.GT.AND P3, PT, R88, 0x20, PT ;  /* 0x000000205800780c */ /* 0x000fe40003f64270 */
[----:B------:R-:W-:Y:S01]  /*191d0*/  FMNMX.FTZ R90, R81, R90, !PT ;  /* 0x0000005a515a7209 */ /* 0x000fe20007810000 */
[----:B------:R-:W-:-:S01]  /*191e0*/  FFMA.FTZ R93, R2, R89, -R21 ;  /* 0x00000059025d7223 */ /* 0x000fc20000010815 */
[----:B------:R-:W-:-:S02]  /*191f0*/  ISETP.GT.AND P4, PT, R88, 0x21, PT ;  /* 0x000000215800780c */ /* 0x000fc40003f84270 */
[----:B------:R-:W-:Y:S02]  /*19200*/  FSEL R89, R74, -INF , P3 ;  /* 0xff8000004a597808 */ /* 0x000fe40001800000 */
[----:B------:R-:W-:Y:S02]  /*19210*/  FMNMX.FTZ R90, R103, R90, !PT ;  /* 0x0000005a675a7209 */ /* 0x000fe40007810000 */
[C---:B------:R-:W-:Y:S02]  /*19220*/  ISETP.GT.AND P3, PT, R88.reuse, 0x28, PT ;  /* 0x000000285800780c */ /* 0x040fe40003f64270 */
[----:B------:R-:W-:Y:S02]  /*19230*/  FSEL R75, R75, -INF , P4 ;  /* 0xff8000004b4b7808 */ /* 0x000fe40002000000 */
[----:B------:R-:W-:Y:S01]  /*19240*/  FMNMX.FTZ R90, R89, R90, !PT ;  /* 0x0000005a595a7209 */ /* 0x000fe20007810000 */
[----:B------:R0:W-:Y:S01]  /*19250*/  MUFU.EX2 R48, R93 ;  /* 0x0000005d00307308 */ /* 0x0001e20000000800 */
[----:B------:R-:W-:-:S02]  /*19260*/  ISETP.GT.AND P4, PT, R88, 0x29, PT ;  /* 0x000000295800780c */ /* 0x000fc40003f84270 */
[----:B------:R-:W-:Y:S02]  /*19270*/  FMNMX.FTZ R90, R75, R90, !PT ;  /* 0x0000005a4b5a7209 */ /* 0x000fe40007810000 */
[----:B------:R-:W-:Y:S02]  /*19280*/  FSEL R79, R79, -INF , P4 ;  /* 0xff8000004f4f7808 */ /* 0x000fe40002000000 */
[----:B0-----:R-:W-:Y:S02]  /*19290*/  FSEL R93, R78, -INF , P3 ;  /* 0xff8000004e5d7808 */ /* 0x001fe40001800000 */
[C---:B------:R-:W-:Y:S02]  /*192a0*/  ISETP.GT.AND P3, PT, R88.reuse, 0x30, PT ;  /* 0x000000305800780c */ /* 0x040fe40003f64270 */
[----:B------:R-:W-:Y:S02]  /*192b0*/  FMNMX.FTZ R90, R93, R90, !PT ;  /* 0x0000005a5d5a7209 */ /* 0x000fe40007810000 */
[----:B------:R-:W-:-:S02]  /*192c0*/  ISETP.GT.AND P4, PT, R88, 0x31, PT ;  /* 0x000000315800780c */ /* 0x000fc40003f84270 */
[----:B------:R-:W-:Y:S02]  /*192d0*/  FSEL R97, R82, -INF , P3 ;  /* 0xff80000052617808 */ /* 0x000fe40001800000 */
[----:B------:R-:W-:Y:S02]  /*192e0*/  FMNMX.FTZ R90, R79, R90, !PT ;  /* 0x0000005a4f5a7209 */ /* 0x000fe40007810000 */
[----:B------:R-:W-:Y:S02]  /*192f0*/  ISETP.GT.AND P3, PT, R88, 0x38, PT ;  /* 0x000000385800780c */ /* 0x000fe40003f64270 */
[----:B------:R-:W-:Y:S02]  /*19300*/  FSEL R83, R83, -INF , P4 ;  /* 0xff80000053537808 */ /* 0x000fe40002000000 */
[----:B------:R-:W-:Y:S01]  /*19310*/  FMNMX.FTZ R90, R97, R90, !PT ;  /* 0x0000005a615a7209 */ /* 0x000fe20007810000 */
[----:B------:R-:W-:-:S01]  /*19320*/  FFMA.FTZ R12, R2, R101, -R21 ;  /* 0x00000065020c7223 */ /* 0x000fc20000010815 */
[----:B------:R-:W-:-:S02]  /*19330*/  ISETP.GT.AND P4, PT, R88, 0x39, PT ;  /* 0x000000395800780c */ /* 0x000fc40003f84270 */
[----:B------:R-:W-:Y:S02]  /*19340*/  FSEL R101, R86, -INF , P3 ;  /* 0xff80000056657808 */ /* 0x000fe40001800000 */
[----:B------:R-:W-:Y:S02]  /*19350*/  FMNMX.FTZ R90, R83, R90, !PT ;  /* 0x0000005a535a7209 */ /* 0x000fe40007810000 */
[----:B------:R-:W-:Y:S02]  /*19360*/  FSEL R87, R87, -INF , P4 ;  /* 0xff80000057577808 */ /* 0x000fe40002000000 */
[C---:B------:R-:W-:Y:S02]  /*19370*/  ISETP.GT.AND P3, PT, R88.reuse, 0x40, PT ;  /* 0x000000405800780c */ /* 0x040fe40003f64270 */
        /* <DEDUP_REMOVED lines=9> */
[----:B------:R-:W-:Y:S01]  /*19410*/  FMNMX.FTZ R90, R107, R90, !PT ;  /* 0x0000005a6b5a7209 */ /* 0x000fe20007810000 */
[----:B------:R-:W-:-:S01]  /*19420*/  FFMA.FTZ R62, R2, R85, -R21 ;  /* 0x00000055023e7223 */ /* 0x000fc20000010815 */
        /* <DEDUP_REMOVED lines=13> */
[C---:B------:R-:W-:Y:S02]  /*19500*/  ISETP.GT.AND P3, PT, R88.reuse, 0x60, PT ;  /* 0x000000605800780c */ /* 0x040fe40003f64270 */
[----:B------:R-:W-:Y:S01]  /*19510*/  FMNMX.FTZ R90, R113, R90, !PT ;  /* 0x0000005a715a7209 */ /* 0x000fe20007810000 */
[----:B------:R0:W-:Y:S01]  /*19520*/  MUFU.EX2 R63, R62 ;  /* 0x0000003e003f7308 */ /* 0x0001e20000000800 */
[----:B------:R-:W-:-:S02]  /*19530*/  ISETP.GT.AND P4, PT, R88, 0x61, PT ;  /* 0x000000615800780c */ /* 0x000fc40003f84270 */
[----:B------:R-:W-:Y:S01]  /*19540*/  FMNMX.FTZ R90, R71, R90, !PT ;  /* 0x0000005a475a7209 */ /* 0x000fe20007810000 */
[----:B0-----:R-:W-:-:S01]  /*19550*/  FFMA.FTZ R62, R2, R57, -R21 ;  /* 0x00000039023e7223 */ /* 0x001fc20000010815 */
[----:B------:R-:W-:Y:S02]  /*19560*/  FSEL R57, R42, -INF , P3 ;  /* 0xff8000002a397808 */ /* 0x000fe40001800000 */
[C---:B------:R-:W-:Y:S02]  /*19570*/  ISETP.GT.AND P3, PT, R88.reuse, 0x68, PT ;  /* 0x000000685800780c */ /* 0x040fe40003f64270 */
[----:B------:R-:W-:Y:S02]  /*19580*/  FSEL R115, R43, -INF , P4 ;  /* 0xff8000002b737808 */ /* 0x000fe40002000000 */
[----:B------:R-:W-:Y:S02]  /*19590*/  FMNMX.FTZ R90, R57, R90, !PT ;  /* 0x0000005a395a7209 */ /* 0x000fe40007810000 */
[----:B------:R-:W-:-:S02]  /*195a0*/  ISETP.GT.AND P4, PT, R88, 0x69, PT ;  /* 0x000000695800780c */ /* 0x000fc40003f84270 */
[----:B------:R-:W-:Y:S02]  /*195b0*/  FSEL R117, R46, -INF , P3 ;  /* 0xff8000002e757808 */ /* 0x000fe40001800000 */
[----:B------:R-:W-:Y:S02]  /*195c0*/  FMNMX.FTZ R90, R115, R90, !PT ;  /* 0x0000005a735a7209 */ /* 0x000fe40007810000 */
[----:B------:R-:W-:Y:S02]  /*195d0*/  ISETP.GT.AND P3, PT, R88, 0x70, PT ;  /* 0x000000705800780c */ /* 0x000fe40003f64270 */
[----:B------:R-:W-:Y:S02]  /*195e0*/  FSEL R47, R47, -INF , P4 ;  /* 0xff8000002f2f7808 */ /* 0x000fe40002000000 */
[----:B------:R-:W-:Y:S01]  /*195f0*/  FMNMX.FTZ R90, R117, R90, !PT ;  /* 0x0000005a755a7209 */ /* 0x000fe20007810000 */
[----:B------:R-:W-:Y:S01]  /*19600*/  FFMA.FTZ R43, R2, R61, -R21 ;  /* 0x0000003d022b7223 */ /* 0x000fe20000010815 */
        /* <DEDUP_REMOVED lines=36> */
[----:B------:R-:W-:-:S04]  /*19850*/  FMNMX.FTZ R90, R129, R90, !PT ;  /* 0x0000005a815a7209 */ /* 0x000fc80007810000 */
[----:B------:R-:W-:Y:S01]  /*19860*/  FMNMX.FTZ R90, R131, R90, !PT ;  /* 0x0000005a835a7209 */ /* 0x000fe20007810000 */
[----:B------:R-:W-:-:S04]  /*19870*/  FFMA.FTZ R39, R2, R45, -R21 ;  /* 0x0000002d02277223 */ /* 0x000fc80000010815 */
[----:B------:R-:W0:Y:S01]  /*19880*/  SHFL.BFLY PT, R45, R90, 0x2, 0x1f ;  /* 0x0c401f005a2d7f89 */ /* 0x000e2200000e0000 */
[----:B------:R-:W-:-:S01]  /*19890*/  FFMA.FTZ R38, R2, R49, -R21 ;  /* 0x0000003102267223 */ /* 0x000fc20000010815 */
[C-C-:B------:R-:W-:Y:S01]  /*198a0*/  FFMA.FTZ R34, R2.reuse, R44, -R21.reuse ;  /* 0x0000002c02227223 */ /* 0x140fe20000010815 */
[----:B------:R-:W-:-:S01]  /*198b0*/  FFMA.FTZ R44, R2, R10, -R21 ;  /* 0x0000000a022c7223 */ /* 0x000fc20000010815 */
[----:B0-----:R-:W-:-:S05]  /*198c0*/  FMNMX.FTZ R49, R90, R45, !PT ;  /* 0x0000002d5a317209 */ /* 0x001fca0007810000 */
[----:B------:R-:W0:Y:S01]  /*198d0*/  SHFL.BFLY PT, R10, R49, 0x1, 0x1f ;  /* 0x0c201f00310a7f89 */ /* 0x000e2200000e0000 */
[----:B------:R-:W-:-:S01]  /*198e0*/  FFMA.FTZ R45, R2, R20, -R21 ;  /* 0x00000014022d7223 */ /* 0x000fc20000010815 */
[C-C-:B------:R-:W-:Y:S01]  /*198f0*/  FFMA.FTZ R20, R2.reuse, R32, -R21.reuse ;  /* 0x0000002002147223 */ /* 0x140fe20000010815 */
[----:B------:R-:W-:-:S01]  /*19900*/  FFMA.FTZ R32, R2, R36, -R21 ;  /* 0x0000002402207223 */ /* 0x000fc20000010815 */
[C-C-:B------:R-:W-:Y:S01]  /*19910*/  FFMA.FTZ R4, R2.reuse, R106, -R21.reuse ;  /* 0x0000006a02047223 */ /* 0x140fe20000010815 */
[----:B------:R-:W-:-:S01]  /*19920*/  FFMA.FTZ R7, R2, R104, -R21 ;  /* 0x0000006802077223 */ /* 0x000fc20000010815 */
[----:B------:R-:W-:Y:S01]  /*19930*/  FFMA.FTZ R5, R2, R8, -R21 ;  /* 0x0000000802057223 */ /* 0x000fe20000010815 */
[----:B0-----:R-:W-:-:S04]  /*19940*/  FMNMX.FTZ R10, R49, R10, !PT ;  /* 0x0000000a310a7209 */ /* 0x001fc80007810000 */
[----:B------:R-:W-:Y:S01]  /*19950*/  FSETP.NEU.FTZ.AND P3, PT, R10, -INF , PT ;  /* 0xff8000000a00780b */ /* 0x000fe20003f7d000 */
[----:B------:R-:W-:-:S05]  /*19960*/  FFMA.FTZ R36, R2, R10, -8 ;  /* 0xc100000002247423 */ /* 0x000fca000001000a */
[----:B------:R-:W-:Y:S01]  /*19970*/  FSEL R66, R36, RZ, P3 ;  /* 0x000000ff24427208 */ /* 0x000fe20001800000 */
[----:B------:R-:W-:Y:S04]  /*19980*/  MUFU.EX2 R4, R4 ;  /* 0x0000000400047308 */ /* 0x000fe80000000800 */
[----:B------:R-:W-:-:S01]  /*19990*/  FFMA.FTZ R217, R2, R37, -R66 ;  /* 0x0000002502d97223 */ /* 0x000fc20000010842 */
[C---:B------:R-:W-:Y:S01]  /*199a0*/  FFMA.FTZ R36, R2.reuse, R91, -R66 ;  /* 0x0000005b02247223 */ /* 0x040fe20000010842 */
[----:B------:R-:W-:-:S02]  /*199b0*/  FFMA.FTZ R8, R2, R6, -R21 ;  /* 0x0000000602087223 */ /* 0x000fc40000010815 */
[----:B------:R-:W0:Y:S01]  /*199c0*/  MUFU.EX2 R7, R7 ;  /* 0x0000000700077308 */ /* 0x000e220000000800 */
[----:B------:R-:W-:-:S01]  /*199d0*/  FFMA.FTZ R53, R2, R53, -R66 ;  /* 0x0000003502357223 */ /* 0x000fc20000010842 */
[C---:B------:R-:W-:Y:S01]  /*199e0*/  FFMA.FTZ R95, R2.reuse, R95, -R66 ;  /* 0x0000005f025f7223 */ /* 0x040fe20000010842 */
[----:B------:R-:W-:-:S01]  /*199f0*/  FFMA.FTZ R6, R2, R96, -R21 ;  /* 0x0000006002067223 */ /* 0x000fc20000010815 */
[----:B------:R-:W-:-:S04]  /*19a00*/  FFMA.FTZ R26, R2, R68, -R21 ;  /* 0x00000044021a7223 */ /* 0x000fc80000010815 */
[----:B------:R-:W-:Y:S01]  /*19a10*/  MUFU.EX2 R217, R217 ;  /* 0x000000d900d97308 */ /* 0x000fe20000000800 */
[----:B------:R-:W-:-:S07]  /*19a20*/  FFMA.FTZ R219, R2, R77, -R66 ;  /* 0x0000004d02db7223 */ /* 0x000fce0000010842 */
[----:B------:R-:W1:Y:S01]  /*19a30*/  MUFU.EX2 R36, R36 ;  /* 0x0000002400247308 */ /* 0x000e620000000800 */
[----:B------:R-:W-:-:S01]  /*19a40*/  FFMA.FTZ R74, R2, R73, -R21 ;  /* 0x00000049024a7223 */ /* 0x000fc20000010815 */
[----:B------:R-:W-:-:S06]  /*19a50*/  FFMA.FTZ R35, R2, R41, -R21 ;  /* 0x0000002902237223 */ /* 0x000fcc0000010815 */
[----:B------:R-:W2:Y:S01]  /*19a60*/  MUFU.EX2 R5, R5 ;  /* 0x0000000500057308 */ /* 0x000ea20000000800 */
[----:B------:R-:W-:-:S01]  /*19a70*/  FFMA.FTZ R11, R2, R100, -R21 ;  /* 0x00000064020b7223 */ /* 0x000fc20000010815 */
[C-C-:B------:R-:W-:Y:S01]  /*19a80*/  FFMA.FTZ R13, R2.reuse, R13, -R21.reuse ;  /* 0x0000000d020d7223 */ /* 0x140fe20000010815 */
[----:B------:R-:W-:-:S01]  /*19a90*/  FFMA.FTZ R73, R2, R80, -R21 ;  /* 0x0000005002497223 */ /* 0x000fc20000010815 */
[----:B------:R-:W-:-:S04]  /*19aa0*/  FFMA.FTZ R76, R2, R76, -R21 ;  /* 0x0000004c024c7223 */ /* 0x000fc80000010815 */
[----:B------:R-:W3:Y:S01]  /*19ab0*/  MUFU.EX2 R68, R53 ;  /* 0x0000003500447308 */ /* 0x000ee20000000800 */
[----:B------:R-:W-:-:S01]  /*19ac0*/  FFMA.FTZ R58, R2, R84, -R21 ;  /* 0x00000054023a7223 */ /* 0x000fc20000010815 */
[C-C-:B------:R-:W-:Y:S01]  /*19ad0*/  FFMA.FTZ R59, R2.reuse, R72, -R21.reuse ;  /* 0x00000048023b7223 */ /* 0x140fe20000010815 */
[----:B------:R-:W-:-:S01]  /*19ae0*/  FFMA.FTZ R42, R2, R60, -R21 ;  /* 0x0000003c022a7223 */ /* 0x000fc20000010815 */
[C-C-:B------:R-:W-:Y:S01]  /*19af0*/  FFMA.FTZ R46, R2.reuse, R64, -R21.reuse ;  /* 0x00000040022e7223 */ /* 0x140fe20000010815 */
[----:B------:R-:W-:-:S03]  /*19b00*/  FFMA.FTZ R30, R2, R56, -R21 ;  /* 0x00000038021e7223 */ /* 0x000fc60000010815 */
[----:B------:R-:W4:Y:S01]  /*19b10*/  MUFU.EX2 R8, R8 ;  /* 0x0000000800087308 */ /* 0x000f220000000800 */
[----:B------:R-:W-:-:S01]  /*19b20*/  FFMA.FTZ R15, R2, R15, -R21 ;  /* 0x0000000f020f7223 */ /* 0x000fc20000010815 */
[C-C-:B------:R-:W-:Y:S01]  /*19b30*/  FFMA.FTZ R41, R2.reuse, R52, -R21.reuse ;  /* 0x0000003402297223 */ /* 0x140fe20000010815 */
[----:B------:R-:W-:-:S01]  /*19b40*/  FFMA.FTZ R24, R2, R24, -R21 ;  /* 0x0000001802187223 */ /* 0x000fc20000010815 */
[C-C-:B------:R-:W-:Y:S01]  /*19b50*/  FFMA.FTZ R25, R2.reuse, R25, -R21.reuse ;  /* 0x0000001902197223 */ /* 0x140fe20000010815 */
[----:B------:R-:W-:-:S01]  /*19b60*/  FFMA.FTZ R28, R2, R28, -R21 ;  /* 0x0000001c021c7223 */ /* 0x000fc20000010815 */
[C---:B------:R-:W-:Y:S02]  /*19b70*/  FFMA.FTZ R33, R2.reuse, R33, -R21 ;  /* 0x0000002102217223 */ /* 0x040fe40000010815 */
[----:B------:R5:W-:Y:S01]  /*19b80*/  MUFU.EX2 R9, R29 ;  /* 0x0000001d00097308 */ /* 0x000be20000000800 */
[----:B------:R-:W-:-:S01]  /*19b90*/  FFMA.FTZ R81, R2, R81, -R66 ;  /* 0x0000005102517223 */ /* 0x000fc20000010842 */
[----:B0-----:R-:W-:-:S06]  /*19ba0*/  FADD.FTZ R82, R4, R7 ;  /* 0x0000000704527221 */ /* 0x001fcc0000010000 */
[----:B------:R-:W0:Y:S01]  /*19bb0*/  MUFU.EX2 R95, R95 ;  /* 0x0000005f005f7308 */ /* 0x000e220000000800 */
[----:B-----5:R-:W-:-:S01]  /*19bc0*/  FFMA.FTZ R29, R2, R92, -R21 ;  /* 0x0000005c021d7223 */ /* 0x020fc20000010815 */
[C---:B------:R-:W-:Y:S01]  /*19bd0*/  FFMA.FTZ R21, R2.reuse, R40, -R21 ;  /* 0x0000002802157223 */ /* 0x040fe20000010815 */
[----:B------:R-:W-:-:S05]  /*19be0*/  FFMA.FTZ R40, R2, R99, -R66 ;  /* 0x0000006302287223 */ /* 0x000fca0000010842 */
[----:B------:R-:W5:Y:S01]  /*19bf0*/  MUFU.EX2 R6, R6 ;  /* 0x0000000600067308 */ /* 0x000f620000000800 */
[----:B------:R-:W-:-:S01]  /*19c00*/  FFMA.FTZ R205, R2, R57, -R66 ;  /* 0x0000003902cd7223 */ /* 0x000fc20000010842 */
[----:B------:R-:W-:Y:S01]  /*19c10*/  FFMA.FTZ R56, R2, R67, -R66 ;  /* 0x0000004302387223 */ /* 0x000fe20000010842 */
[----:B-1----:R-:W-:-:S05]  /*19c20*/  FADD.FTZ R57, R217, R36 ;  /* 0x00000024d9397221 */ /* 0x002fca0000010000 */
[----:B------:R-:W1:Y:S01]  /*19c30*/  MUFU.EX2 R219, R219 ;  /* 0x000000db00db7308 */ /* 0x000e620000000800 */
[----:B--2---:R-:W-:-:S01]  /*19c40*/  FADD.FTZ R67, R5, R82 ;  /* 0x0000005205437221 */ /* 0x004fc20000010000 */
[----:B------:R-:W-:Y:S01]  /*19c50*/  FFMA.FTZ R103, R2, R103, -R66 ;  /* 0x0000006702677223 */ /* 0x000fe20000010842 */
[----:B---3--:R-:W-:-:S05]  /*19c60*/  FADD.FTZ R82, R68, R57 ;  /* 0x0000003944527221 */ /* 0x008fca0000010000 */
[----:B------:R-:W2:Y:S01]  /*19c70*/  MUFU.EX2 R40, R40 ;  /* 0x0000002800287308 */ /* 0x000ea20000000800 */
[----:B------:R-:W-:-:S01]  /*19c80*/  FFMA.FTZ R213, R2, R89, -R66 ;  /* 0x0000005902d57223 */ /* 0x000fc20000010842 */
[----:B----4-:R-:W-:-:S06]  /*19c90*/  FADD.FTZ R67, R8, R67 ;  /* 0x0000004308437221 */ /* 0x010fcc0000010000 */
[----:B------:R-:W3:Y:S01]  /*19ca0*/  MUFU.EX2 R11, R11 ;  /* 0x0000000b000b7308 */ /* 0x000ee20000000800 */
[----:B0-----:R-:W-:-:S01]  /*19cb0*/  FADD.FTZ R82, R95, R82 ;  /* 0x000000525f527221 */ /* 0x001fc20000010000 */
[----:B------:R-:W-:-:S06]  /*19cc0*/  FFMA.FTZ R50, R2, R75, -R66 ;  /* 0x0000004b02327223 */ /* 0x000fcc0000010842 */
[----:B------:R-:W0:Y:S01]  /*19cd0*/  MUFU.EX2 R81, R81 ;  /* 0x0000005100517308 */ /* 0x000e220000000800 */
[----:B-----5:R-:W-:-:S07]  /*19ce0*/  FADD.FTZ R84, R6, R67 ;  /* 0x0000004306547221 */ /* 0x020fce0000010000 */
[----:B------:R-:W4:Y:S01]  /*19cf0*/  MUFU.EX2 R12, R12 ;  /* 0x0000000c000c7308 */ /* 0x000f220000000800 */
[----:B-1----:R-:W-:-:S01]  /*19d00*/  FADD.FTZ R57, R219, R82 ;  /* 0x00000052db397221 */ /* 0x002fc20000010000 */
[----:B------:R-:W-:-:S06]  /*19d10*/  FFMA.FTZ R93, R2, R93, -R66 ;  /* 0x0000005d025d7223 */ /* 0x000fcc0000010842 */
[----:B------:R-:W1:Y:S01]  /*19d20*/  MUFU.EX2 R70, R103 ;  /* 0x0000006700467308 */ /* 0x000e620000000800 */
[----:B------:R-:W-:-:S07]  /*19d30*/  FADD.FTZ R84, R9, R84 ;  /* 0x0000005409547221 */ /* 0x000fce0000010000 */
[----:B------:R-:W5:Y:S01]  /*19d40*/  MUFU.EX2 R13, R13 ;  /* 0x0000000d000d7308 */ /* 0x000f620000000800 */
[----:B--2---:R-:W-:-:S01]  /*19d50*/  FADD.FTZ R82, R40, R57 ;  /* 0x0000003928527221 */ /* 0x004fc20000010000 */
[----:B---3--:R-:W-:-:S06]  /*19d60*/  FADD.FTZ R57, R11, R84 ;  /* 0x000000540b397221 */ /* 0x008fcc0000010000 */
[----:B------:R-:W2:Y:S01]  /*19d70*/  MUFU.EX2 R213, R213 ;  /* 0x000000d500d57308 */ /* 0x000ea20000000800 */
[----:B------:R-:W-:-:S01]  /*19d80*/  FFMA.FTZ R79, R2, R79, -R66 ;  /* 0x0000004f024f7223 */ /* 0x000fc20000010842 */
[----:B0-----:R-:W-:-:S06]  /*19d90*/  FADD.FTZ R67, R81, R82 ;  /* 0x0000005251437221 */ /* 0x001fcc0000010000 */
[----:B------:R-:W0:Y:S01]  /*19da0*/  MUFU.EX2 R50, R50 ;  /* 0x0000003200327308 */ /* 0x000e220000000800 */
[----:B------:R-:W-:-:S01]  /*19db0*/  FFMA.FTZ R37, R2, R97, -R66 ;  /* 0x0000006102257223 */ /* 0x000fc20000010842 */
[----:B------:R-:W-:Y:S02]  /*19dc0*/  @!P2 VIADD R3, R3, 0x33440 ;  /* 0x000334400303a836 */ /* 0x000fe40000000000 */
[----:B----4-:R-:W-:-:S04]  /*19dd0*/  FADD.FTZ R84, R12, R57 ;  /* 0x000000390c547221 */ /* 0x010fc80000010000 */
[----:B------:R-:W3:Y:S01]  /*19de0*/  MUFU.EX2 R29, R29 ;  /* 0x0000001d001d7308 */ /* 0x000ee20000000800 */
[----:B-1----:R-:W-:-:S01]  /*19df0*/  FADD.FTZ R86, R70, R67 ;  /* 0x0000004346567221 */ /* 0x002fc20000010000 */
[----:B------:R-:W-:-:S06]  /*19e00*/  FFMA.FTZ R52, R2, R83, -R66 ;  /* 0x0000005302347223 */ /* 0x000fcc0000010842 */
[----:B------:R-:W1:Y:S01]  /*19e10*/  MUFU.EX2 R93, R93 ;  /* 0x0000005d005d7308 */ /* 0x000e620000000800 */
[----:B-----5:R-:W-:-:S01]  /*19e20*/  FADD.FTZ R57, R13, R84 ;  /* 0x000000540d397221 */ /* 0x020fc20000010000 */
[----:B------:R-:W-:-:S06]  /*19e30*/  @!P2 PRMT R64, RZ, 0x654, R3 ;  /* 0x00000654ff40a816 */ /* 0x000fcc0000000003 */
[----:B------:R-:W4:Y:S01]  /*19e40*/  MUFU.EX2 R74, R74 ;  /* 0x0000004a004a7308 */ /* 0x000f220000000800 */
[----:B--2---:R-:W-:-:S01]  /*19e50*/  FADD.FTZ R67, R213, R86 ;  /* 0x00000056d5437221 */ /* 0x004fc20000010000 */
[----:B------:R-:W-:-:S06]  /*19e60*/  FFMA.FTZ R101, R2, R101, -R66 ;  /* 0x0000006502657223 */ /* 0x000fcc0000010842 */
[----:B------:R-:W2:Y:S01]  /*19e70*/  MUFU.EX2 R72, R79 ;  /* 0x0000004f00487308 */ /* 0x000ea20000000800 */
[----:B------:R-:W-:-:S01]  /*19e80*/  FADD.FTZ R84, R48, R57 ;  /* 0x0000003930547221 */ /* 0x000fc20000010000 */
[----:B------:R5:W-:Y:S06]  /*19e90*/  @!P2 SYNCS.ARRIVE.TRANS64.RED.A1T0 RZ, [R64+URZ], RZ ;  /* 0x000000ff40ffa9a7 */ /* 0x000bec000810043f */
[----:B------:R-:W2:Y:S01]  /*19ea0*/  MUFU.EX2 R73, R73 ;  /* 0x0000004900497308 */ /* 0x000ea20000000800 */
[----:B------:R-:W-:-:S01]  /*19eb0*/  FFMA.FTZ R87, R2, R87, -R66 ;  /* 0x0000005702577223 */ /* 0x000fc20000010842 */
[C-C-:B------:R-:W-:Y:S01]  /*19ec0*/  FFMA.FTZ R49, R2.reuse, R105, -R66.reuse ;  /* 0x0000006902317223 */ /* 0x140fe20000010842 */
[----:B------:R-:W-:-:S01]  /*19ed0*/  FFMA.FTZ R54, R2, R107, -R66 ;  /* 0x0000006b02367223 */ /* 0x000fc20000010842 */
[----:B------:R-:W-:-:S04]  /*19ee0*/  FFMA.FTZ R109, R2, R109, -R66 ;  /* 0x0000006d026d7223 */ /* 0x000fc80000010842 */
[----:B------:R-:W2:Y:S01]  /*19ef0*/  MUFU.EX2 R37, R37 ;  /* 0x0000002500257308 */ /* 0x000ea20000000800 */
[----:B------:R-:W-:-:S01]  /*19f00*/  FFMA.FTZ R85, R2, R85, -R66 ;  /* 0x0000005502557223 */ /* 0x000fc20000010842 */
[C-C-:B------:R-:W-:Y:S01]  /*19f10*/  FFMA.FTZ R53, R2.reuse, R111, -R66.reuse ;  /* 0x0000006f02357223 */ /* 0x140fe20000010842 */
[----:B------:R-:W-:-:S01]  /*19f20*/  FFMA.FTZ R60, R2, R113, -R66 ;  /* 0x00000071023c7223 */ /* 0x000fc20000010842 */
[C-C-:B------:R-:W-:Y:S01]  /*19f30*/  FFMA.FTZ R71, R2.reuse, R71, -R66.reuse ;  /* 0x0000004702477223 */ /* 0x140fe20000010842 */
[----:B-----5:R-:W-:-:S03]  /*19f40*/  FFMA.FTZ R64, R2, R115, -R66 ;  /* 0x0000007302407223 */ /* 0x020fc60000010842 */
[----:B------:R-:W5:Y:S01]  /*19f50*/  MUFU.EX2 R76, R76 ;  /* 0x0000004c004c7308 */ /* 0x000f620000000800 */
[----:B------:R-:W-:-:S01]  /*19f60*/  FFMA.FTZ R117, R2, R117, -R66 ;  /* 0x0000007502757223 */ /* 0x000fc20000010842 */
[C-C-:B------:R-:W-:Y:S01]  /*19f70*/  FFMA.FTZ R47, R2.reuse, R47, -R66.reuse ;  /* 0x0000002f022f7223 */ /* 0x140fe20000010842 */
[----:B------:R-:W-:-:S01]  /*19f80*/  FFMA.FTZ R61, R2, R61, -R66 ;  /* 0x0000003d023d7223 */ /* 0x000fc20000010842 */
[C-C-:B------:R-:W-:Y:S01]  /*19f90*/  FFMA.FTZ R119, R2.reuse, R119, -R66.reuse ;  /* 0x0000007702777223 */ /* 0x140fe20000010842 */
[----:B------:R-:W-:-:S01]  /*19fa0*/  FFMA.FTZ R121, R2, R121, -R66 ;  /* 0x0000007902797223 */ /* 0x000fc20000010842 */
[C-C-:B------:R-:W-:Y:S01]  /*19fb0*/  FFMA.FTZ R55, R2.reuse, R55, -R66.reuse ;  /* 0x0000003702377223 */ /* 0x140fe20000010842 */
[----:B------:R-:W-:-:S01]  /*19fc0*/  FFMA.FTZ R65, R2, R65, -R66 ;  /* 0x0000004102417223 */ /* 0x000fc20000010842 */
        /* <DEDUP_REMOVED lines=9> */
[----:B0-----:R-:W-:-:S01]  /*1a060*/  FADD.FTZ R66, R50, R67 ;  /* 0x0000004332427221 */ /* 0x001fc20000010000 */
[----:B---3--:R-:W-:Y:S01]  /*1a070*/  FADD.FTZ R57, R29, R84 ;  /* 0x000000541d397221 */ /* 0x008fe20000010000 */
[----:B------:R-:W-:-:S02]  /*1a080*/  F2FP.SATFINITE.E4M3.F32.PACK_AB_MERGE_C R216, R8, R5, RZ ;  /* 0x0000000508d8723e */ /* 0x000fc400048070ff */
[----:B-1----:R-:W-:Y:S01]  /*1a090*/  FADD.FTZ R5, R93, R66 ;  /* 0x000000425d057221 */ /* 0x002fe20000010000 */
[----:B----4-:R-:W-:-:S02]  /*1a0a0*/  FADD.FTZ R66, R74, R57 ;  /* 0x000000394a427221 */ /* 0x010fc40000010000 */
[----:B------:R-:W0:Y:S01]  /*1a0b0*/  MUFU.EX2 R101, R101 ;  /* 0x0000006500657308 */ /* 0x000e220000000800 */
[----:B------:R-:W-:Y:S01]  /*1a0c0*/  F2FP.SATFINITE.E4M3.F32.PACK_AB_MERGE_C R218, R12, R11, RZ ;  /* 0x0000000b0cda723e */ /* 0x000fe200048070ff */
[----:B--2---:R-:W-:Y:S01]  /*1a0d0*/  FADD.FTZ R12, R72, R5 ;  /* 0x00000005480c7221 */ /* 0x004fe20000010000 */
[----:B------:R-:W-:-:S05]  /*1a0e0*/  FADD.FTZ R5, R73, R66 ;  /* 0x0000004249057221 */ /* 0x000fca0000010000 */
[----:B------:R-:W1:Y:S01]  /*1a0f0*/  MUFU.EX2 R78, R87 ;  /* 0x00000057004e7308 */ /* 0x000e620000000800 */
[----:B------:R-:W-:-:S01]  /*1a100*/  FADD.FTZ R11, R37, R12 ;  /* 0x0000000c250b7221 */ /* 0x000fc20000010000 */
[----:B-----5:R-:W-:-:S06]  /*1a110*/  FADD.FTZ R5, R76, R5 ;  /* 0x000000054c057221 */ /* 0x020fcc0000010000 */
[----:B------:R-:W2:Y:S01]  /*1a120*/  MUFU.EX2 R59, R59 ;  /* 0x0000003b003b7308 */ /* 0x000ea20000000800 */
[----:B------:R-:W-:-:S01]  /*1a130*/  FADD.FTZ R12, R52, R11 ;  /* 0x0000000b340c7221 */ /* 0x000fc20000010000 */
[----:B------:R-:W-:-:S06]  /*1a140*/  FADD.FTZ R66, R58, R5 ;  /* 0x000000053a427221 */ /* 0x000fcc0000010000 */
[----:B------:R-:W-:Y:S08]  /*1a150*/  MUFU.EX2 R62, R62 ;  /* 0x0000003e003e7308 */ /* 0x000ff00000000800 */
[----:B------:R-:W3:Y:S01]  /*1a160*/  MUFU.EX2 R49, R49 ;  /* 0x0000003100317308 */ /* 0x000ee20000000800 */
[----:B0-----:R-:W-:-:S01]  /*1a170*/  FADD.FTZ R5, R101, R12 ;  /* 0x0000000c65057221 */ /* 0x001fc20000010000 */
[----:B------:R-:W-:-:S06]  /*1a180*/  FADD.FTZ R66, R63, R66 ;  /* 0x000000423f427221 */ /* 0x000fcc0000010000 */
[----:B------:R-:W-:Y:S01]  /*1a190*/  MUFU.EX2 R42, R42 ;  /* 0x0000002a002a7308 */ /* 0x000fe20000000800 */
[----:B-1----:R-:W-:-:S07]  /*1a1a0*/  F2FP.SATFINITE.E4M3.F32.PACK_AB_MERGE_C R215, R78, R101, RZ ;  /* 0x000000654ed7723e */ /* 0x002fce00048070ff */
[----:B------:R-:W0:Y:S01]  /*1a1b0*/  MUFU.EX2 R54, R54 ;  /* 0x0000003600367308 */ /* 0x000e220000000800 */
[----:B------:R-:W-:-:S01]  /*1a1c0*/  FADD.FTZ R78, R78, R5 ;  /* 0x000000054e4e7221 */ /* 0x000fc20000010000 */
[----:B--2---:R-:W-:-:S06]  /*1a1d0*/  FADD.FTZ R5, R59, R66 ;  /* 0x000000423b057221 */ /* 0x004fcc0000010000 */
[----:B------:R-:W1:Y:S08]  /*1a1e0*/  MUFU.EX2 R43, R43 ;  /* 0x0000002b002b7308 */ /* 0x000e700000000800 */
[----:B------:R-:W2:Y:S01]  /*1a1f0*/  MUFU.EX2 R109, R109 ;  /* 0x0000006d006d7308 */ /* 0x000ea20000000800 */
[----:B------:R-:W-:Y:S01]  /*1a200*/  F2FP.SATFINITE.E4M3.F32.PACK_AB_MERGE_C R216, R7, R4, R216 ;  /* 0x0000000407d8723e */ /* 0x000fe200048070d8 */
[----:B---3--:R-:W-:-:S06]  /*1a210*/  FADD.FTZ R7, R49, R78 ;  /* 0x0000004e31077221 */ /* 0x008fcc0000010000 */
[----:B------:R-:W3:Y:S01]  /*1a220*/  MUFU.EX2 R80, R85 ;  /* 0x0000005500507308 */ /* 0x000ee20000000800 */
[----:B------:R-:W-:-:S07]  /*1a230*/  FADD.FTZ R5, R62, R5 ;  /* 0x000000053e057221 */ /* 0x000fce0000010000 */
[----:B------:R-:W4:Y:S01]  /*1a240*/  MUFU.EX2 R46, R46 ;  /* 0x0000002e002e7308 */ /* 0x000f220000000800 */
[----:B------:R-:W-:Y:S01]  /*1a250*/  F2FP.SATFINITE.E4M3.F32.PACK_AB_MERGE_C R218, R9, R6, R218 ;  /* 0x0000000609da723e */ /* 0x000fe200048070da */
[----:B0-----:R-:W-:Y:S01]  /*1a260*/  FADD.FTZ R6, R54, R7 ;  /* 0x0000000736067221 */ /* 0x001fe20000010000 */
[----:B------:R-:W-:-:S05]  /*1a270*/  FADD.FTZ R12, R42, R5 ;  /* 0x000000052a0c7221 */ /* 0x000fca0000010000 */
[----:B------:R-:W-:Y:S08]  /*1a280*/  MUFU.EX2 R51, R51 ;  /* 0x0000003300337308 */ /* 0x000ff00000000800 */
[----:B------:R-:W0:Y:S01]  /*1a290*/  MUFU.EX2 R53, R53 ;  /* 0x0000003500357308 */ /* 0x000e220000000800 */
[----:B-1----:R-:W-:Y:S01]  /*1a2a0*/  F2FP.SATFINITE.E4M3.F32.PACK_AB_MERGE_C R208, R43, R42, RZ ;  /* 0x0000002a2bd0723e */ /* 0x002fe200048070ff */
[----:B--2---:R-:W-:Y:S01]  /*1a2b0*/  FADD.FTZ R5, R109, R6 ;  /* 0x000000066d057221 */ /* 0x004fe20000010000 */
[----:B------:R-:W-:-:S05]  /*1a2c0*/  FADD.FTZ R43, R43, R12 ;  /* 0x0000000c2b2b7221 */ /* 0x000fca0000010000 */
[----:B------:R-:W-:Y:S08]  /*1a2d0*/  MUFU.EX2 R26, R26 ;  /* 0x0000001a001a7308 */ /* 0x000ff00000000800 */
[----:B------:R-:W1:Y:S01]  /*1a2e0*/  MUFU.EX2 R56, R56 ;  /* 0x0000003800387308 */ /* 0x000e620000000800 */
[C---:B---3--:R-:W-:Y:S01]  /*1a2f0*/  F2FP.SATFINITE.E4M3.F32.PACK_AB_MERGE_C R209, R80.reuse, R109, RZ ;  /* 0x0000006d50d1723e */ /* 0x048fe200048070ff */
[----:B------:R-:W-:-:S06]  /*1a300*/  FADD.FTZ R80, R80, R5 ;  /* 0x0000000550507221 */ /* 0x000fcc0000010000 */
[----:B------:R-:W-:Y:S01]  /*1a310*/  MUFU.EX2 R27, R27 ;  /* 0x0000001b001b7308 */ /* 0x000fe20000000800 */
[----:B----4-:R-:W-:-:S07]  /*1a320*/  FADD.FTZ R12, R46, R43 ;  /* 0x0000002b2e0c7221 */ /* 0x010fce0000010000 */
[----:B------:R-:W2:Y:S01]  /*1a330*/  MUFU.EX2 R60, R60 ;  /* 0x0000003c003c7308 */ /* 0x000ea20000000800 */
[----:B0-----:R-:W-:-:S01]  /*1a340*/  FADD.FTZ R5, R53, R80 ;  /* 0x0000005035057221 */ /* 0x001fc20000010000 */
[----:B------:R-:W-:-:S06]  /*1a350*/  FADD.FTZ R7, R51, R12 ;  /* 0x0000000c33077221 */ /* 0x000fcc0000010000 */
[----:B------:R-:W-:Y:S08]  /*1a360*/  MUFU.EX2 R30, R30 ;  /* 0x0000001e001e7308 */ /* 0x000ff00000000800 */
[----:B------:R-:W0:Y:S01]  /*1a370*/  MUFU.EX2 R3, R71 ;  /* 0x0000004700037308 */ /* 0x000e220000000800 */
[----:B------:R-:W-:Y:S01]  /*1a380*/  F2FP.SATFINITE.E4M3.F32.PACK_AB_MERGE_C R68, R95, R68, RZ ;  /* 0x000000445f44723e */ /* 0x000fe200048070ff */
[----:B-1----:R-:W-:Y:S01]  /*1a390*/  FADD.FTZ R5, R56, R5 ;  /* 0x0000000538057221 */ /* 0x002fe20000010000 */
[----:B------:R-:W-:-:S05]  /*1a3a0*/  FADD.FTZ R12, R26, R7 ;  /* 0x000000071a0c7221 */ /* 0x000fca0000010000 */
[----:B------:R-:W-:Y:S08]  /*1a3b0*/  MUFU.EX2 R35, R35 ;  /* 0x0000002300237308 */ /* 0x000ff00000000800 */
[----:B------:R-:W1:Y:S01]  /*1a3c0*/  MUFU.EX2 R205, R205 ;  /* 0x000000cd00cd7308 */ /* 0x000e620000000800 */
[----:B------:R-:W-:Y:S01]  /*1a3d0*/  F2FP.SATFINITE.E4M3.F32.PACK_AB_MERGE_C R217, R36, R217, R68 ;  /* 0x000000d924d9723e */ /* 0x000fe20004807044 */
[----:B--2---:R-:W-:Y:S01]  /*1a3e0*/  FADD.FTZ R36, R60, R5 ;  /* 0x000000053c247221 */ /* 0x004fe20000010000 */
[----:B------:R-:W-:-:S05]  /*1a3f0*/  F2FP.SATFINITE.E4M3.F32.PACK_AB_MERGE_C R210, R27, R26, RZ ;  /* 0x0000001a1bd2723e */ /* 0x000fca00048070ff */
[----:B------:R-:W-:Y:S01]  /*1a400*/  MUFU.EX2 R34, R34 ;  /* 0x0000002200227308 */ /* 0x000fe20000000800 */
[----:B------:R-:W-:-:S07]  /*1a410*/  FADD.FTZ R27, R27, R12 ;  /* 0x0000000c1b1b7221 */ /* 0x000fce0000010000 */
[----:B------:R-:W2:Y:S01]  /*1a420*/  MUFU.EX2 R64, R64 ;  /* 0x0000004000407308 */ /* 0x000ea20000000800 */
[----:B0-----:R-:W-:-:S01]  /*1a430*/  FADD.FTZ R36, R3, R36 ;  /* 0x0000002403247221 */ /* 0x001fc20000010000 */
[----:B------:R-:W-:-:S06]  /*1a440*/  FADD.FTZ R26, R30, R27 ;  /* 0x0000001b1e1a7221 */ /* 0x000fcc0000010000 */
[----:B------:R-:W-:Y:S08]  /*1a450*/  MUFU.EX2 R39, R39 ;  /* 0x0000002700277308 */ /* 0x000ff00000000800 */
[----:B------:R-:W0:Y:S01]  /*1a460*/  MUFU.EX2 R117, R117 ;  /* 0x0000007500757308 */ /* 0x000e220000000800 */
[----:B------:R-:W-:Y:S01]  /*1a470*/  F2FP.SATFINITE.E4M3.F32.PACK_AB_MERGE_C R211, R3, R60, RZ ;  /* 0x0000003c03d3723e */ /* 0x000fe200048070ff */
[----:B-1----:R-:W-:-:S06]  /*1a480*/  FADD.FTZ R3, R205, R36 ;  /* 0x00000024cd037221 */ /* 0x002fcc0000010000 */
[----:B------:R-:W1:Y:S01]  /*1a490*/  MUFU.EX2 R82, R47 ;  /* 0x0000002f00527308 */ /* 0x000e620000000800 */
[----:B------:R-:W-:-:S07]  /*1a4a0*/  FADD.FTZ R5, R35, R26 ;  /* 0x0000001a23057221 */ /* 0x000fce0000010000 */
[----:B------:R-:W3:Y:S01]  /*1a4b0*/  MUFU.EX2 R15, R15 ;  /* 0x0000000f000f7308 */ /* 0x000ee20000000800 */
[----:B------:R-:W-:Y:S01]  /*1a4c0*/  F2FP.SATFINITE.E4M3.F32.PACK_AB_MERGE_C R70, R70, R81, RZ ;  /* 0x000000514646723e */ /* 0x000fe200048070ff */
[----:B--2---:R-:W-:Y:S01]  /*1a4d0*/  FADD.FTZ R26, R64, R3 ;  /* 0x00000003401a7221 */ /* 0x004fe20000010000 */
[----:B------:R-:W-:-:S05]  /*1a4e0*/  FADD.FTZ R36, R34, R5 ;  /* 0x0000000522247221 */ /* 0x000fca0000010000 */
[----:B------:R-:W2:Y:S01]  /*1a4f0*/  MUFU.EX2 R61, R61 ;  /* 0x0000003d003d7308 */ /* 0x000ea20000000800 */
[----:B------:R-:W-:Y:S01]  /*1a500*/  F2FP.SATFINITE.E4M3.F32.PACK_AB_MERGE_C R219, R40, R219, R70 ;  /* 0x000000db28db723e */ /* 0x000fe20004807046 */
[----:B0-----:R-:W-:Y:S01]  /*1a510*/  FADD.FTZ R3, R117, R26 ;  /* 0x0000001a75037221 */ /* 0x001fe20000010000 */
[----:B------:R-:W-:-:S01]  /*1a520*/  FADD.FTZ R36, R39, R36 ;  /* 0x0000002427247221 */ /* 0x000fc20000010000 */
[----:B------:R-:W0:Y:S04]  /*1a530*/  @P0 LDC R40, c[0x0][0x44c] ;  /* 0x00011300ff280b82 */ /* 0x000e280000000800 */
[----:B------:R-:W4:Y:S01]  /*1a540*/  MUFU.EX2 R38, R38 ;  /* 0x0000002600267308 */ /* 0x000f220000000800 */
[C---:B-1----:R-:W-:Y:S01]  /*1a550*/  F2FP.SATFINITE.E4M3.F32.PACK_AB_MERGE_C R117, R82.reuse, R117, RZ ;  /* 0x000000755275723e */ /* 0x042fe200048070ff */
[----:B------:R-:W-:-:S06]  /*1a560*/  FADD.FTZ R82, R82, R3 ;  /* 0x0000000352527221 */ /* 0x000fcc0000010000 */
[----:B------:R-:W1:Y:S01]  /*1a570*/  MUFU.EX2 R8, R119 ;  /* 0x0000007700087308 */ /* 0x000e620000000800 */
[----:B---3--:R-:W-:-:S02]  /*1a580*/  FADD.FTZ R3, R15, R36 ;  /* 0x000000240f037221 */ /* 0x008fc40000010000 */
[----:B------:R-:W3:Y:S05]  /*1a590*/  @P0 LDC R36, c[0x0][0x450] ;  /* 0x00011400ff240b82 */ /* 0x000eea0000000800 */
[----:B------:R-:W-:Y:S08]  /*1a5a0*/  MUFU.EX2 R41, R41 ;  /* 0x0000002900297308 */ /* 0x000ff00000000800 */
[----:B------:R-:W5:Y:S01]  /*1a5b0*/  MUFU.EX2 R44, R44 ;  /* 0x0000002c002c7308 */ /* 0x000f620000000800 */
[----:B------:R-:W-:-:S07]  /*1a5c0*/  F2FP.SATFINITE.E4M3.F32.PACK_AB_MERGE_C R204, R39, R34, RZ ;  /* 0x0000002227cc723e */ /* 0x000fce00048070ff */
[----:B------:R-:W-:Y:S08]  /*1a5d0*/  MUFU.EX2 R121, R121 ;  /* 0x0000007900797308 */ /* 0x000ff00000000800 */
[----:B------:R-:W0:Y:S01]  /*1a5e0*/  MUFU.EX2 R4, R55 ;  /* 0x0000003700047308 */ /* 0x000e220000000800 */
[----:B--2---:R-:W-:-:S01]  /*1a5f0*/  FADD.FTZ R5, R61, R82 ;  /* 0x000000523d057221 */ /* 0x004fc20000010000 */
[----:B------:R-:W-:Y:S01]  /*1a600*/  F2FP.SATFINITE.E4M3.F32.PACK_AB_MERGE_C R204, R35, R30, R204 ;  /* 0x0000001e23cc723e */ /* 0x000fe200048070cc */
[----:B----4-:R-:W-:-:S05]  /*1a610*/  FADD.FTZ R30, R38, R3 ;  /* 0x00000003261e7221 */ /* 0x010fca0000010000 */
[----:B------:R-:W2:Y:S01]  /*1a620*/  MUFU.EX2 R24, R24 ;  /* 0x0000001800187308 */ /* 0x000ea20000000800 */
[----:B-1----:R-:W-:-:S01]  /*1a630*/  FADD.FTZ R34, R8, R5 ;  /* 0x0000000508227221 */ /* 0x002fc20000010000 */
[----:B-----5:R-:W-:-:S06]  /*1a640*/  F2FP.SATFINITE.E4M3.F32.PACK_AB_MERGE_C R206, R44, R41, RZ ;  /* 0x000000292cce723e */ /* 0x020fcc00048070ff */
[----:B------:R-:W1:Y:S01]  /*1a650*/  MUFU.EX2 R65, R65 ;  /* 0x0000004100417308 */ /* 0x000e620000000800 */
[----:B------:R-:W-:-:S01]  /*1a660*/  FADD.FTZ R41, R41, R30 ;  /* 0x0000001e29297221 */ /* 0x000fc20000010000 */
[----:B0-----:R-:W-:-:S06]  /*1a670*/  F2FP.SATFINITE.E4M3.F32.PACK_AB_MERGE_C R207, R4, R121, RZ ;  /* 0x0000007904cf723e */ /* 0x001fcc00048070ff */
[----:B------:R-:W0:Y:S01]  /*1a680*/  MUFU.EX2 R25, R25 ;  /* 0x0000001900197308 */ /* 0x000e220000000800 */
[----:B------:R-:W-:-:S07]  /*1a690*/  FADD.FTZ R121, R121, R34 ;  /* 0x0000002279797221 */ /* 0x000fce0000010000 */
[----:B------:R-:W4:Y:S01]  /*1a6a0*/  MUFU.EX2 R6, R123 ;  /* 0x0000007b00067308 */ /* 0x000f220000000800 */
[----:B------:R-:W-:-:S07]  /*1a6b0*/  FADD.FTZ R41, R44, R41 ;  /* 0x000000292c297221 */ /* 0x000fce0000010000 */
[----:B------:R-:W-:Y:S08]  /*1a6c0*/  MUFU.EX2 R28, R28 ;  /* 0x0000001c001c7308 */ /* 0x000ff00000000800 */
[----:B------:R-:W5:Y:S01]  /*1a6d0*/  MUFU.EX2 R45, R45 ;  /* 0x0000002d002d7308 */ /* 0x000f620000000800 */
[----:B------:R-:W-:-:S01]  /*1a6e0*/  FADD.FTZ R4, R4, R121 ;  /* 0x0000007904047221 */ /* 0x000fc20000010000 */
[----:B------:R-:W-:-:S06]  /*1a6f0*/  F2FP.SATFINITE.E4M3.F32.PACK_AB_MERGE_C R207, R8, R61, R207 ;  /* 0x0000003d08cf723e */ /* 0x000fcc00048070cf */
[----:B------:R-:W5:Y:S01]  /*1a700*/  MUFU.EX2 R125, R125 ;  /* 0x0000007d007d7308 */ /* 0x000f620000000800 */
[----:B--2---:R-:W-:-:S01]  /*1a710*/  FADD.FTZ R8, R24, R41 ;  /* 0x0000002918087221 */ /* 0x004fc20000010000 */
[----:B------:R-:W-:-:S06]  /*1a720*/  @P0 IMAD.HI.U32 R9, R235, R40, RZ ;  /* 0x00000028eb090227 */ /* 0x000fcc00078e00ff */
[----:B------:R-:W2:Y:S01]  /*1a730*/  MUFU.EX2 R12, R31 ;  /* 0x0000001f000c7308 */ /* 0x000ea20000000800 */
[----:B-1----:R-:W-:-:S01]  /*1a740*/  FADD.FTZ R3, R65, R4 ;  /* 0x0000000441037221 */ /* 0x002fc20000010000 */
[----:B------:R-:W-:Y:S02]  /*1a750*/  IMAD.MOV.U32 R30, RZ, RZ, R235 ;  /* 0x000000ffff1e7224 */ /* 0x000fe400078e00eb */
[----:B0-----:R-:W-:-:S01]  /*1a760*/  FADD.FTZ R5, R25, R8 ;  /* 0x0000000819057221 */ /* 0x001fc20000010000 */
[----:B---3--:R-:W-:-:S03]  /*1a770*/  @P0 SHF.R.U32.HI R30, RZ, R36, R9 ;  /* 0x00000024ff1e0219 */ /* 0x008fc60000011609 */
[----:B------:R-:W0:Y:S01]  /*1a780*/  MUFU.EX2 R69, R69 ;  /* 0x0000004500457308 */ /* 0x000e220000000800 */
[----:B----4-:R-:W-:-:S01]  /*1a790*/  FADD.FTZ R4, R6, R3 ;  /* 0x0000000306047221 */ /* 0x010fc20000010000 */
[----:B-----5:R-:W-:Y:S01]  /*1a7a0*/  F2FP.SATFINITE.E4M3.F32.PACK_AB_MERGE_C R7, R45, R28, RZ ;  /* 0x0000001c2d07723e */ /* 0x020fe200048070ff */
[----:B------:R-:W-:-:S01]  /*1a7b0*/  FADD.FTZ R28, R28, R5 ;  /* 0x000000051c1c7221 */ /* 0x000fc20000010000 */
[----:B------:R-:W-:Y:S01]  /*1a7c0*/  IADD3 R5, R30, R108, -R237 ;  /* 0x0000006c1e057210 */ /* 0x000fe20007ffe8ed */
[----:B------:R-:W-:-:S01]  /*1a7d0*/  FADD.FTZ R3, R125, R4 ;  /* 0x000000047d037221 */ /* 0x000fc20000010000 */
[----:B------:R-:W-:Y:S02]  /*1a7e0*/  F2FP.SATFINITE.E4M3.F32.PACK_AB_MERGE_C R200, R25, R24, R7 ;  /* 0x0000001819c8723e */ /* 0x000fe40004807007 */
[C---:B--2---:R-:W-:Y:S01]  /*1a7f0*/  F2FP.SATFINITE.E4M3.F32.PACK_AB_MERGE_C R125, R12.reuse, R125, RZ ;  /* 0x0000007d0c7d723e */ /* 0x044fe200048070ff */
[----:B------:R-:W-:Y:S01]  /*1a800*/  FADD.FTZ R12, R12, R3 ;  /* 0x000000030c0c7221 */ /* 0x000fe20000010000 */
[----:B------:R-:W-:Y:S01]  /*1a810*/  IMAD.HI R7, R5, 0x66666667, RZ ;  /* 0x6666666705077827 */ /* 0x000fe200078e02ff */
[----:B------:R-:W1:Y:S03]  /*1a820*/  MUFU.EX2 R20, R20 ;  /* 0x0000001400147308 */ /* 0x000e660000000800 */
[----:B0-----:R-:W-:-:S01]  /*1a830*/  FADD.FTZ R3, R69, R12 ;  /* 0x0000000c45037221 */ /* 0x001fc20000010000 */
[----:B------:R-:W-:-:S04]  /*1a840*/  SHF.R.U32.HI R12, RZ, 0x1f, R7 ;  /* 0x0000001fff0c7819 */ /* 0x000fc80000011607 */
[----:B------:R-:W-:Y:S01]  /*1a850*/  MUFU.EX2 R32, R32 ;  /* 0x0000002000207308 */ /* 0x000fe20000000800 */
[----:B------:R-:W-:-:S07]  /*1a860*/  LEA.HI.SX32 R12, R7, R12, 0x1a ;  /* 0x0000000c070c7211 */ /* 0x000fce00078fd2ff */
[----:B------:R-:W0:Y:S01]  /*1a870*/  MUFU.EX2 R21, R21 ;  /* 0x0000001500157308 */ /* 0x000e220000000800 */
[----:B------:R-:W-:-:S07]  /*1a880*/  F2FP.SATFINITE.E4M3.F32.PACK_AB_MERGE_C R206, R38, R15, R206 ;  /* 0x0000000f26ce723e */ /* 0x000fce00048070ce */
[----:B------:R-:W2:Y:S01]  /*1a890*/  MUFU.EX2 R33, R33 ;  /* 0x0000002100217308 */ /* 0x000ea20000000800 */
[----:B------:R-:W-:-:S07]  /*1a8a0*/  IADD3 R7, R159, -0x2, RZ ;  /* 0xfffffffe9f077810 */ /* 0x000fce0007ffe0ff */
[----:B------:R-:W3:Y:S01]  /*1a8b0*/  MUFU.EX2 R26, R127 ;  /* 0x0000007f001a7308 */ /* 0x000ee20000000800 */
[----:B------:R-:W-:Y:S01]  /*1a8c0*/  VIMNMX R15, RZ, R12, !PT ;  /* 0x0000000cff0f7248 */ /* 0x000fe20007fe0100 */
[----:B------:R-:W-:-:S06]  /*1a8d0*/  FADD.FTZ R45, R45, R28 ;  /* 0x0000001c2d2d7221 */ /* 0x000fcc0000010000 */
[----:B------:R-:W4:Y:S01]  /*1a8e0*/  MUFU.EX2 R129, R129 ;  /* 0x0000008100817308 */ /* 0x000f220000000800 */
[----:B------:R-:W-:-:S07]  /*1a8f0*/  ISETP.GE.AND P2, PT, R7, R15, PT ;  /* 0x0000000f0700720c */ /* 0x000fce0003f46270 */
[----:B------:R-:W5:Y:S01]  /*1a900*/  MUFU.EX2 R8, R131 ;  /* 0x0000008300087308 */ /* 0x000f620000000800 */
[----:B-1----:R-:W-:-:S01]  /*1a910*/  FADD.FTZ R4, R20, R45 ;  /* 0x0000002d14047221 */ /* 0x002fc20000010000 */
[----:B------:R-:W-:Y:S02]  /*1a920*/  F2FP.SATFINITE.E4M3.F32.PACK_AB_MERGE_C R201, R6, R65, R125 ;  /* 0x0000004106c9723e */ /* 0x000fe4000480707d */
[----:B0-----:R-:W-:Y:S01]  /*1a930*/  F2FP.SATFINITE.E4M3.F32.PACK_AB_MERGE_C R6, R21, R32, RZ ;  /* 0x000000201506723e */ /* 0x001fe200048070ff */
[----:B--2---:R-:W-:Y:S01]  /*1a940*/  FADD.FTZ R5, R33, R4 ;  /* 0x0000000421057221 */ /* 0x004fe20000010000 */
[----:B---3--:R-:W-:-:S01]  /*1a950*/  FADD.FTZ R4, R26, R3 ;  /* 0x000000031a047221 */ /* 0x008fc20000010000 */
[----:B------:R-:W-:Y:S02]  /*1a960*/  F2FP.SATFINITE.E4M3.F32.PACK_AB_MERGE_C R212, R74, R29, RZ ;  /* 0x0000001d4ad4723e */ /* 0x000fe400048070ff */
[----:B------:R-:W-:Y:S01]  /*1a970*/  F2FP.SATFINITE.E4M3.F32.PACK_AB_MERGE_C R202, R33, R20, R6 ;  /* 0x0000001421ca723e */ /* 0x000fe20004807006 */
[----:B------:R-:W-:Y:S01]  /*1a980*/  FADD.FTZ R32, R32, R5 ;  /* 0x0000000520207221 */ /* 0x000fe20000010000 */
[----:B------:R-:W-:Y:S01]  /*1a990*/  F2FP.SATFINITE.E4M3.F32.PACK_AB_MERGE_C R72, R72, R93, RZ ;  /* 0x0000005d4848723e */ /* 0x000fe200048070ff */
[----:B----4-:R-:W-:Y:S01]  /*1a9a0*/  FADD.FTZ R3, R129, R4 ;  /* 0x0000000481037221 */ /* 0x010fe20000010000 */
[----:B------:R-:W-:-:S02]  /*1a9b0*/  F2FP.SATFINITE.E4M3.F32.PACK_AB_MERGE_C R214, R63, R58, RZ ;  /* 0x0000003a3fd6723e */ /* 0x000fc400048070ff */
[----:B-----5:R-:W-:Y:S01]  /*1a9c0*/  F2FP.SATFINITE.E4M3.F32.PACK_AB_MERGE_C R6, R8, R129, RZ ;  /* 0x000000810806723e */ /* 0x020fe200048070ff */
[----:B------:R-:W-:-:S01]  /*1a9d0*/  FADD.FTZ R4, R21, R32 ;  /* 0x0000002015047221 */ /* 0x000fc20000010000 */
[----:B------:R-:W-:Y:S01]  /*1a9e0*/  F2FP.SATFINITE.E4M3.F32.PACK_AB_MERGE_C R212, R48, R13, R212 ;  /* 0x0000000d30d4723e */ /* 0x000fe200048070d4 */
[----:B------:R-:W-:-:S01]  /*1a9f0*/  FADD.FTZ R3, R8, R3 ;  /* 0x0000000308037221 */ /* 0x000fc20000010000 */
[----:B------:R-:W-:Y:S02]  /*1aa00*/  F2FP.SATFINITE.E4M3.F32.PACK_AB_MERGE_C R213, R50, R213, R72 ;  /* 0x000000d532d5723e */ /* 0x000fe40004807048 */
[----:B------:R-:W-:Y:S02]  /*1aa10*/  CS2R R118, SRZ ;  /* 0x0000000000767805 */ /* 0x000fe4000001ff00 */
[----:B------:R-:W-:Y:S02]  /*1aa20*/  F2FP.SATFINITE.E4M3.F32.PACK_AB_MERGE_C R214, R76, R73, R214 ;  /* 0x000000494cd6723e */ /* 0x000fe400048070d6 */
[----:B------:R-:W-:-:S02]  /*1aa30*/  CS2R R114, SRZ ;  /* 0x0000000000727805 */ /* 0x000fc4000001ff00 */
[----:B------:R-:W-:Y:S02]  /*1aa40*/  F2FP.SATFINITE.E4M3.F32.PACK_AB_MERGE_C R215, R52, R37, R215 ;  /* 0x0000002534d7723e */ /* 0x000fe400048070d7 */
[----:B------:R-:W-:Y:S02]  /*1aa50*/  CS2R R112, SRZ ;  /* 0x0000000000707805 */ /* 0x000fe4000001ff00 */
        /* <DEDUP_REMOVED lines=51> */
[----:B------:R-:W-:Y:S06]  /*1ad90*/  @!P2 BRA `(.L_x_2513) ;  /* 0x0000003c00f0a947 */ /* 0x000fec0003800000 */
[----:B------:R-:W-:Y:S02]  /*1ada0*/  IMAD.MOV.U32 R5, RZ, RZ, R10 ;  /* 0x000000ffff057224 */ /* 0x000fe400078e000a */
[----:B------:R-:W-:Y:S02]  /*1adb0*/  IMAD.MOV.U32 R6, RZ, RZ, R0 ;  /* 0x000000ffff067224 */ /* 0x000fe400078e0000 */
[----:B------:R-:W-:Y:S02]  /*1adc0*/  IMAD.MOV.U32 R8, RZ, RZ, R222 ;  /* 0x000000ffff087224 */ /* 0x000fe400078e00de */
[----:B------:R-:W-:-:S07]  /*1add0*/  IMAD.MOV.U32 R119, RZ, RZ, RZ ;  /* 0x000000ffff777224 */ /* 0x000fce00078e00ff */
.L_x_2524:
        /* <DEDUP_REMOVED lines=8> */
.L_x_2515:
[----:B------:R-:W-:-:S05]  /*1ae60*/  VIADD R0, R221, 0x1 ;  /* 0x00000001dd007836 */ /* 0x000fca0000000000 */
[----:B------:R-:W-:-:S04]  /*1ae70*/  ISETP.NE.AND P3, PT, R0, 0x2, PT ;  /* 0x000000020000780c */ /* 0x000fc80003f65270 */
[----:B------:R-:W-:Y:S02]  /*1ae80*/  SEL R9, R0, RZ, P3 ;  /* 0x000000ff00097207 */ /* 0x000fe40001800000 */
[----:B------:R-:W-:-:S03]  /*1ae90*/  SHF.L.U32 R0, R222, 0x1f, RZ ;  /* 0x0000001fde007819 */ /* 0x000fc600000006ff */
[----:B------:R-:W-:-:S04]  /*1aea0*/  IMAD R9, R9, 0x8, R16 ;  /* 0x0000000809097824 */ /* 0x000fc800078e0210 */
[----:B------:R0:W1:Y:S01]  /*1aeb0*/  SYNCS.PHASECHK.TRANS64.TRYWAIT P3, [R9+URZ+0x33430], R0 ;  /* 0x03343000090075a7 */ /* 0x000062000806017f */
[----:B------:R-:W-:Y:S05]  /*1aec0*/  @!P1 BRA `(.L_x_2516) ;  /* 0x0000000000049947 */ /* 0x000fea0003800000 */
[----:B------:R-:W-:Y:S01]  /*1aed0*/  BPT.TRAP 0x1 ;  /* 0x000000040000795c */ /* 0x000fe20000300000 */
.L_x_2516:
[----:B------:R-:W-:Y:S04]  /*1aee0*/  BSSY B0, `(.L_x_2514) ;  /* 0x0000004000007945 */ /* 0x000fe80003800000 */
[----:B-1----:R-:W-:Y:S05]  /*1aef0*/  @P3 BRA `(.L_x_2517) ;  /* 0x0000000000083947 */ /* 0x002fea0003800000 */
[----:B------:R-:W1:Y:S02]  /*1af00*/  SYNCS.PHASECHK.TRANS64.TRYWAIT P3, [R9+URZ+0x33430], R0 ;  /* 0x03343000090075a7 */ /* 0x000e64000806017f */
[----:B-1----:R-:W-:Y:S05]  /*1af10*/  @!P3 BRA `(.L_x_2518) ;  /* 0x000001300088b947 */ /* 0x002fea0003800000 */
.L_x_2517:
[----:B------:R-:W-:Y:S05]  /*1af20*/  BSYNC B0 ;  /* 0x0000000000007941 */ /* 0x000fea0003800000 */
.L_x_2514:
[----:B01----:R-:W0:Y:S01]  /*1af30*/  S2R R0, SR_TID.X ;  /* 0x0000000000007919 */ /* 0x003e220000002100 */
[----:B------:R-:W-:Y:S01]  /*1af40*/  VIADD R9, R221, 0x1 ;  /* 0x00000001dd097836 */ /* 0x000fe20000000000 */
[----:B------:R-:W-:Y:S05]  /*1af50*/  WARPSYNC.ALL ;  /* 0x0000000000007948 */ /* 0x000fea0003800000 */
[C---:B------:R-:W-:Y:S01]  /*1af60*/  ISETP.NE.AND P3, PT, R9.reuse, 0x2, PT ;  /* 0x000000020900780c */ /* 0x040fe20003f65270 */
[----:B------:R-:W-:Y:S01]  /*1af70*/  IMAD.MOV.U32 R11, RZ, RZ, -0x7fffffe0 ;  /* 0x80000020ff0b7424 */ /* 0x000fe200078e00ff */
[----:B------:R-:W-:Y:S01]  /*1af80*/  UMOV UR48, UR24 ;  /* 0x0000001800307c82 */ /* 0x000fe20008000000 */
[----:B------:R-:W-:Y:S01]  /*1af90*/  UMOV UR49, UR25 ;  /* 0x0000001900317c82 */ /* 0x000fe20008000000 */
[----:B------:R-:W-:Y:S01]  /*1afa0*/  SEL R9, R9, RZ, P3 ;  /* 0x000000ff09097207 */ /* 0x000fe20001800000 */
[----:B------:R-:W-:Y:S01]  /*1afb0*/  IMAD.MOV.U32 R121, RZ, RZ, -0x7fffffe0 ;  /* 0x80000020ff797424 */ /* 0x000fe200078e00ff */
[----:B------:R-:W-:Y:S01]  /*1afc0*/  R2UR UR51, R11 ;  /* 0x000000000b3372ca */ /* 0x000fe200000e0000 */
[----:B------:R-:W-:Y:S01]  /*1afd0*/  UMOV UR44, UR24 ;  /* 0x00000018002c7c82 */ /* 0x000fe20008000000 */
[----:B------:R-:W-:Y:S01]  /*1afe0*/  UMOV UR45, UR25 ;  /* 0x00000019002d7c82 */ /* 0x000fe20008000000 */
[----:B------:R-:W-:Y:S01]  /*1aff0*/  IMAD R10, R9, 0x780, R14 ;  /* 0x00000780090a7824 */ /* 0x000fe200078e020e */
[----:B------:R-:W-:Y:S01]  /*1b000*/  R2UR UR47, R121 ;  /* 0x00000000792f72ca */ /* 0x000fe200000e0000 */
[----:B------:R-:W-:Y:S01]  /*1b010*/  IMAD.MOV.U32 R13, RZ, RZ, -0x7fffffe0 ;  /* 0x80000020ff0d7424 */ /* 0x000fe200078e00ff */
[----:B------:R-:W-:Y:S01]  /*1b020*/  UMOV UR32, UR24 ;  /* 0x0000001800207c82 */ /* 0x000fe20008000000 */
[C---:B------:R-:W-:Y:S01]  /*1b030*/  VIADD R12, R10.reuse, 0x100 ;  /* 0x000001000a0c7836 */ /* 0x040fe20000000000 */
[C---:B------:R-:W-:Y:S01]  /*1b040*/  R2UR UR50, R10.reuse ;  /* 0x000000000a3272ca */ /* 0x040fe200000e0000 */
[C---:B------:R-:W-:Y:S01]  /*1b050*/  VIADD R20, R10.reuse, 0x180 ;  /* 0x000001800a147836 */ /* 0x040fe20000000000 */
[----:B------:R-:W-:Y:S01]  /*1b060*/  IADD3 R120, R10, 0x80, RZ ;  /* 0x000000800a787810 */ /* 0x000fe20007ffe0ff */
[----:B------:R-:W-:Y:S01]  /*1b070*/  IMAD.MOV.U32 R21, RZ, RZ, -0x7fffffe0 ;  /* 0x80000020ff157424 */ /* 0x000fe200078e00ff */
[----:B------:R-:W-:Y:S01]  /*1b080*/  R2UR UR26, R12 ;  /* 0x000000000c1a72ca */ /* 0x000fe200000e0000 */
[----:B------:R-:W-:Y:S01]  /*1b090*/  UMOV UR33, UR25 ;  /* 0x0000001900217c82 */ /* 0x000fe20008000000 */
[----:B------:R-:W-:Y:S01]  /*1b0a0*/  R2UR UR46, R120 ;  /* 0x00000000782e72ca */ /* 0x000fe200000e0000 */
[----:B------:R-:W-:Y:S01]  /*1b0b0*/  VIADD R120, R10, 0x200 ;  /* 0x000002000a787836 */ /* 0x000fe20000000000 */
[----:B------:R-:W-:Y:S01]  /*1b0c0*/  R2UR UR27, R13 ;  /* 0x000000000d1b72ca */ /* 0x000fe200000e0000 */
[----:B------:R-:W-:Y:S01]  /*1b0d0*/  UMOV UR28, UR24 ;  /* 0x00000018001c7c82 */ /* 0x000fe20008000000 */
[----:B------:R-:W-:Y:S01]  /*1b0e0*/  R2UR UR34, R20 ;  /* 0x00000000142272ca */ /* 0x000fe200000e0000 */
[----:B------:R-:W-:Y:S01]  /*1b0f0*/  UMOV UR29, UR25 ;  /* 0x00000019001d7c82 */ /* 0x000fe20008000000 */
[----:B0-----:R-:W-:Y:S01]  /*1b100*/  SHF.R.U32.HI R0, RZ, 0x7, R0 ;  /* 0x00000007ff007819 */ /* 0x001fe20000011600 */
[----:B------:R-:W-:Y:S01]  /*1b110*/  VIADD R12, R10, 0x2 ;  /* 0x000000020a0c7836 */ /* 0x000fe20000000000 */
[----:B------:R-:W-:Y:S01]  /*1b120*/  R2UR UR35, R21 ;  /* 0x00000000152372ca */ /* 0x000fe200000e0000 */
[----:B------:R-:W-:Y:S01]  /*1b130*/  IMAD.MOV.U32 R21, RZ, RZ, -0x7fffffe0 ;  /* 0x80000020ff157424 */ /* 0x000fe200078e00ff */
[----:B------:R-:W-:Y:S01]  /*1b140*/  R2UR UR30, R120 ;  /* 0x00000000781e72ca */ /* 0x000fe200000e0000 */
[----:B------:R-:W-:Y:S01]  /*1b150*/  VIADD R0, R0, 0x8 ;  /* 0x0000000800007836 */ /* 0x000fe20000000000 */
[----:B------:R-:W-:Y:S01]  /*1b160*/  R2UR UR31, R121 ;  /* 0x00000000791f72ca */ /* 0x000fe200000e0000 */
[----:B------:R-:W-:Y:S01]  /*1b170*/  IMAD.MOV.U32 R11, RZ, RZ, -0x7fffffe0 ;  /* 0x80000020ff0b7424 */ /* 0x000fe200078e00ff */
[----:B------:R-:W-:Y:S01]  /*1b180*/  R2UR UR6, R12 ;  /* 0x000000000c0672ca */ /* 0x000fe200000e0000 */
[C---:B------:R-:W-:Y:S01]  /*1b190*/  VIADD R12, R10.reuse, 0x102 ;  /* 0x000001020a0c7836 */ /* 0x040fe20000000000 */
[----:B------:R0:W-:Y:S01]  /*1b1a0*/  BAR.SYNC.DEFER_BLOCKING R0, 0x100 ;  /* 0x000400000000751d */ /* 0x0001e20000010000 */
[----:B------:R-:W-:Y:S01]  /*1b1b0*/  R2UR UR7, R13 ;  /* 0x000000000d0772ca */ /* 0x000fe200000e0000 */
[----:B------:R-:W-:Y:S01]  /*1b1c0*/  IMAD.MOV.U32 R13, RZ, RZ, -0x7fffffe0 ;  /* 0x80000020ff0d7424 */ /* 0x000fe200078e00ff */
[----:B------:R-:W-:-:S03]  /*1b1d0*/  IADD3 R20, R10, 0x82, RZ ;  /* 0x000000820a147810 */ /* 0x000fc60007ffe0ff */
        /* <DEDUP_REMOVED lines=15> */
[----:B------:R-:W-:Y:S02]  /*1b2d0*/  WARPGROUP.DEPBAR.LE gsb0, 0x0 ;  /* 0x00008000000079c5 */ /* 0x000fe40000010000 */
[----:B------:R-:W-:-:S06]  /*1b2e0*/  WARPGROUP.ARRIVE ;  /* 0x00000000000079c5 */ /* 0x000fcc0000000000 */
[----:B------:R-:W-:Y:S03]  /*1b2f0*/  QGMMA.64x32x32.F32.E4M3.E4M3 R152, gdesc[UR24], RZ, !UPT, gsb0 ;  /* 0x00600000189879f3 */ /* 0x000fe6000c0008ff */
[----:B------:R-:W-:Y:S02]  /*1b300*/  WARPGROUP.DEPBAR.LE gsb0, 0x0 ;  /* 0x00008000000079c5 */ /* 0x000fe40000010000 */
[----:B------:R-:W-:-:S06]  /*1b310*/  WARPGROUP.ARRIVE ;  /* 0x00000000000079c5 */ /* 0x000fcc0000000000 */
[----:B------:R-:W-:Y:S01]  /*1b320*/  QGMMA.64x32x32.F32.E4M3.E4M3 R136, gdesc[UR32], RZ, !UPT, gsb0 ;  /* 0x00600000208879f3 */ /* 0x000fe2000c0008ff */
[----:B------:R-:W-:Y:S01]  /*1b330*/  UMOV UR32, UR4 ;  /* 0x0000000400207c82 */ /* 0x000fe20008000000 */
[----:B------:R-:W-:Y:S01]  /*1b340*/  UMOV UR33, UR5 ;  /* 0x0000000500217c82 */ /* 0x000fe20008000000 */
        /* <DEDUP_REMOVED lines=19> */
[----:B------:R-:W-:Y:S03]  /*1b480*/  QGMMA.64x32x32.F32.E4M3.E4M3 R184, gdesc[UR4], R184, gsb0 ;  /* 0x0060000004b879f3 */ /* 0x000fe600080008b8 */
[----:B------:R-:W-:Y:S02]  /*1b490*/  WARPGROUP.DEPBAR.LE gsb0, 0x0 ;  /* 0x00008000000079c5 */ /* 0x000fe40000010000 */
[----:B------:R-:W-:-:S06]  /*1b4a0*/  WARPGROUP.ARRIVE ;  /* 0x00000000000079c5 */ /* 0x000fcc0000000000 */
[----:B------:R-:W-:Y:S01]  /*1b4b0*/  QGMMA.64x32x32.F32.E4M3.E4M3 R168, gdesc[UR44], R168, gsb0 ;  /* 0x006000002ca879f3 */ /* 0x000fe200080008a8 */
[----:B------:R-:W-:Y:S01]  /*1b4c0*/  UMOV UR44, UR8 ;  /* 0x00000008002c7c82 */ /* 0x000fe20008000000 */
[----:B------:R-:W-:Y:S01]  /*1b4d0*/  UMOV UR45, UR9 ;  /* 0x00000009002d7c82 */ /* 0x000fe20008000000 */
        /* <DEDUP_REMOVED lines=26> */
[----:B------:R-:W-:-:S03]  /*1b680*/  IMAD.MOV.U32 R13, RZ, RZ, -0x7fffffe0 ;  /* 0x80000020ff0d7424 */ /* 0x000fc600078e00ff */
[----:B------:R-:W-:Y:S02]  /*1b690*/  R2UR UR50, R12 ;  /* 0x000000000c3272ca */ /* 0x000fe400000e0000 */
[----:B------:R-:W-:Y:S01]  /*1b6a0*/  R2UR UR51, R13 ;  /* 0x000000000d3372ca */ /* 0x000fe200000e0000 */
[----:B------:R-:W-:Y:S01]  /*1b6b0*/  IMAD.MOV.U32 R13, RZ, RZ, -0x7fffffe0 ;  /* 0x80000020ff0d7424 */ /* 0x000fe200078e00ff */
[----:B------:R-:W-:-:S04]  /*1b6c0*/  IADD3 R12, R10, 0x282, RZ ;  /* 0x000002820a0c7810 */ /* 0x000fc80007ffe0ff */
        /* <DEDUP_REMOVED lines=109> */
[C---:B------:R-:W-:Y:S01]  /*1bda0*/  VIADD R12, R10.reuse, 0x682 ;  /* 0x000006820a0c7836 */ /* 0x040fe20000000000 */
[----:B------:R-:W-:Y:S01]  /*1bdb0*/  MOV R13, 0x80000020 ;  /* 0x80000020000d7802 */ /* 0x000fe20000000f00 */
[----:B------:R-:W-:Y:S01]  /*1bdc0*/  VIADD R10, R10, 0x702 ;  /* 0x000007020a0a7836 */ /* 0x000fe20000000000 */
        /* <DEDUP_REMOVED lines=33> */
.L_x_2520:
[----:B------:R-:W-:Y:S01]  /*1bfe0*/  SHF.L.U32 R0, R8, 0x1f, RZ ;  /* 0x0000001f08007819 */ /* 0x000fe200000006ff */
[----:B------:R-:W-:-:S04]  /*1bff0*/  IMAD R8, R221, 0x8, R16 ;  /* 0x00000008dd087824 */ /* 0x000fc800078e0210 */
[----:B------:R0:W1:Y:S01]  /*1c000*/  SYNCS.PHASECHK.TRANS64.TRYWAIT P2, [R8+URZ+0x33450], R0 ;  /* 0x03345000080075a7 */ /* 0x000062000804017f */
[----:B------:R-:W-:Y:S05]  /*1c010*/  @!P1 BRA `(.L_x_2521) ;  /* 0x0000000000049947 */ /* 0x000fea0003800000 */
[----:B------:R-:W-:Y:S01]  /*1c020*/  BPT.TRAP 0x1 ;  /* 0x000000040000795c */ /* 0x000fe20000300000 */
.L_x_2521:
[----:B-1----:R-:W-:Y:S05]  /*1c030*/  @P2 BRA `(.L_x_2519) ;  /* 0x0000000000082947 */ /* 0x002fea0003800000 */
[----:B------:R-:W1:Y:S02]  /*1c040*/  SYNCS.PHASECHK.TRANS64.TRYWAIT P2, [R8+URZ+0x33450], R0 ;  /* 0x03345000080075a7 */ /* 0x000e64000804017f */
[----:B-1----:R-:W-:Y:S05]  /*1c050*/  @!P2 BRA `(.L_x_2522) ;  /* 0x00000120004ca947 */ /* 0x002fea0003800000 */
.L_x_2519:
[----:B01----:R-:W-:Y:S01]  /*1c060*/  VIADD R0, R16, 0x200 ;  /* 0x0000020010007836 */ /* 0x003fe20000000000 */
[----:B------:R-:W-:Y:S05]  /*1c070*/  WARPSYNC.ALL ;  /* 0x0000000000007948 */ /* 0x000fea0003800000 */
[----:B------:R-:W-:Y:S01]  /*1c080*/  SHF.R.U32.HI R0, RZ, 0x4, R0 ;  /* 0x00000004ff007819 */ /* 0x000fe20000011600 */
[----:B------:R-:W-:Y:S01]  /*1c090*/  IMAD.MOV.U32 R11, RZ, RZ, -0x3ffffff0 ;  /* 0xc0000010ff0b7424 */ /* 0x000fe200078e00ff */
[----:B------:R-:W2:Y:S04]  /*1c0a0*/  LDL R21, [R1+0x20] ;  /* 0x0000200001157983 */ /* 0x000ea80000100800 */
[----:B------:R-:W3:Y:S01]  /*1c0b0*/  LDL R20, [R1] ;  /* 0x0000000001147983 */ /* 0x000ee20000100800 */
[----:B------:R-:W-:Y:S01]  /*1c0c0*/  LOP3.LUT R0, R0, 0x3fff, RZ, 0xc0, !PT ;  /* 0x00003fff00007812 */ /* 0x000fe200078ec0ff */
[----:B------:R-:W-:Y:S01]  /*1c0d0*/  WARPGROUP.ARRIVE ;  /* 0x00000000000079c5 */ /* 0x000fe20000000000 */
[----:B------:R-:W-:Y:S01]  /*1c0e0*/  R2UR UR7, R11 ;  /* 0x000000000b0772ca */ /* 0x000fe200000e0000 */
[----:B------:R-:W-:Y:S01]  /*1c0f0*/  IMAD.MOV.U32 R13, RZ, RZ, -0x3ffffff0 ;  /* 0xc0000010ff0d7424 */ /* 0x000fe200078e00ff */
[----:B------:R-:W-:Y:S01]  /*1c100*/  LOP3.LUT R0, R0, 0x10000, RZ, 0xfc, !PT ;  /* 0x0001000000007812 */ /* 0x000fe200078efcff */
[----:B------:R-:W0:Y:S04]  /*1c110*/  @P0 LDC R8, c[0x0][0x44c] ;  /* 0x00011300ff080b82 */ /* 0x000e280000000800 */
[----:B------:R-:W-:-:S04]  /*1c120*/  IMAD R10, R221, 0x780, R0 ;  /* 0x00000780dd0a7824 */ /* 0x000fc800078e0200 */
[----:B------:R-:W1:Y:S01]  /*1c130*/  @P0 LDC R0, c[0x0][0x450] ;  /* 0x00011400ff000b82 */ /* 0x000e620000000800 */
[----:B------:R-:W-:-:S13]  /*1c140*/  R2UR UR6, R10 ;  /* 0x000000000a0672ca */ /* 0x000fda00000e0000 */
[----:B------:R-:W-:Y:S01]  /*1c150*/  QGMMA.64x192x32.F32.E4M3.E4M3 R24, R216, gdesc[UR4], R24, gsb0 ;  /* 0x02e00004d8187df3 */ /* 0x000fe20008000818 */
[----:B------:R-:W-:Y:S01]  /*1c160*/  VIADD R12, R10, 0x180 ;  /* 0x000001800a0c7836 */ /* 0x000fe20000000000 */
[----:B------:R-:W-:-:S04]  /*1c170*/  R2UR UR7, R13 ;  /* 0x000000000d0772ca */ /* 0x000fc800000e0000 */
[----:B------:R-:W-:Y:S01]  /*1c180*/  R2UR UR6, R12 ;  /* 0x000000000c0672ca */ /* 0x000fe200000e0000 */
[----:B------:R-:W-:Y:S02]  /*1c190*/  WARPGROUP.DEPBAR.LE gsb0, 0x0 ;  /* 0x00008000000079c5 */ /* 0x000fe40000010000 */
[----:B------:R-:W4:Y:S01]  /*1c1a0*/  LDL R219, [R1+0x24] ;  /* 0x0000240001db7983 */ /* 0x000f220000100800 */
[----:B------:R-:W-:Y:S01]  /*1c1b0*/  WARPGROUP.ARRIVE ;  /* 0x00000000000079c5 */ /* 0x000fe20000000000 */
[----:B------:R-:W-:Y:S01]  /*1c1c0*/  VIADD R12, R10, 0x300 ;  /* 0x000003000a0c7836 */ /* 0x000fe20000000000 */
[----:B------:R-:W-:-:S08]  /*1c1d0*/  MOV R13, 0xc0000010 ;  /* 0xc0000010000d7802 */ /* 0x000fd00000000f00 */
[----:B------:R-:W-:Y:S01]  /*1c1e0*/  QGMMA.64x192x32.F32.E4M3.E4M3 R24, R212, gdesc[UR4], R24, gsb0 ;  /* 0x02e00004d4187df3 */ /* 0x000fe20008000818 */
[----:B------:R-:W-:Y:S01]  /*1c1f0*/  R2UR UR6, R12 ;  /* 0x000000000c0672ca */ /* 0x000fe200000e0000 */
[----:B------:R-:W-:Y:S01]  /*1c200*/  VIADD R12, R10, 0x480 ;  /* 0x000004800a0c7836 */ /* 0x000fe20000000000 */
[----:B------:R-:W-:Y:S01]  /*1c210*/  R2UR UR7, R13 ;  /* 0x000000000d0772ca */ /* 0x000fe200000e0000 */
[----:B------:R-:W-:Y:S01]  /*1c220*/  IMAD.MOV.U32 R13, RZ, RZ, -0x3ffffff0 ;  /* 0xc0000010ff0d7424 */ /* 0x000fe200078e00ff */
[----:B------:R-:W-:Y:S02]  /*1c230*/  WARPGROUP.DEPBAR.LE gsb0, 0x0 ;  /* 0x00008000000079c5 */ /* 0x000fe40000010000 */
[----:B------:R-:W-:-:S13]  /*1c240*/  WARPGROUP.ARRIVE ;  /* 0x00000000000079c5 */ /* 0x000fda0000000000 */
[----:B------:R-:W-:Y:S01]  /*1c250*/  QGMMA.64x192x32.F32.E4M3.E4M3 R24, R208, gdesc[UR4], R24, gsb0 ;  /* 0x02e00004d0187df3 */ /* 0x000fe20008000818 */
[----:B------:R-:W-:Y:S02]  /*1c260*/  R2UR UR6, R12 ;  /* 0x000000000c0672ca */ /* 0x000fe400000e0000 */
[----:B------:R-:W-:Y:S01]  /*1c270*/  R2UR UR7, R13 ;  /* 0x000000000d0772ca */ /* 0x000fe200000e0000 */
[----:B------:R-:W-:Y:S02]  /*1c280*/  IMAD.MOV.U32 R13, RZ, RZ, -0x3ffffff0 ;  /* 0xc0000010ff0d7424 */ /* 0x000fe400078e00ff */
[----:B----4-:R-:W-:Y:S02]  /*1c290*/  IMAD.IADD R11, R219, 0x1, R235 ;  /* 0x00000001db0b7824 */ /* 0x010fe400078e02eb */
[----:B------:R-:W4:Y:S02]  /*1c2a0*/  S2R R219, SR_TID.X ;  /* 0x0000000000db7919 */ /* 0x000f240000002100 */
[----:B0-----:R-:W-:-:S05]  /*1c2b0*/  @P0 IMAD.HI.U32 R8, R11, R8, RZ ;  /* 0x000000080b080227 */ /* 0x001fca00078e00ff */
[----:B-1----:R-:W-:Y:S01]  /*1c2c0*/  @P0 SHF.R.U32.HI R11, RZ, R0, R8 ;  /* 0x00000000ff0b0219 */ /* 0x002fe20000011608 */
[----:B------:R-:W-:-:S04]  /*1c2d0*/  IMAD.MOV.U32 R8, RZ, RZ, -0xa0 ;  /* 0xffffff60ff087424 */ /* 0x000fc800078e00ff */
[----:B------:R-:W0:Y:S01]  /*1c2e0*/  SHFL.IDX PT, R0, R11, RZ, 0x1c1f ;  /* 0x001c1fff0b007589 */ /* 0x000e2200000e0000 */
[----:B------:R-:W-:-:S04]  /*1c2f0*/  IMAD R8, R7, R8, 0x1 ;  /* 0x0000000107087424 */ /* 0x000fc800078e0208 */
[----:B--2---:R-:W-:-:S05]  /*1c300*/  IMAD R8, R21, -0x2, R8 ;  /* 0xfffffffe15087824 */ /* 0x004fca00078e0208 */
[----:B---3--:R-:W-:-:S05]  /*1c310*/  IADD3 R8, -R237, R8, R20 ;  /* 0x00000008ed087210 */ /* 0x008fca0007ffe114 */
[----:B0-----:R-:W-:-:S05]  /*1c320*/  IMAD.IADD R0, R8, 0x1, R0 ;  /* 0x0000000108007824 */ /* 0x001fca00078e0200 */
        /* <DEDUP_REMOVED lines=42> */
[----:B------:R-:W-:Y:S01]  /*1c5d0*/  ISETP.GT.AND P3, PT, R0, 0x39, PT ;  /* 0x000000390000780c */ /* 0x000fe20003f64270 */
[----:B------:R-:W-:Y:S02]  /*1c5e0*/  WARPGROUP.DEPBAR.LE gsb0, 0x0 ;  /* 0x00008000000079c5 */ /* 0x000fe40000010000 */
[----:B------:R-:W-:Y:S01]  /*1c5f0*/  FSEL R180, R180, -INF , P2 ;  /* 0xff800000b4b47808 */ /* 0x000fe20001000000 */
[----:B------:R-:W-:Y:S01]  /*1c600*/  WARPGROUP.ARRIVE ;  /* 0x00000000000079c5 */ /* 0x000fe20000000000 */
[----:B------:R-:W-:Y:S02]  /*1c610*/  FMNMX.FTZ R12, R177, R12, !PT ;  /* 0x0000000cb10c7209 */ /* 0x000fe40007810000 */
[----:B------:R-:W-:Y:S02]  /*1c620*/  ISETP.GT.AND P2, PT, R0, 0x40, PT ;  /* 0x000000400000780c */ /* 0x000fe40003f44270 */
[----:B------:R-:W-:Y:S01]  /*1c630*/  FSEL R181, R181, -INF , P3 ;  /* 0xff800000b5b57808 */ /* 0x000fe20001800000 */
[----:B------:R-:W-:Y:S01]  /*1c640*/  QGMMA.64x192x32.F32.E4M3.E4M3 R24, R204, gdesc[UR4], R24, gsb0 ;  /* 0x02e00004cc187df3 */ /* 0x000fe20008000818 */
        /* <DEDUP_REMOVED lines=70> */
[----:B------:R-:W-:Y:S02]  /*1cab0*/  FSEL R133, R133, -INF , P4 ;  /* 0xff80000085857808 */ /* 0x000fe40002000000 */
[----:B------:R-:W-:Y:S02]  /*1cac0*/  FMNMX.FTZ R0, R132, R12, !PT ;  /* 0x0000000c84007209 */ /* 0x000fe40007810000 */
[----:B------:R-:W-:-:S02]  /*1cad0*/  R2UR UR7, R13 ;  /* 0x000000000d0772ca */ /* 0x000fc400000e0000 */
[----:B------:R-:W-:-:S05]  /*1cae0*/  FMNMX.FTZ R0, R133, R0, !PT ;  /* 0x0000000085007209 */ /* 0x000fca0007810000 */
[----:B------:R-:W0:Y:S02]  /*1caf0*/  SHFL.BFLY PT, R12, R0, 0x2, 0x1f ;  /* 0x0c401f00000c7f89 */ /* 0x000e2400000e0000 */
[----:B0-----:R-:W-:Y:S01]  /*1cb00*/  FMNMX.FTZ R0, R0, R12, !PT ;  /* 0x0000000c00007209 */ /* 0x001fe20007810000 */
[----:B------:R-:W-:Y:S02]  /*1cb10*/  VIADD R12, R10, 0x600 ;  /* 0x000006000a0c7836 */ /* 0x000fe40000000000 */
[----:B------:R-:W0:Y:S03]  /*1cb20*/  SHFL.IDX PT, R10, R11, 0x1, 0x1c1f ;  /* 0x003c1f000b0a7f89 */ /* 0x000e2600000e0000 */
[----:B------:R-:W-:Y:S01]  /*1cb30*/  R2UR UR6, R12 ;  /* 0x000000000c0672ca */ /* 0x000fe200000e0000 */
[----:B------:R-:W1:Y:S01]  /*1cb40*/  SHFL.BFLY PT, R20, R0, 0x1, 0x1f ;  /* 0x0c201f0000147f89 */ /* 0x000e6200000e0000 */
[----:B0-----:R-:W-:Y:S01]  /*1cb50*/  IMAD.IADD R10, R8, 0x1, R10 ;  /* 0x00000001080a7824 */ /* 0x001fe200078e020a */
[----:B------:R-:W-:-:S02]  /*1cb60*/  WARPGROUP.DEPBAR.LE gsb0, 0x0 ;  /* 0x00008000000079c5 */ /* 0x000fc40000010000 */
[----:B-1----:R-:W-:Y:S01]  /*1cb70*/  FMNMX.FTZ R0, R0, R20, !PT ;  /* 0x0000001400007209 */ /* 0x002fe20007810000 */
[----:B------:R-:W-:Y:S01]  /*1cb80*/  WARPGROUP.ARRIVE ;  /* 0x00000000000079c5 */ /* 0x000fe20000000000 */
[----:B------:R-:W-:Y:S02]  /*1cb90*/  ISETP.GT.AND P4, PT, R10, RZ, PT ;  /* 0x000000ff0a00720c */ /* 0x000fe40003f84270 */
[----:B------:R-:W-:Y:S01]  /*1cba0*/  FSETP.NEU.FTZ.AND P2, PT, R0, -INF , PT ;  /* 0xff8000000000780b */ /* 0x000fe20003f5d000 */
[----:B------:R-:W-:-:S01]  /*1cbb0*/  FFMA.FTZ R13, R2, R0, -8 ;  /* 0xc1000000020d7423 */ /* 0x000fc20000010000 */
[----:B------:R-:W-:Y:S02]  /*1cbc0*/  ISETP.GT.AND P3, PT, R10, 0x1, PT ;  /* 0x000000010a00780c */ /* 0x000fe40003f64270 */
[----:B------:R-:W-:Y:S01]  /*1cbd0*/  QGMMA.64x192x32.F32.E4M3.E4M3 R24, R200, gdesc[UR4], R24, gsb0 ;  /* 0x02e00004c8187df3 */ /* 0x000fe20008000818 */
[----:B------:R-:W-:Y:S02]  /*1cbe0*/  FSEL R186, R186, -INF , P4 ;  /* 0xff800000baba7808 */ /* 0x000fe40002000000 */
[----:B------:R-:W-:-:S02]  /*1cbf0*/  FSEL R13, R13, RZ, P2 ;  /* 0x000000ff0d0d7208 */ /* 0x000fc40001000000 */
[----:B------:R-:W-:Y:S02]  /*1cc00*/  ISETP.GT.AND P5, PT, R10, 0x8, PT ;  /* 0x000000080a00780c */ /* 0x000fe40003fa4270 */
[----:B------:R-:W-:Y:S01]  /*1cc10*/  FSEL R187, R187, -INF , P3 ;  /* 0xff800000bbbb7808 */ /* 0x000fe20001800000 */
[----:B------:R-:W-:-:S01]  /*1cc20*/  FFMA.FTZ R21, R2, R189, -R13 ;  /* 0x000000bd02157223 */ /* 0x000fc2000001080d */
[----:B------:R-:W-:Y:S01]  /*1cc30*/  FMNMX.FTZ R189, R186, R5, !PT ;  /* 0x00000005babd7209 */ /* 0x000fe20007810000 */
[----:B------:R-:W-:-:S01]  /*1cc40*/  FFMA.FTZ R184, R2, R184, -R13 ;  /* 0x000000b802b87223 */ /* 0x000fc2000001080d */
[----:B------:R-:W-:Y:S01]  /*1cc50*/  ISETP.GT.AND P4, PT, R10, 0x9, PT ;  /* 0x000000090a00780c */ /* 0x000fe20003f84270 */
[----:B------:R-:W-:-:S01]  /*1cc60*/  FFMA.FTZ R12, R2, R185, -R13 ;  /* 0x000000b9020c7223 */ /* 0x000fc2000001080d */
[----:B------:R-:W-:Y:S01]  /*1cc70*/  FSEL R190, R190, -INF , P5 ;  /* 0xff800000bebe7808 */ /* 0x000fe20002800000 */
[----:B------:R0:W-:Y:S01]  /*1cc80*/  MUFU.EX2 R11, R184 ;  /* 0x000000b8000b7308 */ /* 0x0001e20000000800 */
[----:B------:R-:W-:Y:S01]  /*1cc90*/  FMNMX.FTZ R189, R187, R189, !PT ;  /* 0x000000bdbbbd7209 */ /* 0x000fe20007810000 */
[--C-:B------:R-:W-:Y:S01]  /*1cca0*/  FFMA.FTZ R20, R2, R188, -R13.reuse ;  /* 0x000000bc02147223 */ /* 0x100fe2000001080d */
[----:B------:R-:W-:Y:S01]  /*1ccb0*/  ISETP.GT.AND P3, PT, R10, 0x10, PT ;  /* 0x000000100a00780c */ /* 0x000fe20003f64270 */
[C-C-:B------:R-:W-:Y:S01]  /*1ccc0*/  FFMA.FTZ R8, R2.reuse, R193, -R13.reuse ;  /* 0x000000c102087223 */ /* 0x140fe2000001080d */
[----:B------:R-:W-:Y:S01]  /*1ccd0*/  FSEL R191, R191, -INF , P4 ;  /* 0xff800000bfbf7808 */ /* 0x000fe20002000000 */
[--C-:B------:R-:W-:Y:S01]  /*1cce0*/  FFMA.FTZ R185, R2, R196, -R13.reuse ;  /* 0x000000c402b97223 */ /* 0x100fe2000001080d */
[----:B------:R-:W-:Y:S01]  /*1ccf0*/  FMNMX.FTZ R189, R190, R189, !PT ;  /* 0x000000bdbebd7209 */ /* 0x000fe20007810000 */
[--C-:B------:R-:W-:Y:S01]  /*1cd00*/  FFMA.FTZ R188, R2, R197, -R13.reuse ;  /* 0x000000c502bc7223 */ /* 0x100fe2000001080d */
[----:B------:R-:W-:Y:S01]  /*1cd10*/  ISETP.GT.AND P5, PT, R10, 0x11, PT ;  /* 0x000000110a00780c */ /* 0x000fe20003fa4270 */
[--C-:B0-----:R-:W-:Y:S01]  /*1cd20*/  FFMA.FTZ R184, R2, R192, -R13.reuse ;  /* 0x000000c002b87223 */ /* 0x101fe2000001080d */
[----:B------:R-:W-:Y:S01]  /*1cd30*/  FSEL R194, R194, -INF , P3 ;  /* 0xff800000c2c27808 */ /* 0x000fe20001800000 */
[C-C-:B------:R-:W-:Y:S01]  /*1cd40*/  FFMA.FTZ R192, R2.reuse, R172, -R13.reuse ;  /* 0x000000ac02c07223 */ /* 0x140fe2000001080d */
        /* <DEDUP_REMOVED lines=9> */
[--C-:B------:R-:W-:Y:S01]  /*1cde0*/  FFMA.FTZ R177, R2, R177, -R13.reuse ;  /* 0x000000b102b17223 */ /* 0x100fe2000001080d */
[----:B------:R-:W-:Y:S01]  /*1cdf0*/  FSEL R198, R198, -INF , P4 ;  /* 0xff800000c6c67808 */ /* 0x000fe20002000000 */
[C-C-:B------:R-:W-:Y:S01]  /*1ce00*/  FFMA.FTZ R181, R2.reuse, R181, -R13.reuse ;  /* 0x000000b502b57223 */ /* 0x140fe2000001080d */
[----:B------:R-:W-:Y:S01]  /*1ce10*/  FMNMX.FTZ R189, R195, R189, !PT ;  /* 0x000000bdc3bd7209 */ /* 0x000fe20007810000 */
[C-C-:B------:R-:W-:Y:S01]  /*1ce20*/  FFMA.FTZ R152, R2.reuse, R152, -R13.reuse ;  /* 0x0000009802987223 */ /* 0x140fe2000001080d */
[----:B------:R-:W-:Y:S01]  /*1ce30*/  FSEL R199, R199, -INF , P3 ;  /* 0xff800000c7c77808 */ /* 0x000fe20001800000 */
[--C-:B------:R-:W-:Y:S01]  /*1ce40*/  FFMA.FTZ R153, R2, R153, -R13.reuse ;  /* 0x0000009902997223 */ /* 0x100fe2000001080d */
[----:B------:R-:W-:Y:S01]  /*1ce50*/  ISETP.GT.AND P4, PT, R10, 0x20, PT ;  /* 0x000000200a00780c */ /* 0x000fe20003f84270 */
[--C-:B------:R-:W-:Y:S01]  /*1ce60*/  FFMA.FTZ R157, R2, R157, -R13.reuse ;  /* 0x0000009d029d7223 */ /* 0x100fe2000001080d */
[----:B------:R-:W-:Y:S01]  /*1ce70*/  FMNMX.FTZ R189, R198, R189, !PT ;  /* 0x000000bdc6bd7209 */ /* 0x000fe20007810000 */
[--C-:B------:R-:W-:Y:S01]  /*1ce80*/  FFMA.FTZ R160, R2, R160, -R13.reuse ;  /* 0x000000a002a07223 */ /* 0x100fe2000001080d */
[----:B------:R-:W-:Y:S01]  /*1ce90*/  ISETP.GT.AND P3, PT, R10, 0x21, PT ;  /* 0x000000210a00780c */ /* 0x000fe20003f64270 */
[--C-:B------:R-:W-:Y:S01]  /*1cea0*/  FFMA.FTZ R161, R2, R161, -R13.reuse ;  /* 0x000000a102a17223 */ /* 0x100fe2000001080d */
[----:B------:R-:W-:Y:S01]  /*1ceb0*/  FSEL R172, R170, -INF , P4 ;  /* 0xff800000aaac7808 */ /* 0x000fe20002000000 */
[--C-:B------:R-:W-:Y:S01]  /*1cec0*/  FFMA.FTZ R165, R2, R165, -R13.reuse ;  /* 0x000000a502a57223 */ /* 0x100fe2000001080d */
[----:B------:R-:W-:Y:S01]  /*1ced0*/  FMNMX.FTZ R189, R199, R189, !PT ;  /* 0x000000bdc7bd7209 */ /* 0x000fe20007810000 */
[----:B------:R0:W-:Y:S01]  /*1cee0*/  MUFU.EX2 R170, R192 ;  /* 0x000000c000aa7308 */ /* 0x0001e20000000800 */
        /* <DEDUP_REMOVED lines=9> */
[C-C-:B0-----:R-:W-:Y:S01]  /*1cf80*/  FFMA.FTZ R192, R2.reuse, R180, -R13.reuse ;  /* 0x000000b402c07223 */ /* 0x141fe2000001080d */
        /* <DEDUP_REMOVED lines=19> */
[----:B------:R-:W-:Y:S01]  /*1d0c0*/  FFMA.FTZ R132, R2, R132, -R13 ;  /* 0x0000008402847223 */ /* 0x000fe2000001080d */
        /* <DEDUP_REMOVED lines=11> */
[----:B------:R0:W-:Y:S01]  /*1d180*/  MUFU.EX2 R154, R192 ;  /* 0x000000c0009a7308 */ /* 0x0001e20000000800 */
[----:B------:R-:W-:Y:S02]  /*1d190*/  ISETP.GT.AND P5, PT, R10, 0x48, PT ;  /* 0x000000480a00780c */ /* 0x000fe40003fa4270 */
[----:B------:R-:W-:Y:S02]  /*1d1a0*/  FSEL R155, R155, -INF , P3 ;  /* 0xff8000009b9b7808 */ /* 0x000fe40001800000 */
[----:B------:R-:W-:Y:S02]  /*1d1b0*/  FMNMX.FTZ R189, R180, R189, !PT ;  /* 0x000000bdb4bd7209 */ /* 0x000fe40007810000 */
[----:B------:R-:W-:Y:S01]  /*1d1c0*/  ISETP.GT.AND P4, PT, R10, 0x49, PT ;  /* 0x000000490a00780c */ /* 0x000fe20003f84270 */
[----:B------:R-:W-:Y:S01]  /*1d1d0*/  MUFU.EX2 R21, R21 ;  /* 0x0000001500157308 */ /* 0x000fe20000000800 */
[----:B------:R-:W-:Y:S01]  /*1d1e0*/  FSEL R158, R158, -INF , P5 ;  /* 0xff8000009e9e7808 */ /* 0x000fe20002800000 */
[----:B0-----:R-:W-:Y:S01]  /*1d1f0*/  FFMA.FTZ R192, R2, R156, -R13 ;  /* 0x0000009c02c07223 */ /* 0x001fe2000001080d */
[----:B------:R-:W-:-:S02]  /*1d200*/  FMNMX.FTZ R189, R155, R189, !PT ;  /* 0x000000bd9bbd7209 */ /* 0x000fc40007810000 */
[----:B------:R-:W-:Y:S02]  /*1d210*/  ISETP.GT.AND P3, PT, R10, 0x50, PT ;  /* 0x000000500a00780c */ /* 0x000fe40003f64270 */
        /* <DEDUP_REMOVED lines=10> */
[----:B------:R-:W-:Y:S01]  /*1d2c0*/  ISETP.GT.AND P3, PT, R10, 0x59, PT ;  /* 0x000000590a00780c */ /* 0x000fe20003f64270 */
[----:B------:R-:W-:Y:S01]  /*1d2d0*/  MUFU.EX2 R185, R185 ;  /* 0x000000b900b97308 */ /* 0x000fe20000000800 */
[----:B------:R-:W-:Y:S02]  /*1d2e0*/  FSEL R166, R166, -INF , P4 ;  /* 0xff800000a6a67808 */ /* 0x000fe40002000000 */
[----:B------:R-:W-:Y:S02]  /*1d2f0*/  FMNMX.FTZ R189, R163, R189, !PT ;  /* 0x000000bda3bd7209 */ /* 0x000fe40007810000 */
[----:B------:R-:W-:-:S02]  /*1d300*/  FSEL R167, R167, -INF , P3 ;  /* 0xff800000a7a77808 */ /* 0x000fc40001800000 */
[----:B------:R-:W-:Y:S01]  /*1d310*/  ISETP.GT.AND P4, PT, R10, 0x60, PT ;  /* 0x000000600a00780c */ /* 0x000fe20003f84270 */
[----:B------:R-:W-:Y:S01]  /*1d320*/  MUFU.EX2 R188, R188 ;  /* 0x000000bc00bc7308 */ /* 0x000fe20000000800 */
[----:B------:R-:W-:Y:S02]  /*1d330*/  FMNMX.FTZ R189, R166, R189, !PT ;  /* 0x000000bda6bd7209 */ /* 0x000fe40007810000 */
[----:B------:R-:W-:Y:S02]  /*1d340*/  ISETP.GT.AND P3, PT, R10, 0x61, PT ;  /* 0x000000610a00780c */ /* 0x000fe40003f64270 */
[----:B------:R-:W-:Y:S02]  /*1d350*/  FSEL R156, R138, -INF , P4 ;  /* 0xff8000008a9c7808 */ /* 0x000fe40002000000 */
[----:B------:R-:W-:Y:S01]  /*1d360*/  FMNMX.FTZ R189, R167, R189, !PT ;  /* 0x000000bda7bd7209 */ /* 0x000fe20007810000 */
[----:B------:R0:W-:Y:S01]  /*1d370*/  MUFU.EX2 R138, R192 ;  /* 0x000000c0008a7308 */ /* 0x0001e20000000800 */
[----:B------:R-:W-:-:S02]  /*1d380*/  ISETP.GT.AND P5, PT, R10, 0x68, PT ;  /* 0x000000680a00780c */ /* 0x000fc40003fa4270 */
[----:B------:R-:W-:Y:S02]  /*1d390*/  FSEL R139, R139, -INF , P3 ;  /* 0xff8000008b8b7808 */ /* 0x000fe40001800000 */
[----:B------:R-:W-:Y:S02]  /*1d3a0*/  FMNMX.FTZ R189, R156, R189, !PT ;  /* 0x000000bd9cbd7209 */ /* 0x000fe40007810000 */
[----:B------:R-:W-:Y:S01]  /*1d3b0*/  ISETP.GT.AND P4, PT, R10, 0x69, PT ;  /* 0x000000690a00780c */ /* 0x000fe20003f84270 */
[----:B------:R-:W-:Y:S01]  /*1d3c0*/  MUFU.EX2 R168, R168 ;  /* 0x000000a800a87308 */ /* 0x000fe20000000800 */
[----:B------:R-:W-:Y:S01]  /*1d3d0*/  FSEL R142, R142, -INF , P5 ;  /* 0xff8000008e8e7808 */ /* 0x000fe20002800000 */
[----:B0-----:R-:W-:Y:S01]  /*1d3e0*/  FFMA.FTZ R192, R2, R164, -R13 ;  /* 0x000000a402c07223 */ /* 0x001fe2000001080d */
        /* <DEDUP_REMOVED lines=29> */
[----:B------:R-:W-:Y:S01]  /*1d5c0*/  FSEL R126, R126, -INF , P5 ;  /* 0xff8000007e7e7808 */ /* 0x000fe20002800000 */
[----:B------:R-:W-:Y:S02]  /*1d5d0*/  WARPGROUP.DEPBAR.LE gsb0, 0x0 ;  /* 0x00008000000079c5 */ /* 0x000fe40000010000 */
        /* <DEDUP_REMOVED lines=13> */
[----:B------:R-:W-:-:S01]  /*1d6b0*/  FFMA.FTZ R10, R2, R137, -R13 ;  /* 0x00000089020a7223 */ /* 0x000fc2000001080d */
[----:B------:R-:W-:Y:S01]  /*1d6c0*/  FSEL R137, R134, -INF , P4 ;  /* 0xff80000086897808 */ /* 0x000fe20002000000 */
[----:B------:R-:W-:-:S01]  /*1d6d0*/  FFMA.FTZ R13, R2, R133, -R13 ;  /* 0x00000085020d7223 */ /* 0x000fc2000001080d */
[----:B------:R-:W-:Y:S01]  /*1d6e0*/  FMNMX.FTZ R189, R131, R189, !PT ;  /* 0x000000bd83bd7209 */ /* 0x000fe20007810000 */
[----:B------:R0:W-:Y:S01]  /*1d6f0*/  MUFU.EX2 R134, R10 ;  /* 0x0000000a00867308 */ /* 0x0001e20000000800 */
[----:B------:R-:W-:-:S02]  /*1d700*/  FSEL R135, R135, -INF , P3 ;  /* 0xff80000087877808 */ /* 0x000fc40001800000 */
[----:B----4-:R-:W-:Y:S02]  /*1d710*/  LOP3.LUT R204, R219, 0x7f, RZ, 0xc0, !PT ;  /* 0x0000007fdbcc7812 */ /* 0x010fe400078ec0ff */
[----:B------:R-:W1:Y:S03]  /*1d720*/  S2R R219, SR_TID.X ;  /* 0x0000000000db7919 */ /* 0x000e660000002100 */
[----:B------:R-:W-:Y:S01]  /*1d730*/  MUFU.EX2 R157, R157 ;  /* 0x0000009d009d7308 */ /* 0x000fe20000000800 */
[----:B0-----:R-:W-:-:S04]  /*1d740*/  FMNMX.FTZ R10, R137, R189, !PT ;  /* 0x000000bd890a7209 */ /* 0x001fc80007810000 */
[----:B------:R-:W-:-:S03]  /*1d750*/  FMNMX.FTZ R10, R135, R10, !PT ;  /* 0x0000000a870a7209 */ /* 0x000fc60007810000 */
[----:B------:R-:W-:Y:S02]  /*1d760*/  MUFU.EX2 R160, R160 ;  /* 0x000000a000a07308 */ /* 0x000fe40000000800 */
[----:B------:R-:W0:Y:S06]  /*1d770*/  SHFL.BFLY PT, R189, R10, 0x2, 0x1f ;  /* 0x0c401f000abd7f89 */ /* 0x000e2c00000e0000 */
[----:B------:R-:W-:Y:S08]  /*1d780*/  MUFU.EX2 R161, R161 ;  /* 0x000000a100a17308 */ /* 0x000ff00000000800 */
[----:B------:R-:W-:Y:S08]  /*1d790*/  MUFU.EX2 R165, R165 ;  /* 0x000000a500a57308 */ /* 0x000ff00000000800 */
[----:B------:R-:W-:Y:S01]  /*1d7a0*/  MUFU.EX2 R136, R136 ;  /* 0x0000008800887308 */ /* 0x000fe20000000800 */
[----:B0-----:R-:W-:-:S05]  /*1d7b0*/  FMNMX.FTZ R10, R10, R189, !PT ;  /* 0x000000bd0a0a7209 */ /* 0x001fca0007810000 */
[----:B------:R-:W0:Y:S02]  /*1d7c0*/  SHFL.BFLY PT, R189, R10, 0x1, 0x1f ;  /* 0x0c201f000abd7f89 */ /* 0x000e2400000e0000 */
[----:B------:R-:W-:Y:S08]  /*1d7d0*/  MUFU.EX2 R140, R140 ;  /* 0x0000008c008c7308 */ /* 0x000ff00000000800 */
[----:B------:R-:W-:Y:S08]  /*1d7e0*/  MUFU.EX2 R141, R141 ;  /* 0x0000008d008d7308 */ /* 0x000ff00000000800 */
[----:B------:R-:W-:Y:S01]  /*1d7f0*/  MUFU.EX2 R144, R144 ;  /* 0x0000009000907308 */ /* 0x000fe20000000800 */
[----:B0-----:R-:W-:-:S07]  /*1d800*/  FMNMX.FTZ R10, R10, R189, !PT ;  /* 0x000000bd0a0a7209 */ /* 0x001fce0007810000 */
[----:B------:R-:W-:Y:S01]  /*1d810*/  MUFU.EX2 R145, R145 ;  /* 0x0000009100917308 */ /* 0x000fe20000000800 */
[----:B------:R-:W-:Y:S01]  /*1d820*/  FSETP.NEU.FTZ.AND P3, PT, R10, -INF , PT ;  /* 0xff8000000a00780b */ /* 0x000fe20003f7d000 */
[----:B------:R-:W-:-:S06]  /*1d830*/  FFMA.FTZ R189, R2, R10, -8 ;  /* 0xc100000002bd7423 */ /* 0x000fcc000001000a */
[----:B------:R-:W-:Y:S01]  /*1d840*/  MUFU.EX2 R148, R148 ;  /* 0x0000009400947308 */ /* 0x000fe20000000800 */
[----:B------:R-:W-:-:S05]  /*1d850*/  FSEL R133, R189, RZ, P3 ;  /* 0x000000ffbd857208 */ /* 0x000fca0001800000 */
[--C-:B------:R-:W-:Y:S01]  /*1d860*/  FFMA.FTZ R192, R2, R195, -R133.reuse ;  /* 0x000000c302c07223 */ /* 0x100fe20000010885 */
[----:B------:R-:W-:Y:S01]  /*1d870*/  FSEL R195, R0, RZ, P2 ;  /* 0x000000ff00c37208 */ /* 0x000fe20001000000 */
[C-C-:B------:R-:W-:Y:S01]  /*1d880*/  FFMA.FTZ R158, R2.reuse, R158, -R133.reuse ;  /* 0x0000009e029e7223 */ /* 0x140fe20000010885 */
[----:B------:R-:W-:-:S01]  /*1d890*/  FFMA.FTZ R186, R2, R186, -R133 ;  /* 0x000000ba02ba7223 */ /* 0x000fc20000010885 */
[C-C-:B------:R-:W-:Y:S01]  /*1d8a0*/  FFMA.FTZ R187, R2.reuse, R187, -R133.reuse ;  /* 0x000000bb02bb7223 */ /* 0x140fe20000010885 */
[----:B------:R-:W-:-:S01]  /*1d8b0*/  FFMA.FTZ R189, R2, R190, -R133 ;  /* 0x000000be02bd7223 */ /* 0x000fc20000010885 */
[----:B------:R-:W-:Y:S01]  /*1d8c0*/  FADD.FTZ R195, -R195, R6 ;  /* 0x00000006c3c37221 */ /* 0x000fe20000010100 */
[----:B------:R-:W-:-:S01]  /*1d8d0*/  FFMA.FTZ R190, R2, R191, -R133 ;  /* 0x000000bf02be7223 */ /* 0x000fc20000010885 */
[----:B------:R0:W-:Y:S01]  /*1d8e0*/  MUFU.EX2 R6, R158 ;  /* 0x0000009e00067308 */ /* 0x0001e20000000800 */
[----:B------:R-:W-:-:S01]  /*1d8f0*/  FFMA.FTZ R191, R2, R194, -R133 ;  /* 0x000000c202bf7223 */ /* 0x000fc20000010885 */
[C---:B------:R-:W-:Y:S01]  /*1d900*/  FMUL.FTZ R195, R2.reuse, R195 ;  /* 0x000000c302c37220 */ /* 0x040fe20000410000 */
[----:B------:R-:W-:-:S01]  /*1d910*/  FFMA.FTZ R193, R2, R198, -R133 ;  /* 0x000000c602c17223 */ /* 0x000fc20000010885 */
[C-C-:B------:R-:W-:Y:S01]  /*1d920*/  FFMA.FTZ R194, R2.reuse, R199, -R133.reuse ;  /* 0x000000c702c27223 */ /* 0x140fe20000010885 */
[----:B------:R-:W-:-:S01]  /*1d930*/  FFMA.FTZ R172, R2, R172, -R133 ;  /* 0x000000ac02ac7223 */ /* 0x000fc20000010885 */
[C-C-:B------:R-:W-:Y:S01]  /*1d940*/  FFMA.FTZ R171, R2.reuse, R171, -R133.reuse ;  /* 0x000000ab02ab7223 */ /* 0x140fe20000010885 */
[----:B------:R-:W-:-:S01]  /*1d950*/  FFMA.FTZ R174, R2, R174, -R133 ;  /* 0x000000ae02ae7223 */ /* 0x000fc20000010885 */
[----:B------:R-:W-:Y:S01]  /*1d960*/  MUFU.EX2 R186, R186 ;  /* 0x000000ba00ba7308 */ /* 0x000fe20000000800 */
[----:B0-----:R-:W-:Y:S01]  /*1d970*/  FSEL R158, R10, RZ, P3 ;  /* 0x000000ff0a9e7208 */ /* 0x001fe20001800000 */
[C-C-:B------:R-:W-:Y:S01]  /*1d980*/  FFMA.FTZ R175, R2.reuse, R175, -R133.reuse ;  /* 0x000000af02af7223 */ /* 0x140fe20000010885 */
[----:B------:R-:W-:-:S01]  /*1d990*/  FFMA.FTZ R178, R2, R178, -R133 ;  /* 0x000000b202b27223 */ /* 0x000fc20000010885 */
[C-C-:B------:R-:W-:Y:S01]  /*1d9a0*/  FFMA.FTZ R179, R2.reuse, R179, -R133.reuse ;  /* 0x000000b302b37223 */ /* 0x140fe20000010885 */
[----:B------:R-:W-:-:S01]  /*1d9b0*/  FFMA.FTZ R182, R2, R182, -R133 ;  /* 0x000000b602b67223 */ /* 0x000fc20000010885 */
[----:B------:R-:W-:Y:S01]  /*1d9c0*/  FADD.FTZ R5, -R158, R5 ;  /* 0x000000059e057221 */ /* 0x000fe20000010100 */
[----:B------:R-:W-:-:S01]  /*1d9d0*/  FFMA.FTZ R183, R2, R183, -R133 ;  /* 0x000000b702b77223 */ /* 0x000fc20000010885 */
[----:B------:R-:W0:Y:S01]  /*1d9e0*/  MUFU.EX2 R158, R195 ;  /* 0x000000c3009e7308 */ /* 0x000e220000000800 */
[----:B------:R-:W-:-:S01]  /*1d9f0*/  FFMA.FTZ R180, R2, R180, -R133 ;  /* 0x000000b402b47223 */ /* 0x000fc20000010885 */
[C---:B------:R-:W-:Y:S01]  /*1da00*/  FMUL.FTZ R5, R2.reuse, R5 ;  /* 0x0000000502057220 */ /* 0x040fe20000410000 */
[----:B------:R-:W-:-:S01]  /*1da10*/  FFMA.FTZ R155, R2, R155, -R133 ;  /* 0x0000009b029b7223 */ /* 0x000fc20000010885 */
[C-C-:B------:R-:W-:Y:S01]  /*1da20*/  FFMA.FTZ R159, R2.reuse, R159, -R133.reuse ;  /* 0x0000009f029f7223 */ /* 0x140fe20000010885 */
[----:B------:R-:W-:-:S01]  /*1da30*/  FFMA.FTZ R162, R2, R162, -R133 ;  /* 0x000000a202a27223 */ /* 0x000fc20000010885 */
[C-C-:B------:R-:W-:Y:S01]  /*1da40*/  FFMA.FTZ R163, R2.reuse, R163, -R133.reuse ;  /* 0x000000a302a37223 */ /* 0x140fe20000010885 */
[----:B------:R-:W-:-:S01]  /*1da50*/  FFMA.FTZ R166, R2, R166, -R133 ;  /* 0x000000a602a67223 */ /* 0x000fc20000010885 */
[----:B------:R-:W2:Y:S01]  /*1da60*/  MUFU.EX2 R5, R5 ;  /* 0x0000000500057308 */ /* 0x000ea20000000800 */
[----:B------:R-:W-:-:S01]  /*1da70*/  FFMA.FTZ R167, R2, R167, -R133 ;  /* 0x000000a702a77223 */ /* 0x000fc20000010885 */
[C-C-:B------:R-:W-:Y:S01]  /*1da80*/  FFMA.FTZ R156, R2.reuse, R156, -R133.reuse ;  /* 0x0000009c029c7223 */ /* 0x140fe20000010885 */
[----:B------:R-:W-:-:S01]  /*1da90*/  FFMA.FTZ R139, R2, R139, -R133 ;  /* 0x0000008b028b7223 */ /* 0x000fc20000010885 */
[C-C-:B------:R-:W-:Y:S01]  /*1daa0*/  FFMA.FTZ R142, R2.reuse, R142, -R133.reuse ;  /* 0x0000008e028e7223 */ /* 0x140fe20000010885 */
[----:B------:R-:W-:-:S01]  /*1dab0*/  FFMA.FTZ R143, R2, R143, -R133 ;  /* 0x0000008f028f7223 */ /* 0x000fc20000010885 */
[C-C-:B------:R-:W-:Y:S01]  /*1dac0*/  FFMA.FTZ R146, R2.reuse, R146, -R133.reuse ;  /* 0x0000009202927223 */ /* 0x140fe20000010885 */
[----:B------:R-:W-:-:S01]  /*1dad0*/  FFMA.FTZ R147, R2, R147, -R133 ;  /* 0x0000009302937223 */ /* 0x000fc20000010885 */
[----:B------:R-:W3:Y:S01]  /*1dae0*/  MUFU.EX2 R187, R187 ;  /* 0x000000bb00bb7308 */ /* 0x000ee20000000800 */
[----:B0-----:R-:W-:-:S01]  /*1daf0*/  FFMA.FTZ R4, R158, R4, R11 ;  /* 0x000000049e047223 */ /* 0x001fc2000001000b */
[C-C-:B------:R-:W-:Y:S01]  /*1db00*/  FFMA.FTZ R150, R2.reuse, R150, -R133.reuse ;  /* 0x0000009602967223 */ /* 0x140fe20000010885 */
[----:B------:R-:W-:-:S01]  /*1db10*/  FFMA.FTZ R151, R2, R151, -R133 ;  /* 0x0000009702977223 */ /* 0x000fc20000010885 */
[----:B------:R-:W-:Y:S01]  /*1db20*/  FFMA.FTZ R164, R2, R164, -R133 ;  /* 0x000000a402a47223 */ /* 0x000fe20000010885 */
[----:B------:R-:W-:-:S01]  /*1db30*/  FADD.FTZ R4, R12, R4 ;  /* 0x000000040c047221 */ /* 0x000fc20000010000 */
[C-C-:B------:R-:W-:Y:S01]  /*1db40*/  FFMA.FTZ R123, R2.reuse, R123, -R133.reuse ;  /* 0x0000007b027b7223 */ /* 0x140fe20000010885 */
[----:B------:R-:W-:-:S01]  /*1db50*/  FFMA.FTZ R126, R2, R126, -R133 ;  /* 0x0000007e027e7223 */ /* 0x000fc20000010885 */
[----:B------:R-:W0:Y:S01]  /*1db60*/  MUFU.EX2 R189, R189 ;  /* 0x000000bd00bd7308 */ /* 0x000e220000000800 */
[----:B--2---:R-:W-:-:S01]  /*1db70*/  FFMA.FTZ R3, R5, R3, R186 ;  /* 0x0000000305037223 */ /* 0x004fc200000100ba */
[----:B------:R-:W-:Y:S01]  /*1db80*/  FADD.FTZ R4, R20, R4 ;  /* 0x0000000414047221 */ /* 0x000fe20000010000 */
[----:B------:R-:W-:-:S01]  /*1db90*/  FFMA.FTZ R127, R2, R127, -R133 ;  /* 0x0000007f027f7223 */ /* 0x000fc20000010885 */
[C-C-:B------:R-:W-:Y:S01]  /*1dba0*/  FFMA.FTZ R130, R2.reuse, R130, -R133.reuse ;  /* 0x0000008202827223 */ /* 0x140fe20000010885 */
[----:B------:R-:W-:-:S01]  /*1dbb0*/  FFMA.FTZ R131, R2, R131, -R133 ;  /* 0x0000008302837223 */ /* 0x000fc20000010885 */
[----:B------:R-:W-:Y:S01]  /*1dbc0*/  FADD.FTZ R4, R21, R4 ;  /* 0x0000000415047221 */ /* 0x000fe20000010000 */
[----:B------:R-:W-:-:S01]  /*1dbd0*/  FFMA.FTZ R137, R2, R137, -R133 ;  /* 0x0000008902897223 */ /* 0x000fc20000010885 */
[----:B------:R-:W2:Y:S01]  /*1dbe0*/  MUFU.EX2 R190, R190 ;  /* 0x000000be00be7308 */ /* 0x000ea20000000800 */
[----:B---3--:R-:W-:-:S01]  /*1dbf0*/  FADD.FTZ R3, R187, R3 ;  /* 0x00000003bb037221 */ /* 0x008fc20000010000 */
[----:B------:R-:W-:Y:S01]  /*1dc00*/  FADD.FTZ R4, R184, R4 ;  /* 0x00000004b8047221 */ /* 0x000fe20000010000 */
[----:B------:R-:W-:-:S01]  /*1dc10*/  FFMA.FTZ R133, R2, R135, -R133 ;  /* 0x0000008702857223 */ /* 0x000fc20000010885 */
[----:B------:R-:W-:-:S02]  /*1dc20*/  ISETP.NE.AND P2, PT, R204, RZ, PT ;  /* 0x000000ffcc00720c */ /* 0x000fc40003f45270 */
[----:B------:R-:W-:-:S01]  /*1dc30*/  FADD.FTZ R4, R8, R4 ;  /* 0x0000000408047221 */ /* 0x000fc20000010000 */
[----:B-1----:R-:W-:Y:S01]  /*1dc40*/  SHF.R.U32.HI R204, RZ, 0x7, R219 ;  /* 0x00000007ffcc7819 */ /* 0x002fe200000116db */
[----:B------:R-:W1:Y:S01]  /*1dc50*/  MUFU.EX2 R191, R191 ;  /* 0x000000bf00bf7308 */ /* 0x000e620000000800 */
[----:B0-----:R-:W-:-:S01]  /*1dc60*/  FADD.FTZ R3, R189, R3 ;  /* 0x00000003bd037221 */ /* 0x001fc20000010000 */
[----:B------:R-:W-:Y:S01]  /*1dc70*/  FADD.FTZ R4, R185, R4 ;  /* 0x00000004b9047221 */ /* 0x000fe20000010000 */
[----:B------:R-:W-:-:S03]  /*1dc80*/  IADD3 R195, -R204, 0xb, RZ ;  /* 0x0000000bccc37810 */ /* 0x000fc60007ffe1ff */
        /* <DEDUP_REMOVED lines=53> */
[----:B0-----:R-:W-:-:S04]  /*1dfe0*/  FADD.FTZ R3, R155, R3 ;  /* 0x000000039b037221 */ /* 0x001fc80000010000 */
[----:B------:R-:W-:-:S03]  /*1dff0*/  FADD.FTZ R3, R6, R3 ;  /* 0x0000000306037221 */ /* 0x000fc60000010000 */
        /* <DEDUP_REMOVED lines=24> */
[----:B------:R-:W-:-:S05]  /*1e180*/  @!P2 LEA R3, R9, R16, 0x3 ;  /* 0x000000100903a211 */ /* 0x000fca00078e18ff */
[----:B------:R-:W-:Y:S01]  /*1e190*/  @!P2 VIADD R3, R3, 0x33440 ;  /* 0x000334400303a836 */ /* 0x000fe20000000000 */
[----:B------:R-:W0:Y:S01]  /*1e1a0*/  MUFU.EX2 R120, R120 ;  /* 0x0000007800787308 */ /* 0x000e220000000800 */
[----:B--2---:R-:W-:-:S03]  /*1e1b0*/  FADD.FTZ R4, R149, R4 ;  /* 0x0000000495047221 */ /* 0x004fc60000010000 */
[----:B------:R-:W-:Y:S01]  /*1e1c0*/  @!P2 PRMT R3, RZ, 0x654, R3 ;  /* 0x00000654ff03a816 */ /* 0x000fe20000000003 */
[----:B------:R2:W-:Y:S06]  /*1e1d0*/  BAR.ARV R195, 0x100 ;  /* 0x000400c30000751d */ /* 0x0005ec0000002000 */
[----:B------:R-:W3:Y:S01]  /*1e1e0*/  MUFU.EX2 R164, R164 ;  /* 0x000000a400a47308 */ /* 0x000ee20000000800 */
[----:B-1----:R-:W-:-:S01]  /*1e1f0*/  FADD.FTZ R135, R151, R135 ;  /* 0x0000008797877221 */ /* 0x002fc20000010000 */
[----:B------:R1:W-:Y:S01]  /*1e200*/  @!P2 SYNCS.ARRIVE.TRANS64.RED.A1T0 RZ, [R3+URZ], RZ ;  /* 0x000000ff03ffa9a7 */ /* 0x0003e2000810043f */
[----:B0-----:R-:W-:-:S05]  /*1e210*/  FADD.FTZ R4, R120, R4 ;  /* 0x0000000478047221 */ /* 0x001fca0000010000 */
[----:B------:R-:W0:Y:S08]  /*1e220*/  MUFU.EX2 R121, R121 ;  /* 0x0000007900797308 */ /* 0x000e300000000800 */
[----:B------:R-:W4:Y:S01]  /*1e230*/  MUFU.EX2 R123, R123 ;  /* 0x0000007b007b7308 */ /* 0x000f220000000800 */
[----:B---3--:R-:W-:-:S07]  /*1e240*/  FADD.FTZ R135, R164, R135 ;  /* 0x00000087a4877221 */ /* 0x008fce0000010000 */
[----:B------:R-:W3:Y:S01]  /*1e250*/  MUFU.EX2 R124, R124 ;  /* 0x0000007c007c7308 */ /* 0x000ee20000000800 */
[----:B0-----:R-:W-:-:S07]  /*1e260*/  FADD.FTZ R4, R121, R4 ;  /* 0x0000000479047221 */ /* 0x001fce0000010000 */
[----:B------:R-:W0:Y:S01]  /*1e270*/  MUFU.EX2 R126, R126 ;  /* 0x0000007e007e7308 */ /* 0x000e220000000800 */
[----:B----4-:R-:W-:-:S07]  /*1e280*/  FADD.FTZ R135, R123, R135 ;  /* 0x000000877b877221 */ /* 0x010fce0000010000 */
        /* <DEDUP_REMOVED lines=18> */
[----:B------:R-:W1:Y:S01]  /*1e3b0*/  MUFU.EX2 R133, R133 ;  /* 0x0000008500857308 */ /* 0x000e620000000800 */
[----:B---3--:R-:W-:-:S01]  /*1e3c0*/  FADD.FTZ R135, R137, R135 ;  /* 0x0000008789877221 */ /* 0x008fc20000010000 */
[----:B0-----:R-:W-:-:S03]  /*1e3d0*/  FADD.FTZ R4, R13, R4 ;  /* 0x000000040d047221 */ /* 0x001fc60000010000 */
[----:B-1----:R-:W-:Y:S01]  /*1e3e0*/  FADD.FTZ R3, R133, R135 ;  /* 0x0000008785037221 */ /* 0x002fe20000010000 */
[----:B--2---:R-:W-:Y:S06]  /*1e3f0*/  @!P1 BRA `(.L_x_2523) ;  /* 0x0000000000049947 */ /* 0x004fec0003800000 */
[----:B------:R-:W-:Y:S01]  /*1e400*/  BPT.TRAP 0x1 ;  /* 0x000000040000795c */ /* 0x000fe20000300000 */
.L_x_2523:
[----:B------:R-:W-:Y:S01]  /*1e410*/  IMAD R135, R221, 0x8, R16 ;  /* 0x00000008dd877824 */ /* 0x000fe200078e0210 */
[----:B------:R-:W-:Y:S01]  /*1e420*/  ISETP.GT.AND P2, PT, R7, R15, PT ;  /* 0x0000000f0700720c */ /* 0x000fe20003f44270 */
[----:B------:R-:W-:Y:S01]  /*1e430*/  IMAD.U32 R195, RZ, RZ, UR42 ;  /* 0x0000002affc37e24 */ /* 0x000fe2000f8e00ff */
[----:B------:R-:W-:Y:S01]  /*1e440*/  F2FP.SATFINITE.E4M3.F32.PACK_AB_MERGE_C R185, R188, R185, RZ ;  /* 0x000000b9bcb9723e */ /* 0x000fe200048070ff */
[----:B------:R-:W-:Y:S01]  /*1e450*/  VIADD R135, R135, 0x33460 ;  /* 0x0003346087877836 */ /* 0x000fe20000000000 */
[----:B------:R-:W-:Y:S01]  /*1e460*/  F2FP.SATFINITE.E4M3.F32.PACK_AB_MERGE_C R6, R159, R6, RZ ;  /* 0x000000069f06723e */ /* 0x000fe200048070ff */
[-C--:B------:R-:W-:Y:S01]  /*1e470*/  FMUL.FTZ R26, R26, R5.reuse ;  /* 0x000000051a1a7220 */ /* 0x080fe20000410000 */
[----:B------:R-:W-:Y:S01]  /*1e480*/  F2FP.SATFINITE.E4M3.F32.PACK_AB_MERGE_C R20, R21, R20, RZ ;  /* 0x000000141514723e */ /* 0x000fe200048070ff */
[-C--:B------:R-:W-:Y:S01]  /*1e490*/  FMUL.FTZ R27, R27, R5.reuse ;  /* 0x000000051b1b7220 */ /* 0x080fe20000410000 */
[----:B------:R-:W-:Y:S01]  /*1e4a0*/  PRMT R135, R195, 0x654, R135 ;  /* 0x00000654c3877816 */ /* 0x000fe20000000087 */
[----:B------:R-:W-:Y:S01]  /*1e4b0*/  FMUL.FTZ R30, R30, R5 ;  /* 0x000000051e1e7220 */ /* 0x000fe20000410000 */
[----:B------:R-:W-:Y:S01]  /*1e4c0*/  F2FP.SATFINITE.E4M3.F32.PACK_AB_MERGE_C R189, R190, R189, RZ ;  /* 0x000000bdbebd723e */ /* 0x000fe200048070ff */
[----:B------:R-:W-:Y:S01]  /*1e4d0*/  FMUL.FTZ R31, R31, R5 ;  /* 0x000000051f1f7220 */ /* 0x000fe20000410000 */
        /* <DEDUP_REMOVED lines=129> */
[----:B------:R-:W-:Y:S01]  /*1ecf0*/  VIADD R7, R7, 0xffffffff ;  /* 0xffffffff07077836 */ /* 0x000fe20000000000 */
[----:B------:R-:W-:Y:S01]  /*1ed00*/  MOV R221, R9 ;  /* 0x0000000900dd7202 */ /* 0x000fe20000000f00 */
[----:B------:R-:W-:-:S02]  /*1ed10*/  IMAD.MOV.U32 R5, RZ, RZ, R10 ;  /* 0x000000ffff057224 */ /* 0x000fc400078e000a */
[----:B------:R-:W-:Y:S02]  /*1ed20*/  IMAD.MOV.U32 R6, RZ, RZ, R0 ;  /* 0x000000ffff067224 */ /* 0x000fe400078e0000 */
[----:B------:R-:W-:Y:S01]  /*1ed30*/  IMAD.MOV.U32 R8, RZ, RZ, R222 ;  /* 0x000000ffff087224 */ /* 0x000fe200078e00de */
[----:B0-----:R-:W-:Y:S06]  /*1ed40*/  @P2 BRA `(.L_x_2524) ;  /* 0xffffffc000242947 */ /* 0x001fec000383ffff */
[----:B------:R-:W-:-:S07]  /*1ed50*/  IMAD.MOV.U32 R221, RZ, RZ, R9 ;  /* 0x000000ffffdd7224 */ /* 0x000fce00078e0009 */
.L_x_2513:
[----:B------:R-:W-:-:S13]  /*1ed60*/  ISETP.GE.AND P0, PT, R7, RZ, PT ;  /* 0x000000ff0700720c */ /* 0x000fda0003f06270 */
[----:B------:R-:W-:Y:S05]  /*1ed70*/  @!P0 BRA `(.L_x_2525) ;  /* 0x0000003400048947 */ /* 0x000fea0003800000 */
[----:B------:R-:W-:Y:S02]  /*1ed80*/  IMAD.MOV.U32 R5, RZ, RZ, R10 ;  /* 0x000000ffff057224 */ /* 0x000fe400078e000a */
[----:B------:R-:W-:Y:S02]  /*1ed90*/  IMAD.MOV.U32 R6, RZ, RZ, R0 ;  /* 0x000000ffff067224 */ /* 0x000fe400078e0000 */
[----:B------:R-:W-:Y:S02]  /*1eda0*/  IMAD.MOV.U32 R8, RZ, RZ, R222 ;  /* 0x000000ffff087224 */ /* 0x000fe400078e00de */
[----:B------:R-:W-:-:S07]  /*1edb0*/  IMAD.MOV.U32 R9, RZ, RZ, R221 ;  /* 0x000000ffff097224 */ /* 0x000fce00078e00dd */
.L_x_2536:
[----:B------:R-:W-:Y:S01]  /*1edc0*/  ISETP.NE.AND P2, PT, R229, RZ, PT ;  /* 0x000000ffe500720c */ /* 0x000fe20003f45270 */
[----:B------:R-:W-:Y:S01]  /*1edd0*/  VIADD R221, R9, 0x1 ;  /* 0x0000000109dd7836 */ /* 0x000fe20000000000 */
[----:B------:R-:W-:Y:S05]  /*1ede0*/  YIELD ;  /* 0x0000000000007946 */ /* 0x000fea0003800000 */
[----:B------:R-:W-:-:S04]  /*1edf0*/  ISETP.NE.AND P0, PT, R221, 0x2, PT ;  /* 0x00000002dd00780c */ /* 0x000fc80003f05270 */
[----:B------:R-:W-:Y:S02]  /*1ee00*/  SEL R11, RZ, 0x1, P0 ;  /* 0x00000001ff0b7807 */ /* 0x000fe40000000000 */
[----:B------:R-:W-:Y:S02]  /*1ee10*/  SEL R221, R221, RZ, P0 ;  /* 0x000000ffdddd7207 */ /* 0x000fe40000000000 */
[----:B------:R-:W-:Y:S01]  /*1ee20*/  LOP3.LUT R222, R8, R11, RZ, 0x3c, !PT ;  /* 0x0000000b08de7212 */ /* 0x000fe200078e3cff */
[----:B------:R-:W-:Y:S06]  /*1ee30*/  @P2 BRA `(.L_x_2526) ;  /* 0x0000000000302947 */ /* 0x000fec0003800000 */
[----:B------:R-:W-:Y:S05]  /*1ee40*/  @!P1 BRA `(.L_x_2527) ;  /* 0x0000000000049947 */ /* 0x000fea0003800000 */
[----:B------:R-:W-:Y:S01]  /*1ee50*/  BPT.TRAP 0x1 ;  /* 0x000000040000795c */ /* 0x000fe20000300000 */
.L_x_2527:
[----:B------:R-:W-:Y:S01]  /*1ee60*/  IMAD R0, R221, 0x8, R16 ;  /* 0x00000008dd007824 */ /* 0x000fe200078e0210 */
[----:B------:R-:W-:-:S04]  /*1ee70*/  SHF.L.U32 R11, R222, 0x1f, RZ ;  /* 0x0000001fde0b7819 */ /* 0x000fc800000006ff */
[----:B------:R0:W1:Y:S01]  /*1ee80*/  SYNCS.PHASECHK.TRANS64.TRYWAIT P0, [R0+URZ+0x33430], R11 ;  /* 0x0334300b000075a7 */ /* 0x000062000800017f */
[----:B------:R-:W-:Y:S05]  /*1ee90*/  @!P1 BRA `(.L_x_2528) ;  /* 0x0000000000049947 */ /* 0x000fea0003800000 */
[----:B------:R-:W-:Y:S01]  /*1eea0*/  BPT.TRAP 0x1 ;  /* 0x000000040000795c */ /* 0x000fe20000300000 */
.L_x_2528:
[----:B------:R-:W-:Y:S04]  /*1eeb0*/  BSSY B0, `(.L_x_2526) ;  /* 0x0000004000007945 */ /* 0x000fe80003800000 */
[----:B-1----:R-:W-:Y:S05]  /*1eec0*/  @P0 BRA `(.L_x_2529) ;  /* 0x0000000000080947 */ /* 0x002fea0003800000 */
[----:B------:R-:W1:Y:S02]  /*1eed0*/  SYNCS.PHASECHK.TRANS64.TRYWAIT P0, [R0+URZ+0x33430], R11 ;  /* 0x0334300b000075a7 */ /* 0x000e64000800017f */
[----:B-1----:R-:W-:Y:S05]  /*1eee0*/  @!P0 BRA `(.L_x_2530) ;  /* 0x000000f000bc8947 */ /* 0x002fea0003800000 */
.L_x_2529:
[----:B------:R-:W-:Y:S05]  /*1eef0*/  BSYNC B0 ;  /* 0x0000000000007941 */ /* 0x000fea0003800000 */
.L_x_2526:
[----:B01----:R-:W0:Y:S01]  /*1ef00*/  S2R R0, SR_TID.X ;  /* 0x0000000000007919 */ /* 0x003e220000002100 */
[----:B------:R-:W-:Y:S05]  /*1ef10*/  WARPSYNC.ALL ;  /* 0x0000000000007948 */ /* 0x000fea0003800000 */
[----:B------:R-:W-:Y:S01]  /*1ef20*/  IMAD R10, R221, 0x780, R14 ;  /* 0x00000780dd0a7824 */ /* 0x000fe200078e020e */
[----:B------:R-:W-:Y:S01]  /*1ef30*/  UMOV UR48, UR24 ;  /* 0x0000001800307c82 */ /* 0x000fe20008000000 */
[----:B------:R-:W-:Y:S01]  /*1ef40*/  IMAD.MOV.U32 R11, RZ, RZ, -0x7fffffe0 ;  /* 0x80000020ff0b7424 */ /* 0x000fe200078e00ff */
[----:B------:R-:W-:Y:S01]  /*1ef50*/  UMOV UR49, UR25 ;  /* 0x0000001900317c82 */ /* 0x000fe20008000000 */
[----:B------:R-:W-:Y:S01]  /*1ef60*/  IMAD.MOV.U32 R121, RZ, RZ, -0x7fffffe0 ;  /* 0x80000020ff797424 */ /* 0x000fe200078e00ff */
[C---:B------:R-:W-:Y:S01]  /*1ef70*/  R2UR UR50, R10.reuse ;  /* 0x000000000a3272ca */ /* 0x040fe200000e0000 */
[----:B------:R-:W-:Y:S01]  /*1ef80*/  UMOV UR44, UR24 ;  /* 0x00000018002c7c82 */ /* 0x000fe20008000000 */
[----:B------:R-:W-:Y:S01]  /*1ef90*/  R2UR UR51, R11 ;  /* 0x000000000b3372ca */ /* 0x000fe200000e0000 */
[----:B------:R-:W-:Y:S01]  /*1efa0*/  UMOV UR45, UR25 ;  /* 0x00000019002d7c82 */ /* 0x000fe20008000000 */
[C---:B------:R-:W-:Y:S01]  /*1efb0*/  IADD3 R120, R10.reuse, 0x80, RZ ;  /* 0x000000800a787810 */ /* 0x040fe20007ffe0ff */
        /* <DEDUP_REMOVED lines=8> */
[----:B------:R-:W-:Y:S01]  /*1f040*/  UMOV UR32, UR24 ;  /* 0x0000001800207c82 */ /* 0x000fe20008000000 */
[----:B------:R-:W-:Y:S01]  /*1f050*/  R2UR UR34, R20 ;  /* 0x00000000142272ca */ /* 0x000fe200000e0000 */
[----:B------:R-:W-:Y:S01]  /*1f060*/  UMOV UR33, UR25 ;  /* 0x0000001900217c82 */ /* 0x000fe20008000000 */
[----:B------:R-:W-:Y:S01]  /*1f070*/  R2UR UR35, R21 ;  /* 0x00000000152372ca */ /* 0x000fe200000e0000 */
[C---:B------:R-:W-:Y:S01]  /*1f080*/  VIADD R120, R10.reuse, 0x200 ;  /* 0x000002000a787836 */ /* 0x040fe20000000000 */
[----:B------:R-:W-:Y:S01]  /*1f090*/  R2UR UR31, R121 ;  /* 0x00000000791f72ca */ /* 0x000fe200000e0000 */
[----:B------:R-:W-:Y:S01]  /*1f0a0*/  UMOV UR28, UR24 ;  /* 0x00000018001c7c82 */ /* 0x000fe20008000000 */
        /* <DEDUP_REMOVED lines=8> */
[C---:B------:R-:W-:Y:S01]  /*1f130*/  VIADD R12, R10.reuse, 0x102 ;  /* 0x000001020a0c7836 */ /* 0x040fe20000000000 */
[----:B------:R-:W-:Y:S01]  /*1f140*/  IADD3 R20, R10, 0x82, RZ ;  /* 0x000000820a147810 */ /* 0x000fe20007ffe0ff */
[----:B------:R-:W-:Y:S01]  /*1f150*/  IMAD.MOV.U32 R13, RZ, RZ, -0x7fffffe0 ;  /* 0x80000020ff0d7424 */ /* 0x000fe200078e00ff */
[----:B------:R0:W-:Y:S01]  /*1f160*/  BAR.SYNC.DEFER_BLOCKING R0, 0x100 ;  /* 0x000400000000751d */ /* 0x0001e20000010000 */
[----:B------:R-:W-:-:S05]  /*1f170*/  IMAD.MOV.U32 R11, RZ, RZ, -0x7fffffe0 ;  /* 0x80000020ff0b7424 */ /* 0x000fca00078e00ff */
        /* <DEDUP_REMOVED lines=224> */
.L_x_2532:
[----:B------:R-:W-:Y:S01]  /*1ff80*/  SHF.L.U32 R0, R8, 0x1f, RZ ;  /* 0x0000001f08007819 */ /* 0x000fe200000006ff */
[----:B------:R-:W-:-:S04]  /*1ff90*/  IMAD R8, R9, 0x8, R16 ;  /* 0x0000000809087824 */ /* 0x000fc800078e0210 */
[----:B------:R0:W1:Y:S01]  /*1ffa0*/  SYNCS.PHASECHK.TRANS64.TRYWAIT P0, [R8+URZ+0x33450], R0 ;  /* 0x03345000080075a7 */ /* 0x000062000800017f */
[----:B------:R-:W-:Y:S05]  /*1ffb0*/  @!P1 BRA `(.L_x_2533) ;  /* 0x0000000000049947 */ /* 0x000fea0003800000 */
[----:B------:R-:W-:Y:S01]  /*1ffc0*/  BPT.TRAP 0x1 ;  /* 0x000000040000795c */ /* 0x000fe20000300000 */
.L_x_2533:
[----:B-1----:R-:W-:Y:S05]  /*1ffd0*/  @P0 BRA `(.L_x_2531) ;  /* 0x0000000000080947 */ /* 0x002fea0003800000 */
[----:B------:R-:W1:Y:S02]  /*1ffe0*/  SYNCS.PHASECHK.TRANS64.TRYWAIT P0, [R8+URZ+0x33450], R0 ;  /* 0x03345000080075a7 */ /* 0x000e64000800017f */
[----:B-1----:R-:W-:Y:S05]  /*1fff0*/  @!P0 BRA `(.L_x_2534) ;  /* 0x000000e0008c8947 */ /* 0x002fea0003800000 */
.L_x_2531:
        /* <DEDUP_REMOVED lines=8> */
[----:B------:R-:W-:Y:S02]  /*20080*/  LOP3.LUT R0, R0, 0x10000, RZ, 0xfc, !PT ;  /* 0x0001000000007812 */ /* 0x000fe400078efcff */
[----:B------:R-:W-:-:S03]  /*20090*/  FMNMX.FTZ R8, R186, R5, !PT ;  /* 0x00000005ba087209 */ /* 0x000fc60007810000 */
[----:B------:R-:W-:Y:S01]  /*200a0*/  IMAD R10, R9, 0x780, R0 ;  /* 0x00000780090a7824 */ /* 0x000fe200078e0200 */
[----:B------:R-:W-:Y:S02]  /*200b0*/  FMNMX.FTZ R0, R184, R6, !PT ;  /* 0x00000006b8007209 */ /* 0x000fe40007810000 */
[----:B------:R-:W-:Y:S01]  /*200c0*/  FMNMX.FTZ R8, R187, R8, !PT ;  /* 0x00000008bb087209 */ /* 0x000fe20007810000 */
[C---:B------:R-:W-:Y:S01]  /*200d0*/  VIADD R12, R10.reuse, 0x180 ;  /* 0x000001800a0c7836 */ /* 0x040fe20000000000 */
[----:B------:R-:W-:Y:S02]  /*200e0*/  R2UR UR6, R10 ;  /* 0x000000000a0672ca */ /* 0x000fe400000e0000 */
[----:B------:R-:W-:Y:S02]  /*200f0*/  FMNMX.FTZ R0, R185, R0, !PT ;  /* 0x00000000b9007209 */ /* 0x000fe40007810000 */
[----:B------:R-:W-:Y:S02]  /*20100*/  FMNMX.FTZ R8, R190, R8, !PT ;  /* 0x00000008be087209 */ /* 0x000fe40007810000 */
[----:B------:R-:W-:-:S02]  /*20110*/  FMNMX.FTZ R0, R188, R0, !PT ;  /* 0x00000000bc007209 */ /* 0x000fc40007810000 */
[----:B------:R-:W-:Y:S02]  /*20120*/  FMNMX.FTZ R8, R191, R8, !PT ;  /* 0x00000008bf087209 */ /* 0x000fe40007810000 */
[----:B------:R-:W-:Y:S02]  /*20130*/  FMNMX.FTZ R0, R189, R0, !PT ;  /* 0x00000000bd007209 */ /* 0x000fe40007810000 */
[----:B------:R-:W-:Y:S01]  /*20140*/  FMNMX.FTZ R8, R194, R8, !PT ;  /* 0x00000008c2087209 */ /* 0x000fe20007810000 */
[----:B------:R-:W-:Y:S01]  /*20150*/  QGMMA.64x192x32.F32.E4M3.E4M3 R24, R216, gdesc[UR4], R24, gsb0 ;  /* 0x02e00004d8187df3 */ /* 0x000fe20008000818 */
[----:B------:R-:W-:Y:S01]  /*20160*/  R2UR UR6, R12 ;  /* 0x000000000c0672ca */ /* 0x000fe200000e0000 */
[----:B------:R-:W-:Y:S01]  /*20170*/  VIADD R12, R10, 0x300 ;  /* 0x000003000a0c7836 */ /* 0x000fe20000000000 */
[----:B------:R-:W-:Y:S02]  /*20180*/  R2UR UR7, R13 ;  /* 0x000000000d0772ca */ /* 0x000fe400000e0000 */
[----:B------:R-:W-:-:S02]  /*20190*/  MOV R13, 0xc0000010 ;  /* 0xc0000010000d7802 */ /* 0x000fc40000000f00 */
        /* <DEDUP_REMOVED lines=91> */
[----:B------:R-:W-:Y:S01]  /*20750*/  R2UR UR7, R13 ;  /* 0x000000000d0772ca */ /* 0x000fe200000e0000 */
[----:B------:R-:W0:Y:S02]  /*20760*/  SHFL.BFLY PT, R12, R8, 0x2, 0x1f ;  /* 0x0c401f00080c7f89 */ /* 0x000e2400000e0000 */
[----:B0-----:R-:W-:Y:S02]  /*20770*/  FMNMX.FTZ R12, R8, R12, !PT ;  /* 0x0000000c080c7209 */ /* 0x001fe40007810000 */
[----:B------:R-:W0:Y:S02]  /*20780*/  SHFL.BFLY PT, R8, R0, 0x1, 0x1f ;  /* 0x0c201f0000087f89 */ /* 0x000e2400000e0000 */
[----:B0-----:R-:W-:-:S05]  /*20790*/  FMNMX.FTZ R0, R0, R8, !PT ;  /* 0x0000000800007209 */ /* 0x001fca0007810000 */
[----:B------:R-:W-:-:S04]  /*207a0*/  FADD.FTZ R6, -R0, R6 ;  /* 0x0000000600067221 */ /* 0x000fc80000010100 */
[----:B------:R-:W-:-:S06]  /*207b0*/  FMUL.FTZ R6, R2, R6 ;  /* 0x0000000602067220 */ /* 0x000fcc0000410000 */
[----:B------:R-:W-:Y:S01]  /*207c0*/  MUFU.EX2 R6, R6 ;  /* 0x0000000600067308 */ /* 0x000fe20000000800 */
[----:B------:R-:W-:Y:S02]  /*207d0*/  WARPGROUP.DEPBAR.LE gsb0, 0x0 ;  /* 0x00008000000079c5 */ /* 0x000fe40000010000 */
[----:B------:R-:W-:-:S06]  /*207e0*/  WARPGROUP.ARRIVE ;  /* 0x00000000000079c5 */ /* 0x000fcc0000000000 */
[----:B------:R-:W-:Y:S01]  /*207f0*/  QGMMA.64x192x32.F32.E4M3.E4M3 R24, R204, gdesc[UR4], R24, gsb0 ;  /* 0x02e00004cc187df3 */ /* 0x000fe20008000818 */
[----:B------:R-:W-:Y:S02]  /*20800*/  R2UR UR6, R10 ;  /* 0x000000000a0672ca */ /* 0x000fe400000e0000 */
[----:B------:R-:W0:Y:S01]  /*20810*/  SHFL.BFLY PT, R10, R12, 0x1, 0x1f ;  /* 0x0c201f000c0a7f89 */ /* 0x000e2200000e0000 */
[----:B------:R-:W-:Y:S01]  /*20820*/  R2UR UR7, R11 ;  /* 0x000000000b0772ca */ /* 0x000fe200000e0000 */
[----:B------:R-:W-:-:S04]  /*20830*/  FFMA.FTZ R11, R2, R0, -8 ;  /* 0xc1000000020b7423 */ /* 0x000fc80000010000 */
        /* <DEDUP_REMOVED lines=18> */
[----:B0-----:R-:W-:Y:S01]  /*20960*/  FMNMX.FTZ R10, R12, R10, !PT ;  /* 0x0000000a0c0a7209 */ /* 0x001fe20007810000 */
        /* <DEDUP_REMOVED lines=21> */
[----:B------:R-:W-:Y:S01]  /*20ac0*/  FFMA.FTZ R11, R2, R133, -R11 ;  /* 0x00000085020b7223 */ /* 0x000fe2000001080b */
[----:B------:R-:W-:-:S01]  /*20ad0*/  FADD.FTZ R5, -R10, R5 ;  /* 0x000000050a057221 */ /* 0x000fc20000010100 */
[C---:B------:R-:W-:Y:S01]  /*20ae0*/  FFMA.FTZ R133, R2.reuse, R10, -8 ;  /* 0xc100000002857423 */ /* 0x040fe2000001000a */
[----:B------:R-:W0:Y:S02]  /*20af0*/  MUFU.EX2 R8, R8 ;  /* 0x0000000800087308 */ /* 0x000e240000000800 */
[C---:B------:R-:W-:Y:S01]  /*20b00*/  FMUL.FTZ R5, R2.reuse, R5 ;  /* 0x0000000502057220 */ /* 0x040fe20000410000 */
        /* <DEDUP_REMOVED lines=46> */
[----:B--2---:R-:W-:-:S01]  /*20df0*/  FADD.FTZ R3, R187, R3 ;  /* 0x00000003bb037221 */ /* 0x004fc20000010000 */
[C-C-:B------:R-:W-:Y:S01]  /*20e00*/  FFMA.FTZ R131, R2.reuse, R131, -R133.reuse ;  /* 0x0000008302837223 */ /* 0x140fe20000010885 */
[----:B------:R-:W-:-:S01]  /*20e10*/  FFMA.FTZ R134, R2, R134, -R133 ;  /* 0x0000008602867223 */ /* 0x000fc20000010885 */
[----:B------:R-:W-:Y:S01]  /*20e20*/  FFMA.FTZ R133, R2, R135, -R133 ;  /* 0x0000008702857223 */ /* 0x000fe20000010885 */
[----:B------:R-:W-:-:S03]  /*20e30*/  IADD3 R194, -R219, 0xb, RZ ;  /* 0x0000000bdbc27810 */ /* 0x000fc60007ffe1ff */
        /* <DEDUP_REMOVED lines=30> */
[----:B------:R-:W-:Y:S06]  /*21020*/  QGMMA.64x192x32.F32.E4M3.E4M3 R24, R200, gdesc[UR4], R24, gsb0 ;  /* 0x02e00004c8187df3 */ /* 0x000fec0008000818 */
        /* <DEDUP_REMOVED lines=52> */
[----:B------:R-:W-:-:S06]  /*21370*/  WARPGROUP.DEPBAR.LE gsb0, 0x0 ;  /* 0x00008000000079c5 */ /* 0x000fcc0000010000 */
        /* <DEDUP_REMOVED lines=36> */
[----:B------:R-:W-:-:S04]  /*215c0*/  @!P0 IMAD R3, R221, 0x8, R16 ;  /* 0x00000008dd038824 */ /* 0x000fc800078e0210 */
[----:B------:R-:W-:Y:S02]  /*215d0*/  @!P0 VIADD R3, R3, 0x33440 ;  /* 0x0003344003038836 */ /* 0x000fe40000000000 */
[----:B------:R-:W1:Y:S01]  /*215e0*/  MUFU.EX2 R120, R120 ;  /* 0x0000007800787308 */ /* 0x000e620000000800 */
[----:B0-----:R-:W-:-:S02]  /*215f0*/  FADD.FTZ R4, R149, R4 ;  /* 0x0000000495047221 */ /* 0x001fc40000010000 */
        /* <DEDUP_REMOVED lines=37> */
.L_x_2535:
[----:B------:R-:W-:Y:S01]  /*21850*/  IMAD R9, R9, 0x8, R16 ;  /* 0x0000000809097824 */ /* 0x000fe200078e0210 */
[----:B------:R-:W-:Y:S01]  /*21860*/  ISETP.GT.AND P0, PT, R7, RZ, PT ;  /* 0x000000ff0700720c */ /* 0x000fe20003f04270 */
[-C--:B------:R-:W-:Y:S01]  /*21870*/  FMUL.FTZ R24, R24, R6.reuse ;  /* 0x0000000618187220 */ /* 0x080fe20000410000 */
[----:B------:R-:W-:Y:S01]  /*21880*/  MOV R135, UR42 ;  /* 0x0000002a00877c02 */ /* 0x000fe20008000f00 */
        /* <DEDUP_REMOVED lines=143> */
[----:B------:R-:W-:Y:S06]  /*22180*/  @P0 BRA `(.L_x_2536) ;  /* 0xffffffcc000c0947 */ /* 0x000fec000383ffff */
.L_x_2525:
[----:B------:R-:W-:Y:S05]  /*22190*/  WARPSYNC.ALL ;  /* 0x0000000000007948 */ /* 0x000fea0003800000 */
[----:B------:R-:W-:Y:S06]  /*221a0*/  BAR.ARV 0x8, 0x180 ;  /* 0x0206000000007b1d */ /* 0x000fec0000002000 */
[----:B------:R-:W-:Y:S05]  /*221b0*/  @!P1 BRA `(.L_x_2537) ;  /* 0x0000000000049947 */ /* 0x000fea0003800000 */
[----:B------:R-:W-:Y:S01]  /*221c0*/  BPT.TRAP 0x1 ;  /* 0x000000040000795c */ /* 0x000fe20000300000 */
.L_x_2537:
[----:B------:R-:W-:Y:S01]  /*221d0*/  IMAD R20, R221, 0x8, R16 ;  /* 0x00000008dd147824 */ /* 0x000fe200078e0210 */
[----:B------:R-:W-:-:S04]  /*221e0*/  SHF.L.U32 R5, R222, 0x1f, RZ ;  /* 0x0000001fde057819 */ /* 0x000fc800000006ff */
[----:B------:R0:W1:Y:S01]  /*221f0*/  SYNCS.PHASECHK.TRANS64.TRYWAIT P0, [R20+URZ+0x33450], R5 ;  /* 0x03345005140075a7 */ /* 0x000062000800017f */
[----:B------:R-:W-:Y:S05]  /*22200*/  @!P1 BRA `(.L_x_2538) ;  /* 0x0000000000049947 */ /* 0x000fea0003800000 */
[----:B------:R-:W-:Y:S01]  /*22210*/  BPT.TRAP 0x1 ;  /* 0x000000040000795c */ /* 0x000fe20000300000 */
.L_x_2538:
[----:B------:R-:W-:-:S05]  /*22220*/  VIADD R16, R16, 0x200 ;  /* 0x0000020010107836 */ /* 0x000fca0000000000 */
[----:B------:R-:W-:-:S04]  /*22230*/  SHF.R.U32.HI R16, RZ, 0x4, R16 ;  /* 0x00000004ff107819 */ /* 0x000fc80000011610 */
[----:B------:R-:W-:-:S04]  /*22240*/  LOP3.LUT R16, R16, 0x3fff, RZ, 0xc0, !PT ;  /* 0x00003fff10107812 */ /* 0x000fc800078ec0ff */
[----:B------:R-:W-:Y:S01]  /*22250*/  LOP3.LUT R16, R16, 0x10000, RZ, 0xfc, !PT ;  /* 0x0001000010107812 */ /* 0x000fe200078efcff */
[----:B-1----:R-:W-:Y:S06]  /*22260*/  @P0 BRA `(.L_x_2539) ;  /* 0x0000000000080947 */ /* 0x002fec0003800000 */
[----:B------:R-:W1:Y:S02]  /*22270*/  SYNCS.PHASECHK.TRANS64.TRYWAIT P0, [R20+URZ+0x33450], R5 ;  /* 0x03345005140075a7 */ /* 0x000e64000800017f */
[----:B-1----:R-:W-:Y:S05]  /*22280*/  @!P0 BRA `(.L_x_2540) ;  /* 0x000000bc00fc8947 */ /* 0x002fea0003800000 */
.L_x_2539:
[----:B------:R-:W-:Y:S01]  /*22290*/  IMAD R6, R221, 0x780, R16 ;  /* 0x00000780dd067824 */ /* 0x000fe200078e0210 */
[----:B------:R-:W2:Y:S01]  /*222a0*/  LDL R12, [R1+0x44] ;  /* 0x00004400010c7983 */ /* 0x000ea20000100800 */
[----:B------:R-:W-:Y:S01]  /*222b0*/  IMAD.MOV.U32 R7, RZ, RZ, -0x3ffffff0 ;  /* 0xc0000010ff077424 */ /* 0x000fe200078e00ff */
[----:B------:R-:W-:Y:S05]  /*222c0*/  WARPSYNC.ALL ;  /* 0x0000000000007948 */ /* 0x000fea0003800000 */
[C---:B------:R-:W-:Y:S01]  /*222d0*/  R2UR UR6, R6.reuse ;  /* 0x00000000060672ca */ /* 0x040fe200000e0000 */
[----:B------:R-:W0:Y:S01]  /*222e0*/  LDL R13, [R1+0x2c] ;  /* 0x00002c00010d7983 */ /* 0x000e220000100800 */
[----:B------:R-:W-:Y:S01]  /*222f0*/  R2UR UR7, R7 ;  /* 0x00000000070772ca */ /* 0x000fe200000e0000 */
[----:B------:R-:W-:Y:S01]  /*22300*/  WARPGROUP.ARRIVE ;  /* 0x00000000000079c5 */ /* 0x000fe20000000000 */
[----:B------:R-:W-:Y:S01]  /*22310*/  IMAD.MOV.U32 R9, RZ, RZ, -0x3ffffff0 ;  /* 0xc0000010ff097424 */ /* 0x000fe200078e00ff */
[----:B------:R-:W3:Y:S01]  /*22320*/  LDL.LU R11, [R1+0x18] ;  /* 0x00001800010b7983 */ /* 0x000ee20000300800 */
[----:B------:R-:W-:Y:S01]  /*22330*/  IADD3 R8, R6, 0x180, RZ ;  /* 0x0000018006087810 */ /* 0x000fe20007ffe0ff */
        /* <DEDUP_REMOVED lines=14> */
[----:B------:R-:W4:Y:S01]  /*22420*/  @P0 LDC.64 R8, c[0x0][0x9d0] ;  /* 0x00027400ff080b82 */ /* 0x000f220000000a00 */
[----:B--2---:R-:W-:-:S04]  /*22430*/  @P0 IMAD R12, R12, R14, RZ ;  /* 0x0000000e0c0c0224 */ /* 0x004fc800078e02ff */
[C---:B01----:R-:W-:Y:S02]  /*22440*/  @P0 IMAD R5, R13.reuse, R15, R12 ;  /* 0x0000000f0d050224 */ /* 0x043fe400078e020c */
[----:B------:R-:W-:Y:S01]  /*22450*/  @P0 IMAD.WIDE.U32 R12, R13, R14, RZ ;  /* 0x0000000e0d0c0225 */ /* 0x000fe200078e00ff */
[----:B---3--:R-:W-:-:S03]  /*22460*/  @P0 SHF.R.S32.HI R7, RZ, 0x1f, R11 ;  /* 0x0000001fff070819 */ /* 0x008fc6000001140b */
[----:B------:R-:W-:Y:S02]  /*22470*/  @P0 IMAD.IADD R13, R13, 0x1, R5 ;  /* 0x000000010d0d0824 */ /* 0x000fe400078e0205 */
[----:B----4-:R-:W-:-:S04]  /*22480*/  @P0 IMAD R14, R7, R8, RZ ;  /* 0x00000008070e0224 */ /* 0x010fc800078e02ff */
[C---:B------:R-:W-:Y:S02]  /*22490*/  @P0 IMAD R5, R11.reuse, R9, R14 ;  /* 0x000000090b050224 */ /* 0x040fe400078e020e */
[----:B------:R-:W-:-:S04]  /*224a0*/  @P0 IMAD.WIDE.U32 R8, R11, R8, R12 ;  /* 0x000000080b080225 */ /* 0x000fc800078e000c */
[----:B------:R-:W-:Y:S01]  /*224b0*/  @P0 IMAD.IADD R5, R9, 0x1, R5 ;  /* 0x0000000109050824 */ /* 0x000fe200078e0205 */
[----:B------:R-:W-:-:S04]  /*224c0*/  @P0 LEA R12, P2, R8, UR4, 0x2 ;  /* 0x00000004080c0c11 */ /* 0x000fc8000f8410ff */
[----:B------:R-:W-:Y:S01]  /*224d0*/  @P0 LEA.HI.X R13, R8, UR5, R5, 0x2, P2 ;  /* 0x00000005080d0c11 */ /* 0x000fe200090f1405 */
[----:B------:R-:W-:-:S06]  /*224e0*/  IMAD.MOV.U32 R5, RZ, RZ, 0x3f800000 ;  /* 0x3f800000ff057424 */ /* 0x000fcc00078e00ff */
        /* <DEDUP_REMOVED lines=8> */
[----:B------:R-:W-:Y:S01]  /*22570*/  IMAD.MOV.U32 R7, RZ, RZ, -0x3ffffff0 ;  /* 0xc0000010ff077424 */ /* 0x000fe200078e00ff */
[----:B------:R-:W-:Y:S01]  /*22580*/  IADD3 R6, R6, 0x600, RZ ;  /* 0x0000060006067810 */ /* 0x000fe20007ffe0ff */
[----:B------:R-:W1:Y:S01]  /*22590*/  SHFL.BFLY PT, R8, R3, 0x2, 0x1f ;  /* 0x0c401f0003087f89 */ /* 0x000e6200000e0000 */
[----:B------:R-:W-:Y:S02]  /*225a0*/  WARPGROUP.DEPBAR.LE gsb0, 0x0 ;  /* 0x00008000000079c5 */ /* 0x000fe40000010000 */
[----:B------:R-:W-:-:S07]  /*225b0*/  WARPGROUP.ARRIVE ;  /* 0x00000000000079c5 */ /* 0x000fce0000000000 */
[----:B------:R-:W-:Y:S01]  /*225c0*/  QGMMA.64x192x32.F32.E4M3.E4M3 R24, R204, gdesc[UR4], R24, gsb0 ;  /* 0x02e00004cc187df3 */ /* 0x000fe20008000818 */
[----:B------:R-:W-:Y:S02]  /*225d0*/  R2UR UR6, R6 ;  /* 0x00000000060672ca */ /* 0x000fe400000e0000 */
[----:B------:R-:W-:Y:S02]  /*225e0*/  R2UR UR7, R7 ;  /* 0x00000000070772ca */ /* 0x000fe400000e0000 */
[----:B------:R-:W3:Y:S01]  /*225f0*/  SHFL.BFLY PT, R7, R4, 0x2, 0x1f ;  /* 0x0c401f0004077f89 */ /* 0x000ee200000e0000 */
[----:B-1----:R-:W-:-:S05]  /*22600*/  FADD.FTZ R8, R8, R3 ;  /* 0x0000000308087221 */ /* 0x002fca0000010000 */
[----:B------:R-:W1:Y:S01]  /*22610*/  SHFL.BFLY PT, R9, R8, 0x1, 0x1f ;  /* 0x0c201f0008097f89 */ /* 0x000e6200000e0000 */
[----:B---3--:R-:W-:-:S05]  /*22620*/  FADD.FTZ R7, R7, R4 ;  /* 0x0000000407077221 */ /* 0x008fca0000010000 */
[----:B------:R-:W3:Y:S01]  /*22630*/  SHFL.BFLY PT, R6, R7, 0x1, 0x1f ;  /* 0x0c201f0007067f89 */ /* 0x000ee200000e0000 */
[----:B-1----:R-:W-:-:S01]  /*22640*/  FADD.FTZ R9, R8, R9 ;  /* 0x0000000908097221 */ /* 0x002fc20000010000 */
[----:B------:R-:W-:-:S03]  /*22650*/  IMAD.MOV.U32 R4, RZ, RZ, RZ ;  /* 0x000000ffff047224 */ /* 0x000fc600078e00ff */
[----:B0-----:R-:W-:Y:S01]  /*22660*/  FMUL.FTZ R13, R9, 0.00390625 ;  /* 0x3b800000090d7820 */ /* 0x001fe20000410000 */
[----:B---3--:R-:W-:-:S05]  /*22670*/  FADD.FTZ R11, R7, R6 ;  /* 0x00000006070b7221 */ /* 0x008fca0000010000 */
[C---:B------:R-:W-:Y:S01]  /*22680*/  FSETP.NE.FTZ.AND P0, PT, R11.reuse, RZ, PT ;  /* 0x000000ff0b00720b */ /* 0x040fe20003f15000 */
[----:B------:R-:W-:Y:S01]  /*22690*/  FMUL.FTZ R12, R11, 0.00390625 ;  /* 0x3b8000000b0c7820 */ /* 0x000fe20000410000 */
[----:B------:R-:W-:-:S04]  /*226a0*/  FSETP.NE.FTZ.AND P3, PT, R13, RZ, PT ;  /* 0x000000ff0d00720b */ /* 0x000fc80003f75000 */
        /* <DEDUP_REMOVED lines=14> */
[----:B------:R-:W-:Y:S02]  /*22790*/  IMAD.MOV.U32 R121, RZ, RZ, -0x800000 ;  /* 0xff800000ff797424 */ /* 0x000fe400078e00ff */
[----:B-1----:R-:W-:Y:S01]  /*227a0*/  @P3 FMUL.FTZ R7, R7, 0.69314718246459960938 ;  /* 0x3f31721807073820 */ /* 0x002fe20000410000 */
[----:B------:R-:W-:-:S01]  /*227b0*/  @P2 FFMA.FTZ R120, R3, R0, R6 ;  /* 0x0000000003782223 */ /* 0x000fc20000010006 */
[----:B--2---:R-:W-:Y:S02]  /*227c0*/  FMUL.FTZ R3, R4, R5 ;  /* 0x0000000504037220 */ /* 0x004fe40000410000 */
[----:B------:R-:W-:-:S01]  /*227d0*/  @P3 FFMA.FTZ R121, R2, R10, R7 ;  /* 0x0000000a02793223 */ /* 0x000fc20000010007 */
[----:B---3--:R-:W-:Y:S01]  /*227e0*/  FMUL.FTZ R0, R8, R5 ;  /* 0x0000000508007220 */ /* 0x008fe20000410000 */
[----:B------:R-:W-:Y:S02]  /*227f0*/  WARPGROUP.DEPBAR.LE gsb0, 0x0 ;  /* 0x00008000000079c5 */ /* 0x000fe40000010000 */
[----:B------:R-:W-:Y:S05]  /*22800*/  @!P1 BRA `(.L_x_2541) ;  /* 0x0000000000049947 */ /* 0x000fea0003800000 */
[----:B------:R-:W-:Y:S01]  /*22810*/  BPT.TRAP 0x1 ;  /* 0x000000040000795c */ /* 0x000fe20000300000 */
.L_x_2541:
[----:B------:R-:W-:Y:S02]  /*22820*/  VIADD R2, R20, 0x33460 ;  /* 0x0003346014027836 */ /* 0x000fe40000000000 */
[-C--:B------:R-:W-:Y:S01]  /*22830*/  FMUL.FTZ R6, R29, R3.reuse ;  /* 0x000000031d067220 */ /* 0x080fe20000410000 */
[----:B------:R-:W-:Y:S02]  /*22840*/  IMAD.U32 R5, RZ, RZ, UR42 ;  /* 0x0000002aff057e24 */ /* 0x000fe4000f8e00ff */
[-C--:B------:R-:W-:Y:S01]  /*22850*/  FMUL.FTZ R29, R36, R3.reuse ;  /* 0x00000003241d7220 */ /* 0x080fe20000410000 */
        /* <DEDUP_REMOVED lines=51> */
[----:B------:R-:W-:Y:S01]  /*22b90*/  SEL R3, RZ, 0x1, P1 ;  /* 0x00000001ff037807 */ /* 0x000fe20000800000 */
        /* <DEDUP_REMOVED lines=50> */
[----:B0-----:R-:W-:-:S11]  /*22ec0*/  SEL R221, R221, RZ, P1 ;  /* 0x000000ffdddd7207 */ /* 0x001fd60000800000 */
.L_x_2473:
[----:B------:R-:W-:Y:S05]  /*22ed0*/  WARPSYNC.ALL ;  /* 0x0000000000007948 */ /* 0x000fea0003800000 */
[----:B------:R-:W0:Y:S08]  /*22ee0*/  S2UR UR42, SR_CgaCtaId ;  /* 0x00000000002a79c3 */ /* 0x000e300000008800 */
[----:B------:R-:W-:Y:S06]  /*22ef0*/  BAR.SYNC.DEFER_BLOCKING 0x5, 0x180 ;  /* 0x0146000000007b1d */ /* 0x000fec0000010000 */
[----:B------:R-:W-:Y:S01]  /*22f00*/  UMOV UR4, 0x400 ;  /* 0x0000040000047882 */ /* 0x000fe20000000000 */
[----:B------:R-:W-:Y:S01]  /*22f10*/  BSSY B0, `(.L_x_2542) ;  /* 0x000033e000007945 */ /* 0x000fe20003800000 */
[----:B0-----:R-:W-:-:S06]  /*22f20*/  ULEA UR4, UR42, UR4, 0x18 ;  /* 0x000000042a047291 */ /* 0x001fcc000f8ec03f */
[----:B------:R-:W-:-:S05]  /*22f30*/  MOV R16, UR4 ;  /* 0x0000000400107c02 */ /* 0x000fca0008000f00 */
        /* <DEDUP_REMOVED lines=38> */
[----:B------:R-:W-:-:S02]  /*231a0*/  LOP3.LUT P0, R2, R90, 0x3, RZ, 0xc0, !PT ;  /* 0x000000035a027812 */ /* 0x000fc4000780c0ff */
[----:B------:R-:W-:Y:S02]  /*231b0*/  F2FP.BF16.F32.PACK_AB R56, R13, R56 ;  /* 0x000000380d38723e */ /* 0x000fe400000010ff */
[----:B------:R-:W-:Y:S02]  /*231c0*/  ISETP.EQ.OR P0, PT, R2, 0x3, !P0 ;  /* 0x000000030200780c */ /* 0x000fe40004702670 */
[----:B------:R-:W-:Y:S02]  /*231d0*/  F2FP.BF16.F32.PACK_AB R51, R51, R42 ;  /* 0x0000002a3333723e */ /* 0x000fe400000010ff */
[----:B------:R-:W-:Y:S02]  /*231e0*/  F2FP.BF16.F32.PACK_AB R42, R7, R4 ;  /* 0x00000004072a723e */ /* 0x000fe400000010ff */
[----:B------:R-:W-:Y:S02]  /*231f0*/  F2FP.BF16.F32.PACK_AB R72, R9, R72 ;  /* 0x000000480948723e */ /* 0x000fe400000010ff */
[----:B------:R-:W-:-:S02]  /*23200*/  SEL R13, R5, R6, P0 ;  /* 0x00000006050d7207 */ /* 0x000fc40000000000 */
[----:B------:R-:W-:Y:S02]  /*23210*/  SEL R2, R6, R5, P0 ;  /* 0x0000000506027207 */ /* 0x000fe40000000000 */
        /* <DEDUP_REMOVED lines=54> */
[----:B------:R-:W-:-:S02]  /*23580*/  IADD3 R87, P4, R10, 0x40, RZ ;  /* 0x000000400a577810 */ /* 0x000fc40007f9e0ff */
[C---:B------:R-:W-:Y:S02]  /*23590*/  IADD3 R9, P1, R10.reuse, 0x4000, RZ ;  /* 0x000040000a097810 */ /* 0x040fe40007f3e0ff */
[C---:B------:R-:W-:Y:S02]  /*235a0*/  IADD3 R7, P5, R10.reuse, 0x60, RZ ;  /* 0x000000600a077810 */ /* 0x040fe40007fbe0ff */
[C---:B------:R-:W-:Y:S02]  /*235b0*/  IADD3 R5, P3, R10.reuse, 0x20, RZ ;  /* 0x000000200a057810 */ /* 0x040fe40007f7e0ff */
[----:B------:R-:W-:Y:S02]  /*235c0*/  IADD3 R15, P2, R10, 0x4020, RZ ;  /* 0x000040200a0f7810 */ /* 0x000fe40007f5e0ff */
[----:B------:R-:W-:Y:S02]  /*235d0*/  LOP3.LUT R86, R87, 0x380, RZ, 0xc0, !PT ;  /* 0x0000038057567812 */ /* 0x000fe400078ec0ff */
[----:B------:R-:W-:-:S02]  /*235e0*/  LOP3.LUT R8, R9, 0x380, RZ, 0xc0, !PT ;  /* 0x0000038009087812 */ /* 0x000fc400078ec0ff */
[----:B------:R-:W-:Y:S02]  /*235f0*/  LOP3.LUT R6, R7, 0x380, RZ, 0xc0, !PT ;  /* 0x0000038007067812 */ /* 0x000fe400078ec0ff */
[----:B------:R-:W-:Y:S02]  /*23600*/  LOP3.LUT R4, R5, 0x380, RZ, 0xc0, !PT ;  /* 0x0000038005047812 */ /* 0x000fe400078ec0ff */
[----:B------:R-:W-:Y:S02]  /*23610*/  LOP3.LUT R14, R15, 0x380, RZ, 0xc0, !PT ;  /* 0x000003800f0e7812 */ /* 0x000fe400078ec0ff */
[----:B------:R-:W-:Y:S02]  /*23620*/  LOP3.LUT R3, R10, 0x380, RZ, 0xc0, !PT ;  /* 0x000003800a037812 */ /* 0x000fe400078ec0ff */
[----:B------:R-:W-:Y:S02]  /*23630*/  SHF.R.U64 R86, R86, 0x3, RZ ;  /* 0x0000000356567819 */ /* 0x000fe400000012ff */
[----:B------:R-:W-:-:S02]  /*23640*/  SHF.R.U64 R8, R8, 0x3, RZ ;  /* 0x0000000308087819 */ /* 0x000fc400000012ff */
        /* <DEDUP_REMOVED lines=13> */
[----:B------:R-:W-:Y:S02]  /*23720*/  IADD3.X R15, RZ, R11, RZ, P2, !PT ;  /* 0x0000000bff0f7210 */ /* 0x000fe400017fe4ff */
[----:B------:R-:W-:Y:S02]  /*23730*/  LOP3.LUT R10, R3, R10, RZ, 0x3c, !PT ;  /* 0x0000000a030a7212 */ /* 0x000fe400078e3cff */
        /* <DEDUP_REMOVED lines=20> */
[----:B------:R-:W-:Y:S01]  /*23880*/  SEL R43, R64, R45, P0 ;  /* 0x0000002d402b7207 */ /* 0x000fe20000000000 */
[----:B------:R-:W-:Y:S01]  /*23890*/  SHFL.IDX PT, R9, R9, R0, 0x1c1f ;  /* 0x001c1f0009097589 */ /* 0x000fe200000e0000 */
        /* <DEDUP_REMOVED lines=57> */
[----:B------:R-:W4:Y:S01]  /*23c30*/  SHFL.IDX PT, R27, R32, R3, 0x1c1f ;  /* 0x001c1f03201b7589 */ /* 0x000f2200000e0000 */
[----:B------:R-:W-:Y:S02]  /*23c40*/  SEL R82, R89, R82, P0 ;  /* 0x0000005259527207 */ /* 0x000fe40000000000 */
[----:B------:R-:W-:Y:S01]  /*23c50*/  SEL R65, R46, R97, P0 ;  /* 0x000000612e417207 */ /* 0x000fe20000000000 */
[----:B------:R-:W0:Y:S01]  /*23c60*/  SHFL.IDX PT, R29, R36, R3, 0x1c1f ;  /* 0x001c1f03241d7589 */ /* 0x000e2200000e0000 */
[----:B------:R-:W-:Y:S02]  /*23c70*/  SEL R84, R97, R46, P0 ;  /* 0x0000002e61547207 */ /* 0x000fe40000000000 */
[----:B--2---:R-:W-:Y:S01]  /*23c80*/  SEL R4, R6, R5, P0 ;  /* 0x0000000506047207 */ /* 0x004fe20000000000 */
[----:B------:R-:W-:Y:S01]  /*23c90*/  SHFL.IDX PT, R46, R33, R0, 0x1c1f ;  /* 0x001c1f00212e7589 */ /* 0x000fe200000e0000 */
[----:B-1----:R-:W-:-:S02]  /*23ca0*/  SEL R8, R10, R7, P0 ;  /* 0x000000070a087207 */ /* 0x002fc40000000000 */
[----:B------:R-:W-:Y:S01]  /*23cb0*/  SEL R6, R5, R6, P0 ;  /* 0x0000000605067207 */ /* 0x000fe20000000000 */
[----:B------:R-:W1:Y:S01]  /*23cc0*/  SHFL.IDX PT, R31, R40, R3, 0x1c1f ;  /* 0x001c1f03281f7589 */ /* 0x000e6200000e0000 */
[----:B------:R-:W-:Y:S02]  /*23cd0*/  SEL R10, R7, R10, P0 ;  /* 0x0000000a070a7207 */ /* 0x000fe40000000000 */
[----:B------:R-:W-:Y:S01]  /*23ce0*/  SEL R12, R9, R20, P0 ;  /* 0x00000014090c7207 */ /* 0x000fe20000000000 */
[----:B------:R-:W2:Y:S01]  /*23cf0*/  SHFL.IDX PT, R33, R44, R3, 0x1c1f ;  /* 0x001c1f032c217589 */ /* 0x000ea200000e0000 */
[----:B------:R-:W-:Y:S02]  /*23d00*/  SEL R14, R20, R9, P0 ;  /* 0x00000009140e7207 */ /* 0x000fe40000000000 */
[----:B---3--:R-:W-:Y:S01]  /*23d10*/  SEL R28, R30, R25, P0 ;  /* 0x000000191e1c7207 */ /* 0x008fe20000000000 */
[----:B------:R-:W3:Y:S01]  /*23d20*/  SHFL.IDX PT, R35, R48, R3, 0x1c1f ;  /* 0x001c1f0330237589 */ /* 0x000ee200000e0000 */
[----:B------:R-:W-:-:S02]  /*23d30*/  SEL R30, R25, R30, P0 ;  /* 0x0000001e191e7207 */ /* 0x000fc40000000000 */
[----:B------:R-:W-:Y:S01]  /*23d40*/  SEL R5, R41, R62, P0 ;  /* 0x0000003e29057207 */ /* 0x000fe20000000000 */
[----:B------:R-:W3:Y:S01]  /*23d50*/  SHFL.IDX PT, R37, R52, R3, 0x1c1f ;  /* 0x001c1f0334257589 */ /* 0x000ee200000e0000 */
[----:B----4-:R-:W-:Y:S02]  /*23d60*/  SEL R32, R34, R27, P0 ;  /* 0x0000001b22207207 */ /* 0x010fe40000000000 */
[----:B------:R-:W-:Y:S01]  /*23d70*/  SEL R34, R27, R34, P0 ;  /* 0x000000221b227207 */ /* 0x000fe20000000000 */
[----:B------:R-:W4:Y:S01]  /*23d80*/  SHFL.IDX PT, R39, R56, R3, 0x1c1f ;  /* 0x001c1f0338277589 */ /* 0x000f2200000e0000 */
[----:B0-----:R-:W-:Y:S02]  /*23d90*/  SEL R36, R38, R29, P0 ;  /* 0x0000001d26247207 */ /* 0x001fe40000000000 */
[----:B------:R-:W-:Y:S01]  /*23da0*/  SEL R38, R29, R38, P0 ;  /* 0x000000261d267207 */ /* 0x000fe20000000000 */
[----:B------:R-:W-:Y:S01]  /*23db0*/  SHFL.IDX PT, R26, R21, R0, 0x1c1f ;  /* 0x001c1f00151a7589 */ /* 0x000fe200000e0000 */
[----:B------:R-:W-:-:S02]  /*23dc0*/  SEL R7, R62, R41, P0 ;  /* 0x000000293e077207 */ /* 0x000fc40000000000 */
        /* <DEDUP_REMOVED lines=11> */
[----:B------:R-:W-:Y:S02]  /*23e80*/  SEL R52, R54, R37, P0 ;  /* 0x0000002536347207 */ /* 0x000fe40000000000 */
[----:B------:R-:W-:Y:S01]  /*23e90*/  SEL R54, R37, R54, P0 ;  /* 0x0000003625367207 */ /* 0x000fe20000000000 */
[----:B------:R-:W1:Y:S01]  /*23ea0*/  SHFL.IDX PT, R66, R66, R3, 0x1c1f ;  /* 0x001c1f0342427589 */ /* 0x000e6200000e0000 */
[----:B----4-:R-:W-:Y:S02]  /*23eb0*/  SEL R56, R58, R39, P0 ;  /* 0x000000273a387207 */ /* 0x010fe40000000000 */
[----:B------:R-:W-:Y:S01]  /*23ec0*/  SEL R58, R39, R58, P0 ;  /* 0x0000003a273a7207 */ /* 0x000fe20000000000 */
[----:B------:R-:W2:Y:S01]  /*23ed0*/  SHFL.IDX PT, R68, R68, R3, 0x1c1f ;  /* 0x001c1f0344447589 */ /* 0x000ea200000e0000 */
[----:B------:R-:W-:-:S03]  /*23ee0*/  SEL R11, R64, R43, P0 ;  /* 0x0000002b400b7207 */ /* 0x000fc60000000000 */
        /* <DEDUP_REMOVED lines=32> */
.L_x_2776:
        /* <DEDUP_REMOVED lines=30> */
[----:B------:R-:W-:Y:S01]  /*242d0*/  ISETP.NE.AND.EX P0, PT, RZ, UR5, PT, P0 ;  /* 0x00000005ff007c0c */ /* 0x000fe2000bf05300 */
[----:B---3--:R-:W-:-:S10]  /*242e0*/  IMAD.IADD R8, R62, 0x1, R235 ;  /* 0x000000013e087824 */ /* 0x008fd400078e02eb */
        /* <DEDUP_REMOVED lines=12> */
.L_x_2545:
[----:B-1----:R-:W3:Y:S01]  /*243b0*/  LDL.LU R12, [R1+0x44] ;  /* 0x00004400010c7983 */ /* 0x002ee20000300800 */
[----:B------:R-:W-:Y:S01]  /*243c0*/  VIADD R67, R90, 0xffffff80 ;  /* 0xffffff805a437836 */ /* 0x000fe20000000000 */
[----:B------:R-:W-:Y:S02]  /*243d0*/  ULDC.64 UR4, c[0x0][0xb90] ;  /* 0x0002e40000047ab9 */ /* 0x000fe40000000a00 */
[----:B------:R-:W4:Y:S04]  /*243e0*/  LDL.LU R10, [R1+0x2c] ;  /* 0x00002c00010a7983 */ /* 0x000f280000300800 */
[----:B------:R-:W4:Y:S01]  /*243f0*/  LDL.LU R68, [R1+0x38] ;  /* 0x0000380001447983 */ /* 0x000f220000300800 */
[----:B0-----:R-:W-:Y:S01]  /*24400*/  @P2 IMAD.HI.U32 R4, R8, R3, RZ ;  /* 0x0000000308042227 */ /* 0x001fe200078e00ff */
[----:B-----5:R-:W-:-:S02]  /*24410*/  SHF.R.S32.HI R3, RZ, 0x1f, R2 ;  /* 0x0000001fff037819 */ /* 0x020fc40000011402 */
[----:B------:R-:W4:Y:S01]  /*24420*/  LDL R14, [R1+0x68] ;  /* 0x00006800010e7983 */ /* 0x000f220000100800 */
[----:B------:R-:W-:Y:S02]  /*24430*/  SHF.R.S32.HI R66, RZ, 0x1f, R67 ;  /* 0x0000001fff427819 */ /* 0x000fe40000011443 */
[----:B------:R-:W-:Y:S01]  /*24440*/  MOV R9, R8 ;  /* 0x0000000800097202 */ /* 0x000fe20000000f00 */
[----:B------:R-:W0:Y:S01]  /*24450*/  S2R R20, SR_TID.X ;  /* 0x0000000000147919 */ /* 0x000e220000002100 */
[----:B--2---:R-:W-:Y:S02]  /*24460*/  @P2 SHF.R.U32.HI R9, RZ, R11, R4 ;  /* 0x0000000bff092219 */ /* 0x004fe40000011604 */
[----:B------:R-:W-:-:S03]  /*24470*/  LEA.HI R66, R66, R67, RZ, 0x3 ;  /* 0x0000004342427211 */ /* 0x000fc600078f18ff */
[----:B------:R-:W-:Y:S01]  /*24480*/  IMAD.MOV R15, RZ, RZ, -R9 ;  /* 0x000000ffff0f7224 */ /* 0x000fe200078e0a09 */
[----:B------:R-:W-:-:S05]  /*24490*/  SHF.R.S32.HI R66, RZ, 0x3, R66 ;  /* 0x00000003ff427819 */ /* 0x000fca0000011442 */
[----:B------:R-:W-:-:S04]  /*244a0*/  IMAD R13, R66, 0x40, R236 ;  /* 0x00000040420d7824 */ /* 0x000fc800078e02ec */
[----:B------:R-:W-:Y:S01]  /*244b0*/  IMAD.WIDE R60, R13, 0x2, R60 ;  /* 0x000000020d3c7825 */ /* 0x000fe200078e023c */
[----:B------:R-:W-:Y:S02]  /*244c0*/  SHF.R.S32.HI R13, RZ, 0x1f, R9 ;  /* 0x0000001fff0d7819 */ /* 0x000fe40000011409 */
[----:B------:R-:W-:Y:S01]  /*244d0*/  IADD3 R25, P3, R60, 0x3000, RZ ;  /* 0x000030003c197810 */ /* 0x000fe20007f7e0ff */
[----:B0-----:R-:W-:-:S05]  /*244e0*/  VIADD R21, R20, 0xffffff80 ;  /* 0xffffff8014157836 */ /* 0x001fca0000000000 */
        /* <DEDUP_REMOVED lines=16> */
[----:B------:R-:W-:Y:S01]  /*245f0*/  IMAD.X R45, RZ, RZ, R61, P3 ;  /* 0x000000ffff2d7224 */ /* 0x000fe200018e063d */
[----:B------:R-:W-:Y:S02]  /*24600*/  LOP3.LUT R28, R28, R29, RZ, 0x3c, !PT ;  /* 0x0000001d1c1c7212 */ /* 0x000fe400078e3cff */
[----:B------:R-:W-:Y:S02]  /*24610*/  IADD3.X R29, RZ, R61, RZ, P5, !PT ;  /* 0x0000003dff1d7210 */ /* 0x000fe40002ffe4ff */
[C---:B------:R-:W-:Y:S02]  /*24620*/  IADD3 R49, P5, R60.reuse, 0x9000, RZ ;  /* 0x000090003c317810 */ /* 0x040fe40007fbe0ff */
[----:B------:R-:W-:-:S02]  /*24630*/  LOP3.LUT R7, R60, 0x380, RZ, 0xc0, !PT ;  /* 0x000003803c077812 */ /* 0x000fc400078ec0ff */
[----:B------:R-:W-:Y:S02]  /*24640*/  LOP3.LUT R48, R49, 0x380, RZ, 0xc0, !PT ;  /* 0x0000038031307812 */ /* 0x000fe400078ec0ff */
[----:B------:R-:W-:Y:S02]  /*24650*/  SHF.R.U64 R7, R7, 0x3, RZ ;  /* 0x0000000307077819 */ /* 0x000fe400000012ff */
[----:B------:R-:W-:Y:S02]  /*24660*/  SHF.R.S32.HI R69, RZ, 0x1f, R67 ;  /* 0x0000001fff457819 */ /* 0x000fe40000011443 */
[----:B------:R-:W-:Y:S02]  /*24670*/  SHF.R.U64 R48, R48, 0x3, RZ ;  /* 0x0000000330307819 */ /* 0x000fe400000012ff */
[----:B------:R-:W-:Y:S02]  /*24680*/  LEA.HI R69, R69, R67, RZ, 0x3 ;  /* 0x0000004345457211 */ /* 0x000fe400078f18ff */
[----:B------:R-:W-:-:S02]  /*24690*/  LOP3.LUT R48, R48, R49, RZ, 0x3c, !PT ;  /* 0x0000003130307212 */ /* 0x000fc400078e3cff */
[----:B------:R-:W-:Y:S02]  /*246a0*/  IADD3.X R49, RZ, R61, RZ, P5, !PT ;  /* 0x0000003dff317210 */ /* 0x000fe40002ffe4ff */
[----:B------:R-:W-:-:S05]  /*246b0*/  LOP3.LUT R69, R69, 0xfffffff8, RZ, 0xc0, !PT ;  /* 0xfffffff845457812 */ /* 0x000fca00078ec0ff */
[----:B------:R-:W-:Y:S02]  /*246c0*/  IMAD.IADD R69, R67, 0x1, -R69 ;  /* 0x0000000143457824 */ /* 0x000fe400078e0a45 */
[----:B------:R-:W0:Y:S01]  /*246d0*/  @P2 LDC R67, c[0x0][0xbf0] ;  /* 0x0002fc00ff432b82 */ /* 0x000e220000000800 */
[C---:B------:R-:W-:Y:S01]  /*246e0*/  VIADD R71, R236.reuse, 0x40 ;  /* 0x00000040ec477836 */ /* 0x040fe20000000000 */
[----:B------:R-:W-:Y:S01]  /*246f0*/  BSSY B1, `(.L_x_2546) ;  /* 0x000009e000017945 */ /* 0x000fe20003800000 */
[----:B------:R-:W-:-:S03]  /*24700*/  VIADD R70, R236, 0x40 ;  /* 0x00000040ec467836 */ /* 0x000fc60000000000 */
[----:B------:R-:W-:Y:S02]  /*24710*/  SHF.R.S32.HI R71, RZ, 0x1f, R71 ;  /* 0x0000001fff477819 */ /* 0x000fe40000011447 */
[----:B---3--:R-:W-:Y:S02]  /*24720*/  SEL R62, R12, RZ, !P1 ;  /* 0x000000ff0c3e7207 */ /* 0x008fe40004800000 */
[----:B----4-:R-:W-:Y:S02]  /*24730*/  SEL R63, R10, RZ, !P1 ;  /* 0x000000ff0a3f7207 */ /* 0x010fe40004800000 */
[----:B------:R-:W-:Y:S01]  /*24740*/  SHF.R.S32.HI R64, RZ, 0x1f, R68 ;  /* 0x0000001fff407819 */ /* 0x000fe20000011444 */
[----:B------:R-:W-:-:S04]  /*24750*/  IMAD.WIDE.U32 R4, R68, UR4, R2 ;  /* 0x0000000444047c25 */ /* 0x000fc8000f8e0002 */
[----:B------:R-:W-:-:S04]  /*24760*/  IMAD R6, R64, UR4, RZ ;  /* 0x0000000440067c24 */ /* 0x000fc8000f8e02ff */
[----:B------:R-:W-:Y:S01]  /*24770*/  IMAD R11, R68, UR5, R6 ;  /* 0x00000005440b7c24 */ /* 0x000fe2000f8e0206 */
[----:B------:R-:W-:-:S03]  /*24780*/  ULDC.64 UR4, c[0x0][0xb98] ;  /* 0x0002e60000047ab9 */ /* 0x000fc60000000a00 */
[----:B------:R-:W-:Y:S02]  /*24790*/  IMAD.IADD R5, R5, 0x1, R11 ;  /* 0x0000000105057824 */ /* 0x000fe400078e020b */
        /* <DEDUP_REMOVED lines=19> */
[----:B------:R-:W-:Y:S01]  /*248d0*/  IMAD.IADD R4, R14, 0x1, R235 ;  /* 0x000000010e047824 */ /* 0x000fe200078e02eb */
[----:B------:R-:W-:Y:S01]  /*248e0*/  IADD3 R33, P0, R60, 0x5000, RZ ;  /* 0x000050003c217810 */ /* 0x000fe20007f1e0ff */
[----:B------:R-:W-:Y:S01]  /*248f0*/  SHFL.IDX PT, R54, R6, 0x1, 0x1c1f ;  /* 0x003c1f0006367f89 */ /* 0x000fe200000e0000 */
[----:B------:R-:W-:Y:S01]  /*24900*/  LOP3.LUT R8, R9, 0x380, RZ, 0xc0, !PT ;  /* 0x0000038009087812 */ /* 0x000fe200078ec0ff */
[----:B------:R-:W-:Y:S01]  /*24910*/  ULDC.64 UR4, c[0x0][0xaa0] ;  /* 0x0002a80000047ab9 */ /* 0x000fe20000000a00 */
[----:B------:R-:W-:-:S02]  /*24920*/  LOP3.LUT R32, R33, 0x380, RZ, 0xc0, !PT ;  /* 0x0000038021207812 */ /* 0x000fc400078ec0ff */
[----:B------:R-:W-:Y:S01]  /*24930*/  LOP3.LUT R12, R12, R13, RZ, 0x3c, !PT ;  /* 0x0000000d0c0c7212 */ /* 0x000fe200078e3cff */
[--C-:B------:R-:W-:Y:S01]  /*24940*/  IMAD.X R13, RZ, RZ, R61.reuse, P1 ;  /* 0x000000ffff0d7224 */ /* 0x100fe200008e063d */
[----:B------:R-:W-:Y:S02]  /*24950*/  IADD3 R41, P1, R60, 0x7000, RZ ;  /* 0x000070003c297810 */ /* 0x000fe40007f3e0ff */
[----:B------:R-:W-:Y:S02]  /*24960*/  SHF.R.U64 R8, R8, 0x3, RZ ;  /* 0x0000000308087819 */ /* 0x000fe400000012ff */
[----:B------:R-:W-:Y:S02]  /*24970*/  SHF.R.U64 R32, R32, 0x3, RZ ;  /* 0x0000000320207819 */ /* 0x000fe400000012ff */
[----:B------:R-:W-:Y:S02]  /*24980*/  LOP3.LUT R40, R41, 0x380, RZ, 0xc0, !PT ;  /* 0x0000038029287812 */ /* 0x000fe400078ec0ff */
[----:B------:R-:W-:Y:S01]  /*24990*/  LOP3.LUT R8, R8, R9, RZ, 0x3c, !PT ;  /* 0x0000000908087212 */ /* 0x000fe200078e3cff */
[--C-:B------:R-:W-:Y:S01]  /*249a0*/  IMAD.X R9, RZ, RZ, R61.reuse, P4 ;  /* 0x000000ffff097224 */ /* 0x100fe200020e063d */
[----:B------:R-:W-:Y:S01]  /*249b0*/  LOP3.LUT R32, R32, R33, RZ, 0x3c, !PT ;  /* 0x0000002120207212 */ /* 0x000fe200078e3cff */
[----:B------:R-:W-:Y:S01]  /*249c0*/  IMAD.X R33, RZ, RZ, R61, P0 ;  /* 0x000000ffff217224 */ /* 0x000fe200000e063d */
[----:B------:R-:W-:Y:S01]  /*249d0*/  IADD3 R37, P4, R60, 0x6000, RZ ;  /* 0x000060003c257810 */ /* 0x000fe20007f9e0ff */
[----:B------:R-:W-:Y:S01]  /*249e0*/  SHFL.IDX PT, R21, R10, RZ, 0x1c1f ;  /* 0x001c1fff0a157589 */ /* 0x000fe200000e0000 */
[----:B------:R-:W-:-:S02]  /*249f0*/  LOP3.LUT P0, RZ, R20, 0x3, RZ, 0xc0, !PT ;  /* 0x0000000314ff7812 */ /* 0x000fc4000780c0ff */
[----:B------:R-:W-:Y:S01]  /*24a00*/  SHF.R.U64 R40, R40, 0x3, RZ ;  /* 0x0000000328287819 */ /* 0x000fe200000012ff */
[----:B------:R-:W1:Y:S01]  /*24a10*/  SHFL.IDX PT, R20, R6, RZ, 0x1c1f ;  /* 0x001c1fff06147589 */ /* 0x000e6200000e0000 */
[----:B------:R-:W-:-:S03]  /*24a20*/  LOP3.LUT R36, R37, 0x380, RZ, 0xc0, !PT ;  /* 0x0000038025247812 */ /* 0x000fc600078ec0ff */
[----:B------:R-:W2:Y:S01]  /*24a30*/  SHFL.IDX PT, R55, R10, 0x1, 0x1c1f ;  /* 0x003c1f000a377f89 */ /* 0x000ea200000e0000 */
[----:B------:R-:W-:Y:S01]  /*24a40*/  LOP3.LUT R40, R40, R41, RZ, 0x3c, !PT ;  /* 0x0000002928287212 */ /* 0x000fe200078e3cff */
[--C-:B------:R-:W-:Y:S01]  /*24a50*/  IMAD.X R41, RZ, RZ, R61.reuse, P1 ;  /* 0x000000ffff297224 */ /* 0x100fe200008e063d */
[C---:B------:R-:W-:Y:S01]  /*24a60*/  ISETP.GE.OR P1, PT, R4.reuse, R65, P0 ;  /* 0x000000410400720c */ /* 0x040fe20000726670 */
[----:B------:R-:W-:Y:S01]  /*24a70*/  VIADD R4, R4, 0x8 ;  /* 0x0000000804047836 */ /* 0x000fe20000000000 */
[----:B------:R-:W-:Y:S02]  /*24a80*/  SHF.R.U64 R36, R36, 0x3, RZ ;  /* 0x0000000324247819 */ /* 0x000fe400000012ff */
[----:B------:R-:W-:Y:S02]  /*24a90*/  IADD3 R5, P3, R60, 0xb000, RZ ;  /* 0x0000b0003c057810 */ /* 0x000fe40007f7e0ff */
[----:B------:R-:W-:Y:S01]  /*24aa0*/  LOP3.LUT R36, R36, R37, RZ, 0x3c, !PT ;  /* 0x0000002524247212 */ /* 0x000fe200078e3cff */
[----:B------:R-:W-:Y:S01]  /*24ab0*/  IMAD.X R37, RZ, RZ, R61, P4 ;  /* 0x000000ffff257224 */ /* 0x000fe200020e063d */
[----:B------:R-:W-:-:S02]  /*24ac0*/  ISETP.GE.OR P0, PT, R4, R65, P0 ;  /* 0x000000410400720c */ /* 0x000fc40000706670 */
[----:B------:R-:W-:Y:S02]  /*24ad0*/  IADD3 R53, P4, R60, 0xa000, RZ ;  /* 0x0000a0003c357810 */ /* 0x000fe40007f9e0ff */
[----:B------:R-:W-:Y:S02]  /*24ae0*/  LOP3.LUT R4, R5, 0x380, RZ, 0xc0, !PT ;  /* 0x0000038005047812 */ /* 0x000fe400078ec0ff */
[----:B------:R-:W-:Y:S02]  /*24af0*/  LOP3.LUT R52, R53, 0x380, RZ, 0xc0, !PT ;  /* 0x0000038035347812 */ /* 0x000fe400078ec0ff */
[----:B------:R-:W-:Y:S02]  /*24b00*/  SHF.R.U64 R4, R4, 0x3, RZ ;  /* 0x0000000304047819 */ /* 0x000fe400000012ff */
[----:B------:R-:W-:Y:S02]  /*24b10*/  SHF.R.U64 R52, R52, 0x3, RZ ;  /* 0x0000000334347819 */ /* 0x000fe400000012ff */
[----:B------:R-:W-:Y:S01]  /*24b20*/  LOP3.LUT R60, R7, R60, RZ, 0x3c, !PT ;  /* 0x0000003c073c7212 */ /* 0x000fe200078e3cff */
[----:B-1----:R1:W-:Y:S01]  /*24b30*/  @!P1 ST.E desc[UR54][R20.64], R120 ;  /* 0x0000007814009985 */ /* 0x0023e2000c101936 */
[----:B------:R-:W-:Y:S01]  /*24b40*/  LOP3.LUT R52, R52, R53, RZ, 0x3c, !PT ;  /* 0x0000003534347212 */ /* 0x000fe200078e3cff */
[--C-:B------:R-:W-:Y:S01]  /*24b50*/  IMAD.X R53, RZ, RZ, R61.reuse, P4 ;  /* 0x000000ffff357224 */ /* 0x100fe200020e063d */
[----:B------:R-:W-:Y:S01]  /*24b60*/  LOP3.LUT R56, R4, R5, RZ, 0x3c, !PT ;  /* 0x0000000504387212 */ /* 0x000fe200078e3cff */
[----:B--2---:R2:W-:Y:S01]  /*24b70*/  @!P0 ST.E desc[UR54][R54.64], R121 ;  /* 0x0000007936008985 */ /* 0x0045e2000c101936 */
        /* <DEDUP_REMOVED lines=10> */
[----:B------:R-:W5:Y:S02]  /*24c20*/  LD.E.128 R24, desc[UR54][R24.64] ;  /* 0x0000003618187980 */ /* 0x000f64000c101d00 */
[----:B------:R-:W-:Y:S02]  /*24c30*/  IMAD.IADD R3, R3, 0x1, R21 ;  /* 0x0000000103037824 */ /* 0x000fe400078e0215 */
[----:B------:R-:W-:Y:S01]  /*24c40*/  IMAD R21, R64, UR4, RZ ;  /* 0x0000000440157c24 */ /* 0x000fe2000f8e02ff */
[----:B------:R-:W5:Y:S01]  /*24c50*/  LD.E.128 R28, desc[UR54][R28.64] ;  /* 0x000000361c1c7980 */ /* 0x000f62000c101d00 */
[----:B------:R-:W-:Y:S02]  /*24c60*/  IMAD.IADD R64, R235, 0x1, R20 ;  /* 0x00000001eb407824 */ /* 0x000fe400078e0214 */
        /* <DEDUP_REMOVED lines=14> */
[----:B------:R-:W-:Y:S02]  /*24d50*/  SHF.R.S32.HI R20, RZ, 0x1f, R21 ;  /* 0x0000001fff147819 */ /* 0x000fe40000011415 */
[----:B--2---:R-:W5:Y:S01]  /*24d60*/  LD.E.128 R52, desc[UR54][R52.64] ;  /* 0x0000003634347980 */ /* 0x004f62000c101d00 */
[----:B------:R-:W-:Y:S01]  /*24d70*/  IMAD R61, R63, UR5, R60 ;  /* 0x000000053f3d7c24 */ /* 0x000fe2000f8e023c */
[----:B------:R-:W-:Y:S01]  /*24d80*/  IADD3 R63, -R21, RZ, RZ ;  /* 0x000000ff153f7210 */ /* 0x000fe20007ffe1ff */
[----:B------:R-:W-:Y:S01]  /*24d90*/  ULDC.64 UR4, c[0x0][0xae0] ;  /* 0x0002b80000047ab9 */ /* 0x000fe20000000a00 */
[----:B------:R-:W5:Y:S01]  /*24da0*/  LD.E.128 R56, desc[UR54][R56.64] ;  /* 0x0000003638387980 */ /* 0x000f62000c101d00 */
[----:B------:R-:W-:-:S02]  /*24db0*/  IMAD.IADD R3, R3, 0x1, R61 ;  /* 0x0000000103037824 */ /* 0x000fc400078e023d */
[----:B------:R-:W-:Y:S01]  /*24dc0*/  IMAD R61, R0, R63, R64 ;  /* 0x0000003f003d7224 */ /* 0x000fe200078e0240 */
[----:B------:R-:W-:Y:S01]  /*24dd0*/  @!PT LDS RZ, [RZ] ;  /* 0x00000000fffff984 */ /* 0x000fe20000000800 */
[----:B------:R-:W-:Y:S01]  /*24de0*/  @!PT LDS RZ, [RZ] ;  /* 0x00000000fffff984 */ /* 0x000fe20000000800 */
[----:B------:R-:W-:Y:S01]  /*24df0*/  @!PT LDS RZ, [RZ] ;  /* 0x00000000fffff984 */ /* 0x000fe20000000800 */
[----:B------:R-:W-:Y:S01]  /*24e00*/  @!PT LDS RZ, [RZ] ;  /* 0x00000000fffff984 */ /* 0x000fe20000000800 */
[----:B------:R0:W-:Y:S06]  /*24e10*/  MEMBAR.ALL.CTA ;  /* 0x0000000000007992 */ /* 0x0001ec0000008000 */
[----:B0-----:R-:W0:Y:S01]  /*24e20*/  FENCE.VIEW.ASYNC.S ;  /* 0x00000000000073c6 */ /* 0x001e220000000000 */
[----:B------:R-:W-:Y:S02]  /*24e30*/  IMAD R20, R20, UR4, RZ ;  /* 0x0000000414147c24 */ /* 0x000fe4000f8e02ff */
[----:B------:R-:W-:Y:S01]  /*24e40*/  IMAD.WIDE.U32 R2, R21, UR4, R2 ;  /* 0x0000000415027c25 */ /* 0x000fe2000f8e0002 */
[----:B------:R-:W-:-:S03]  /*24e50*/  SHF.R.S32.HI R0, RZ, 0x1f, R61 ;  /* 0x0000001fff007819 */ /* 0x000fc6000001143d */
[----:B------:R-:W-:Y:S01]  /*24e60*/  IMAD R63, R21, UR5, R20 ;  /* 0x00000005153f7c24 */ /* 0x000fe2000f8e0214 */
[----:B------:R-:W-:Y:S01]  /*24e70*/  ULDC.64 UR4, c[0x0][0xad8] ;  /* 0x0002b60000047ab9 */ /* 0x000fe20000000a00 */
[----:B------:R-:W-:Y:S02]  /*24e80*/  IMAD.IADD R64, R66, 0x1, R235 ;  /* 0x0000000142407824 */ /* 0x000fe400078e02eb */
        /* <DEDUP_REMOVED lines=8> */
[----:B------:R-:W-:Y:S01]  /*24f10*/  IMAD.IADD R3, R3, 0x1, R21 ;  /* 0x0000000103037824 */ /* 0x000fe200078e0215 */
[----:B------:R-:W-:Y:S01]  /*24f20*/  LEA R62, P3, R2, UR4, 0x1 ;  /* 0x00000004023e7c11 */ /* 0x000fe2000f8608ff */
[----:B------:R-:W-:-:S03]  /*24f30*/  VIADD R0, R16, 0x33420 ;  /* 0x0003342010007836 */ /* 0x000fc60000000000 */
[----:B------:R-:W-:Y:S02]  /*24f40*/  LEA.HI.X R63, R2, UR5, R3, 0x1, P3 ;  /* 0x00000005023f7c11 */ /* 0x000fe400098f0c03 */
[----:B------:R-:W-:Y:S01]  /*24f50*/  PRMT R0, RZ, 0x654, R0 ;  /* 0x00000654ff007816 */ /* 0x000fe20000000000 */
[----:B------:R-:W-:Y:S01]  /*24f60*/  VIADD R20, R64, 0x40 ;  /* 0x0000004040147836 */ /* 0x000fe20000000000 */
[----:B------:R-:W-:Y:S01]  /*24f70*/  IADD3 R69, R236, 0x80, RZ ;  /* 0x00000080ec457810 */ /* 0x000fe20007ffe0ff */
[----:B0-----:R0:W1:Y:S01]  /*24f80*/  SHFL.IDX PT, R67, R62, RZ, 0x181f ;  /* 0x00181fff3e437589 */ /* 0x00106200000e0000 */
[----:B------:R0:W-:Y:S03]  /*24f90*/  SYNCS.ARRIVE.TRANS64.RED.A1T0 RZ, [R0+URZ], RZ ;  /* 0x000000ff00ff79a7 */ /* 0x0001e6000810043f */
[----:B------:R0:W2:Y:S01]  /*24fa0*/  SHFL.IDX PT, R61, R63, RZ, 0x181f ;  /* 0x00181fff3f3d7589 */ /* 0x0000a200000e0000 */
[----:B------:R-:W-:Y:S01]  /*24fb0*/  ISETP.GE.AND P0, PT, R20, R65, PT ;  /* 0x000000411400720c */ /* 0x000fe20003f06270 */
[----:B------:R-:W-:Y:S01]  /*24fc0*/  VIADD R68, R236, 0x80 ;  /* 0x00000080ec447836 */ /* 0x000fe20000000000 */
[----:B------:R-:W-:-:S02]  /*24fd0*/  SHF.R.S32.HI R66, RZ, 0x1f, R236 ;  /* 0x0000001fff427819 */ /* 0x000fc400000114ec */
[----:B------:R-:W-:Y:S01]  /*24fe0*/  SHF.R.S32.HI R69, RZ, 0x1f, R69 ;  /* 0x0000001fff457819 */ /* 0x000fe20000011445 */
[----:B------:R-:W-:Y:S08]  /*24ff0*/  @P2 BRA `(.L_x_2547) ;  /* 0x0000000000342947 */ /* 0x000ff00003800000 */
        /* <DEDUP_REMOVED lines=13> */
.L_x_2547:
[----:B------:R-:W-:Y:S05]  /*250d0*/  BSYNC B1 ;  /* 0x0000000000017941 */ /* 0x000fea0003800000 */
.L_x_2546:
[----:B---3-5:R3:W4:Y:S01]  /*250e0*/  SHFL.IDX PT, R7, R63, 0x1, 0x181f ;  /* 0x00381f003f077f89 */ /* 0x02872200000e0000 */
[----:B------:R-:W-:Y:S03]  /*250f0*/  BSSY B1, `(.L_x_2548) ;  /* 0x0000010000017945 */ /* 0x000fe60003800000 */
[----:B------:R3:W0:Y:S01]  /*25100*/  SHFL.IDX PT, R5, R62, 0x1, 0x181f ;  /* 0x00381f003e057f89 */ /* 0x00062200000e0000 */
[----:B------:R-:W-:Y:S05]  /*25110*/  @P1 BRA `(.L_x_2549) ;  /* 0x0000000000341947 */ /* 0x000fea0003800000 */
[----:B------:R-:W-:Y:S02]  /*25120*/  ULDC UR4, c[0x0][0xac8] ;  /* 0x0002b20000047ab9 */ /* 0x000fe40000000800 */
[----:B------:R-:W-:Y:S02]  /*25130*/  ISETP.GE.AND P3, PT, R236, UR4, PT ;  /* 0x00000004ec007c0c */ /* 0x000fe4000bf66270 */
[----:B------:R-:W-:Y:S02]  /*25140*/  ISETP.GE.AND P2, PT, R70, UR4, PT ;  /* 0x0000000446007c0c */ /* 0x000fe4000bf46270 */
[----:B------:R-:W-:-:S09]  /*25150*/  ISETP.GE.AND P1, PT, R68, UR4, PT ;  /* 0x0000000444007c0c */ /* 0x000fd2000bf26270 */
[-C--:B0-----:R-:W-:Y:S02]  /*25160*/  @!P3 LEA R2, P5, R236, R5.reuse, 0x1 ;  /* 0x00000005ec02b211 */ /* 0x081fe400078a08ff */
        /* <DEDUP_REMOVED lines=8> */
.L_x_2549:
[----:B------:R-:W-:Y:S05]  /*251f0*/  BSYNC B1 ;  /* 0x0000000000017941 */ /* 0x000fea0003800000 */
.L_x_2548:
[----:B0---4-:R0:W4:Y:S01]  /*25200*/  SHFL.IDX PT, R7, R63, 0x2, 0x181f ;  /* 0x00581f003f077f89 */ /* 0x01112200000e0000 */
        /* <DEDUP_REMOVED lines=8> */
[-C--:B------:R-:W-:Y:S02]  /*25290*/  @!P4 LEA R4, P1, R70, R3.reuse, 0x1 ;  /* 0x000000034604c211 */ /* 0x080fe400078208ff */
[----:B------:R-:W-:Y:S02]  /*252a0*/  @!P5 LEA R6, P2, R68, R3, 0x1 ;  /* 0x000000034406d211 */ /* 0x000fe400078408ff */
[-C--:B----4-:R-:W-:Y:S02]  /*252b0*/  @!P3 LEA.HI.X R3, R236, R7.reuse, R66, 0x1, P0 ;  /* 0x00000007ec03b211 */ /* 0x090fe400000f0c42 */
[-C--:B------:R-:W-:Y:S02]  /*252c0*/  @!P4 LEA.HI.X R5, R70, R7.reuse, R71, 0x1, P1 ;  /* 0x000000074605c211 */ /* 0x080fe400008f0c47 */
[----:B------:R-:W-:Y:S01]  /*252d0*/  @!P5 LEA.HI.X R7, R68, R7, R69, 0x1, P2 ;  /* 0x000000074407d211 */ /* 0x000fe200010f0c45 */
[----:B------:R0:W-:Y:S04]  /*252e0*/  @!P3 ST.E.128 desc[UR54][R2.64], R12 ;  /* 0x0000000c0200b985 */ /* 0x0001e8000c101d36 */
[----:B------:R0:W-:Y:S04]  /*252f0*/  @!P4 ST.E.128 desc[UR54][R4.64], R36 ;  /* 0x000000240400c985 */ /* 0x0001e8000c101d36 */
[----:B------:R0:W-:Y:S02]  /*25300*/  @!P5 ST.E.128 desc[UR54][R6.64], R52 ;  /* 0x000000340600d985 */ /* 0x0001e4000c101d36 */
.L_x_2551:
[----:B------:R-:W-:Y:S05]  /*25310*/  BSYNC B1 ;  /* 0x0000000000017941 */ /* 0x000fea0003800000 */
.L_x_2550:
[----:B------:R-:W-:Y:S01]  /*25320*/  VIADD R0, R64, 0x60 ;  /* 0x0000006040007836 */ /* 0x000fe20000000000 */
[----:B0--3--:R-:W0:Y:S04]  /*25330*/  SHFL.IDX PT, R63, R63, 0x3, 0x181f ;  /* 0x00781f003f3f7f89 */ /* 0x009e2800000e0000 */
[----:B------:R-:W-:Y:S01]  /*25340*/  ISETP.GE.AND P0, PT, R0, R65, PT ;  /* 0x000000410000720c */ /* 0x000fe20003f06270 */
[----:B----4-:R3:W4:-:S12]  /*25350*/  SHFL.IDX PT, R7, R62, 0x3, 0x181f ;  /* 0x00781f003e077f89 */ /* 0x01071800000e0000 */
[----:B---3--:R-:W-:Y:S05]  /*25360*/  @P0 BRA `(.L_x_2552) ;  /* 0x0000000c00e00947 */ /* 0x008fea0003800000 */
[----:B------:R-:W-:Y:S02]  /*25370*/  ULDC UR4, c[0x0][0xac8] ;  /* 0x0002b20000047ab9 */ /* 0x000fe40000000800 */
[----:B------:R-:W-:Y:S02]  /*25380*/  ISETP.GE.AND P2, PT, R236, UR4, PT ;  /* 0x00000004ec007c0c */ /* 0x000fe4000bf46270 */
[----:B------:R-:W-:-:S11]  /*25390*/  ISETP.GE.AND P3, PT, R70, UR4, PT ;  /* 0x0000000446007c0c */ /* 0x000fd6000bf66270 */
[-C--:B----4-:R-:W-:Y:S02]  /*253a0*/  @!P2 LEA R2, P0, R236, R7.reuse, 0x1 ;  /* 0x00000007ec02a211 */ /* 0x090fe400078008ff */
[----:B------:R-:W-:Y:S02]  /*253b0*/  @!P3 LEA R4, P1, R70, R7, 0x1 ;  /* 0x000000074604b211 */ /* 0x000fe400078208ff */
[-C--:B0-----:R-:W-:Y:S02]  /*253c0*/  @!P2 LEA.HI.X R3, R236, R63.reuse, R66, 0x1, P0 ;  /* 0x0000003fec03a211 */ /* 0x081fe400000f0c42 */
[----:B------:R-:W-:Y:S02]  /*253d0*/  @!P3 LEA.HI.X R5, R70, R63, R71, 0x1, P1 ;  /* 0x0000003f4605b211 */ /* 0x000fe400008f0c47 */
[----:B------:R-:W-:Y:S01]  /*253e0*/  ISETP.GE.AND P0, PT, R68, UR4, PT ;  /* 0x0000000444007c0c */ /* 0x000fe2000bf06270 */
[----:B------:R3:W-:Y:S04]  /*253f0*/  @!P2 ST.E.128 desc[UR54][R2.64], R24 ;  /* 0x000000180200a985 */ /* 0x0007e8000c101d36 */
[----:B------:R3:W-:Y:S08]  /*25400*/  @!P3 ST.E.128 desc[UR54][R4.64], R40 ;  /* 0x000000280400b985 */ /* 0x0007f0000c101d36 */
[----:B------:R-:W-:Y:S05]  /*25410*/  @P0 BRA `(.L_x_2552) ;  /* 0x0000000c00b40947 */ /* 0x000fea0003800000 */
[----:B---3--:R-:W-:-:S04]  /*25420*/  LEA R2, P0, R68, R7, 0x1 ;  /* 0x0000000744027211 */ /* 0x008fc800078008ff */
[----:B------:R-:W-:-:S05]  /*25430*/  LEA.HI.X R3, R68, R63, R69, 0x1, P0 ;  /* 0x0000003f44037211 */ /* 0x000fca00000f0c45 */
[----:B------:R0:W-:Y:S01]  /*25440*/  ST.E.128 desc[UR54][R2.64], R56 ;  /* 0x0000003802007985 */ /* 0x0001e2000c101d36 */
[----:B------:R-:W-:Y:S05]  /*25450*/  BRA `(.L_x_2552) ;  /* 0x0000000c00a47947 */ /* 0x000fea0003800000 */
.L_x_2543:
        /* <DEDUP_REMOVED lines=19> */
[----:B-1----:R-:W-:Y:S01]  /*25590*/  ISETP.NE.AND P2, PT, R25, 0x1, PT ;  /* 0x000000011900780c */ /* 0x002fe20003f45270 */
[----:B---3--:R-:W-:-:S12]  /*255a0*/  VIADD R24, R7, 0xffffff80 ;  /* 0xffffff8007187836 */ /* 0x008fd80000000000 */
        /* <DEDUP_REMOVED lines=8> */
.L_x_2553:
[----:B------:R-:W2:Y:S04]  /*25630*/  LDL.LU R3, [R1+0x2c] ;  /* 0x00002c0001037983 */ /* 0x000ea80000300800 */
[----:B------:R-:W4:Y:S04]  /*25640*/  LDL.LU R2, [R1+0x44] ;  /* 0x0000440001027983 */ /* 0x000f280000300800 */
[----:B------:R-:W3:Y:S01]  /*25650*/  LDL R20, [R1+0x38] ;  /* 0x0000380001147983 */ /* 0x000ee20000100800 */
[----:B------:R-:W-:Y:S01]  /*25660*/  BSSY B1, `(.L_x_2554) ;  /* 0x000002c000017945 */ /* 0x000fe20003800000 */
[----:B-----5:R-:W-:-:S02]  /*25670*/  SHF.R.S32.HI R11, RZ, 0x1f, R0 ;  /* 0x0000001fff0b7819 */ /* 0x020fc40000011400 */
[----:B--2---:R-:W-:Y:S02]  /*25680*/  SEL R13, R3, RZ, !P0 ;  /* 0x000000ff030d7207 */ /* 0x004fe40004000000 */
[----:B----4-:R-:W-:Y:S02]  /*25690*/  SEL R12, R2, RZ, !P0 ;  /* 0x000000ff020c7207 */ /* 0x010fe40004000000 */
[----:B---3--:R-:W-:Y:S01]  /*256a0*/  SHF.R.S32.HI R10, RZ, 0x1f, R20 ;  /* 0x0000001fff0a7819 */ /* 0x008fe20000011414 */
[----:B------:R-:W-:Y:S06]  /*256b0*/  @P3 BRA `(.L_x_2555) ;  /* 0x0000000000983947 */ /* 0x000fec0003800000 */
[----:B------:R-:W2:Y:S01]  /*256c0*/  LDC R9, c[0x0][0xbe8] ;  /* 0x0002fa00ff097b82 */ /* 0x000ea20000000800 */
[----:B------:R-:W-:Y:S01]  /*256d0*/  IADD3 R8, R235, -0x80, R7 ;  /* 0xffffff80eb087810 */ /* 0x000fe20007ffe007 */
[----:B--2---:R-:W-:-:S05]  /*256e0*/  IMAD R2, R6, R9, RZ ;  /* 0x0000000906027224 */ /* 0x004fca00078e02ff */
        /* <DEDUP_REMOVED lines=9> */
[----:B------:R-:W2:Y:S01]  /*25780*/  @P0 LDC R15, c[0x0][0xbec] ;  /* 0x0002fb00ff0f0b82 */ /* 0x000ea20000000800 */
[----:B------:R-:W-:Y:S01]  /*25790*/  IMAD R7, R20, UR5, R7 ;  /* 0x0000000514077c24 */ /* 0x000fe2000f8e0207 */
[----:B------:R-:W-:-:S03]  /*257a0*/  ULDC.64 UR4, c[0x0][0xb98] ;  /* 0x0002e60000047ab9 */ /* 0x000fc60000000a00 */
[----:B------:R-:W-:-:S03]  /*257b0*/  IMAD.IADD R3, R3, 0x1, R7 ;  /* 0x0000000103037824 */ /* 0x000fc600078e0207 */
[----:B------:R-:W3:Y:S01]  /*257c0*/  @P0 LDC R21, c[0x0][0xbf0] ;  /* 0x0002fc00ff150b82 */ /* 0x000ee20000000800 */
[----:B------:R-:W-:-:S04]  /*257d0*/  IMAD.WIDE.U32 R2, R13, UR4, R2 ;  /* 0x000000040d027c25 */ /* 0x000fc8000f8e0002 */
[----:B--2---:R-:W-:-:S05]  /*257e0*/  @P0 IMAD.HI.U32 R4, R8, R15, RZ ;  /* 0x0000000f08040227 */ /* 0x004fca00078e00ff */
[----:B---3--:R-:W-:Y:S01]  /*257f0*/  @P0 SHF.R.U32.HI R5, RZ, R21, R4 ;  /* 0x00000015ff050219 */ /* 0x008fe20000011604 */
        /* <DEDUP_REMOVED lines=18> */
.L_x_2555:
[----:B------:R-:W-:Y:S05]  /*25920*/  BSYNC B1 ;  /* 0x0000000000017941 */ /* 0x000fea0003800000 */
.L_x_2554:
[--C-:B--2---:R-:W-:Y:S01]  /*25930*/  SHF.R.S32.HI R4, RZ, 0x1f, R24.reuse ;  /* 0x0000001fff047819 */ /* 0x104fe20000011418 */
        /* <DEDUP_REMOVED lines=11> */
[----:B------:R-:W-:Y:S02]  /*259f0*/  IMAD.IADD R3, R3, 0x1, R5 ;  /* 0x0000000103037824 */ /* 0x000fe400078e0205 */
[----:B------:R-:W-:Y:S02]  /*25a00*/  IMAD R0, R4, 0x20, R8 ;  /* 0x0000002004007824 */ /* 0x000fe400078e0208 */
[----:B------:R-:W-:Y:S02]  /*25a10*/  IMAD R4, R10, UR4, RZ ;  /* 0x000000040a047c24 */ /* 0x000fe4000f8e02ff */
[----:B------:R-:W-:Y:S01]  /*25a20*/  IMAD.WIDE.U32 R2, R20, UR4, R2 ;  /* 0x0000000414027c25 */ /* 0x000fe2000f8e0002 */
[----:B------:R-:W-:-:S03]  /*25a30*/  IADD3 R9, R235, R0, RZ ;  /* 0x00000000eb097210 */ /* 0x000fc60007ffe0ff */
        /* <DEDUP_REMOVED lines=11> */
[----:B------:R-:W-:Y:S02]  /*25af0*/  IMAD.MOV R4, RZ, RZ, -R5 ;  /* 0x000000ffff047224 */ /* 0x000fe400078e0a05 */
[----:B------:R-:W-:Y:S02]  /*25b00*/  IMAD.IADD R3, R3, 0x1, R7 ;  /* 0x0000000103037824 */ /* 0x000fe400078e0207 */
[----:B------:R-:W-:Y:S02]  /*25b10*/  IMAD R0, R0, UR4, RZ ;  /* 0x0000000400007c24 */ /* 0x000fe4000f8e02ff */
[----:B------:R-:W-:Y:S02]  /*25b20*/  IMAD R7, R25, R4, R9 ;  /* 0x0000000419077224 */ /* 0x000fe400078e0209 */
[C---:B------:R-:W-:Y:S02]  /*25b30*/  IMAD R9, R5.reuse, UR5, R0 ;  /* 0x0000000505097c24 */ /* 0x040fe4000f8e0200 */
[----:B------:R-:W-:Y:S01]  /*25b40*/  IMAD.WIDE.U32 R2, R5, UR4, R2 ;  /* 0x0000000405027c25 */ /* 0x000fe2000f8e0002 */
[----:B------:R-:W-:Y:S01]  /*25b50*/  SHF.R.S32.HI R0, RZ, 0x1f, R7 ;  /* 0x0000001fff007819 */ /* 0x000fe20000011407 */
[----:B------:R-:W-:Y:S01]  /*25b60*/  ULDC.64 UR4, c[0x0][0xad8] ;  /* 0x0002b60000047ab9 */ /* 0x000fe20000000a00 */
[----:B------:R-:W-:Y:S01]  /*25b70*/  SHF.R.S32.HI R5, RZ, 0x1f, R236 ;  /* 0x0000001fff057819 */ /* 0x000fe200000114ec */
[----:B------:R-:W-:-:S02]  /*25b80*/  IMAD.IADD R3, R3, 0x1, R9 ;  /* 0x0000000103037824 */ /* 0x000fc400078e0209 */
        /* <DEDUP_REMOVED lines=9> */
[----:B------:R1:W2:Y:S04]  /*25c20*/  SHFL.IDX PT, R3, R2, RZ, 0x181f ;  /* 0x00181fff02037589 */ /* 0x0002a800000e0000 */
[----:B------:R1:W3:Y:S02]  /*25c30*/  SHFL.IDX PT, R14, R0, RZ, 0x181f ;  /* 0x00181fff000e7589 */ /* 0x0002e400000e0000 */
.L_x_2779:
[----:B------:R-:W-:Y:S01]  /*25c40*/  IMAD R25, R6, R25, RZ ;  /* 0x0000001906197224 */ /* 0x000fe200078e02ff */
[----:B------:R-:W-:Y:S01]  /*25c50*/  BSSY B1, `(.L_x_2557) ;  /* 0x0000017000017945 */ /* 0x000fe20003800000 */
[----:B------:R-:W-:-:S05]  /*25c60*/  IMAD.IADD R6, R8, 0x1, R235 ;  /* 0x0000000108067824 */ /* 0x000fca00078e02eb */
[----:B------:R-:W-:-:S13]  /*25c70*/  ISETP.GE.AND P0, PT, R6, R25, PT ;  /* 0x000000190600720c */ /* 0x000fda0003f06270 */
[----:B------:R-:W-:Y:S05]  /*25c80*/  @P0 BRA `(.L_x_2558) ;  /* 0x00000000004c0947 */ /* 0x000fea0003800000 */
[C---:B------:R-:W-:Y:S01]  /*25c90*/  IADD3 R12, R236.reuse, 0x40, RZ ;  /* 0x00000040ec0c7810 */ /* 0x040fe20007ffe0ff */
[C---:B------:R-:W-:Y:S01]  /*25ca0*/  VIADD R4, R236.reuse, 0x80 ;  /* 0x00000080ec047836 */ /* 0x040fe20000000000 */
[----:B------:R-:W-:Y:S01]  /*25cb0*/  ULDC UR4, c[0x0][0xac8] ;  /* 0x0002b20000047ab9 */ /* 0x000fe20000000800 */
[C---:B------:R-:W-:Y:S01]  /*25cc0*/  VIADD R13, R236.reuse, 0x40 ;  /* 0x00000040ec0d7836 */ /* 0x040fe20000000000 */
[C---:B------:R-:W-:Y:S01]  /*25cd0*/  ISETP.GE.AND P3, PT, R236.reuse, UR4, PT ;  /* 0x00000004ec007c0c */ /* 0x040fe2000bf66270 */
[----:B------:R-:W-:Y:S01]  /*25ce0*/  VIADD R7, R236, 0x80 ;  /* 0x00000080ec077836 */ /* 0x000fe20000000000 */
[----:B------:R-:W-:Y:S02]  /*25cf0*/  ISETP.GE.AND P4, PT, R12, UR4, PT ;  /* 0x000000040c007c0c */ /* 0x000fe4000bf86270 */
[----:B------:R-:W-:Y:S02]  /*25d00*/  ISETP.GE.AND P5, PT, R4, UR4, PT ;  /* 0x0000000404007c0c */ /* 0x000fe4000bfa6270 */
[----:B------:R-:W-:-:S02]  /*25d10*/  SHF.R.S32.HI R13, RZ, 0x1f, R13 ;  /* 0x0000001fff0d7819 */ /* 0x000fc4000001140d */
[----:B------:R-:W-:-:S05]  /*25d20*/  SHF.R.S32.HI R7, RZ, 0x1f, R7 ;  /* 0x0000001fff077819 */ /* 0x000fca0000011407 */
[-C--:B---3--:R-:W-:Y:S02]  /*25d30*/  @!P3 LEA R8, P0, R236, R14.reuse, 0x1 ;  /* 0x0000000eec08b211 */ /* 0x088fe400078008ff */
[-C--:B------:R-:W-:Y:S02]  /*25d40*/  @!P4 LEA R10, P1, R12, R14.reuse, 0x1 ;  /* 0x0000000e0c0ac211 */ /* 0x080fe400078208ff */
[----:B------:R-:W-:Y:S02]  /*25d50*/  @!P5 LEA R14, P2, R4, R14, 0x1 ;  /* 0x0000000e040ed211 */ /* 0x000fe400078408ff */
[-C--:B--2---:R-:W-:Y:S02]  /*25d60*/  @!P3 LEA.HI.X R9, R236, R3.reuse, R5, 0x1, P0 ;  /* 0x00000003ec09b211 */ /* 0x084fe400000f0c05 */
[-C--:B------:R-:W-:Y:S02]  /*25d70*/  @!P4 LEA.HI.X R11, R12, R3.reuse, R13, 0x1, P1 ;  /* 0x000000030c0bc211 */ /* 0x080fe400008f0c0d */
[----:B------:R-:W-:Y:S01]  /*25d80*/  @!P5 LEA.HI.X R15, R4, R3, R7, 0x1, P2 ;  /* 0x00000003040fd211 */ /* 0x000fe200010f0c07 */
[----:B------:R4:W-:Y:S04]  /*25d90*/  @!P3 ST.E.128 desc[UR54][R8.64], RZ ;  /* 0x000000ff0800b985 */ /* 0x0009e8000c101d36 */
[----:B------:R4:W-:Y:S04]  /*25da0*/  @!P4 ST.E.128 desc[UR54][R10.64], RZ ;  /* 0x000000ff0a00c985 */ /* 0x0009e8000c101d36 */
[----:B------:R4:W-:Y:S02]  /*25db0*/  @!P5 ST.E.128 desc[UR54][R14.64], RZ ;  /* 0x000000ff0e00d985 */ /* 0x0009e4000c101d36 */
.L_x_2558:
[----:B------:R-:W-:Y:S05]  /*25dc0*/  BSYNC B1 ;  /* 0x0000000000017941 */ /* 0x000fea0003800000 */
.L_x_2557:
[----:B------:R-:W-:-:S03]  /*25dd0*/  UMOV UR4, 0xffffffff ;  /* 0xffffffff00047882 */ /* 0x000fc60000000000 */
[----:B------:R-:W-:Y:S05]  /*25de0*/  BRA.DIV UR4, `(.L_x_2559) ;  /* 0x0000009e04687947 */ /* 0x000fea000b800000 */
[----:B--2---:R2:W0:Y:S04]  /*25df0*/  SHFL.IDX PT, R3, R2, 0x1, 0x181f ;  /* 0x00381f0002037f89 */ /* 0x00442800000e0000 */
[----:B---34-:R2:W3:Y:S02]  /*25e00*/  SHFL.IDX PT, R14, R0, 0x1, 0x181f ;  /* 0x00381f00000e7f89 */ /* 0x0184e400000e0000 */
.L_x_2783:
[----:B------:R-:W-:Y:S01]  /*25e10*/  VIADD R4, R6, 0x20 ;  /* 0x0000002006047836 */ /* 0x000fe20000000000 */
[----:B------:R-:W-:Y:S04]  /*25e20*/  BSSY B1, `(.L_x_2560) ;  /* 0x0000016000017945 */ /* 0x000fe80003800000 */
[----:B------:R-:W-:-:S13]  /*25e30*/  ISETP.GE.AND P0, PT, R4, R25, PT ;  /* 0x000000190400720c */ /* 0x000fda0003f06270 */
[----:B------:R-:W-:Y:S05]  /*25e40*/  @P0 BRA `(.L_x_2561) ;  /* 0x00000000004c0947 */ /* 0x000fea0003800000 */
[C---:B------:R-:W-:Y:S01]  /*25e50*/  VIADD R13, R236.reuse, 0x40 ;  /* 0x00000040ec0d7836 */ /* 0x040fe20000000000 */
[----:B------:R-:W-:Y:S01]  /*25e60*/  ULDC UR4, c[0x0][0xac8] ;  /* 0x0002b20000047ab9 */ /* 0x000fe20000000800 */
[C---:B------:R-:W-:Y:S01]  /*25e70*/  VIADD R7, R236.reuse, 0x80 ;  /* 0x00000080ec077836 */ /* 0x040fe20000000000 */
[C---:B------:R-:W-:Y:S01]  /*25e80*/  ISETP.GE.AND P3, PT, R236.reuse, UR4, PT ;  /* 0x00000004ec007c0c */ /* 0x040fe2000bf66270 */
[C---:B------:R-:W-:Y:S01]  /*25e90*/  VIADD R12, R236.reuse, 0x80 ;  /* 0x00000080ec0c7836 */ /* 0x040fe20000000000 */
[----:B------:R-:W-:Y:S02]  /*25ea0*/  ISETP.GE.AND P4, PT, R13, UR4, PT ;  /* 0x000000040d007c0c */ /* 0x000fe4000bf86270 */
[----:B------:R-:W-:Y:S02]  /*25eb0*/  ISETP.GE.AND P5, PT, R7, UR4, PT ;  /* 0x0000000407007c0c */ /* 0x000fe4000bfa6270 */
[----:B------:R-:W-:Y:S02]  /*25ec0*/  IADD3 R20, R236, 0x40, RZ ;  /* 0x00000040ec147810 */ /* 0x000fe40007ffe0ff */
        /* <DEDUP_REMOVED lines=11> */
.L_x_2561:
[----:B------:R-:W-:Y:S05]  /*25f80*/  BSYNC B1 ;  /* 0x0000000000017941 */ /* 0x000fea0003800000 */
.L_x_2560:
[----:B------:R-:W-:-:S03]  /*25f90*/  UMOV UR4, 0xffffffff ;  /* 0xffffffff00047882 */ /* 0x000fc60000000000 */
[----:B------:R-:W-:Y:S05]  /*25fa0*/  BRA.DIV UR4, `(.L_x_2562) ;  /* 0x0000009e04407947 */ /* 0x000fea000b800000 */
[----:B0-----:R0:W0:Y:S04]  /*25fb0*/  SHFL.IDX PT, R3, R2, 0x2, 0x181f ;  /* 0x00581f0002037f89 */ /* 0x00102800000e0000 */
[----:B---34-:R3:W4:Y:S02]  /*25fc0*/  SHFL.IDX PT, R14, R0, 0x2, 0x181f ;  /* 0x00581f00000e7f89 */ /* 0x01872400000e0000 */
.L_x_2787:
        /* <DEDUP_REMOVED lines=9> */
[----:B------:R-:W-:Y:S01]  /*26060*/  ISETP.GE.AND P4, PT, R13, UR4, PT ;  /* 0x000000040d007c0c */ /* 0x000fe2000bf86270 */
[----:B------:R-:W-:Y:S01]  /*26070*/  VIADD R12, R236, 0x80 ;  /* 0x00000080ec0c7836 */ /* 0x000fe20000000000 */
[----:B------:R-:W-:Y:S02]  /*26080*/  ISETP.GE.AND P5, PT, R7, UR4, PT ;  /* 0x0000000407007c0c */ /* 0x000fe4000bfa6270 */
[----:B------:R-:W-:Y:S02]  /*26090*/  SHF.R.S32.HI R20, RZ, 0x1f, R20 ;  /* 0x0000001fff147819 */ /* 0x000fe40000011414 */
[----:B------:R-:W-:-:S05]  /*260a0*/  SHF.R.S32.HI R12, RZ, 0x1f, R12 ;  /* 0x0000001fff0c7819 */ /* 0x000fca000001140c */
[CC--:B----4-:R-:W-:Y:S02]  /*260b0*/  @!P3 LEA R8, P0, R236.reuse, R14.reuse, 0x1 ;  /* 0x0000000eec08b211 */ /* 0x0d0fe400078008ff */
        /* <DEDUP_REMOVED lines=8> */
.L_x_2564:
[----:B------:R-:W-:Y:S05]  /*26140*/  BSYNC B1 ;  /* 0x0000000000017941 */ /* 0x000fea0003800000 */
.L_x_2563:
[----:B------:R-:W-:-:S03]  /*26150*/  UMOV UR4, 0xffffffff ;  /* 0xffffffff00047882 */ /* 0x000fc60000000000 */
[----:B------:R-:W-:Y:S05]  /*26160*/  BRA.DIV UR4, `(.L_x_2565) ;  /* 0x0000009e04187947 */ /* 0x000fea000b800000 */
[----:B0-----:R0:W0:Y:S04]  /*26170*/  SHFL.IDX PT, R3, R2, 0x3, 0x181f ;  /* 0x00781f0002037f89 */ /* 0x00102800000e0000 */
[----:B----4-:R4:W0:Y:S02]  /*26180*/  SHFL.IDX PT, R14, R0, 0x3, 0x181f ;  /* 0x00781f00000e7f89 */ /* 0x01082400000e0000 */
.L_x_2791:
[----:B-1234-:R-:W-:-:S05]  /*26190*/  VIADD R0, R6, 0x60 ;  /* 0x0000006006007836 */ /* 0x01efca0000000000 */
[----:B------:R-:W-:-:S13]  /*261a0*/  ISETP.GE.AND P0, PT, R0, R25, PT ;  /* 0x000000190000720c */ /* 0x000fda0003f06270 */
[----:B------:R-:W-:Y:S05]  /*261b0*/  @P0 BRA `(.L_x_2552) ;  /* 0x00000000004c0947 */ /* 0x000fea0003800000 */
[C---:B------:R-:W-:Y:S01]  /*261c0*/  VIADD R9, R236.reuse, 0x40 ;  /* 0x00000040ec097836 */ /* 0x040fe20000000000 */
[C---:B0-----:R-:W-:Y:S01]  /*261d0*/  IADD3 R2, R236.reuse, 0x80, RZ ;  /* 0x00000080ec027810 */ /* 0x041fe20007ffe0ff */
        /* <DEDUP_REMOVED lines=8> */
[-C--:B------:R-:W-:Y:S02]  /*26260*/  @!P3 LEA R4, P0, R236, R14.reuse, 0x1 ;  /* 0x0000000eec04b211 */ /* 0x080fe400078008ff */
[CC--:B------:R-:W-:Y:S02]  /*26270*/  @!P4 LEA R6, P1, R9.reuse, R14.reuse, 0x1 ;  /* 0x0000000e0906c211 */ /* 0x0c0fe400078208ff */
[----:B------:R-:W-:Y:S02]  /*26280*/  @!P5 LEA R14, P2, R2, R14, 0x1 ;  /* 0x0000000e020ed211 */ /* 0x000fe400078408ff */
[-C--:B------:R-:W-:Y:S02]  /*26290*/  @!P3 LEA.HI.X R5, R236, R3.reuse, R5, 0x1, P0 ;  /* 0x00000003ec05b211 */ /* 0x080fe400000f0c05 */
[-C--:B------:R-:W-:Y:S02]  /*262a0*/  @!P4 LEA.HI.X R7, R9, R3.reuse, R10, 0x1, P1 ;  /* 0x000000030907c211 */ /* 0x080fe400008f0c0a */
[----:B------:R-:W-:Y:S01]  /*262b0*/  @!P5 LEA.HI.X R15, R2, R3, R8, 0x1, P2 ;  /* 0x00000003020fd211 */ /* 0x000fe200010f0c08 */
[----:B------:R0:W-:Y:S04]  /*262c0*/  @!P3 ST.E.128 desc[UR54][R4.64], RZ ;  /* 0x000000ff0400b985 */ /* 0x0001e8000c101d36 */
[----:B------:R0:W-:Y:S04]  /*262d0*/  @!P4 ST.E.128 desc[UR54][R6.64], RZ ;  /* 0x000000ff0600c985 */ /* 0x0001e8000c101d36 */
[----:B------:R0:W-:Y:S02]  /*262e0*/  @!P5 ST.E.128 desc[UR54][R14.64], RZ ;  /* 0x000000ff0e00d985 */ /* 0x0001e4000c101d36 */
.L_x_2552:
[----:B------:R-:W-:Y:S05]  /*262f0*/  BSYNC B0 ;  /* 0x0000000000007941 */ /* 0x000fea0003800000 */
.L_x_2542:
[----:B------:R-:W5:Y:S01]  /*26300*/  LDL R0, [R1+0x1c] ;  /* 0x00001c0001007983 */ /* 0x000f620000100800 */
[----:B------:R-:W-:Y:S02]  /*26310*/  ULDC UR4, c[0x0][0xc3c] ;  /* 0x00030f0000047ab9 */ /* 0x000fe40000000800 */
[----:B-----5:R-:W-:-:S13]  /*26320*/  ISETP.GE.AND P0, PT, R0, UR4, PT ;  /* 0x0000000400007c0c */ /* 0x020fda000bf06270 */
[----:B------:R-:W-:Y:S05]  /*26330*/  @!P0 BRA `(.L_x_2566) ;  /* 0xfffffdb000288947 */ /* 0x000fea000383ffff */
[----:B------:R-:W-:Y:S05]  /*26340*/  BRA `(.L_x_2363) ;  /* 0x0000007400cc7947 */ /* 0x000fea0003800000 */
.L_x_2361:
        /* <DEDUP_REMOVED lines=15> */
[----:B------:R-:W2:Y:S01]  /*26440*/  LDS.128 R16, [UR4+0x334d0] ;  /* 0x0334d004ff107984 */ /* 0x000ea20008000c00 */
[----:B------:R-:W-:Y:S06]  /*26450*/  BAR.ARV 0x4, 0x180 ;  /* 0x0106000000007b1d */ /* 0x000fec0000002000 */
[----:B------:R-:W-:Y:S05]  /*26460*/  BRA `(.L_x_2568) ;  /* 0x0000000800847947 */ /* 0x000fea0003800000 */
.L_x_2567:
        /* <DEDUP_REMOVED lines=42> */
.L_x_2573:
        /* <DEDUP_REMOVED lines=12> */
.L_x_2572:
[----:B------:R-:W-:Y:S05]  /*267d0*/  BSYNC B0 ;  /* 0x0000000000007941 */ /* 0x000fea0003800000 */
.L_x_2571:
[----:B0----5:R-:W0:Y:S02]  /*267e0*/  SHFL.UP PT, R2, R4, 0x1, RZ ;  /* 0x0420000004027989 */ /* 0x021e2400000e00ff */
        /* <DEDUP_REMOVED lines=20> */
.L_x_2569:
        /* <DEDUP_REMOVED lines=15> */
[----:B0-----:R-:W-:-:S06]  /*26a20*/  IADD3 R13, R12, 0xffffffe, RZ ;  /* 0x0ffffffe0c0d7810 */ /* 0x001fcc0007ffe0ff */
[----:B------:R0:W1:Y:S01]  /*26a30*/  F2I.FTZ.U32.TRUNC.NTZ R3, R13 ;  /* 0x0000000d00037305 */ /* 0x000062000021f000 */
[----:B------:R-:W-:Y:S05]  /*26a40*/  @!P0 BRA `(.L_x_2574) ;  /* 0x0000000000088947 */ /* 0x000fea0003800000 */
[----:B------:R-:W-:-:S06]  /*26a50*/  VIADD R16, R7, 0xffffffff ;  /* 0xffffffff07107836 */ /* 0x000fcc0000000000 */
[----:B------:R2:W3:Y:S02]  /*26a60*/  SHFL.IDX PT, R16, R5, R16, 0x1f ;  /* 0x00001f1005107589 */ /* 0x0004e400000e0000 */
.L_x_2574:
        /* <DEDUP_REMOVED lines=19> */
[----:B------:R-:W-:Y:S02]  /*26ba0*/  @!P2 IADD3 R2, -R2, RZ, RZ ;  /* 0x000000ff0202a210 */ /* 0x000fe40007ffe1ff */
        /* <DEDUP_REMOVED lines=24> */
[----:B------:R-:W-:Y:S01]  /*26d30*/  @!P1 IMAD.IADD R8, R8, 0x1, -R7 ;  /* 0x0000000108089824 */ /* 0x000fe200078e0a07 */
[----:B------:R-:W-:Y:S02]  /*26d40*/  @!P1 IADD3 R2, R2, 0x1, RZ ;  /* 0x0000000102029810 */ /* 0x000fe40007ffe0ff */
        /* <DEDUP_REMOVED lines=10> */
.L_x_2570:
[----:B------:R-:W-:Y:S01]  /*26df0*/  IMAD.MOV.U32 R17, RZ, RZ, RZ ;  /* 0x000000ffff117224 */ /* 0x000fe200078e00ff */
[----:B------:R-:W-:Y:S01]  /*26e00*/  MOV R18, RZ ;  /* 0x000000ff00127202 */ /* 0x000fe20000000f00 */
[----:B------:R-:W-:-:S07]  /*26e10*/  IMAD.U32 R16, RZ, RZ, UR6 ;  /* 0x00000006ff107e24 */ /* 0x000fce000f8e00ff */
.L_x_2575:
[----:B------:R-:W-:-:S13]  /*26e20*/  ISETP.NE.AND P0, PT, R0, RZ, PT ;  /* 0x000000ff0000720c */ /* 0x000fda0003f05270 */
[----:B------:R-:W1:Y:S01]  /*26e30*/  @!P0 S2R R3, SR_CgaCtaId ;  /* 0x0000000000038919 */ /* 0x000e620000008800 */
[----:B------:R-:W-:-:S04]  /*26e40*/  @!P0 MOV R0, 0x400 ;  /* 0x0000040000008802 */ /* 0x000fc80000000f00 */
[----:B-1----:R-:W-:-:S05]  /*26e50*/  @!P0 LEA R0, R3, R0, 0x18 ;  /* 0x0000000003008211 */ /* 0x002fca00078ec0ff */
[----:B------:R1:W-:Y:S01]  /*26e60*/  @!P0 STS.128 [R0+0x334d0], R16 ;  /* 0x0334d01000008388 */ /* 0x0003e20000000c00 */
[----:B------:R-:W-:Y:S06]  /*26e70*/  BAR.ARV 0x5, 0x180 ;  /* 0x0146000000007b1d */ /* 0x000fec0000002000 */
.L_x_2568:
[----:B-1----:R-:W-:Y:S01]  /*26e80*/  IMAD.MOV.U32 R0, RZ, RZ, 0x1 ;  /* 0x00000001ff007424 */ /* 0x002fe200078e00ff */
[----:B------:R1:W-:Y:S01]  /*26e90*/  STL [R1+0xc], RZ ;  /* 0x00000cff01007387 */ /* 0x0003e20000100800 */
[----:B------:R-:W-:Y:S02]  /*26ea0*/  ULDC UR4, c[0x0][0xc3c] ;  /* 0x00030f0000047ab9 */ /* 0x000fe40000000800 */
[----:B--2---:R-:W-:Y:S01]  /*26eb0*/  ISETP.GE.AND P0, PT, R19, UR4, PT ;  /* 0x0000000413007c0c */ /* 0x004fe2000bf06270 */
[----:B------:R1:W-:Y:S04]  /*26ec0*/  STL [R1+0x14], R0 ;  /* 0x0000140001007387 */ /* 0x0003e80000100800 */
[----:B------:R1:W-:Y:S08]  /*26ed0*/  STL [R1+0x54], RZ ;  /* 0x000054ff01007387 */ /* 0x0003f00000100800 */
[----:B-1----:R-:W-:Y:S05]  /*26ee0*/  @P0 BRA `(.L_x_2576) ;  /* 0x0000006400e00947 */ /* 0x002fea0003800000 */
        /* <DEDUP_REMOVED lines=9> */
[C---:B-1----:R-:W-:Y:S01]  /*26f80*/  IMAD.SHL.U32 R4, R10.reuse, 0x40, RZ ;  /* 0x000000400a047824 */ /* 0x042fe200078e00ff */
[----:B------:R-:W-:Y:S01]  /*26f90*/  SHF.R.U32.HI R3, RZ, 0x1, R10 ;  /* 0x00000001ff037819 */ /* 0x000fe2000001160a */
[C---:B------:R-:W-:Y:S01]  /*26fa0*/  IMAD.SHL.U32 R5, R10.reuse, 0x2, RZ ;  /* 0x000000020a057824 */ /* 0x040fe200078e00ff */
[----:B------:R-:W-:-:S02]  /*26fb0*/  LOP3.LUT R9, R10, 0x7f, RZ, 0xc0, !PT ;  /* 0x0000007f0a097812 */ /* 0x000fc400078ec0ff */
        /* <DEDUP_REMOVED lines=16> */
[----:B------:R-:W-:Y:S02]  /*270c0*/  LOP3.LUT R8, R7, 0x60, R3, 0xf8, !PT ;  /* 0x0000006007087812 */ /* 0x000fe400078ef803 */
[----:B------:R-:W-:Y:S02]  /*270d0*/  LOP3.LUT R6, R6, 0x10, R10, 0xf8, !PT ;  /* 0x0000001006067812 */ /* 0x000fe400078ef80a */
[----:B------:R-:W-:Y:S02]  /*270e0*/  SHF.L.U32 R7, R10, 0x2, RZ ;  /* 0x000000020a077819 */ /* 0x000fe400000006ff */
[----:B0-----:R-:W-:Y:S02]  /*270f0*/  SHF.R.U32.HI R5, RZ, 0x2, R9 ;  /* 0x00000002ff057819 */ /* 0x001fe40000011609 */
[----:B------:R-:W-:Y:S02]  /*27100*/  LOP3.LUT R6, R6, 0x10, R7, 0x78, !PT ;  /* 0x0000001006067812 */ /* 0x000fe400078e7807 */
[----:B------:R-:W-:-:S02]  /*27110*/  LOP3.LUT R7, R8, 0x100, R3, 0xf8, !PT ;  /* 0x0000010008077812 */ /* 0x000fc400078ef803 */
[----:B------:R-:W-:Y:S02]  /*27120*/  LOP3.LUT R5, R5, 0x60, R3, 0xf8, !PT ;  /* 0x0000006005057812 */ /* 0x000fe400078ef803 */
[----:B------:R-:W-:-:S05]  /*27130*/  LOP3.LUT R4, R7, R6, RZ, 0xfc, !PT ;  /* 0x0000000607047212 */ /* 0x000fca00078efcff */
[----:B------:R0:W-:Y:S02]  /*27140*/  STL [R1+0x28], R4 ;  /* 0x0000280401007387 */ /* 0x0001e40000100800 */
[----:B0-----:R-:W-:-:S04]  /*27150*/  IMAD.U32 R4, RZ, RZ, UR4 ;  /* 0x00000004ff047e24 */ /* 0x001fc8000f8e00ff */
[----:B------:R-:W-:Y:S01]  /*27160*/  IMAD.IADD R3, R4, 0x1, R2 ;  /* 0x0000000104037824 */ /* 0x000fe200078e0202 */
[----:B------:R-:W-:Y:S01]  /*27170*/  STL [R1+0x4], R4 ;  /* 0x0000040401007387 */ /* 0x000fe20000100800 */
[----:B------:R-:W-:-:S03]  /*27180*/  IMAD.MOV.U32 R2, RZ, RZ, 0x1 ;  /* 0x00000001ff027424 */ /* 0x000fc600078e00ff */
        /* <DEDUP_REMOVED lines=9> */
.L_x_2692:
[----:B0---4-:R-:W0:Y:S02]  /*27220*/  LDC.64 R2, c[0x0][0xc88] ;  /* 0x00032200ff027b82 */ /* 0x011e240000000a00 */
[----:B0-----:R-:W-:-:S05]  /*27230*/  IMAD.WIDE R2, R19, 0x4, R2 ;  /* 0x0000000413027825 */ /* 0x001fca00078e0202 */
[----:B--2---:R-:W2:Y:S01]  /*27240*/  LDG.E R13, desc[UR54][R2.64] ;  /* 0x00000036020d7981 */ /* 0x004ea2000c1e1900 */
[----:B------:R-:W-:Y:S05]  /*27250*/  YIELD ;  /* 0x0000000000007946 */ /* 0x000fea0003800000 */
[----:B------:R-:W-:Y:S01]  /*27260*/  ULDC.64 UR4, c[0x0][0xa28] ;  /* 0x00028a0000047ab9 */ /* 0x000fe20000000a00 */
[----:B------:R-:W-:Y:S01]  /*27270*/  IMAD.MOV.U32 R0, RZ, RZ, RZ ;  /* 0x000000ffff007224 */ /* 0x000fe200078e00ff */
        /* <DEDUP_REMOVED lines=18> */
[----:B------:R2:W-:Y:S01]  /*273a0*/  STL [R1], R10 ;  /* 0x0000000a01007387 */ /* 0x0005e20000100800 */
[----:B------:R-:W-:-:S02]  /*273b0*/  IADD3 R8, P5, R10, UR6, RZ ;  /* 0x000000060a087c10 */ /* 0x000fc4000ffbe0ff */
[C---:B0-----:R-:W-:Y:S01]  /*273c0*/  IADD3 R4, P4, R10.reuse, UR4, RZ ;  /* 0x000000040a047c10 */ /* 0x041fe2000ff9e0ff */
[----:B------:R-:W-:Y:S01]  /*273d0*/  STL [R1+0x20], R15 ;  /* 0x0000200f01007387 */ /* 0x000fe20000100800 */
[----:B------:R-:W-:Y:S02]  /*273e0*/  ISETP.NE.AND.EX P3, PT, RZ, UR11, PT, P3 ;  /* 0x0000000bff007c0c */ /* 0x000fe4000bf65330 */
[----:B-1----:R-:W-:Y:S02]  /*273f0*/  CS2R R2, SRZ ;  /* 0x0000000000027805 */ /* 0x002fe4000001ff00 */
[C---:B------:R-:W-:Y:S02]  /*27400*/  IADD3.X R5, R15.reuse, UR5, RZ, P4, !PT ;  /* 0x000000050f057c10 */ /* 0x040fe4000a7fe4ff */
[----:B------:R-:W-:Y:S02]  /*27410*/  IADD3 R6, P4, R10, UR8, RZ ;  /* 0x000000080a067c10 */ /* 0x000fe4000ff9e0ff */
[----:B------:R-:W-:Y:S01]  /*27420*/  ISETP.NE.U32.AND P0, PT, RZ, UR6, PT ;  /* 0x00000006ff007c0c */ /* 0x000fe2000bf05070 */
[----:B------:R-:W3:Y:S01]  /*27430*/  @P2 LDG.E R2, desc[UR54][R4.64] ;  /* 0x0000003604022981 */ /* 0x000ee2000c1e1900 */
[----:B------:R-:W-:Y:S01]  /*27440*/  IADD3.X R7, R15, UR9, RZ, P4, !PT ;  /* 0x000000090f077c10 */ /* 0x000fe2000a7fe4ff */
[----:B------:R-:W-:Y:S01]  /*27450*/  ULDC UR4, c[0x0][0x288] ;  /* 0x0000a20000047ab9 */ /* 0x000fe20000000800 */
[----:B------:R-:W-:-:S02]  /*27460*/  ISETP.NE.U32.AND P1, PT, RZ, UR8, PT ;  /* 0x00000008ff007c0c */ /* 0x000fc4000bf25070 */
[----:B------:R-:W-:Y:S02]  /*27470*/  ISETP.NE.AND.EX P0, PT, RZ, UR7, PT, P0 ;  /* 0x00000007ff007c0c */ /* 0x000fe4000bf05300 */
[----:B--2---:R-:W-:Y:S02]  /*27480*/  @P3 IADD3 R10, P4, R10, UR10, RZ ;  /* 0x0000000a0a0a3c10 */ /* 0x004fe4000ff9e0ff */
[----:B------:R-:W-:Y:S02]  /*27490*/  ISETP.NE.AND.EX P1, PT, RZ, UR9, PT, P1 ;  /* 0x00000009ff007c0c */ /* 0x000fe4000bf25310 */
[C---:B------:R-:W-:Y:S02]  /*274a0*/  @P3 IADD3.X R11, R15.reuse, UR11, RZ, P4, !PT ;  /* 0x0000000b0f0b3c10 */ /* 0x040fe4000a7fe4ff */
[----:B------:R-:W-:-:S05]  /*274b0*/  IADD3.X R9, R15, UR7, RZ, P5, !PT ;  /* 0x000000070f097c10 */ /* 0x000fca000affe4ff */
[----:B------:R0:W5:Y:S04]  /*274c0*/  @P0 LDG.E R12, desc[UR54][R8.64] ;  /* 0x00000036080c0981 */ /* 0x000168000c1e1900 */
[----:B------:R0:W5:Y:S04]  /*274d0*/  @P1 LDG.E R3, desc[UR54][R6.64] ;  /* 0x0000003606031981 */ /* 0x000168000c1e1900 */
[----:B---3--:R1:W-:Y:S02]  /*274e0*/  STL [R1+0x3c], R2 ;  /* 0x00003c0201007387 */ /* 0x0083e40000100800 */
[----:B-1----:R-:W-:Y:S01]  /*274f0*/  MOV R2, UR4 ;  /* 0x0000000400027c02 */ /* 0x002fe20008000f00 */
[----:B------:R-:W-:-:S05]  /*27500*/  ULDC.64 UR4, c[0x0][0x418] ;  /* 0x0001060000047ab9 */ /* 0x000fca0000000a00 */
[----:B------:R-:W2:Y:S01]  /*27510*/  @P3 LDG.E R2, desc[UR54][R10.64] ;  /* 0x000000360a023981 */ /* 0x000ea2000c1e1900 */
[----:B------:R-:W-:-:S03]  /*27520*/  UISETP.NE.U32.AND UP0, UPT, UR4, URZ, UPT ;  /* 0x0000003f0400728c */ /* 0x000fc6000bf05070 */
[----:B------:R-:W-:Y:S01]  /*27530*/  ULDC UR4, c[0x0][0x424] ;  /* 0x0001090000047ab9 */ /* 0x000fe20000000800 */
[----:B------:R-:W-:-:S03]  /*27540*/  UISETP.NE.AND.EX UP0, UPT, UR5, URZ, UPT, UP0 ;  /* 0x0000003f0500728c */ /* 0x000fc6000bf05300 */
[----:B------:R-:W-:Y:S01]  /*27550*/  ULDC UR5, c[0x0][0x2f0] ;  /* 0x0000bc0000057ab9 */ /* 0x000fe20000000800 */
[----:B------:R-:W-:Y:S01]  /*27560*/  USEL UR4, UR4, 0x1, UP0 ;  /* 0x0000000104047887 */ /* 0x000fe20008000000 */
[----:B--2---:R1:W-:Y:S04]  /*27570*/  STL [R1+0x40], R2 ;  /* 0x0000400201007387 */ /* 0x0043e80000100800 */
[----:B------:R0:W5:Y:S01]  /*27580*/  LDL R14, [R1+0x40] ;  /* 0x00004000010e7983 */ /* 0x0001620000100800 */
[----:B------:R-:W-:-:S03]  /*27590*/  UIMAD UR4, UR4, UR5, URZ ;  /* 0x00000005040472a4 */ /* 0x000fc6000f8e023f */
[----:B------:R-:W-:Y:S02]  /*275a0*/  ULDC UR5, c[0x0][0x348] ;  /* 0x0000d20000057ab9 */ /* 0x000fe40000000800 */
[----:B-1----:R-:W-:Y:S02]  /*275b0*/  IMAD.U32 R2, RZ, RZ, UR5 ;  /* 0x00000005ff027e24 */ /* 0x002fe4000f8e00ff */
[----:B------:R-:W-:Y:S01]  /*275c0*/  IMAD.U32 R10, RZ, RZ, UR4 ;  /* 0x00000004ff0a7e24 */ /* 0x000fe2000f8e00ff */
[----:B0-----:R-:W-:Y:S06]  /*275d0*/  @P3 BRA `(.L_x_2577) ;  /* 0x0000000000143947 */ /* 0x001fec0003800000 */
[----:B------:R-:W-:Y:S05]  /*275e0*/  @!P2 BRA `(.L_x_2577) ;  /* 0x000000000010a947 */ /* 0x000fea0003800000 */
[----:B------:R-:W2:Y:S04]  /*275f0*/  LDG.E R11, desc[UR54][R4.64] ;  /* 0x00000036040b7981 */ /* 0x000ea8000c1e1900 */
[----:B------:R-:W2:Y:S02]  /*27600*/  LDG.E R4, desc[UR54][R4.64+0x4] ;  /* 0x0000043604047981 */ /* 0x000ea4000c1e1900 */
[----:B--2--5:R-:W-:-:S05]  /*27610*/  IMAD.IADD R14, R4, 0x1, -R11 ;  /* 0x00000001040e7824 */ /* 0x024fca00078e0a0b */
[----:B------:R0:W-:Y:S02]  /*27620*/  STL [R1+0x40], R14 ;  /* 0x0000400e01007387 */ /* 0x0001e40000100800 */
.L_x_2577:
[----:B-----5:R-:W-:Y:S01]  /*27630*/  IMAD.IADD R4, R12, 0x1, R0 ;  /* 0x000000010c047824 */ /* 0x020fe200078e0200 */
[----:B------:R-:W-:Y:S01]  /*27640*/  ULDC.64 UR4, c[0x0][0xa20] ;  /* 0x0002880000047ab9 */ /* 0x000fe20000000a00 */
[----:B------:R1:W-:Y:S01]  /*27650*/  STL [R1+0x1c], R13 ;  /* 0x00001c0d01007387 */ /* 0x0003e20000100800 */
[----:B------:R-:W-:-:S03]  /*27660*/  ISETP.NE.U32.AND P2, PT, RZ, UR4, PT ;  /* 0x00000004ff007c0c */ /* 0x000fc6000bf45070 */
[----:B------:R1:W-:Y:S01]  /*27670*/  STL [R1+0x24], R4 ;  /* 0x0000240401007387 */ /* 0x0003e20000100800 */
[----:B------:R-:W-:-:S13]  /*27680*/  ISETP.NE.AND.EX P2, PT, RZ, UR5, PT, P2 ;  /* 0x00000005ff007c0c */ /* 0x000fda000bf45320 */
[----:B-1----:R-:W-:Y:S05]  /*27690*/  @!P2 BRA `(.L_x_2578) ;  /* 0x000000000014a947 */ /* 0x002fea0003800000 */
[----:B------:R-:W2:Y:S02]  /*276a0*/  LDL R4, [R1] ;  /* 0x0000000001047983 */ /* 0x000ea40000100800 */
[----:B--2---:R-:W-:-:S04]  /*276b0*/  IADD3 R10, P0, R4, UR4, RZ ;  /* 0x00000004040a7c10 */ /* 0x004fc8000ff1e0ff */
[----:B------:R-:W-:-:S05]  /*276c0*/  IADD3.X R11, R15, UR5, RZ, P0, !PT ;  /* 0x000000050f0b7c10 */ /* 0x000fca00087fe4ff */
[----:B------:R1:W5:Y:S01]  /*276d0*/  LDG.E R10, desc[UR54][R10.64] ;  /* 0x000000360a0a7981 */ /* 0x000362000c1e1900 */
[----:B------:R-:W-:Y:S05]  /*276e0*/  BRA `(.L_x_2579) ;  /* 0x0000000000107947 */ /* 0x000fea0003800000 */
.L_x_2578:
[----:B------:R-:W-:Y:S05]  /*276f0*/  @!P0 BRA `(.L_x_2579) ;  /* 0x00000000000c8947 */ /* 0x000fea0003800000 */
[----:B------:R-:W2:Y:S04]  /*27700*/  LDG.E R10, desc[UR54][R8.64] ;  /* 0x00000036080a7981 */ /* 0x000ea8000c1e1900 */
[----:B------:R-:W2:Y:S02]  /*27710*/  LDG.E R8, desc[UR54][R8.64+0x4] ;  /* 0x0000043608087981 */ /* 0x000ea4000c1e1900 */
[----:B--2---:R-:W-:-:S07]  /*27720*/  IMAD.IADD R10, R8, 0x1, -R10 ;  /* 0x00000001080a7824 */ /* 0x004fce00078e0a0a */
.L_x_2579:
[----:B------:R-:W2:Y:S01]  /*27730*/  @P1 LDG.E R4, desc[UR54][R6.64] ;  /* 0x0000003606041981 */ /* 0x000ea2000c1e1900 */
[----:B------:R-:W3:Y:S01]  /*27740*/  LDC R5, c[0x0][0x448] ;  /* 0x00011200ff057b82 */ /* 0x000ee20000000800 */
[----:B-----5:R-:W-:Y:S02]  /*27750*/  IMAD.IADD R0, R10, 0x1, -R0 ;  /* 0x000000010a007824 */ /* 0x020fe400078e0a00 */
[----:B------:R4:W2:Y:S01]  /*27760*/  @P1 LDG.E R6, desc[UR54][R6.64+0x4] ;  /* 0x0000043606061981 */ /* 0x0008a2000c1e1900 */
[----:B---3--:R-:W-:-:S13]  /*27770*/  ISETP.NE.AND P0, PT, R5, 0x1, PT ;  /* 0x000000010500780c */ /* 0x008fda0003f05270 */
[----:B----4-:R-:W3:Y:S01]  /*27780*/  @P0 LDC R7, c[0x0][0x450] ;  /* 0x00011400ff070b82 */ /* 0x010ee20000000800 */
[----:B------:R-:W-:Y:S01]  /*27790*/  BSSY B0, `(.L_x_2580) ;  /* 0x0000176000007945 */ /* 0x000fe20003800000 */
[----:B--2---:R-:W-:-:S06]  /*277a0*/  @P1 IMAD.IADD R2, R6, 0x1, -R4 ;  /* 0x0000000106021824 */ /* 0x004fcc00078e0a04 */
[----:B------:R-:W2:Y:S01]  /*277b0*/  @P0 LDC R6, c[0x0][0x44c] ;  /* 0x00011300ff060b82 */ /* 0x000ea20000000800 */
[----:B------:R-:W-:-:S05]  /*277c0*/  SHF.L.U32 R4, R17, 0x7, RZ ;  /* 0x0000000711047819 */ /* 0x000fca00000006ff */
[----:B------:R-:W-:-:S04]  /*277d0*/  VIADD R4, R4, 0x7f ;  /* 0x0000007f04047836 */ /* 0x000fc80000000000 */
[----:B------:R-:W-:Y:S02]  /*277e0*/  IMAD.MOV.U32 R5, RZ, RZ, R4 ;  /* 0x000000ffff057224 */ /* 0x000fe400078e0004 */
[----:B--2---:R-:W-:-:S04]  /*277f0*/  @P0 IMAD.HI.U32 R6, R4, R6, RZ ;  /* 0x0000000604060227 */ /* 0x004fc800078e00ff */
[----:B------:R-:W-:Y:S01]  /*27800*/  IMAD.IADD R4, R0, 0x1, R2 ;  /* 0x0000000100047824 */ /* 0x000fe200078e0202 */
[----:B---3--:R-:W-:-:S03]  /*27810*/  @P0 SHF.R.U32.HI R5, RZ, R7, R6 ;  /* 0x00000007ff050219 */ /* 0x008fc60000011606 */
        /* <DEDUP_REMOVED lines=9> */
[----:B------:R-:W-:-:S05]  /*278b0*/  VIMNMX R4, R20, R4, PT ;  /* 0x0000000414047248 */ /* 0x000fca0003fe0100 */
[--C-:B------:R-:W-:Y:S02]  /*278c0*/  IMAD R4, R4, 0xa0, -R0.reuse ;  /* 0x000000a004047824 */ /* 0x100fe400078e0a00 */
[----:B------:R-:W-:-:S03]  /*278d0*/  IMAD.MOV R0, RZ, RZ, -R0 ;  /* 0x000000ffff007224 */ /* 0x000fc600078e0a00 */
[----:B------:R-:W-:Y:S02]  /*278e0*/  VIMNMX R2, R4, R2, PT ;  /* 0x0000000204027248 */ /* 0x000fe40003fe0100 */
[----:B------:R-:W-:-:S04]  /*278f0*/  VIMNMX R0, RZ, R0, !PT ;  /* 0x00000000ff007248 */ /* 0x000fc80007fe0100 */
[----:B------:R-:W-:Y:S01]  /*27900*/  ISETP.GT.AND P0, PT, R2, R0, PT ;  /* 0x000000000200720c */ /* 0x000fe20003f04270 */
[----:B------:R-:W-:-:S12]  /*27910*/  IMAD.WIDE.U32 R6, R0, -0x33333333, RZ ;  /* 0xcccccccd00067825 */ /* 0x000fd800078e00ff */
[----:B------:R-:W-:-:S04]  /*27920*/  @P0 VIADD R4, R2, 0x9f ;  /* 0x0000009f02040836 */ /* 0x000fc80000000000 */
[----:B------:R-:W-:Y:S01]  /*27930*/  @P0 IMAD.HI R0, R4, 0x66666667, RZ ;  /* 0x6666666704000827 */ /* 0x000fe200078e02ff */
[----:B------:R-:W-:-:S04]  /*27940*/  SHF.R.U32.HI R2, RZ, 0x7, R7 ;  /* 0x00000007ff027819 */ /* 0x000fc80000011607 */
[----:B------:R-:W-:Y:S02]  /*27950*/  @P0 SHF.R.U32.HI R4, RZ, 0x1f, R0 ;  /* 0x0000001fff040819 */ /* 0x000fe40000011600 */
[----:B------:R-:W-:Y:S02]  /*27960*/  MOV R9, R2 ;  /* 0x0000000200097202 */ /* 0x000fe40000000f00 */
[----:B------:R-:W-:-:S04]  /*27970*/  @P0 LEA.HI.SX32 R9, R0, R4, 0x1a ;  /* 0x0000000400090211 */ /* 0x000fc800078fd2ff */
[----:B------:R-:W-:Y:S02]  /*27980*/  ISETP.GT.AND P2, PT, R9, R2, PT ;  /* 0x000000020900720c */ /* 0x000fe40003f44270 */
[----:B------:R-:W-:-:S11]  /*27990*/  PLOP3.LUT P0, PT, PT, PT, PT, 0x80, 0x0 ;  /* 0x000000000000781c */ /* 0x000fd60003f0f070 */
[----:B------:R-:W-:Y:S05]  /*279a0*/  @!P2 BRA `(.L_x_2581) ;  /* 0x000000140050a947 */ /* 0x000fea0003800000 */
[----:B------:R-:W-:Y:S01]  /*279b0*/  UMOV UR4, 0xffffffff ;  /* 0xffffffff00047882 */ /* 0x000fe20000000000 */
[----:B------:R-:W-:Y:S02]  /*279c0*/  SEL R0, R13, RZ, !P1 ;  /* 0x000000ff0d007207 */ /* 0x000fe40004800000 */
[----:B------:R-:W-:Y:S05]  /*279d0*/  BRA.DIV UR4, `(.L_x_2582) ;  /* 0x0000008604447947 */ /* 0x000fea000b800000 */
[----:B------:R-:W2:Y:S02]  /*279e0*/  S2R R4, SR_TID.X ;  /* 0x0000000000047919 */ /* 0x000ea40000002100 */
[----:B--2---:R-:W-:-:S04]  /*279f0*/  SHF.R.U32.HI R4, RZ, 0x5, R4 ;  /* 0x00000005ff047819 */ /* 0x004fc80000011604 */
[----:B------:R-:W-:-:S05]  /*27a00*/  LOP3.LUT R4, R4, 0x3, RZ, 0xc0, !PT ;  /* 0x0000000304047812 */ /* 0x000fca00078ec0ff */
[----:B0-----:R0:W2:Y:S02]  /*27a10*/  SHFL.IDX PT, R14, R4, RZ, 0x1f ;  /* 0x00001fff040e7589 */ /* 0x0010a400000e0000 */
.L_x_2794:
[----:B--2---:R-:W-:Y:S02]  /*27a20*/  ISETP.NE.AND P0, PT, R14, RZ, PT ;  /* 0x000000ff0e00720c */ /* 0x004fe40003f05270 */
[----:B------:R-:W-:-:S11]  /*27a30*/  PLOP3.LUT P6, PT, PT, PT, PT, 0x8, 0x0 ;  /* 0x000000000000781c */ /* 0x000fd60003fce170 */
[----:B------:R-:W-:Y:S05]  /*27a40*/  @P0 BRA `(.L_x_2583) ;  /* 0x00000000000c0947 */ /* 0x000fea0003800000 */
[----:B------:R-:W-:-:S03]  /*27a50*/  UMOV UR4, 0xffffffff ;  /* 0xffffffff00047882 */ /* 0x000fc60000000000 */
[----:B------:R-:W-:Y:S05]  /*27a60*/  BRA.DIV UR4, `(.L_x_2584) ;  /* 0x0000008604547947 */ /* 0x000fea000b800000 */
[----:B------:R-:W-:-:S13]  /*27a70*/  ELECT P6, URZ, PT ;  /* 0x00000000003f782f */ /* 0x000fda00038c0000 */
.L_x_2583:
        /* <DEDUP_REMOVED lines=10> */
.L_x_2797:
[----:B------:R-:W-:Y:S05]  /*27b20*/  BSYNC B1 ;  /* 0x0000000000017941 */ /* 0x000fea0003800000 */
.L_x_2585:
        /* <DEDUP_REMOVED lines=14> */
.L_x_2798:
[----:B------:R-:W-:Y:S05]  /*27c10*/  BSYNC B2 ;  /* 0x0000000000027941 */ /* 0x000fea0003800000 */
.L_x_2589:
        /* <DEDUP_REMOVED lines=9> */
.L_x_2592:
[----:B------:R-:W-:Y:S05]  /*27cb0*/  BSYNC B2 ;  /* 0x0000000000027941 */ /* 0x000fea0003800000 */
.L_x_2591:
        /* <DEDUP_REMOVED lines=11> */
[----:B--2---:R-:W-:Y:S01]  /*27d70*/  IMAD R8, R4, 0x7800, R7 ;  /* 0x0000780004087824 */ /* 0x004fe200078e0207 */
[----:B------:R-:W-:-:S03]  /*27d80*/  IADD3 R4, R6, 0x33490, RZ ;  /* 0x0003349006047810 */ /* 0x000fc60007ffe0ff */
[----:B------:R-:W-:-:S07]  /*27d90*/  VIADD R7, R8, 0x24200 ;  /* 0x0002420008077836 */ /* 0x000fce0000000000 */
.L_x_2593:
        /* <DEDUP_REMOVED lines=16> */
.L_x_2594:
        /* <DEDUP_REMOVED lines=16> */
.L_x_2595:
        /* <DEDUP_REMOVED lines=13> */
.L_x_2799:
[----:B------:R-:W-:Y:S05]  /*28070*/  BSYNC B2 ;  /* 0x0000000000027941 */ /* 0x000fea0003800000 */
.L_x_2596:
[----:B------:R-:W-:Y:S01]  /*28080*/  BSSY B2, `(.L_x_2598) ;  /* 0x000000b000027945 */ /* 0x000fe20003800000 */
[----:B0-2---:R-:W-:Y:S02]  /*28090*/  IMAD.MOV.U32 R10, RZ, RZ, 0x0 ;  /* 0x00000000ff0a7424 */ /* 0x005fe400078e00ff */
[----:B-1----:R-:W-:Y:S01]  /*280a0*/  IMAD.MOV.U32 R11, RZ, RZ, 0x12f00000 ;  /* 0x12f00000ff0b7424 */ /* 0x002fe200078e00ff */
[----:B------:R-:W-:Y:S06]  /*280b0*/  @P1 BRA `(.L_x_2599) ;  /* 0x00000000001c1947 */ /* 0x000fec0003800000 */
[----:B------:R-:W0:Y:S02]  /*280c0*/  S2R R4, SR_TID.X ;  /* 0x0000000000047919 */ /* 0x000e240000002100 */
[----:B0-----:R-:W-:Y:S02]  /*280d0*/  LOP3.LUT R7, R4, 0x1f, RZ, 0xc0, !PT ;  /* 0x0000001f04077812 */ /* 0x001fe400078ec0ff */
[----:B------:R-:W-:Y:S02]  /*280e0*/  MOV R4, 0x7800 ;  /* 0x0000780000047802 */ /* 0x000fe40000000f00 */
[----:B------:R-:W-:Y:S02]  /*280f0*/  ISETP.NE.AND P0, PT, R7, RZ, PT ;  /* 0x000000ff0700720c */ /* 0x000fe40003f05270 */
[----:B------:R0:W-:Y:S11]  /*28100*/  SYNCS.ARRIVE.TRANS64 RZ, [R6+URZ+0x334b0], R4 ;  /* 0x0334b00406ff79a7 */ /* 0x0001f6000800003f */
[----:B0-----:R-:W-:Y:S05]  /*28110*/  @!P0 BRA `(.L_x_2599) ;  /* 0x0000000000048947 */ /* 0x001fea0003800000 */
[----:B------:R-:W-:Y:S01]  /*28120*/  BPT.TRAP 0x1 ;  /* 0x000000040000795c */ /* 0x000fe20000300000 */
.L_x_2599:
[----:B------:R-:W-:Y:S05]  /*28130*/  BSYNC B2 ;  /* 0x0000000000027941 */ /* 0x000fea0003800000 */
.L_x_2598:
        /* <DEDUP_REMOVED lines=8> */
.L_x_2600:
        /* <DEDUP_REMOVED lines=15> */
.L_x_2601:
        /* <DEDUP_REMOVED lines=15> */
.L_x_2602:
        /* <DEDUP_REMOVED lines=10> */
.L_x_2588:
[----:B------:R-:W-:Y:S05]  /*28440*/  BSYNC B1 ;  /* 0x0000000000017941 */ /* 0x000fea0003800000 */
.L_x_2587:
        /* <DEDUP_REMOVED lines=13> */
.L_x_2619:
[----:B------:R-:W-:Y:S05]  /*28520*/  YIELD ;  /* 0x0000000000007946 */ /* 0x000fea0003800000 */
[----:B------:R-:W-:Y:S04]  /*28530*/  BSSY B1, `(.L_x_2603) ;  /* 0x000008f000017945 */ /* 0x000fe80003800000 */
[----:B---3--:R-:W-:Y:S05]  /*28540*/  @!P6 BRA `(.L_x_2604) ;  /* 0x000000080034e947 */ /* 0x008fea0003800000 */
[----:B--2---:R-:W2:Y:S04]  /*28550*/  LDL R7, [R1+0x4] ;  /* 0x0000040001077983 */ /* 0x004ea80000100800 */
[----:B------:R-:W2:Y:S04]  /*28560*/  LDL R6, [R1+0x10] ;  /* 0x0000100001067983 */ /* 0x000ea80000100800 */
[----:B------:R-:W3:Y:S01]  /*28570*/  LDL R5, [R1+0x18] ;  /* 0x0000180001057983 */ /* 0x000ee20000100800 */
[----:B------:R-:W0:Y:S01]  /*28580*/  S2R R4, SR_TID.X ;  /* 0x0000000000047919 */ /* 0x000e220000002100 */
[----:B------:R-:W-:Y:S01]  /*28590*/  BSSY B2, `(.L_x_2605) ;  /* 0x0000007000027945 */ /* 0x000fe20003800000 */
[----:B0-----:R-:W-:-:S04]  /*285a0*/  LOP3.LUT R4, R4, 0x7f, RZ, 0xc0, !PT ;  /* 0x0000007f04047812 */ /* 0x001fc800078ec0ff */
[----:B------:R-:W-:Y:S01]  /*285b0*/  ISETP.NE.AND P2, PT, R4, RZ, PT ;  /* 0x000000ff0400720c */ /* 0x000fe20003f45270 */
[----:B--2---:R-:W-:Y:S01]  /*285c0*/  IMAD R8, R6, 0x8, R7 ;  /* 0x0000000806087824 */ /* 0x004fe200078e0207 */
[----:B---3--:R-:W-:-:S04]  /*285d0*/  SHF.L.U32 R7, R5, 0x1f, RZ ;  /* 0x0000001f05077819 */ /* 0x008fc800000006ff */
[----:B------:R-:W0:Y:S02]  /*285e0*/  SYNCS.PHASECHK.TRANS64.TRYWAIT P1, [R8+URZ+0x334a0], R7 ;  /* 0x0334a007080075a7 */ /* 0x000e24000802017f */
[----:B0-----:R-:W-:Y:S05]  /*285f0*/  @!P1 BRA `(.L_x_2606) ;  /* 0x0000007800d09947 */ /* 0x001fea0003800000 */
.L_x_2800:
[----:B------:R-:W-:Y:S05]  /*28600*/  BSYNC B2 ;  /* 0x0000000000027941 */ /* 0x000fea0003800000 */
.L_x_2605:
[----:B------:R-:W-:Y:S04]  /*28610*/  BSSY B2, `(.L_x_2607) ;  /* 0x0000009000027945 */ /* 0x000fe80003800000 */
[----:B------:R-:W-:Y:S05]  /*28620*/  @P2 BRA `(.L_x_2608) ;  /* 0x00000000001c2947 */ /* 0x000fea0003800000 */
[----:B------:R-:W2:Y:S02]  /*28630*/  S2R R4, SR_TID.X ;  /* 0x0000000000047919 */ /* 0x000ea40000002100 */
[----:B--2---:R-:W-:Y:S02]  /*28640*/  LOP3.LUT R5, R4, 0x1f, RZ, 0xc0, !PT ;  /* 0x0000001f04057812 */ /* 0x004fe400078ec0ff */
[----:B------:R-:W-:Y:S02]  /*28650*/  MOV R4, 0x7800 ;  /* 0x0000780000047802 */ /* 0x000fe40000000f00 */
[----:B------:R-:W-:Y:S02]  /*28660*/  ISETP.NE.AND P1, PT, R5, RZ, PT ;  /* 0x000000ff0500720c */ /* 0x000fe40003f25270 */
[----:B------:R2:W-:Y:S11]  /*28670*/  SYNCS.ARRIVE.TRANS64 RZ, [R8+URZ+0x33490], R4 ;  /* 0x0334900408ff79a7 */ /* 0x0005f6000800003f */
[----:B--2---:R-:W-:Y:S05]  /*28680*/  @!P1 BRA `(.L_x_2608) ;  /* 0x0000000000049947 */ /* 0x004fea0003800000 */
[----:B------:R-:W-:Y:S01]  /*28690*/  BPT.TRAP 0x1 ;  /* 0x000000040000795c */ /* 0x000fe20000300000 */
.L_x_2608:
[----:B------:R-:W-:Y:S05]  /*286a0*/  BSYNC B2 ;  /* 0x0000000000027941 */ /* 0x000fea0003800000 */
.L_x_2607:
        /* <DEDUP_REMOVED lines=13> */
.L_x_2609:
        /* <DEDUP_REMOVED lines=16> */
.L_x_2610:
        /* <DEDUP_REMOVED lines=16> */
.L_x_2611:
        /* <DEDUP_REMOVED lines=13> */
.L_x_2801:
[----:B------:R-:W-:Y:S05]  /*28a50*/  BSYNC B2 ;  /* 0x0000000000027941 */ /* 0x000fea0003800000 */
.L_x_2612:
[----:B------:R-:W-:Y:S01]  /*28a60*/  BSSY B2, `(.L_x_2614) ;  /* 0x000000b000027945 */ /* 0x000fe20003800000 */
[----:B------:R-:W-:Y:S01]  /*28a70*/  MOV R10, 0x0 ;  /* 0x00000000000a7802 */ /* 0x000fe20000000f00 */
[----:B-1----:R-:W-:Y:S02]  /*28a80*/  IMAD.MOV.U32 R11, RZ, RZ, 0x12f00000 ;  /* 0x12f00000ff0b7424 */ /* 0x002fe400078e00ff */
        /* <DEDUP_REMOVED lines=8> */
.L_x_2615:
[----:B------:R-:W-:Y:S05]  /*28b10*/  BSYNC B2 ;  /* 0x0000000000027941 */ /* 0x000fea0003800000 */
.L_x_2614:
[----:B------:R-:W-:Y:S01]  /*28b20*/  R2UR UR10, R12 ;  /* 0x000000000c0a72ca */ /* 0x000fe200000e0000 */
[----:B------:R-:W-:Y:S01]  /*28b30*/  UIADD3 UR4, UP0, UR40, 0x670, URZ ;  /* 0x0000067028047890 */ /* 0x000fe2000ff1e03f */
[----:B------:R-:W-:Y:S01]  /*28b40*/  R2UR UR6, R10 ;  /* 0x000000000a0672ca */ /* 0x000fe200000e0000 */
[----:B0-2---:R-:W-:Y:S01]  /*28b50*/  VIADD R8, R8, 0x334b0 ;  /* 0x000334b008087836 */ /* 0x005fe20000000000 */
[----:B------:R-:W-:Y:S01]  /*28b60*/  R2UR UR7, R11 ;  /* 0x000000000b0772ca */ /* 0x000fe200000e0000 */
[----:B------:R-:W-:Y:S01]  /*28b70*/  VIADD R4, R6, 0xf200 ;  /* 0x0000f20006047836 */ /* 0x000fe20000000000 */
[----:B------:R-:W-:Y:S01]  /*28b80*/  PLOP3.LUT P1, PT, PT, PT, PT, 0x80, 0x0 ;  /* 0x000000000000781c */ /* 0x000fe20003f2f070 */
[----:B------:R-:W-:-:S12]  /*28b90*/  UIADD3.X UR5, URZ, UR41, URZ, UP0, !UPT ;  /* 0x000000293f057290 */ /* 0x000fd800087fe43f */
.L_x_2616:
        /* <DEDUP_REMOVED lines=15> */
.L_x_2617:
        /* <DEDUP_REMOVED lines=15> */
.L_x_2618:
        /* <DEDUP_REMOVED lines=10> */
.L_x_2604:
[----:B------:R-:W-:Y:S05]  /*28e20*/  BSYNC B1 ;  /* 0x0000000000017941 */ /* 0x000fea0003800000 */
.L_x_2603:
[----:B--2---:R-:W2:Y:S04]  /*28e30*/  LDL.LU R4, [R1+0x10] ;  /* 0x0000100001047983 */ /* 0x004ea80000300800 */
[----:B------:R-:W3:Y:S01]  /*28e40*/  LDL.LU R7, [R1+0x18] ;  /* 0x0000180001077983 */ /* 0x000ee20000300800 */
[C---:B------:R-:W-:Y:S02]  /*28e50*/  ISETP.GT.AND P2, PT, R9.reuse, R2, PT ;  /* 0x000000020900720c */ /* 0x040fe40003f44270 */
[----:B------:R-:W-:Y:S01]  /*28e60*/  IADD3 R9, R9, -0x1, RZ ;  /* 0xffffffff09097810 */ /* 0x000fe20007ffe0ff */
        /* <DEDUP_REMOVED lines=8> */
.L_x_2581:
[----:B------:R-:W-:Y:S05]  /*28ef0*/  BSYNC B0 ;  /* 0x0000000000007941 */ /* 0x000fea0003800000 */
.L_x_2580:
[----:B------:R-:W4:Y:S01]  /*28f00*/  LDC R0, c[0x0][0x448] ;  /* 0x00011200ff007b82 */ /* 0x000f220000000800 */
[----:B------:R-:W-:Y:S07]  /*28f10*/  @!P0 WARPSYNC.ALL ;  /* 0x0000000000008948 */ /* 0x000fee0003800000 */
[----:B------:R-:W-:Y:S01]  /*28f20*/  @!P0 BAR.SYNC.DEFER_BLOCKING 0xc, 0x180 ;  /* 0x0306000000008b1d */ /* 0x000fe20000010000 */
[----:B----4-:R-:W-:Y:S02]  /*28f30*/  ISETP.NE.AND P1, PT, R0, 0x1, PT ;  /* 0x000000010000780c */ /* 0x010fe40003f25270 */
[----:B------:R-:W-:-:S11]  /*28f40*/  LEA R0, R17, 0x7f, 0x7 ;  /* 0x0000007f11007811 */ /* 0x000fd600078e38ff */
[----:B------:R-:W4:Y:S08]  /*28f50*/  @P1 LDC R2, c[0x0][0x44c] ;  /* 0x00011300ff021b82 */ /* 0x000f300000000800 */
[----:B------:R-:W5:Y:S01]  /*28f60*/  @P1 LDC R3, c[0x0][0x450] ;  /* 0x00011400ff031b82 */ /* 0x000f620000000800 */
[----:B----4-:R-:W-:-:S05]  /*28f70*/  @P1 IMAD.HI.U32 R2, R0, R2, RZ ;  /* 0x0000000200021227 */ /* 0x010fca00078e00ff */
[----:B-----5:R-:W-:-:S05]  /*28f80*/  @P1 SHF.R.U32.HI R0, RZ, R3, R2 ;  /* 0x00000003ff001219 */ /* 0x020fca0000011602 */
[----:B------:R-:W-:-:S04]  /*28f90*/  IMAD.IADD R0, R21, 0x1, R0 ;  /* 0x0000000115007824 */ /* 0x000fc800078e0200 */
[----:B------:R-:W-:-:S05]  /*28fa0*/  IMAD.HI R0, R0, 0x66666667, RZ ;  /* 0x6666666700007827 */ /* 0x000fca00078e02ff */
[----:B------:R-:W-:-:S04]  /*28fb0*/  SHF.R.U32.HI R2, RZ, 0x1f, R0 ;  /* 0x0000001fff027819 */ /* 0x000fc80000011600 */
[----:B------:R-:W-:-:S04]  /*28fc0*/  LEA.HI.SX32 R0, R0, R2, 0x1a ;  /* 0x0000000200007211 */ /* 0x000fc800078fd2ff */
[----:B--23--:R-:W-:-:S04]  /*28fd0*/  VIMNMX R4, R20, R0, PT ;  /* 0x0000000014047248 */ /* 0x00cfc80003fe0100 */
[----:B------:R-:W-:Y:S01]  /*28fe0*/  ISETP.GT.AND P0, PT, R4, RZ, PT ;  /* 0x000000ff0400720c */ /* 0x000fe20003f04270 */
[----:B------:R2:W-:-:S12]  /*28ff0*/  STL [R1+0x38], R4 ;  /* 0x0000380401007387 */ /* 0x0005d80000100800 */
[----:B--2---:R-:W-:Y:S05]  /*29000*/  @P0 BRA `(.L_x_2620) ;  /* 0x0000000000440947 */ /* 0x004fea0003800000 */
[----:B------:R-:W2:Y:S02]  /*29010*/  S2R R4, SR_TID.X ;  /* 0x0000000000047919 */ /* 0x000ea40000002100 */
[----:B--2---:R-:W-:-:S04]  /*29020*/  LOP3.LUT R4, R4, 0x7f, RZ, 0xc0, !PT ;  /* 0x0000007f04047812 */ /* 0x004fc800078ec0ff */
[----:B------:R-:W-:-:S13]  /*29030*/  ISETP.NE.AND P0, PT, R4, RZ, PT ;  /* 0x000000ff0400720c */ /* 0x000fda0003f05270 */
[----:B------:R-:W-:Y:S05]  /*29040*/  @P0 BRA `(.L_x_2621) ;  /* 0x00000038006c0947 */ /* 0x000fea0003800000 */
[----:B------:R-:W2:Y:S01]  /*29050*/  S2R R3, SR_LANEID ;  /* 0x0000000000037919 */ /* 0x000ea20000000000 */
[----:B------:R-:W-:Y:S01]  /*29060*/  VOTEU.ANY UR4, UPT, PT ;  /* 0x0000000000047886 */ /* 0x000fe200038e0100 */
[----:B------:R-:W3:Y:S01]  /*29070*/  LDC.64 R4, c[0x0][0xc60] ;  /* 0x00031800ff047b82 */ /* 0x000ee20000000a00 */
[----:B------:R-:W2:Y:S08]  /*29080*/  FLO.U32 R0, UR4 ;  /* 0x0000000400007d00 */ /* 0x000eb000080e0000 */
[----:B------:R-:W3:Y:S01]  /*29090*/  POPC R2, UR4 ;  /* 0x0000000400027d09 */ /* 0x000ee20008000000 */
[----:B--2---:R-:W-:-:S13]  /*290a0*/  ISETP.EQ.U32.AND P0, PT, R0, R3, PT ;  /* 0x000000030000720c */ /* 0x004fda0003f02070 */
[----:B---3--:R-:W2:Y:S01]  /*290b0*/  @P0 ATOMG.E.ADD.STRONG.GPU PT, R5, desc[UR54][R4.64], R2 ;  /* 0x00000002040509a8 */ /* 0x008ea200081ee1f6 */
[----:B------:R-:W3:Y:S02]  /*290c0*/  S2R R3, SR_LTMASK ;  /* 0x0000000000037919 */ /* 0x000ee40000003900 */
[----:B---3--:R-:W-:-:S06]  /*290d0*/  LOP3.LUT R3, R3, UR4, RZ, 0xc0, !PT ;  /* 0x0000000403037c12 */ /* 0x008fcc000f8ec0ff */
[----:B------:R-:W3:Y:S01]  /*290e0*/  POPC R3, R3 ;  /* 0x0000000300037309 */ /* 0x000ee20000000000 */
[----:B--2---:R-:W3:Y:S02]  /*290f0*/  SHFL.IDX PT, R0, R5, R0, 0x1f ;  /* 0x00001f0005007589 */ /* 0x004ee400000e0000 */
[----:B---3--:R-:W-:Y:S01]  /*29100*/  IADD3 R16, R0, UR38, R3 ;  /* 0x0000002600107c10 */ /* 0x008fe2000fffe003 */
[----:B------:R-:W-:Y:S06]  /*29110*/  BRA `(.L_x_2621) ;  /* 0x0000003800387947 */ /* 0x000fec0003800000 */
.L_x_2620:
        /* <DEDUP_REMOVED lines=10> */
[----:B-1----:R-:W-:Y:S01]  /*291c0*/  MOV R11, UR5 ;  /* 0x00000005000b7c02 */ /* 0x002fe20008000f00 */
[----:B------:R-:W1:Y:S01]  /*291d0*/  LDC.64 R2, c[0x4][R2] ;  /* 0x0100000002027b82 */ /* 0x000e620000000a00 */
        /* <DEDUP_REMOVED lines=8> */
[----:B01----:R-:W-:Y:S05]  /*29260*/  CALL.ABS.NOINC R2 ;  /* 0x0000000002007343 */ /* 0x003fea0003c00000 */
.L_x_2623:
[----:B------:R-:W-:Y:S05]  /*29270*/  BSYNC B6 ;  /* 0x0000000000067941 */ /* 0x000fea0003800000 */
.L_x_2622:
        /* <DEDUP_REMOVED lines=9> */
[----:B--2---:R-:W-:Y:S01]  /*29310*/  MOV R2, 0x0 ;  /* 0x0000000000027802 */ /* 0x004fe20000000f00 */
[----:B------:R-:W-:Y:S01]  /*29320*/  ULDC.64 UR6, c[0x4][0x98] ;  /* 0x0100260000067ab9 */ /* 0x000fe20000000a00 */
[----:B------:R-:W-:Y:S01]  /*29330*/  ULDC.64 UR8, c[0x4][0xa0] ;  /* 0x0100280000087ab9 */ /* 0x000fe20000000a00 */
[----:B------:R-:W-:Y:S01]  /*29340*/  ULDC.64 UR4, c[0x4][0x10] ;  /* 0x0100040000047ab9 */ /* 0x000fe20000000a00 */
[----:B------:R-:W-:Y:S01]  /*29350*/  IMAD.U32 R4, RZ, RZ, UR6 ;  /* 0x00000006ff047e24 */ /* 0x000fe2000f8e00ff */
[----:B------:R-:W-:Y:S01]  /*29360*/  MOV R7, UR9 ;  /* 0x0000000900077c02 */ /* 0x000fe20008000f00 */
[----:B------:R-:W2:Y:S01]  /*29370*/  LDC.64 R2, c[0x4][R2] ;  /* 0x0100000002027b82 */ /* 0x000ea20000000a00 */
[----:B------:R-:W-:Y:S02]  /*29380*/  IMAD.U32 R5, RZ, RZ, UR7 ;  /* 0x00000007ff057e24 */ /* 0x000fe4000f8e00ff */
[----:B------:R-:W-:Y:S02]  /*29390*/  IMAD.U32 R6, RZ, RZ, UR8 ;  /* 0x00000008ff067e24 */ /* 0x000fe4000f8e00ff */
[----:B------:R-:W-:-:S02]  /*293a0*/  IMAD.U32 R10, RZ, RZ, UR4 ;  /* 0x00000004ff0a7e24 */ /* 0x000fc4000f8e00ff */
[----:B-1----:R-:W-:Y:S02]  /*293b0*/  IMAD.U32 R11, RZ, RZ, UR5 ;  /* 0x00000005ff0b7e24 */ /* 0x002fe4000f8e00ff */
[----:B------:R-:W-:Y:S02]  /*293c0*/  IMAD.MOV.U32 R8, RZ, RZ, 0x70 ;  /* 0x00000070ff087424 */ /* 0x000fe400078e00ff */
[----:B------:R-:W-:Y:S02]  /*293d0*/  IMAD.MOV.U32 R12, RZ, RZ, 0x1 ;  /* 0x00000001ff0c7424 */ /* 0x000fe400078e00ff */
[----:B------:R-:W-:-:S07]  /*293e0*/  IMAD.MOV.U32 R13, RZ, RZ, RZ ;  /* 0x000000ffff0d7224 */ /* 0x000fce00078e00ff */
[----:B------:R-:W-:-:S07]  /*293f0*/  LEPC R20, `(.L_x_2625) ;  /* 0x000000001014794e */ /* 0x000fce0000000000 */
[----:B0-2---:R-:W-:Y:S05]  /*29400*/  CALL.ABS.NOINC R2 ;  /* 0x0000000002007343 */ /* 0x005fea0003c00000 */
.L_x_2625:
[----:B------:R-:W-:Y:S05]  /*29410*/  BSYNC B6 ;  /* 0x0000000000067941 */ /* 0x000fea0003800000 */
.L_x_2624:
[----:B--2---:R-:W2:Y:S01]  /*29420*/  LDL R2, [R1+0x4] ;  /* 0x0000040001027983 */ /* 0x004ea20000100800 */
        /* <DEDUP_REMOVED lines=20> */
.L_x_2627:
[----:B------:R-:W-:Y:S05]  /*29570*/  BSYNC B6 ;  /* 0x0000000000067941 */ /* 0x000fea0003800000 */
.L_x_2626:
        /* <DEDUP_REMOVED lines=10> */
[----:B------:R-:W2:Y:S01]  /*29620*/  LDC.64 R2, c[0x4][R2] ;  /* 0x0100000002027b82 */ /* 0x000ea20000000a00 */
[----:B------:R-:W-:Y:S01]  /*29630*/  IMAD.U32 R6, RZ, RZ, UR6 ;  /* 0x00000006ff067e24 */ /* 0x000fe2000f8e00ff */
[----:B------:R-:W-:Y:S01]  /*29640*/  MOV R13, RZ ;  /* 0x000000ff000d7202 */ /* 0x000fe20000000f00 */
[----:B------:R-:W-:Y:S02]  /*29650*/  IMAD.U32 R7, RZ, RZ, UR7 ;  /* 0x00000007ff077e24 */ /* 0x000fe4000f8e00ff */
[----:B------:R-:W-:-:S02]  /*29660*/  IMAD.U32 R10, RZ, RZ, UR8 ;  /* 0x00000008ff0a7e24 */ /* 0x000fc4000f8e00ff */
[----:B-1----:R-:W-:Y:S02]  /*29670*/  IMAD.U32 R11, RZ, RZ, UR9 ;  /* 0x00000009ff0b7e24 */ /* 0x002fe4000f8e00ff */
[----:B------:R-:W-:Y:S02]  /*29680*/  IMAD.MOV.U32 R8, RZ, RZ, 0x70 ;  /* 0x00000070ff087424 */ /* 0x000fe400078e00ff */
[----:B------:R-:W-:-:S07]  /*29690*/  IMAD.MOV.U32 R12, RZ, RZ, 0x1 ;  /* 0x00000001ff0c7424 */ /* 0x000fce00078e00ff */
[----:B------:R-:W-:-:S07]  /*296a0*/  LEPC R20, `(.L_x_2629) ;  /* 0x000000001014794e */ /* 0x000fce0000000000 */
[----:B0-2---:R-:W-:Y:S05]  /*296b0*/  CALL.ABS.NOINC R2 ;  /* 0x0000000002007343 */ /* 0x005fea0003c00000 */
.L_x_2629:
[----:B------:R-:W-:Y:S05]  /*296c0*/  BSYNC B6 ;  /* 0x0000000000067941 */ /* 0x000fea0003800000 */
.L_x_2628:
        /* <DEDUP_REMOVED lines=9> */
[----:B----4-:R2:W3:Y:S02]  /*29760*/  @P0 LDG.E R8, desc[UR54][R2.64] ;  /* 0x0000003602080981 */ /* 0x0104e4000c1e1900 */
[----:B--2---:R-:W2:Y:S01]  /*29770*/  LDC.64 R2, c[0x0][0x418] ;  /* 0x00010600ff027b82 */ /* 0x004ea20000000a00 */
[----:B---3--:R-:W-:Y:S01]  /*29780*/  SHF.R.S32.HI R9, RZ, 0x1f, R8 ;  /* 0x0000001fff097819 */ /* 0x008fe20000011408 */
[----:B------:R3:W-:Y:S01]  /*29790*/  @P0 STL [R1+0x1c], R8 ;  /* 0x00001c0801000387 */ /* 0x0007e20000100800 */
[----:B--2---:R-:W-:Y:S01]  /*297a0*/  LOP3.LUT P0, RZ, R2, UR4, RZ, 0xfc, !PT ;  /* 0x0000000402ff7c12 */ /* 0x004fe2000f80fcff */
[----:B------:R-:W-:Y:S02]  /*297b0*/  UMOV UR4, 0xffffffff ;  /* 0xffffffff00047882 */ /* 0x000fe40000000000 */
[----:B------:R3:W-:Y:S01]  /*297c0*/  STL [R1+0x20], R9 ;  /* 0x0000200901007387 */ /* 0x0007e20000100800 */
[----:B------:R-:W-:-:S04]  /*297d0*/  LOP3.LUT P0, RZ, R3, UR5, RZ, 0xfc, P0 ;  /* 0x0000000503ff7c12 */ /* 0x000fc8000800fcff */
[----:B------:R-:W-:Y:S01]  /*297e0*/  SEL R0, R8, RZ, !P0 ;  /* 0x000000ff08007207 */ /* 0x000fe20004000000 */
[----:B------:R-:W-:Y:S08]  /*297f0*/  BRA.DIV UR4, `(.L_x_2630) ;  /* 0x0000006a04787947 */ /* 0x000ff0000b800000 */
[----:B------:R-:W2:Y:S02]  /*29800*/  S2R R4, SR_TID.X ;  /* 0x0000000000047919 */ /* 0x000ea40000002100 */
[----:B--2---:R-:W-:-:S04]  /*29810*/  SHF.R.U32.HI R4, RZ, 0x5, R4 ;  /* 0x00000005ff047819 */ /* 0x004fc80000011604 */
[----:B------:R-:W-:-:S05]  /*29820*/  LOP3.LUT R4, R4, 0x3, RZ, 0xc0, !PT ;  /* 0x0000000304047812 */ /* 0x000fca00078ec0ff */
[----:B0-----:R0:W2:Y:S02]  /*29830*/  SHFL.IDX PT, R14, R4, RZ, 0x1f ;  /* 0x00001fff040e7589 */ /* 0x0010a400000e0000 */
.L_x_2804:
[----:B0-----:R-:W4:Y:S01]  /*29840*/  LDL.LU R4, [R1+0x8] ;  /* 0x0000080001047983 */ /* 0x001f220000300800 */
[----:B------:R-:W-:Y:S02]  /*29850*/  PLOP3.LUT P1, PT, PT, PT, PT, 0x8, 0x0 ;  /* 0x000000000000781c */ /* 0x000fe40003f2e170 */
[----:B--2---:R-:W-:Y:S01]  /*29860*/  ISETP.NE.AND P0, PT, R14, RZ, PT ;  /* 0x000000ff0e00720c */ /* 0x004fe20003f05270 */
[----:B------:R0:W-:Y:S01]  /*29870*/  STL [R1], R0 ;  /* 0x0000000001007387 */ /* 0x0001e20000100800 */
[----:B----4-:R-:W-:-:S09]  /*29880*/  LOP3.LUT R4, R4, 0xfffffffe, RZ, 0xc0, !PT ;  /* 0xfffffffe04047812 */ /* 0x010fd200078ec0ff */
[----:B------:R-:W-:-:S05]  /*29890*/  @P1 LOP3.LUT R4, R4, 0x1, RZ, 0xfc, !PT ;  /* 0x0000000104041812 */ /* 0x000fca00078efcff */
[----:B------:R0:W-:Y:S01]  /*298a0*/  STL [R1+0x8], R4 ;  /* 0x0000080401007387 */ /* 0x0001e20000100800 */
[----:B------:R-:W-:Y:S05]  /*298b0*/  @P0 BRA `(.L_x_2631) ;  /* 0x0000000400c80947 */ /* 0x000fea0003800000 */
[----:B------:R-:W-:-:S03]  /*298c0*/  UMOV UR4, 0xffffffff ;  /* 0xffffffff00047882 */ /* 0x000fc60000000000 */
[----:B------:R-:W-:Y:S05]  /*298d0*/  BRA.DIV UR4, `(.L_x_2632) ;  /* 0x0000006a04747947 */ /* 0x000fea000b800000 */
[----:B------:R-:W-:-:S13]  /*298e0*/  ELECT P6, URZ, PT ;  /* 0x00000000003f782f */ /* 0x000fda00038c0000 */
.L_x_2807:
        /* <DEDUP_REMOVED lines=22> */
[----:B------:R-:W2:Y:S04]  /*29a50*/  LDG.E R2, desc[UR54][R2.64] ;  /* 0x0000003602027981 */ /* 0x000ea8000c1e1900 */
[----:B--2---:R0:W-:Y:S02]  /*29a60*/  STL [R1], R2 ;  /* 0x0000000201007387 */ /* 0x0041e40000100800 */
.L_x_2633:
[----:B---3--:R-:W2:Y:S04]  /*29a70*/  LDL R9, [R1+0x4] ;  /* 0x0000040001097983 */ /* 0x008ea80000100800 */
        /* <DEDUP_REMOVED lines=9> */
.L_x_2808:
        /* <DEDUP_REMOVED lines=8> */
.L_x_2635:
        /* <DEDUP_REMOVED lines=31> */
.L_x_2809:
[----:B------:R-:W-:Y:S05]  /*29d80*/  @P1 BRA `(.L_x_2637) ;  /* 0x00000000001c1947 */ /* 0x000fea0003800000 */
[----:B------:R-:W3:Y:S01]  /*29d90*/  S2R R5, SR_TID.X ;  /* 0x0000000000057919 */ /* 0x000ee20000002100 */
[----:B0-2---:R-:W-:-:S04]  /*29da0*/  IMAD.MOV.U32 R4, RZ, RZ, 0x7800 ;  /* 0x00007800ff047424 */ /* 0x005fc800078e00ff */
[----:B------:R4:W-:Y:S01]  /*29db0*/  SYNCS.ARRIVE.TRANS64 RZ, [R2+URZ+0x33430], R4 ;  /* 0x0334300402ff79a7 */ /* 0x0009e2000800003f */
[----:B---3--:R-:W-:-:S04]  /*29dc0*/  LOP3.LUT R5, R5, 0x1f, RZ, 0xc0, !PT ;  /* 0x0000001f05057812 */ /* 0x008fc800078ec0ff */
[----:B------:R-:W-:-:S13]  /*29dd0*/  ISETP.NE.AND P0, PT, R5, RZ, PT ;  /* 0x000000ff0500720c */ /* 0x000fda0003f05270 */
[----:B----4-:R-:W-:Y:S05]  /*29de0*/  @!P0 BRA `(.L_x_2637) ;  /* 0x0000000000048947 */ /* 0x010fea0003800000 */
[----:B------:R-:W-:Y:S01]  /*29df0*/  BPT.TRAP 0x1 ;  /* 0x000000040000795c */ /* 0x000fe20000300000 */
.L_x_2637:
[----:B------:R-:W3:Y:S04]  /*29e00*/  LDL R5, [R1] ;  /* 0x0000000001057983 */ /* 0x000ee80000100800 */
[----:B0-2---:R-:W2:Y:S01]  /*29e10*/  LDL.LU R4, [R1+0x8] ;  /* 0x0000080001047983 */ /* 0x005ea20000300800 */
        /* <DEDUP_REMOVED lines=15> */
[----:B---3--:R-:W-:Y:S02]  /*29f10*/  R2UR UR13, R5 ;  /* 0x00000000050d72ca */ /* 0x008fe400000e0000 */
[----:B--2---:R-:W-:-:S04]  /*29f20*/  LOP3.LUT R4, R4, 0xfffffffe, RZ, 0xc0, !PT ;  /* 0xfffffffe04047812 */ /* 0x004fc800078ec0ff */
        /* <DEDUP_REMOVED lines=11> */
.L_x_2631:
[----:B------:R-:W2:Y:S04]  /*29fe0*/  LDL R2, [R1+0x4] ;  /* 0x0000040001027983 */ /* 0x000ea80000100800 */
[----:B------:R-:W4:Y:S04]  /*29ff0*/  LDL.LU R3, [R1+0x3c] ;  /* 0x00003c0001037983 */ /* 0x000f280000300800 */
[----:B------:R-:W5:Y:S04]  /*2a000*/  LDL.LU R5, [R1+0x30] ;  /* 0x0000300001057983 */ /* 0x000f680000300800 */
[----:B0-----:R-:W3:Y:S01]  /*2a010*/  LDL.LU R4, [R1+0x44] ;  /* 0x0000440001047983 */ /* 0x001ee20000300800 */
[----:B------:R-:W-:Y:S05]  /*2a020*/  WARPSYNC.ALL ;  /* 0x0000000000007948 */ /* 0x000fea0003800000 */
[----:B------:R-:W-:Y:S01]  /*2a030*/  ULDC.64 UR4, c[0x0][0x298] ;  /* 0x0000a60000047ab9 */ /* 0x000fe20000000a00 */
[----:B------:R-:W-:Y:S01]  /*2a040*/  ULDC.64 UR6, c[0x0][0xa00] ;  /* 0x0002800000067ab9 */ /* 0x000fe20000000a00 */
[----:B------:R-:W-:Y:S01]  /*2a050*/  BSSY B6, `(.L_x_2638) ;  /* 0x0000024000067945 */ /* 0x000fe20003800000 */
[----:B------:R-:W-:Y:S01]  /*2a060*/  BAR.SYNC.DEFER_BLOCKING 0x8, 0x180 ;  /* 0x0206000000007b1d */ /* 0x000fe20000010000 */
[----:B------:R-:W-:-:S04]  /*2a070*/  ISETP.NE.U32.AND P0, PT, RZ, UR6, PT ;  /* 0x00000006ff007c0c */ /* 0x000fc8000bf05070 */
[----:B------:R-:W-:Y:S02]  /*2a080*/  ISETP.NE.AND.EX P0, PT, RZ, UR7, PT, P0 ;  /* 0x00000007ff007c0c */ /* 0x000fe4000bf05300 */
[----:B--2---:R-:W-:Y:S02]  /*2a090*/  IADD3 R2, R2, 0x1e200, RZ ;  /* 0x0001e20002027810 */ /* 0x004fe40007ffe0ff */
[----:B----4-:R-:W-:Y:S02]  /*2a0a0*/  SHF.R.S32.HI R0, RZ, 0x1f, R3 ;  /* 0x0000001fff007819 */ /* 0x010fe40000011403 */
[----:B------:R-:W-:Y:S02]  /*2a0b0*/  LOP3.LUT P1, RZ, R2, 0x1bf, RZ, 0xc0, !PT ;  /* 0x000001bf02ff7812 */ /* 0x000fe4000782c0ff */
[----:B-----5:R-:W-:Y:S01]  /*2a0c0*/  SEL R5, R5, RZ, !P0 ;  /* 0x000000ff05057207 */ /* 0x020fe20004000000 */
[----:B------:R-:W-:Y:S01]  /*2a0d0*/  IMAD R0, R0, UR4, RZ ;  /* 0x0000000400007c24 */ /* 0x000fe2000f8e02ff */
[----:B---3--:R-:W-:-:S03]  /*2a0e0*/  SEL R4, R4, RZ, !P0 ;  /* 0x000000ff04047207 */ /* 0x008fc60004000000 */
        /* <DEDUP_REMOVED lines=14> */
[----:B------:R-:W-:Y:S01]  /*2a1d0*/  IMAD.U32 R4, RZ, RZ, UR4 ;  /* 0x00000004ff047e24 */ /* 0x000fe2000f8e00ff */
[----:B------:R-:W-:Y:S01]  /*2a1e0*/  MOV R8, 0x70 ;  /* 0x0000007000087802 */ /* 0x000fe20000000f00 */
[----:B------:R-:W0:Y:S01]  /*2a1f0*/  LDC.64 R2, c[0x4][R2] ;  /* 0x0100000002027b82 */ /* 0x000e220000000a00 */
[----:B------:R-:W-:Y:S02]  /*2a200*/  IMAD.U32 R5, RZ, RZ, UR5 ;  /* 0x00000005ff057e24 */ /* 0x000fe4000f8e00ff */
[----:B------:R-:W-:Y:S02]  /*2a210*/  IMAD.U32 R6, RZ, RZ, UR6 ;  /* 0x00000006ff067e24 */ /* 0x000fe4000f8e00ff */
[----:B------:R-:W-:-:S02]  /*2a220*/  IMAD.U32 R7, RZ, RZ, UR7 ;  /* 0x00000007ff077e24 */ /* 0x000fc4000f8e00ff */
[----:B------:R-:W-:Y:S02]  /*2a230*/  IMAD.U32 R10, RZ, RZ, UR8 ;  /* 0x00000008ff0a7e24 */ /* 0x000fe4000f8e00ff */
[----:B-1----:R-:W-:Y:S02]  /*2a240*/  IMAD.U32 R11, RZ, RZ, UR9 ;  /* 0x00000009ff0b7e24 */ /* 0x002fe4000f8e00ff */
[----:B------:R-:W-:Y:S02]  /*2a250*/  IMAD.MOV.U32 R12, RZ, RZ, 0x1 ;  /* 0x00000001ff0c7424 */ /* 0x000fe400078e00ff */
[----:B------:R-:W-:-:S07]  /*2a260*/  IMAD.MOV.U32 R13, RZ, RZ, RZ ;  /* 0x000000ffff0d7224 */ /* 0x000fce00078e00ff */
[----:B------:R-:W-:-:S07]  /*2a270*/  LEPC R20, `(.L_x_2639) ;  /* 0x000000001014794e */ /* 0x000fce0000000000 */
[----:B0-----:R-:W-:Y:S05]  /*2a280*/  CALL.ABS.NOINC R2 ;  /* 0x0000000002007343 */ /* 0x001fea0003c00000 */
.L_x_2639:
[----:B------:R-:W-:Y:S05]  /*2a290*/  BSYNC B6 ;  /* 0x0000000000067941 */ /* 0x000fea0003800000 */
.L_x_2638:
[----:B--2---:R-:W2:Y:S01]  /*2a2a0*/  LDL.LU R5, [R1+0x3c] ;  /* 0x00003c0001057983 */ /* 0x004ea20000300800 */
[----:B------:R-:W-:Y:S01]  /*2a2b0*/  ULDC.64 UR4, c[0x0][0x2d8] ;  /* 0x0000b60000047ab9 */ /* 0x000fe20000000a00 */
[----:B------:R-:W0:Y:S01]  /*2a2c0*/  LDC R8, c[0x0][0x448] ;  /* 0x00011200ff087b82 */ /* 0x000e220000000800 */
[----:B------:R-:W-:Y:S01]  /*2a2d0*/  ULDC.64 UR6, c[0x0][0x280] ;  /* 0x0000a00000067ab9 */ /* 0x000fe20000000a00 */
[----:B------:R-:W2:Y:S04]  /*2a2e0*/  LDL.LU.64 R2, [R1+0x48] ;  /* 0x0000480001027983 */ /* 0x000ea80000300a00 */
[----:B------:R-:W3:Y:S04]  /*2a2f0*/  LDL.LU R0, [R1+0x44] ;  /* 0x0000440001007983 */ /* 0x000ee80000300800 */
[----:B------:R-:W4:Y:S04]  /*2a300*/  LDL.LU R6, [R1+0x50] ;  /* 0x0000500001067983 */ /* 0x000f280000300800 */
[----:B------:R-:W4:Y:S01]  /*2a310*/  LDL.LU R4, [R1+0x30] ;  /* 0x0000300001047983 */ /* 0x000f220000300800 */
[----:B------:R-:W1:Y:S01]  /*2a320*/  S2R R9, SR_TID.X ;  /* 0x0000000000097919 */ /* 0x000e620000002100 */
[----:B0-----:R-:W-:Y:S01]  /*2a330*/  ISETP.NE.AND P0, PT, R8, 0x1, PT ;  /* 0x000000010800780c */ /* 0x001fe20003f05270 */
[----:B-1----:R-:W-:-:S05]  /*2a340*/  IMAD.SHL.U32 R9, R9, 0x10, RZ ;  /* 0x0000001009097824 */ /* 0x002fca00078e00ff */
[----:B------:R-:W-:-:S04]  /*2a350*/  LOP3.LUT R9, R9, 0x30, RZ, 0xc0, !PT ;  /* 0x0000003009097812 */ /* 0x000fc800078ec0ff */
[C---:B------:R-:W-:Y:S02]  /*2a360*/  LOP3.LUT R11, R9.reuse, 0x40, RZ, 0xfc, !PT ;  /* 0x00000040090b7812 */ /* 0x040fe400078efcff */
        /* <DEDUP_REMOVED lines=12> */
[----:B------:R-:W-:Y:S01]  /*2a430*/  ULDC.64 UR4, c[0x0][0x2d0] ;  /* 0x0000b40000047ab9 */ /* 0x000fe20000000a00 */
[----:B------:R-:W2:Y:S02]  /*2a440*/  S2R R4, SR_TID.X ;  /* 0x0000000000047919 */ /* 0x000ea40000002100 */
[----:B------:R-:W-:Y:S01]  /*2a450*/  IMAD.IADD R3, R3, 0x1, R0 ;  /* 0x0000000103037824 */ /* 0x000fe200078e0200 */
[----:B0-----:R-:W-:-:S04]  /*2a460*/  LOP3.LUT R5, R5, 0x7f, RZ, 0xc0, !PT ;  /* 0x0000007f05057812 */ /* 0x001fc800078ec0ff */
[----:B------:R-:W-:Y:S01]  /*2a470*/  SHF.R.U32.HI R5, RZ, 0x2, R5 ;  /* 0x00000002ff057819 */ /* 0x000fe20000011605 */
[----:B--2---:R-:W-:-:S05]  /*2a480*/  IMAD.SHL.U32 R4, R4, 0x20, RZ ;  /* 0x0000002004047824 */ /* 0x004fca00078e00ff */
[----:B------:R-:W-:Y:S02]  /*2a490*/  LOP3.LUT R4, R5, 0x60, R4, 0xf8, !PT ;  /* 0x0000006005047812 */ /* 0x000fe400078ef804 */
[----:B------:R-:W0:Y:S03]  /*2a4a0*/  @P0 LDC R5, c[0x0][0x44c] ;  /* 0x00011300ff050b82 */ /* 0x000e260000000800 */
[----:B------:R-:W-:-:S05]  /*2a4b0*/  IMAD R4, R17, 0x80, R4 ;  /* 0x0000008011047824 */ /* 0x000fca00078e0204 */
[----:B------:R-:W-:Y:S01]  /*2a4c0*/  MOV R0, R4 ;  /* 0x0000000400007202 */ /* 0x000fe20000000f00 */
        /* <DEDUP_REMOVED lines=8> */
[----:B------:R-:W-:Y:S01]  /*2a550*/  ULDC.64 UR4, c[0x0][0x2c8] ;  /* 0x0000b20000047ab9 */ /* 0x000fe20000000a00 */
[----:B------:R-:W0:Y:S02]  /*2a560*/  S2R R5, SR_TID.X ;  /* 0x0000000000057919 */ /* 0x000e240000002100 */
        /* <DEDUP_REMOVED lines=10> */
[----:B------:R-:W-:Y:S01]  /*2a610*/  IADD3.X R2, R7, UR7, R2, P3, !PT ;  /* 0x0000000707027c10 */ /* 0x000fe20009ffe402 */
[----:B0-----:R-:W-:-:S05]  /*2a620*/  IMAD.SHL.U32 R10, R5, 0x10, RZ ;  /* 0x00000010050a7824 */ /* 0x001fca00078e00ff */
[----:B------:R-:W-:-:S04]  /*2a630*/  LOP3.LUT R10, R10, 0x30, RZ, 0xc0, !PT ;  /* 0x000000300a0a7812 */ /* 0x000fc800078ec0ff */
[----:B------:R-:W-:Y:S01]  /*2a640*/  ISETP.GE.AND P0, PT, R10, UR4, PT ;  /* 0x000000040a007c0c */ /* 0x000fe2000bf06270 */
[----:B------:R-:W-:-:S03]  /*2a650*/  UMOV UR4, 0xffffffff ;  /* 0xffffffff00047882 */ /* 0x000fc60000000000 */
[----:B-1----:R-:W-:Y:S09]  /*2a660*/  BRA.DIV UR4, `(.L_x_2640) ;  /* 0x0000005e04587947 */ /* 0x002ff2000b800000 */
[----:B------:R-:W0:Y:S02]  /*2a670*/  S2R R5, SR_TID.X ;  /* 0x0000000000057919 */ /* 0x000e240000002100 */
[----:B0-----:R-:W-:Y:S02]  /*2a680*/  LOP3.LUT R6, R5, 0x7f, RZ, 0xc0, !PT ;  /* 0x0000007f05067812 */ /* 0x001fe400078ec0ff */
[----:B------:R-:W2:Y:S02]  /*2a690*/  LDL.LU R5, [R1+0x40] ;  /* 0x0000400001057983 */ /* 0x000ea40000300800 */
[----:B------:R-:W-:Y:S02]  /*2a6a0*/  SHF.R.U32.HI R6, RZ, 0x2, R6 ;  /* 0x00000002ff067819 */ /* 0x000fe40000011606 */
[----:B------:R-:W-:Y:S03]  /*2a6b0*/  SHFL.IDX PT, R4, R2, RZ, 0x1c1f ;  /* 0x001c1fff02047589 */ /* 0x000fe600000e0000 */
[----:B------:R-:W-:-:S02]  /*2a6c0*/  IMAD R17, R17, 0x80, R6 ;  /* 0x0000008011117824 */ /* 0x000fc400078e0206 */
[----:B------:R-:W-:Y:S01]  /*2a6d0*/  SHFL.IDX PT, R6, R2, 0x1, 0x1c1f ;  /* 0x003c1f0002067f89 */ /* 0x000fe200000e0000 */
[----:B--2---:R-:W-:-:S03]  /*2a6e0*/  IMAD R0, R5, R8, RZ ;  /* 0x0000000805007224 */ /* 0x004fc600078e02ff */
[----:B------:R-:W0:Y:S02]  /*2a6f0*/  SHFL.IDX PT, R5, R3, RZ, 0x1c1f ;  /* 0x001c1fff03057589 */ /* 0x000e2400000e0000 */
[----:B------:R-:W-:-:S13]  /*2a700*/  ISETP.GE.AND P4, PT, R17, R0, PT ;  /* 0x000000001100720c */ /* 0x000fda0003f86270 */
[----:B0-----:R-:W-:-:S05]  /*2a710*/  @!P4 IADD3 R5, P3, R10, R5, RZ ;  /* 0x000000050a05c210 */ /* 0x001fca0007f7e0ff */
[----:B------:R-:W-:-:S05]  /*2a720*/  @!P4 IMAD.X R4, RZ, RZ, R4, P3 ;  /* 0x000000ffff04c224 */ /* 0x000fca00018e0604 */
[----:B------:R-:W-:-:S04]  /*2a730*/  @!P4 LOP3.LUT R5, R5, R4, RZ, 0x3c, !PT ;  /* 0x000000040505c212 */ /* 0x000fc800078e3cff */
[----:B------:R-:W-:-:S04]  /*2a740*/  @!P4 LOP3.LUT R4, R5, R4, RZ, 0x3c, !PT ;  /* 0x000000040504c212 */ /* 0x000fc800078e3cff */
[----:B------:R-:W-:-:S05]  /*2a750*/  @!P4 LOP3.LUT R5, R5, R4, RZ, 0x3c, !PT ;  /* 0x000000040505c212 */ /* 0x000fca00078e3cff */
[----:B-----5:R-:W-:Y:S04]  /*2a760*/  @!P4 LDGSTS.E.BYPASS.LTC128B.128 [R9+0x1e200], desc[UR54][R4.64], !P0 ;  /* 0x1e2000000409cfae */ /* 0x020fe8000c101d76 */
[----:B------:R-:W-:Y:S04]  /*2a770*/  @!P4 LDGSTS.E.BYPASS.LTC128B.128 [R9+0x20200], desc[UR54][R4.64+0x40], !P1 ;  /* 0x202000400409cfae */ /* 0x000fe8000c901d76 */
[----:B------:R0:W-:Y:S02]  /*2a780*/  @!P4 LDGSTS.E.BYPASS.LTC128B.128 [R9+0x22200], desc[UR54][R4.64+0x80], !P2 ;  /* 0x222000800409cfae */ /* 0x0001e4000d101d76 */
[----:B0-----:R-:W-:-:S05]  /*2a790*/  VIADD R4, R17, 0x20 ;  /* 0x0000002011047836 */ /* 0x001fca0000000000 */
[----:B------:R-:W-:Y:S02]  /*2a7a0*/  ISETP.GE.AND P3, PT, R4, R0, PT ;  /* 0x000000000400720c */ /* 0x000fe40003f66270 */
[----:B------:R-:W0:Y:S11]  /*2a7b0*/  SHFL.IDX PT, R4, R3, 0x1, 0x1c1f ;  /* 0x003c1f0003047f89 */ /* 0x000e3600000e0000 */
[----:B0-----:R-:W-:-:S04]  /*2a7c0*/  @!P3 IADD3 R5, P4, R10, R4, RZ ;  /* 0x000000040a05b210 */ /* 0x001fc80007f9e0ff */
[----:B------:R-:W-:Y:S02]  /*2a7d0*/  @!P3 IADD3.X R4, RZ, R6, RZ, P4, !PT ;  /* 0x00000006ff04b210 */ /* 0x000fe400027fe4ff */
[----:B------:R-:W-:Y:S02]  /*2a7e0*/  SHFL.IDX PT, R6, R2, 0x2, 0x1c1f ;  /* 0x005c1f0002067f89 */ /* 0x000fe400000e0000 */
[----:B------:R-:W-:-:S04]  /*2a7f0*/  @!P3 LOP3.LUT R5, R5, R4, RZ, 0x3c, !PT ;  /* 0x000000040505b212 */ /* 0x000fc800078e3cff */
[----:B------:R-:W-:-:S04]  /*2a800*/  @!P3 LOP3.LUT R4, R5, R4, RZ, 0x3c, !PT ;  /* 0x000000040504b212 */ /* 0x000fc800078e3cff */
[----:B------:R-:W-:-:S05]  /*2a810*/  @!P3 LOP3.LUT R5, R5, R4, RZ, 0x3c, !PT ;  /* 0x000000040505b212 */ /* 0x000fca00078e3cff */
[----:B------:R-:W-:Y:S04]  /*2a820*/  @!P3 LDGSTS.E.BYPASS.LTC128B.128 [R9+0x1ea00], desc[UR54][R4.64], !P0 ;  /* 0x1ea000000409bfae */ /* 0x000fe8000c101d76 */
[----:B------:R-:W-:Y:S04]  /*2a830*/  @!P3 LDGSTS.E.BYPASS.LTC128B.128 [R9+0x20a00], desc[UR54][R4.64+0x40], !P1 ;  /* 0x20a000400409bfae */ /* 0x000fe8000c901d76 */
[----:B------:R0:W-:Y:S02]  /*2a840*/  @!P3 LDGSTS.E.BYPASS.LTC128B.128 [R9+0x22a00], desc[UR54][R4.64+0x80], !P2 ;  /* 0x22a000800409bfae */ /* 0x0001e4000d101d76 */
[----:B0-----:R-:W-:-:S05]  /*2a850*/  VIADD R4, R17, 0x40 ;  /* 0x0000004011047836 */ /* 0x001fca0000000000 */
[----:B------:R-:W-:Y:S02]  /*2a860*/  ISETP.GE.AND P3, PT, R4, R0, PT ;  /* 0x000000000400720c */ /* 0x000fe40003f66270 */
[----:B------:R-:W0:Y:S04]  /*2a870*/  SHFL.IDX PT, R4, R3, 0x2, 0x1c1f ;  /* 0x005c1f0003047f89 */ /* 0x000e2800000e0000 */
[----:B------:R-:W1:Y:S07]  /*2a880*/  SHFL.IDX PT, R3, R3, 0x3, 0x1c1f ;  /* 0x007c1f0003037f89 */ /* 0x000e6e00000e0000 */
[----:B0-----:R-:W-:-:S05]  /*2a890*/  @!P3 IADD3 R5, P4, R10, R4, RZ ;  /* 0x000000040a05b210 */ /* 0x001fca0007f9e0ff */
[----:B------:R-:W-:-:S05]  /*2a8a0*/  @!P3 IMAD.X R4, RZ, RZ, R6, P4 ;  /* 0x000000ffff04b224 */ /* 0x000fca00020e0606 */
[----:B------:R-:W-:-:S04]  /*2a8b0*/  @!P3 LOP3.LUT R5, R5, R4, RZ, 0x3c, !PT ;  /* 0x000000040505b212 */ /* 0x000fc800078e3cff */
[----:B------:R-:W-:-:S04]  /*2a8c0*/  @!P3 LOP3.LUT R4, R5, R4, RZ, 0x3c, !PT ;  /* 0x000000040504b212 */ /* 0x000fc800078e3cff */
[----:B------:R-:W-:-:S05]  /*2a8d0*/  @!P3 LOP3.LUT R5, R5, R4, RZ, 0x3c, !PT ;  /* 0x000000040505b212 */ /* 0x000fca00078e3cff */
[----:B------:R-:W-:Y:S04]  /*2a8e0*/  @!P3 LDGSTS.E.BYPASS.LTC128B.128 [R9+0x1f200], desc[UR54][R4.64], !P0 ;  /* 0x1f2000000409bfae */ /* 0x000fe8000c101d76 */
[----:B------:R-:W-:Y:S04]  /*2a8f0*/  @!P3 LDGSTS.E.BYPASS.LTC128B.128 [R9+0x21200], desc[UR54][R4.64+0x40], !P1 ;  /* 0x212000400409bfae */ /* 0x000fe8000c901d76 */
[----:B------:R0:W-:Y:S04]  /*2a900*/  @!P3 LDGSTS.E.BYPASS.LTC128B.128 [R9+0x23200], desc[UR54][R4.64+0x80], !P2 ;  /* 0x232000800409bfae */ /* 0x0001e8000d101d76 */
[----:B01----:R0:W2:Y:S02]  /*2a910*/  SHFL.IDX PT, R4, R2, 0x3, 0x1c1f ;  /* 0x007c1f0002047f89 */ /* 0x0030a400000e0000 */
.L_x_2818:
        /* <DEDUP_REMOVED lines=12> */
.L_x_2642:
[----:B------:R-:W-:Y:S05]  /*2a9e0*/  BSYNC B0 ;  /* 0x0000000000007941 */ /* 0x000fea0003800000 */
.L_x_2641:
[----:B-1----:R1:W5:Y:S01]  /*2a9f0*/  LDL R9, [R1+0x4] ;  /* 0x0000040001097983 */ /* 0x0023620000100800 */
[----:B------:R-:W-:Y:S01]  /*2aa00*/  PLOP3.LUT P0, PT, PT, PT, PT, 0x80, 0x0 ;  /* 0x000000000000781c */ /* 0x000fe20003f0f070 */
[----:B------:R-:W-:-:S12]  /*2aa10*/  NOP ;  /* 0x0000000000007918 */ /* 0x000fd80000000000 */
.L_x_2643:
[----:B0-----:R-:W3:Y:S01]  /*2aa20*/  LDL R2, [R1+0x4] ;  /* 0x0000040001027983 */ /* 0x001ee20000100800 */
[----:B------:R-:W-:Y:S02]  /*2aa30*/  PLOP3.LUT P1, PT, P1, P0, PT, 0xa2, 0x0 ;  /* 0x000000000000781c */ /* 0x000fe40000f21472 */
[----:B---3--:R-:W-:-:S08]  /*2aa40*/  @P0 R2UR P1, UR4, R2 ;  /* 0x00000000020402ca */ /* 0x008fd00000020000 */
[----:B------:R-:W-:-:S05]  /*2aa50*/  @P0 PLOP3.LUT P0, PT, P1, PT, PT, 0x80, 0x0 ;  /* 0x000000000000081c */ /* 0x000fca0000f0f070 */
[----:B------:R-:W-:Y:S01]  /*2aa60*/  @!P1 SYNCS.ARRIVE.TRANS64.RED.A0T1 RZ, [UR4+0x33400], RZ ;  /* 0x033400ffffff99a7 */ /* 0x000fe20008200404 */
[----:B------:R-:W-:Y:S07]  /*2aa70*/  @!P1 ARRIVES.LDGSTSBAR.64.TRANSCNT [UR4+0x33400] ;  /* 0x03340000ff0099b0 */ /* 0x000fee0008000a84 */
[----:B------:R-:W-:Y:S05]  /*2aa80*/  @P0 BRA.U.ANY `(.L_x_2643) ;  /* 0xfffffffd00e40947 */ /* 0x000fea000393ffff */
[----:B------:R-:W3:Y:S02]  /*2aa90*/  LDL.LU R3, [R1+0x54] ;  /* 0x0000540001037983 */ /* 0x000ee40000300800 */
        /* <DEDUP_REMOVED lines=10> */
[----:B0--3--:R-:W-:Y:S05]  /*2ab40*/  @!P0 BRA `(.L_x_2645) ;  /* 0x0000005c00a08947 */ /* 0x009fea0003800000 */
.L_x_2819:
[----:B------:R-:W-:Y:S05]  /*2ab50*/  BSYNC B0 ;  /* 0x0000000000007941 */ /* 0x000fea0003800000 */
.L_x_2644:
[----:B0-----:R-:W3:Y:S02]  /*2ab60*/  LDL R2, [R1+0x38] ;  /* 0x0000380001027983 */ /* 0x001ee40000100800 */
[----:B---3--:R-:W-:-:S13]  /*2ab70*/  ISETP.GE.AND P0, PT, R2, 0x2, PT ;  /* 0x000000020200780c */ /* 0x008fda0003f06270 */
[----:B------:R-:W-:Y:S05]  /*2ab80*/  @!P0 BRA `(.L_x_2646) ;  /* 0x0000001400188947 */ /* 0x000fea0003800000 */
[----:B------:R0:W5:Y:S01]  /*2ab90*/  LDL.LU R0, [R1+0xc] ;  /* 0x00000c0001007983 */ /* 0x0001620000300800 */
[----:B------:R-:W-:-:S03]  /*2aba0*/  VIADD R2, R2, 0xfffffffe ;  /* 0xfffffffe02027836 */ /* 0x000fc60000000000 */
[----:B------:R0:W5:Y:S04]  /*2abb0*/  LDL.LU R8, [R1+0x14] ;  /* 0x0000140001087983 */ /* 0x0001680000300800 */
.L_x_2670:
[----:B------:R-:W3:Y:S01]  /*2abc0*/  LDL R3, [R1+0x8] ;  /* 0x0000080001037983 */ /* 0x000ee20000100800 */
[----:B--2--5:R-:W-:Y:S01]  /*2abd0*/  IADD3 R4, R0, 0x1, RZ ;  /* 0x0000000100047810 */ /* 0x024fe20007ffe0ff */
[----:B------:R-:W-:Y:S05]  /*2abe0*/  YIELD ;  /* 0x0000000000007946 */ /* 0x000fea0003800000 */
[C---:B------:R-:W-:Y:S01]  /*2abf0*/  ISETP.NE.AND P0, PT, R4.reuse, 0x2, PT ;  /* 0x000000020400780c */ /* 0x040fe20003f05270 */
[----:B------:R-:W-:Y:S03]  /*2ac00*/  BSSY B0, `(.L_x_2647) ;  /* 0x00000b3000007945 */ /* 0x000fe60003800000 */
[----:B------:R-:W-:-:S02]  /*2ac10*/  SEL R10, R4, RZ, P0 ;  /* 0x000000ff040a7207 */ /* 0x000fc40000000000 */
[----:B---3--:R-:W-:Y:S02]  /*2ac20*/  LOP3.LUT P1, RZ, R3, 0x1, RZ, 0xc0, !PT ;  /* 0x0000000103ff7812 */ /* 0x008fe4000782c0ff */
[----:B------:R-:W-:-:S04]  /*2ac30*/  SEL R3, RZ, 0x1, P0 ;  /* 0x00000001ff037807 */ /* 0x000fc80000000000 */
[----:B------:R-:W-:-:S05]  /*2ac40*/  LOP3.LUT R9, R8, R3, RZ, 0x3c, !PT ;  /* 0x0000000308097212 */ /* 0x000fca00078e3cff */
        /* <DEDUP_REMOVED lines=13> */
[----:B------:R-:W4:Y:S02]  /*2ad20*/  @P0 LDC.64 R4, c[0x0][0x440] ;  /* 0x00011000ff040b82 */ /* 0x000f240000000a00 */
[----:B----4-:R-:W-:-:S04]  /*2ad30*/  @P0 IMAD.HI.U32 R3, R2, R4, RZ ;  /* 0x0000000402030227 */ /* 0x010fc800078e00ff */
[----:B------:R-:W-:Y:S01]  /*2ad40*/  IMAD.MOV.U32 R4, RZ, RZ, R2 ;  /* 0x000000ffff047224 */ /* 0x000fe200078e0002 */
        /* <DEDUP_REMOVED lines=10> */
[----:B------:R-:W3:Y:S04]  /*2adf0*/  LDG.E R4, desc[UR54][R6.64] ;  /* 0x0000003606047981 */ /* 0x000ee8000c1e1900 */
[----:B---3--:R3:W-:Y:S02]  /*2ae00*/  STL [R1], R4 ;  /* 0x0000000401007387 */ /* 0x0087e40000100800 */
.L_x_2649:
[----:B------:R-:W4:Y:S01]  /*2ae10*/  LDL R5, [R1+0x4] ;  /* 0x0000040001057983 */ /* 0x000f220000100800 */
[----:B---3--:R-:W3:Y:S01]  /*2ae20*/  S2R R4, SR_TID.X ;  /* 0x0000000000047919 */ /* 0x008ee20000002100 */
[----:B------:R-:W-:Y:S01]  /*2ae30*/  BSSY B1, `(.L_x_2650) ;  /* 0x0000007000017945 */ /* 0x000fe20003800000 */
[----:B---3--:R-:W-:-:S04]  /*2ae40*/  LOP3.LUT R4, R4, 0x7f, RZ, 0xc0, !PT ;  /* 0x0000007f04047812 */ /* 0x008fc800078ec0ff */
[----:B------:R-:W-:Y:S01]  /*2ae50*/  ISETP.NE.AND P1, PT, R4, RZ, PT ;  /* 0x000000ff0400720c */ /* 0x000fe20003f25270 */
[----:B----4-:R-:W-:Y:S01]  /*2ae60*/  IMAD R6, R10, 0x8, R5 ;  /* 0x000000080a067824 */ /* 0x010fe200078e0205 */
[----:B------:R-:W-:-:S04]  /*2ae70*/  SHF.L.U32 R5, R9, 0x1f, RZ ;  /* 0x0000001f09057819 */ /* 0x000fc800000006ff */
[----:B------:R-:W3:Y:S02]  /*2ae80*/  SYNCS.PHASECHK.TRANS64.TRYWAIT P0, [R6+URZ+0x33480], R5 ;  /* 0x03348005060075a7 */ /* 0x000ee4000800017f */
[----:B---3--:R-:W-:Y:S05]  /*2ae90*/  @!P0 BRA `(.L_x_2651) ;  /* 0x0000005800e48947 */ /* 0x008fea0003800000 */
.L_x_2820:
[----:B------:R-:W-:Y:S05]  /*2aea0*/  BSYNC B1 ;  /* 0x0000000000017941 */ /* 0x000fea0003800000 */
.L_x_2650:
[----:B------:R-:W-:Y:S04]  /*2aeb0*/  BSSY B1, `(.L_x_2652) ;  /* 0x0000009000017945 */ /* 0x000fe80003800000 */
[----:B------:R-:W-:Y:S05]  /*2aec0*/  @P1 BRA `(.L_x_2653) ;  /* 0x00000000001c1947 */ /* 0x000fea0003800000 */
[----:B------:R-:W4:Y:S02]  /*2aed0*/  S2R R4, SR_TID.X ;  /* 0x0000000000047919 */ /* 0x000f240000002100 */
[----:B----4-:R-:W-:Y:S01]  /*2aee0*/  LOP3.LUT R7, R4, 0x1f, RZ, 0xc0, !PT ;  /* 0x0000001f04077812 */ /* 0x010fe200078ec0ff */
[----:B------:R-:W-:-:S03]  /*2aef0*/  IMAD.MOV.U32 R4, RZ, RZ, 0x7800 ;  /* 0x00007800ff047424 */ /* 0x000fc600078e00ff */
[----:B------:R-:W-:Y:S01]  /*2af00*/  ISETP.NE.AND P0, PT, R7, RZ, PT ;  /* 0x000000ff0700720c */ /* 0x000fe20003f05270 */
[----:B------:R4:W-:-:S12]  /*2af10*/  SYNCS.ARRIVE.TRANS64 RZ, [R6+URZ+0x33470], R4 ;  /* 0x0334700406ff79a7 */ /* 0x0009d8000800003f */
[----:B----4-:R-:W-:Y:S05]  /*2af20*/  @!P0 BRA `(.L_x_2653) ;  /* 0x0000000000048947 */ /* 0x010fea0003800000 */
[----:B------:R-:W-:Y:S01]  /*2af30*/  BPT.TRAP 0x1 ;  /* 0x000000040000795c */ /* 0x000fe20000300000 */
.L_x_2653:
[----:B------:R-:W-:Y:S05]  /*2af40*/  BSYNC B1 ;  /* 0x0000000000017941 */ /* 0x000fea0003800000 */
.L_x_2652:
[----:B--2---:R-:W2:Y:S04]  /*2af50*/  LDL R9, [R1+0x4] ;  /* 0x0000040001097983 */ /* 0x004ea80000100800 */
[----:B------:R-:W2:Y:S04]  /*2af60*/  LDL R4, [R1+0xc] ;  /* 0x00000c0001047983 */ /* 0x000ea80000100800 */
        /* <DEDUP_REMOVED lines=9> */
[----:B----4-:R-:W-:Y:S01]  /*2b000*/  IMAD R7, R3, 0xa0, R7 ;  /* 0x000000a003077824 */ /* 0x010fe200078e0207 */
[----:B------:R-:W-:Y:S01]  /*2b010*/  IADD3 R3, R6, 0x33470, RZ ;  /* 0x0003347006037810 */ /* 0x000fe20007ffe0ff */
[----:B------:R-:W-:-:S09]  /*2b020*/  VIADD R9, R4, 0xf200 ;  /* 0x0000f20004097836 */ /* 0x000fd20000000000 */
.L_x_2654:
        /* <DEDUP_REMOVED lines=17> */
.L_x_2655:
        /* <DEDUP_REMOVED lines=17> */
.L_x_2656:
        /* <DEDUP_REMOVED lines=11> */
[----:B------:R-:W2:Y:S01]  /*2b300*/  SYNCS.PHASECHK.TRANS64.TRYWAIT P0, [R6+URZ+0x33440], R5 ;  /* 0x03344005060075a7 */ /* 0x000ea2000800017f */
[----:B------:R-:W-:Y:S04]  /*2b310*/  BSSY B1, `(.L_x_2657) ;  /* 0x0000002000017945 */ /* 0x000fe80003800000 */
[----:B--2---:R-:W-:Y:S05]  /*2b320*/  @!P0 BRA `(.L_x_2658) ;  /* 0x0000005400d48947 */ /* 0x004fea0003800000 */
.L_x_2821:
[----:B------:R-:W-:Y:S05]  /*2b330*/  BSYNC B1 ;  /* 0x0000000000017941 */ /* 0x000fea0003800000 */
.L_x_2657:
[----:B------:R-:W-:Y:S01]  /*2b340*/  BSSY B1, `(.L_x_2659) ;  /* 0x000000b000017945 */ /* 0x000fe20003800000 */
[----:B------:R-:W-:Y:S02]  /*2b350*/  IMAD.MOV.U32 R10, RZ, RZ, 0x0 ;  /* 0x00000000ff0a7424 */ /* 0x000fe400078e00ff */
[----:B------:R-:W-:Y:S01]  /*2b360*/  IMAD.MOV.U32 R11, RZ, RZ, 0x14f00000 ;  /* 0x14f00000ff0b7424 */ /* 0x000fe200078e00ff */
[----:B------:R-:W-:Y:S06]  /*2b370*/  @P1 BRA `(.L_x_2660) ;  /* 0x00000000001c1947 */ /* 0x000fec0003800000 */
[----:B------:R-:W4:Y:S02]  /*2b380*/  S2R R3, SR_TID.X ;  /* 0x0000000000037919 */ /* 0x000f240000002100 */
[----:B----4-:R-:W-:Y:S02]  /*2b390*/  LOP3.LUT R9, R3, 0x1f, RZ, 0xc0, !PT ;  /* 0x0000001f03097812 */ /* 0x010fe400078ec0ff */
[----:B------:R-:W-:Y:S02]  /*2b3a0*/  MOV R3, 0x7800 ;  /* 0x0000780000037802 */ /* 0x000fe40000000f00 */
[----:B------:R-:W-:Y:S02]  /*2b3b0*/  ISETP.NE.AND P0, PT, R9, RZ, PT ;  /* 0x000000ff0900720c */ /* 0x000fe40003f05270 */
[----:B------:R4:W-:Y:S11]  /*2b3c0*/  SYNCS.ARRIVE.TRANS64 RZ, [R6+URZ+0x33430], R3 ;  /* 0x0334300306ff79a7 */ /* 0x0009f6000800003f */
[----:B----4-:R-:W-:Y:S05]  /*2b3d0*/  @!P0 BRA `(.L_x_2660) ;  /* 0x0000000000048947 */ /* 0x010fea0003800000 */
[----:B------:R-:W-:Y:S01]  /*2b3e0*/  BPT.TRAP 0x1 ;  /* 0x000000040000795c */ /* 0x000fe20000300000 */
.L_x_2660:
[----:B------:R-:W-:Y:S05]  /*2b3f0*/  BSYNC B1 ;  /* 0x0000000000017941 */ /* 0x000fea0003800000 */
.L_x_2659:
        /* <DEDUP_REMOVED lines=8> */
.L_x_2661:
        /* <DEDUP_REMOVED lines=11> */
[----:B------:R-:W-:Y:S01]  /*2b530*/  R2UR UR10, R13 ;  /* 0x000000000d0a72ca */ /* 0x000fe200000e0000 */
[----:B------:R-:W-:Y:S01]  /*2b540*/  VIADD R3, R4, 0x26a00 ;  /* 0x00026a0004037836 */ /* 0x000fe20000000000 */
[----:B------:R-:W-:Y:S02]  /*2b550*/  R2UR UR6, R10 ;  /* 0x000000000a0672ca */ /* 0x000fe400000e0000 */
[----:B------:R-:W-:Y:S02]  /*2b560*/  R2UR UR7, R11 ;  /* 0x000000000b0772ca */ /* 0x000fe400000e0000 */
[----:B------:R-:W-:-:S13]  /*2b570*/  PLOP3.LUT P0, PT, PT, PT, PT, 0x80, 0x0 ;  /* 0x000000000000781c */ /* 0x000fda0003f0f070 */
.L_x_2662:
        /* <DEDUP_REMOVED lines=16> */
.L_x_2663:
        /* <DEDUP_REMOVED lines=11> */
.L_x_2648:
[----:B------:R-:W-:Y:S05]  /*2b730*/  BSYNC B0 ;  /* 0x0000000000007941 */ /* 0x000fea0003800000 */
.L_x_2647:
[----:B------:R-:W-:-:S06]  /*2b740*/  UISETP.NE.AND UP0, UPT, UR37, 0x3, UPT ;  /* 0x000000032500788c */ /* 0x000fcc000bf05270 */
[----:B------:R-:W-:-:S13]  /*2b750*/  PLOP3.LUT P0, PT, PT, PT, UP0, 0x80, 0x0 ;  /* 0x000000000000781c */ /* 0x000fda0003f0f008 */
[----:B------:R-:W-:Y:S05]  /*2b760*/  @!P0 BRA `(.L_x_2664) ;  /* 0x0000000000048947 */ /* 0x000fea0003800000 */
[----:B------:R-:W-:Y:S01]  /*2b770*/  BPT.TRAP 0x1 ;  /* 0x000000040000795c */ /* 0x000fe20000300000 */
.L_x_2664:
[----:B------:R-:W3:Y:S01]  /*2b780*/  LDL R5, [R1+0x4] ;  /* 0x0000040001057983 */ /* 0x000ee20000100800 */
[----:B------:R-:W-:Y:S01]  /*2b790*/  IMAD.U32 R3, RZ, RZ, UR39 ;  /* 0x00000027ff037e24 */ /* 0x000fe2000f8e00ff */
[----:B------:R-:W-:Y:S01]  /*2b7a0*/  LOP3.LUT R4, R8, 0x1, RZ, 0x3c, !PT ;  /* 0x0000000108047812 */ /* 0x000fe200078e3cff */
[----:B------:R-:W-:Y:S03]  /*2b7b0*/  BSSY B0, `(.L_x_2665) ;  /* 0x0000006000007945 */ /* 0x000fe60003800000 */
[----:B------:R-:W-:Y:S02]  /*2b7c0*/  ISETP.NE.AND P1, PT, R3, 0x3, PT ;  /* 0x000000030300780c */ /* 0x000fe40003f25270 */
[----:B------:R-:W-:Y:S01]  /*2b7d0*/  SHF.L.U32 R4, R4, 0x1f, RZ ;  /* 0x0000001f04047819 */ /* 0x000fe200000006ff */
[----:B---3--:R-:W-:-:S04]  /*2b7e0*/  IMAD R3, R0, 0x8, R5 ;  /* 0x0000000800037824 */ /* 0x008fc800078e0205 */
[----:B------:R-:W3:Y:S02]  /*2b7f0*/  SYNCS.PHASECHK.TRANS64.TRYWAIT P0, [R3+URZ+0x33470], R4 ;  /* 0x03347004030075a7 */ /* 0x000ee4000800017f */
[----:B---3--:R-:W-:Y:S05]  /*2b800*/  @!P0 BRA `(.L_x_2666) ;  /* 0x0000005000b08947 */ /* 0x008fea0003800000 */
.L_x_2822:
[----:B------:R-:W-:Y:S05]  /*2b810*/  BSYNC B0 ;  /* 0x0000000000007941 */ /* 0x000fea0003800000 */
.L_x_2665:
[----:B------:R-:W-:Y:S05]  /*2b820*/  @!P1 BRA `(.L_x_2667) ;  /* 0x0000000000049947 */ /* 0x000fea0003800000 */
[----:B------:R-:W-:Y:S01]  /*2b830*/  BPT.TRAP 0x1 ;  /* 0x000000040000795c */ /* 0x000fe20000300000 */
.L_x_2667:
[----:B---3--:R-:W-:Y:S01]  /*2b840*/  SHF.L.U32 R4, R8, 0x1f, RZ ;  /* 0x0000001f08047819 */ /* 0x008fe200000006ff */
[----:B--2---:R-:W-:-:S03]  /*2b850*/  IMAD R10, R0, 0x7800, RZ ;  /* 0x00007800000a7824 */ /* 0x004fc600078e02ff */
[----:B------:R-:W2:Y:S02]  /*2b860*/  SYNCS.PHASECHK.TRANS64.TRYWAIT P0, [R3+URZ+0x33460], R4 ;  /* 0x03346004030075a7 */ /* 0x000ea4000800017f */
[----:B--2---:R-:W-:Y:S05]  /*2b870*/  @!P0 BRA `(.L_x_2668) ;  /* 0x0000005000a88947 */ /* 0x004fea0003800000 */
.L_x_2823:
[----:B------:R-:W3:Y:S04]  /*2b880*/  LDL R0, [R1+0x2c] ;  /* 0x00002c0001007983 */ /* 0x000ee80000100800 */
[----:B------:R-:W4:Y:S04]  /*2b890*/  LDL R13, [R1+0x4] ;  /* 0x00000400010d7983 */ /* 0x000f280000100800 */
[----:B------:R-:W5:Y:S01]  /*2b8a0*/  LDL R11, [R1+0x28] ;  /* 0x00002800010b7983 */ /* 0x000f620000100800 */
[----:B------:R-:W-:Y:S05]  /*2b8b0*/  WARPSYNC.ALL ;  /* 0x0000000000007948 */ /* 0x000fea0003800000 */
[----:B---3--:R-:W-:-:S05]  /*2b8c0*/  LOP3.LUT R0, R10, R0, RZ, 0xfc, !PT ;  /* 0x000000000a007212 */ /* 0x008fca00078efcff */
[----:B----4-:R-:W-:-:S05]  /*2b8d0*/  IMAD.IADD R0, R13, 0x1, R0 ;  /* 0x000000010d007824 */ /* 0x010fca00078e0200 */
[----:B--2---:R-:W2:Y:S01]  /*2b8e0*/  LDSM.16.MT88.4 R4, [R0+0xf200] ;  /* 0x00f200000004783b */ /* 0x004ea20000004200 */
[----:B-----5:R-:W-:-:S04]  /*2b8f0*/  LOP3.LUT R12, R10, R11, RZ, 0xfc, !PT ;  /* 0x0000000b0a0c7212 */ /* 0x020fc800078efcff */
[----:B------:R-:W-:Y:S02]  /*2b900*/  IADD3 R12, R13, R12, RZ ;  /* 0x0000000c0d0c7210 */ /* 0x000fe40007ffe0ff */
        /* <DEDUP_REMOVED lines=97> */
.L_x_2669:
[----:B------:R-:W4:Y:S01]  /*2bf20*/  S2R R0, SR_TID.X ;  /* 0x0000000000007919 */ /* 0x000f220000002100 */
[----:B---3--:R3:W-:Y:S01]  /*2bf30*/  SYNCS.ARRIVE.TRANS64.A1T0 RZ, [R3+URZ+0x33450], RZ ;  /* 0x033450ff03ff79a7 */ /* 0x0087e2000810003f */
[----:B--2---:R2:W5:Y:S01]  /*2bf40*/  LDL R8, [R1+0x14] ;  /* 0x0000140001087983 */ /* 0x0045620000100800 */
[----:B----4-:R-:W-:Y:S01]  /*2bf50*/  LOP3.LUT R0, R0, 0x7f, RZ, 0xc0, !PT ;  /* 0x0000007f00007812 */ /* 0x010fe200078ec0ff */
[----:B------:R-:W-:Y:S03]  /*2bf60*/  BAR.SYNC.DEFER_BLOCKING 0x2, 0x80 ;  /* 0x0082000000007b1d */ /* 0x000fe60000010000 */
[----:B------:R-:W-:-:S03]  /*2bf70*/  ISETP.NE.AND P0, PT, R0, RZ, PT ;  /* 0x000000ff0000720c */ /* 0x000fc60003f05270 */
[----:B------:R2:W5:Y:S10]  /*2bf80*/  LDL R0, [R1+0xc] ;  /* 0x00000c0001007983 */ /* 0x0005740000100800 */
[----:B---3--:R-:W-:-:S05]  /*2bf90*/  @!P0 VIADD R3, R3, 0x33480 ;  /* 0x0003348003038836 */ /* 0x008fca0000000000 */
[----:B------:R-:W-:-:S04]  /*2bfa0*/  @!P0 PRMT R3, RZ, 0x654, R3 ;  /* 0x00000654ff038816 */ /* 0x000fc80000000003 */
[----:B------:R2:W-:Y:S01]  /*2bfb0*/  @!P0 SYNCS.ARRIVE.TRANS64.RED.A1T0 RZ, [R3+URZ], RZ ;  /* 0x000000ff03ff89a7 */ /* 0x0005e2000810043f */
[C---:B------:R-:W-:Y:S01]  /*2bfc0*/  ISETP.GT.AND P0, PT, R2.reuse, RZ, PT ;  /* 0x000000ff0200720c */ /* 0x040fe20003f04270 */
[----:B------:R-:W-:-:S12]  /*2bfd0*/  VIADD R2, R2, 0xffffffff ;  /* 0xffffffff02027836 */ /* 0x000fd80000000000 */
[----:B--2---:R-:W-:Y:S05]  /*2bfe0*/  @P0 BRA `(.L_x_2670) ;  /* 0xffffffe800f40947 */ /* 0x004fea000383ffff */
.L_x_2646:
        /* <DEDUP_REMOVED lines=17> */
.L_x_2672:
[----:B------:R-:W-:Y:S05]  /*2c100*/  BSYNC B0 ;  /* 0x0000000000007941 */ /* 0x000fea0003800000 */
.L_x_2671:
[----:B------:R-:W-:-:S06]  /*2c110*/  UISETP.NE.AND UP0, UPT, UR37, 0x3, UPT ;  /* 0x000000032500788c */ /* 0x000fcc000bf05270 */
[----:B------:R-:W-:-:S13]  /*2c120*/  PLOP3.LUT P1, PT, PT, PT, UP0, 0x80, 0x0 ;  /* 0x000000000000781c */ /* 0x000fda0003f2f008 */
[----:B------:R-:W-:Y:S05]  /*2c130*/  @!P1 BRA `(.L_x_2673) ;  /* 0x0000000000049947 */ /* 0x000fea0003800000 */
[----:B------:R-:W-:Y:S01]  /*2c140*/  BPT.TRAP 0x1 ;  /* 0x000000040000795c */ /* 0x000fe20000300000 */
.L_x_2673:
[----:B--2---:R-:W2:Y:S04]  /*2c150*/  LDL R4, [R1+0x14] ;  /* 0x0000140001047983 */ /* 0x004ea80000100800 */
[----:B------:R-:W3:Y:S04]  /*2c160*/  LDL R3, [R1+0x4] ;  /* 0x0000040001037983 */ /* 0x000ee80000100800 */
[----:B------:R-:W3:Y:S01]  /*2c170*/  LDL R2, [R1+0xc] ;  /* 0x00000c0001027983 */ /* 0x000ee20000100800 */
[----:B-----5:R-:W-:Y:S01]  /*2c180*/  IMAD.U32 R0, RZ, RZ, UR39 ;  /* 0x00000027ff007e24 */ /* 0x020fe2000f8e00ff */
[----:B------:R-:W-:Y:S04]  /*2c190*/  BSSY B0, `(.L_x_2674) ;  /* 0x0000007000007945 */ /* 0x000fe80003800000 */
[----:B------:R-:W-:-:S02]  /*2c1a0*/  ISETP.NE.AND P2, PT, R0, 0x3, PT ;  /* 0x000000030000780c */ /* 0x000fc40003f45270 */
[----:B--2---:R-:W-:-:S04]  /*2c1b0*/  LOP3.LUT R0, R4, 0x1, RZ, 0x3c, !PT ;  /* 0x0000000104007812 */ /* 0x004fc800078e3cff */
[----:B------:R-:W-:Y:S01]  /*2c1c0*/  SHF.L.U32 R0, R0, 0x1f, RZ ;  /* 0x0000001f00007819 */ /* 0x000fe200000006ff */
[----:B---3--:R-:W-:-:S04]  /*2c1d0*/  IMAD R3, R2, 0x8, R3 ;  /* 0x0000000802037824 */ /* 0x008fc800078e0203 */
[----:B------:R-:W2:Y:S02]  /*2c1e0*/  SYNCS.PHASECHK.TRANS64.TRYWAIT P1, [R3+URZ+0x33470], R0 ;  /* 0x03347000030075a7 */ /* 0x000ea4000802017f */
[----:B--2---:R-:W-:Y:S05]  /*2c1f0*/  @!P1 BRA `(.L_x_2675) ;  /* 0x00000048005c9947 */ /* 0x004fea0003800000 */
.L_x_2824:
[----:B------:R-:W-:Y:S05]  /*2c200*/  BSYNC B0 ;  /* 0x0000000000007941 */ /* 0x000fea0003800000 */
.L_x_2674:
[----:B------:R-:W-:Y:S05]  /*2c210*/  @!P2 BRA `(.L_x_2676) ;  /* 0x000000000004a947 */ /* 0x000fea0003800000 */
[----:B------:R-:W-:Y:S01]  /*2c220*/  BPT.TRAP 0x1 ;  /* 0x000000040000795c */ /* 0x000fe20000300000 */
.L_x_2676:
[----:B--2---:R-:W2:Y:S02]  /*2c230*/  LDL R0, [R1+0x14] ;  /* 0x0000140001007983 */ /* 0x004ea40000100800 */
[----:B--2---:R-:W-:-:S04]  /*2c240*/  SHF.L.U32 R0, R0, 0x1f, RZ ;  /* 0x0000001f00007819 */ /* 0x004fc800000006ff */
[----:B------:R-:W2:Y:S02]  /*2c250*/  SYNCS.PHASECHK.TRANS64.TRYWAIT P1, [R3+URZ+0x33460], R0 ;  /* 0x03346000030075a7 */ /* 0x000ea4000802017f */
[----:B--2---:R-:W-:Y:S05]  /*2c260*/  @!P1 BRA `(.L_x_2677) ;  /* 0x0000004800549947 */ /* 0x004fea0003800000 */
.L_x_2825:
[----:B------:R-:W3:Y:S04]  /*2c270*/  LDL R12, [R1+0xc] ;  /* 0x00000c00010c7983 */ /* 0x000ee80000100800 */
[----:B------:R-:W2:Y:S04]  /*2c280*/  LDL R4, [R1+0x2c] ;  /* 0x00002c0001047983 */ /* 0x000ea80000100800 */
[----:B------:R-:W4:Y:S04]  /*2c290*/  LDL R13, [R1+0x4] ;  /* 0x00000400010d7983 */ /* 0x000f280000100800 */
[----:B------:R-:W5:Y:S01]  /*2c2a0*/  LDL R10, [R1+0x28] ;  /* 0x00002800010a7983 */ /* 0x000f620000100800 */
[----:B------:R-:W-:Y:S05]  /*2c2b0*/  WARPSYNC.ALL ;  /* 0x0000000000007948 */ /* 0x000fea0003800000 */
[----:B---3--:R-:W-:-:S05]  /*2c2c0*/  IMAD R2, R12, 0x7800, RZ ;  /* 0x000078000c027824 */ /* 0x008fca00078e02ff */
[----:B--2---:R-:W-:-:S05]  /*2c2d0*/  LOP3.LUT R0, R2, R4, RZ, 0xfc, !PT ;  /* 0x0000000402007212 */ /* 0x004fca00078efcff */
[----:B----4-:R-:W-:-:S05]  /*2c2e0*/  IMAD.IADD R0, R13, 0x1, R0 ;  /* 0x000000010d007824 */ /* 0x010fca00078e0200 */
[----:B------:R-:W2:Y:S01]  /*2c2f0*/  LDSM.16.MT88.4 R4, [R0+0xf200] ;  /* 0x00f200000004783b */ /* 0x000ea20000004200 */
        /* <DEDUP_REMOVED lines=99> */
.L_x_2678:
[----:B------:R-:W4:Y:S01]  /*2c930*/  LDL.LU R4, [R1+0x14] ;  /* 0x0000140001047983 */ /* 0x000f220000300800 */
[----:B---3--:R3:W-:Y:S01]  /*2c940*/  SYNCS.ARRIVE.TRANS64.A1T0 RZ, [R3+URZ+0x33450], RZ ;  /* 0x033450ff03ff79a7 */ /* 0x0087e2000810003f */
[----:B------:R-:W-:Y:S01]  /*2c950*/  IADD3 R0, R12, 0x1, RZ ;  /* 0x000000010c007810 */ /* 0x000fe20007ffe0ff */
        /* <DEDUP_REMOVED lines=10> */
.L_x_2621:
        /* <DEDUP_REMOVED lines=13> */
.L_x_2679:
        /* <DEDUP_REMOVED lines=30> */
[----:B--2---:R-:W-:-:S04]  /*2ccb0*/  SEL R4, R4, RZ, P4 ;  /* 0x000000ff04047207 */ /* 0x004fc80002000000 */
[----:B------:R-:W-:-:S05]  /*2ccc0*/  IADD3 R3, R3, R4, RZ ;  /* 0x0000000403037210 */ /* 0x000fca0007ffe0ff */
[----:B------:R-:W2:Y:S02]  /*2ccd0*/  SHFL.UP PT, R4, R3, 0x10, RZ ;  /* 0x0600000003047989 */ /* 0x000ea400000e00ff */
[----:B--2---:R-:W-:-:S05]  /*2cce0*/  SEL R4, R4, RZ, P5 ;  /* 0x000000ff04047207 */ /* 0x004fca0002800000 */
[----:B------:R-:W-:-:S05]  /*2ccf0*/  IMAD.IADD R3, R3, 0x1, R4 ;  /* 0x0000000103037824 */ /* 0x000fca00078e0204 */
[----:B------:R2:W3:Y:S02]  /*2cd00*/  SHFL.IDX PT, R16, R3, 0x1f, 0x1f ;  /* 0x03e01f0003107f89 */ /* 0x0004e400000e0000 */
.L_x_2835:
[----:B------:R-:W-:Y:S02]  /*2cd10*/  ULDC UR4, c[0x0][0xc38] ;  /* 0x00030e0000047ab9 */ /* 0x000fe40000000800 */
[----:B------:R-:W-:-:S04]  /*2cd20*/  IMAD.U32 R4, RZ, RZ, UR4 ;  /* 0x00000004ff047e24 */ /* 0x000fc8000f8e00ff */
[----:B---3--:R-:W-:-:S04]  /*2cd30*/  IMAD R16, R16, R4, RZ ;  /* 0x0000000410107224 */ /* 0x008fc800078e02ff */
[----:B------:R-:W-:-:S05]  /*2cd40*/  IMAD.IADD R5, R5, 0x1, R16 ;  /* 0x0000000105057824 */ /* 0x000fca00078e0210 */
[----:B------:R-:W-:-:S13]  /*2cd50*/  ISETP.GT.AND P6, PT, R5, R0, PT ;  /* 0x000000000500720c */ /* 0x000fda0003fc4270 */
[----:B------:R-:W-:Y:S05]  /*2cd60*/  @P6 BRA `(.L_x_2682) ;  /* 0x00000000009c6947 */ /* 0x000fea0003800000 */
.L_x_2687:
        /* <DEDUP_REMOVED lines=14> */
.L_x_2685:
[----:B------:R-:W-:Y:S05]  /*2ce50*/  BSYNC B0 ;  /* 0x0000000000007941 */ /* 0x000fea0003800000 */
.L_x_2684:
[----:B------:R-:W-:-:S03]  /*2ce60*/  UMOV UR4, 0xffffffff ;  /* 0xffffffff00047882 */ /* 0x000fc60000000000 */
[----:B------:R-:W-:Y:S05]  /*2ce70*/  BRA.DIV UR4, `(.L_x_2686) ;  /* 0x0000004204a07947 */ /* 0x000fea000b800000 */
[----:B--2--5:R-:W2:Y:S02]  /*2ce80*/  SHFL.UP PT, R3, R2, 0x1, RZ ;  /* 0x0420000002037989 */ /* 0x024ea400000e00ff */
        /* <DEDUP_REMOVED lines=15> */
.L_x_2843:
[----:B------:R-:W-:Y:S02]  /*2cf80*/  ULDC UR4, c[0x0][0xc38] ;  /* 0x00030e0000047ab9 */ /* 0x000fe40000000800 */
[----:B------:R-:W-:-:S04]  /*2cf90*/  IMAD.U32 R4, RZ, RZ, UR4 ;  /* 0x00000004ff047e24 */ /* 0x000fc8000f8e00ff */
[----:B---3--:R-:W-:-:S04]  /*2cfa0*/  IMAD R16, R16, R4, RZ ;  /* 0x0000000410107224 */ /* 0x008fc800078e02ff */
[----:B------:R-:W-:-:S05]  /*2cfb0*/  IMAD.IADD R5, R16, 0x1, R5 ;  /* 0x0000000110057824 */ /* 0x000fca00078e0205 */
[----:B------:R-:W-:-:S13]  /*2cfc0*/  ISETP.GT.AND P6, PT, R5, R0, PT ;  /* 0x000000000500720c */ /* 0x000fda0003fc4270 */
[----:B------:R-:W-:Y:S05]  /*2cfd0*/  @!P6 BRA `(.L_x_2687) ;  /* 0xfffffffc0064e947 */ /* 0x000fea000383ffff */
.L_x_2682:
        /* <DEDUP_REMOVED lines=8> */
.L_x_2847:
[----:B------:R-:W-:Y:S01]  /*2d060*/  ISETP.NE.AND P0, PT, R6, RZ, PT ;  /* 0x000000ff0600720c */ /* 0x000fe20003f05270 */
[----:B---3--:R-:W-:-:S12]  /*2d070*/  IMAD.MOV.U32 R2, RZ, RZ, RZ ;  /* 0x000000ffff027224 */ /* 0x008fd800078e00ff */
[----:B------:R-:W-:Y:S05]  /*2d080*/  @!P0 BRA `(.L_x_2689) ;  /* 0x0000000000108947 */ /* 0x000fea0003800000 */
[----:B------:R-:W-:Y:S01]  /*2d090*/  UMOV UR4, 0xffffffff ;  /* 0xffffffff00047882 */ /* 0x000fe20000000000 */
[----:B------:R-:W-:Y:S02]  /*2d0a0*/  IADD3 R12, R5, -0x1, RZ ;  /* 0xffffffff050c7810 */ /* 0x000fe40007ffe0ff */
[----:B------:R-:W-:Y:S05]  /*2d0b0*/  BRA.DIV UR4, `(.L_x_2690) ;  /* 0x0000004604307947 */ /* 0x000fea000b800000 */
[----:B------:R3:W0:Y:S02]  /*2d0c0*/  SHFL.IDX PT, R2, R3, R12, 0x1f ;  /* 0x00001f0c03027589 */ /* 0x00062400000e0000 */
.L_x_2689:
[----:B------:R-:W5:Y:S01]  /*2d0d0*/  LDC.64 R6, c[0x0][0xc90] ;  /* 0x00032400ff067b82 */ /* 0x000f620000000a00 */
[----:B------:R-:W-:-:S04]  /*2d0e0*/  IMAD.IADD R19, R5, 0x1, R19 ;  /* 0x0000000105137824 */ /* 0x000fc800078e0213 */
[----:B-----5:R-:W-:-:S06]  /*2d0f0*/  IMAD.WIDE R6, R19, 0x4, R6 ;  /* 0x0000000413067825 */ /* 0x020fcc00078e0206 */
[----:B------:R-:W4:Y:S01]  /*2d100*/  LDG.E R6, desc[UR54][R6.64] ;  /* 0x0000003606067981 */ /* 0x000f22000c1e1900 */
[----:B0-----:R-:W-:-:S04]  /*2d110*/  IMAD R16, R2, R4, R16 ;  /* 0x0000000402107224 */ /* 0x001fc800078e0210 */
[----:B------:R-:W-:Y:S02]  /*2d120*/  IMAD.IADD R0, R0, 0x1, -R16 ;  /* 0x0000000100007824 */ /* 0x000fe400078e0a10 */
[----:B----4-:R-:W-:-:S05]  /*2d130*/  IMAD R5, R17, R6, RZ ;  /* 0x0000000611057224 */ /* 0x010fca00078e02ff */
[----:B------:R-:W-:-:S04]  /*2d140*/  IABS R7, R5 ;  /* 0x0000000500077213 */ /* 0x000fc80000000000 */
[----:B--23--:R-:W0:Y:S08]  /*2d150*/  I2F.RP R3, R7 ;  /* 0x0000000700037306 */ /* 0x00ce300000209400 */
        /* <DEDUP_REMOVED lines=29> */
[----:B------:R-:W0:Y:S08]  /*2d330*/  I2F.RP R3, R6 ;  /* 0x0000000600037306 */ /* 0x000e300000209400 */
[----:B0-----:R-:W0:Y:S02]  /*2d340*/  MUFU.RCP R3, R3 ;  /* 0x0000000300037308 */ /* 0x001e240000001000 */
[----:B0-----:R-:W-:-:S06]  /*2d350*/  VIADD R3, R3, 0xffffffe ;  /* 0x0ffffffe03037836 */ /* 0x001fcc0000000000 */
[----:B------:R-:W0:Y:S02]  /*2d360*/  F2I.FTZ.U32.TRUNC.NTZ R3, R3 ;  /* 0x0000000300037305 */ /* 0x000e24000021f000 */
[----:B0-----:R-:W-:-:S04]  /*2d370*/  IMAD.MOV R2, RZ, RZ, -R3 ;  /* 0x000000ffff027224 */ /* 0x001fc800078e0a03 */
[----:B------:R-:W-:Y:S01]  /*2d380*/  IMAD R5, R2, R6, RZ ;  /* 0x0000000602057224 */ /* 0x000fe200078e02ff */
[----:B------:R-:W-:-:S05]  /*2d390*/  MOV R2, RZ ;  /* 0x000000ff00027202 */ /* 0x000fca0000000f00 */
        /* <DEDUP_REMOVED lines=19> */
[----:B------:R-:W-:-:S04]  /*2d4d0*/  LOP3.LUT R2, RZ, R2, RZ, 0x33, !PT ;  /* 0x00000002ff027212 */ /* 0x000fc800078e33ff */
[----:B------:R-:W-:Y:S01]  /*2d4e0*/  IADD3 R17, R17, R2, RZ ;  /* 0x0000000211117210 */ /* 0x000fe20007ffe0ff */
[----:B------:R-:W-:Y:S06]  /*2d4f0*/  BRA `(.L_x_2691) ;  /* 0x00000000001c7947 */ /* 0x000fec0003800000 */
.L_x_2683:
[----:B------:R-:W-:Y:S01]  /*2d500*/  UMOV UR4, URZ ;  /* 0x0000003f00047c82 */ /* 0x000fe20008000000 */
[----:B------:R-:W-:Y:S01]  /*2d510*/  UMOV UR5, URZ ;  /* 0x0000003f00057c82 */ /* 0x000fe20008000000 */
[----:B------:R-:W-:Y:S01]  /*2d520*/  ULDC UR6, c[0x0][0xc3c] ;  /* 0x00030f0000067ab9 */ /* 0x000fe20000000800 */
[----:B------:R-:W-:Y:S02]  /*2d530*/  IMAD.MOV.U32 R16, RZ, RZ, R0 ;  /* 0x000000ffff107224 */ /* 0x000fe400078e0000 */
[----:B------:R-:W-:Y:S02]  /*2d540*/  IMAD.U32 R17, RZ, RZ, UR4 ;  /* 0x00000004ff117e24 */ /* 0x000fe4000f8e00ff */
[----:B------:R-:W-:Y:S02]  /*2d550*/  IMAD.U32 R18, RZ, RZ, UR5 ;  /* 0x00000005ff127e24 */ /* 0x000fe4000f8e00ff */
[----:B------:R-:W-:-:S07]  /*2d560*/  IMAD.U32 R19, RZ, RZ, UR6 ;  /* 0x00000006ff137e24 */ /* 0x000fce000f8e00ff */
.L_x_2691:
        /* <DEDUP_REMOVED lines=12> */
.L_x_2680:
[----:B------:R-:W-:Y:S02]  /*2d630*/  ULDC UR4, c[0x0][0xc3c] ;  /* 0x00030f0000047ab9 */ /* 0x000fe40000000800 */
[----:B---3--:R-:W-:-:S13]  /*2d640*/  ISETP.GE.AND P0, PT, R19, UR4, PT ;  /* 0x0000000413007c0c */ /* 0x008fda000bf06270 */
[----:B------:R-:W-:Y:S05]  /*2d650*/  @!P0 BRA `(.L_x_2692) ;  /* 0xffffff9800f08947 */ /* 0x000fea000383ffff */
[----:B------:R-:W-:Y:S05]  /*2d660*/  BSYNC B7 ;  /* 0x0000000000077941 */ /* 0x000fea0003800000 */
.L_x_2576:
        /* <DEDUP_REMOVED lines=12> */
.L_x_2850:
[----:B------:R-:W-:Y:S05]  /*2d730*/  BSYNC B0 ;  /* 0x0000000000007941 */ /* 0x000fea0003800000 */
.L_x_2693:
[----:B------:R-:W-:-:S03]  /*2d740*/  UMOV UR4, 0xffffffff ;  /* 0xffffffff00047882 */ /* 0x000fc60000000000 */
[----:B------:R-:W-:Y:S05]  /*2d750*/  BRA.DIV UR4, `(.L_x_2695) ;  /* 0x0000003e04c47947 */ /* 0x000fea000b800000 */
[----:B------:R-:W2:Y:S02]  /*2d760*/  S2R R2, SR_TID.X ;  /* 0x0000000000027919 */ /* 0x000ea40000002100 */
[----:B--2---:R-:W-:-:S04]  /*2d770*/  SHF.R.U32.HI R2, RZ, 0x5, R2 ;  /* 0x00000005ff027819 */ /* 0x004fc80000011602 */
[----:B------:R-:W-:-:S05]  /*2d780*/  LOP3.LUT R2, R2, 0x3, RZ, 0xc0, !PT ;  /* 0x0000000302027812 */ /* 0x000fca00078ec0ff */
[----:B------:R2:W3:Y:S02]  /*2d790*/  SHFL.IDX PT, R14, R2, RZ, 0x1f ;  /* 0x00001fff020e7589 */ /* 0x0004e400000e0000 */
.L_x_2853:
[----:B---3--:R-:W-:-:S13]  /*2d7a0*/  ISETP.NE.AND P0, PT, R14, RZ, PT ;  /* 0x000000ff0e00720c */ /* 0x008fda0003f05270 */
[----:B------:R-:W-:Y:S05]  /*2d7b0*/  @P0 BRA `(.L_x_2363) ;  /* 0x0000000000b00947 */ /* 0x000fea0003800000 */
[----:B------:R-:W-:-:S03]  /*2d7c0*/  UMOV UR4, 0xffffffff ;  /* 0xffffffff00047882 */ /* 0x000fc60000000000 */
[----:B------:R-:W-:Y:S05]  /*2d7d0*/  BRA.DIV UR4, `(.L_x_2696) ;  /* 0x0000003e04d87947 */ /* 0x000fea000b800000 */
[----:B------:R-:W-:-:S13]  /*2d7e0*/  ELECT P6, URZ, PT ;  /* 0x00000000003f782f */ /* 0x000fda00038c0000 */
.L_x_2856:
[----:B------:R-:W-:Y:S05]  /*2d7f0*/  @!P6 BRA `(.L_x_2363) ;  /* 0x0000000000a0e947 */ /* 0x000fea0003800000 */
[----:B------:R-:W-:-:S06]  /*2d800*/  ULOP3.LUT UR4, UR36, 0x2, URZ, 0xfc, !UPT ;  /* 0x0000000224047892 */ /* 0x000fcc000f8efc3f */
[----:B--2---:R-:W-:-:S05]  /*2d810*/  IMAD.U32 R2, RZ, RZ, UR4 ;  /* 0x00000004ff027e24 */ /* 0x004fca000f8e00ff */
[----:B------:R-:W-:-:S13]  /*2d820*/  ISETP.NE.AND P0, PT, R2, 0x3, PT ;  /* 0x000000030200780c */ /* 0x000fda0003f05270 */
[----:B------:R-:W-:Y:S05]  /*2d830*/  @!P0 BRA `(.L_x_2697) ;  /* 0x0000000000048947 */ /* 0x000fea0003800000 */
[----:B------:R-:W-:Y:S01]  /*2d840*/  BPT.TRAP 0x1 ;  /* 0x000000040000795c */ /* 0x000fe20000300000 */
.L_x_2697:
[----:B0-----:R-:W2:Y:S04]  /*2d850*/  LDL R3, [R1+0xc] ;  /* 0x00000c0001037983 */ /* 0x001ea80000100800 */
[----:B------:R-:W3:Y:S01]  /*2d860*/  LDL.LU R7, [R1+0x14] ;  /* 0x0000140001077983 */ /* 0x000ee20000300800 */
[----:B------:R-:W-:-:S05]  /*2d870*/  IADD3 R2, R0, 0x33440, RZ ;  /* 0x0003344000027810 */ /* 0x000fca0007ffe0ff */
        /* <DEDUP_REMOVED lines=11> */
.L_x_2857:
[----:B------:R-:W2:Y:S02]  /*2d930*/  SYNCS.PHASECHK.TRANS64.TRYWAIT P1, [R7+URZ], R2 ;  /* 0x00000002070075a7 */ /* 0x000ea4000802017f */
[----:B--2---:R-:W-:Y:S05]  /*2d940*/  @!P1 BRA `(.L_x_2699) ;  /* 0x0000003c00b09947 */ /* 0x004fea0003800000 */
.L_x_2858:
[----:B------:R-:W-:Y:S05]  /*2d950*/  @!P0 BRA `(.L_x_2700) ;  /* 0x0000000000048947 */ /* 0x000fea0003800000 */
[----:B------:R-:W-:Y:S01]  /*2d960*/  BPT.TRAP 0x1 ;  /* 0x000000040000795c */ /* 0x000fe20000300000 */
.L_x_2700:
[----:B------:R-:W3:Y:S02]  /*2d970*/  LDL.LU R4, [R1+0xc] ;  /* 0x00000c0001047983 */ /* 0x000ee40000300800 */
[----:B---3--:R-:W-:-:S04]  /*2d980*/  IMAD R4, R4, 0x8, R0 ;  /* 0x0000000804047824 */ /* 0x008fc800078e0200 */
[----:B------:R-:W3:Y:S02]  /*2d990*/  SYNCS.PHASECHK.TRANS64.TRYWAIT P1, [R4+URZ+0x33460], R5 ;  /* 0x03346005040075a7 */ /* 0x000ee4000802017f */
[----:B---3--:R-:W-:Y:S05]  /*2d9a0*/  @!P1 BRA `(.L_x_2701) ;  /* 0x0000003c00ac9947 */ /* 0x008fea0003800000 */
.L_x_2859:
[----:B------:R-:W-:Y:S05]  /*2d9b0*/  @!P0 BRA `(.L_x_2702) ;  /* 0x0000000000048947 */ /* 0x000fea0003800000 */
[----:B------:R-:W-:Y:S01]  /*2d9c0*/  BPT.TRAP 0x1 ;  /* 0x000000040000795c */ /* 0x000fe20000300000 */
.L_x_2702:
[----:B------:R-:W-:-:S04]  /*2d9d0*/  IMAD R3, R3, 0x8, R0 ;  /* 0x0000000803037824 */ /* 0x000fc800078e0200 */
[----:B------:R-:W4:Y:S02]  /*2d9e0*/  SYNCS.PHASECHK.TRANS64.TRYWAIT P1, [R3+URZ+0x33460], R2 ;  /* 0x03346002030075a7 */ /* 0x000f24000802017f */
[----:B----4-:R-:W-:Y:S05]  /*2d9f0*/  @!P1 BRA `(.L_x_2703) ;  /* 0x0000003c00ac9947 */ /* 0x010fea0003800000 */
.L_x_2860:
[----:B------:R-:W-:Y:S05]  /*2da00*/  @!P0 BRA `(.L_x_2704) ;  /* 0x0000000000048947 */ /* 0x000fea0003800000 */
[----:B------:R-:W-:Y:S01]  /*2da10*/  BPT.TRAP 0x1 ;  /* 0x000000040000795c */ /* 0x000fe20000300000 */
.L_x_2704:
[----:B------:R-:W5:Y:S02]  /*2da20*/  SYNCS.PHASECHK.TRANS64.TRYWAIT P0, [R4+URZ+0x33480], R5 ;  /* 0x03348005040075a7 */ /* 0x000f64000800017f */
[----:B-----5:R-:W-:Y:S05]  /*2da30*/  @!P0 BRA `(.L_x_2705) ;  /* 0x0000003c00b08947 */ /* 0x020fea0003800000 */
.L_x_2706:
[----:B------:R0:W0:Y:S02]  /*2da40*/  SYNCS.PHASECHK.TRANS64.TRYWAIT P0, [R3+URZ+0x33480], R2 ;  /* 0x03348002030075a7 */ /* 0x000024000800017f */
[----:B0-----:R-:W-:Y:S05]  /*2da50*/  @!P0 NANOSLEEP.SYNCS 0x989680 ;  /* 0x009896800000895d */ /* 0x001fea0003900000 */
[----:B------:R-:W0:Y:S02]  /*2da60*/  @!P0 SYNCS.PHASECHK.TRANS64 P0, [R3+URZ+0x33480], R2 ;  /* 0x03348002030085a7 */ /* 0x000e24000800007f */
[----:B0-----:R-:W-:Y:S05]  /*2da70*/  @!P0 BRA `(.L_x_2706) ;  /* 0xfffffffc00f08947 */ /* 0x001fea000383ffff */
.L_x_2363:
[----:B------:R-:W-:Y:S05]  /*2da80*/  BSYNC B8 ;  /* 0x0000000000087941 */ /* 0x000fea0003800000 */
.L_x_2360:
[----:B------:R-:W-:Y:S05]  /*2da90*/  EXIT ;  /* 0x000000000000794d */ /* 0x000fea0003800000 */
.L_x_2381:
[----:B-1----:R1:W2:Y:S02]  /*2daa0*/  SYNCS.PHASECHK.TRANS64.TRYWAIT P5, [R101+URZ+0x33490], R102 ;  /* 0x03349066650075a7 */ /* 0x0022a400080a017f */
[----:B--2---:R-:W-:Y:S05]  /*2dab0*/  @!P5 NANOSLEEP.SYNCS 0x989680 ;  /* 0x009896800000d95d */ /* 0x004fea0003900000 */
[----:B------:R-:W2:Y:S02]  /*2dac0*/  @!P5 SYNCS.PHASECHK.TRANS64 P5, [R101+URZ+0x33490], R102 ;  /* 0x033490666500d5a7 */ /* 0x000ea400080a007f */
[----:B--2---:R-:W-:Y:S05]  /*2dad0*/  @!P5 BRA `(.L_x_2381) ;  /* 0xfffffffc00f0d947 */ /* 0x004fea000383ffff */
[----:B------:R-:W-:Y:S05]  /*2dae0*/  BRA `(.L_x_2707) ;  /* 0xfffffd5800c07947 */ /* 0x000fea000383ffff */
.L_x_2435:
[----:B--2---:R2:W4:Y:S02]  /*2daf0*/  SYNCS.PHASECHK.TRANS64.TRYWAIT P5, [R101+URZ+0x33490], R102 ;  /* 0x03349066650075a7 */ /* 0x00452400080a017f */
[----:B----4-:R-:W-:Y:S05]  /*2db00*/  @!P5 NANOSLEEP.SYNCS 0x989680 ;  /* 0x009896800000d95d */ /* 0x010fea0003900000 */
[----:B------:R-:W4:Y:S02]  /*2db10*/  @!P5 SYNCS.PHASECHK.TRANS64 P5, [R101+URZ+0x33490], R102 ;  /* 0x033490666500d5a7 */ /* 0x000f2400080a007f */
[----:B----4-:R-:W-:Y:S05]  /*2db20*/  @!P5 BRA `(.L_x_2435) ;  /* 0xfffffffc00f0d947 */ /* 0x010fea000383ffff */
[----:B------:R-:W-:Y:S05]  /*2db30*/  BRA `(.L_x_2708) ;  /* 0xfffffdb8000c7947 */ /* 0x000fea000383ffff */
.L_x_2460:
[----:B0-----:R0:W1:Y:S02]  /*2db40*/  SYNCS.PHASECHK.TRANS64.TRYWAIT P3, [R101+URZ+0x33490], R102 ;  /* 0x03349066650075a7 */ /* 0x001064000806017f */
[----:B-1----:R-:W-:Y:S05]  /*2db50*/  @!P3 NANOSLEEP.SYNCS 0x989680 ;  /* 0x009896800000b95d */ /* 0x002fea0003900000 */
[----:B------:R-:W1:Y:S02]  /*2db60*/  @!P3 SYNCS.PHASECHK.TRANS64 P3, [R101+URZ+0x33490], R102 ;  /* 0x033490666500b5a7 */ /* 0x000e64000806007f */
[----:B-1----:R-:W-:Y:S05]  /*2db70*/  @!P3 BRA `(.L_x_2460) ;  /* 0xfffffffc00f0b947 */ /* 0x002fea000383ffff */
[----:B------:R-:W-:Y:S05]  /*2db80*/  BRA `(.L_x_2709) ;  /* 0xfffffe1400c07947 */ /* 0x000fea000383ffff */
.L_x_2466:
[----:B-1----:R1:W2:Y:S02]  /*2db90*/  SYNCS.PHASECHK.TRANS64.TRYWAIT P2, [R101+URZ+0x334b0], R102 ;  /* 0x0334b066650075a7 */ /* 0x0022a4000804017f */
[----:B--2---:R-:W-:Y:S05]  /*2dba0*/  @!P2 NANOSLEEP.SYNCS 0x989680 ;  /* 0x009896800000a95d */ /* 0x004fea0003900000 */
[----:B------:R-:W2:Y:S02]  /*2dbb0*/  @!P2 SYNCS.PHASECHK.TRANS64 P2, [R101+URZ+0x334b0], R102 ;  /* 0x0334b0666500a5a7 */ /* 0x000ea4000804007f */
[----:B--2---:R-:W-:Y:S05]  /*2dbc0*/  @!P2 BRA `(.L_x_2466) ;  /* 0xfffffffc00f0a947 */ /* 0x004fea000383ffff */
[----:B------:R-:W-:Y:S05]  /*2dbd0*/  BRA `(.L_x_2710) ;  /* 0xfffffe1800c47947 */ /* 0x000fea000383ffff */
.L_x_2474:
[----:B------:R-:W0:Y:S01]  /*2dbe0*/  S2R R43, SR_TID.X ;  /* 0x00000000002b7919 */ /* 0x000e220000002100 */
[----:B------:R-:W-:Y:S01]  /*2dbf0*/  BSSY B0, `(.L_x_2711) ;  /* 0x000000c000007945 */ /* 0x000fe20003800000 */
[----:B------:R-:W-:Y:S01]  /*2dc00*/  MOV R12, RZ ;  /* 0x000000ff000c7202 */ /* 0x000fe20000000f00 */
[----:B------:R-:W-:Y:S02]  /*2dc10*/  IMAD.MOV.U32 R11, RZ, RZ, 0x1f ;  /* 0x0000001fff0b7424 */ /* 0x000fe400078e00ff */
[----:B------:R-:W-:Y:S02]  /*2dc20*/  IMAD.MOV.U32 R15, RZ, RZ, -0x1 ;  /* 0xffffffffff0f7424 */ /* 0x000fe400078e00ff */
        /* <DEDUP_REMOVED lines=8> */
.L_x_2712:
[----:B------:R-:W-:Y:S05]  /*2dcb0*/  BSYNC B0 ;  /* 0x0000000000007941 */ /* 0x000fea0003800000 */
.L_x_2711:
[----:B------:R-:W-:Y:S01]  /*2dcc0*/  IMAD.MOV.U32 R229, RZ, RZ, R14 ;  /* 0x000000ffffe57224 */ /* 0x000fe200078e000e */
[----:B------:R-:W-:Y:S06]  /*2dcd0*/  BRA `(.L_x_2713) ;  /* 0xfffffe2400c47947 */ /* 0x000fec000383ffff */
.L_x_2484:
[----:B------:R-:W-:Y:S01]  /*2dce0*/  BSSY B1, `(.L_x_2714) ;  /* 0x0000007000017945 */ /* 0x000fe20003800000 */
[----:B------:R-:W-:Y:S02]  /*2dcf0*/  IMAD.MOV.U32 R12, RZ, RZ, RZ ;  /* 0x000000ffff0c7224 */ /* 0x000fe400078e00ff */
[----:B------:R-:W-:Y:S02]  /*2dd00*/  IMAD.MOV.U32 R11, RZ, RZ, 0x1e1f ;  /* 0x00001e1fff0b7424 */ /* 0x000fe400078e00ff */
[----:B------:R-:W-:-:S07]  /*2dd10*/  IMAD.MOV.U32 R15, RZ, RZ, -0x1 ;  /* 0xffffffffff0f7424 */ /* 0x000fce00078e00ff */
[----:B------:R-:W-:Y:S05]  /*2dd20*/  WARPSYNC.COLLECTIVE R15, `(.L_x_2715) ;  /* 0x000000000f087348 */ /* 0x000fea0003c00000 */
[----:B------:R0:W1:Y:S02]  /*2dd30*/  SHFL.IDX P6, R14, R13, R12, R11 ;  /* 0x0000000c0d0e7389 */ /* 0x00006400000c000b */
[----:B01----:R-:W-:Y:S01]  /*2dd40*/  ENDCOLLECTIVE ;  /* 0x000000000000791b */ /* 0x003fe20003800000 */
.L_x_2715:
[----:B------:R-:W-:Y:S05]  /*2dd50*/  BSYNC B1 ;  /* 0x0000000000017941 */ /* 0x000fea0003800000 */
.L_x_2714:
[----:B------:R-:W-:Y:S01]  /*2dd60*/  MOV R13, R3 ;  /* 0x00000003000d7202 */ /* 0x000fe20000000f00 */
[----:B------:R-:W-:Y:S02]  /*2dd70*/  IMAD.MOV.U32 R12, RZ, RZ, RZ ;  /* 0x000000ffff0c7224 */ /* 0x000fe400078e00ff */
[----:B------:R-:W-:Y:S02]  /*2dd80*/  IMAD.MOV.U32 R11, RZ, RZ, 0x1e1f ;  /* 0x00001e1fff0b7424 */ /* 0x000fe400078e00ff */
[----:B------:R-:W-:Y:S02]  /*2dd90*/  IMAD.MOV.U32 R15, RZ, RZ, -0x1 ;  /* 0xffffffffff0f7424 */ /* 0x000fe400078e00ff */
[----:B------:R-:W-:-:S07]  /*2dda0*/  IMAD.MOV.U32 R0, RZ, RZ, R14 ;  /* 0x000000ffff007224 */ /* 0x000fce00078e000e */
[----:B------:R-:W-:Y:S05]  /*2ddb0*/  WARPSYNC.COLLECTIVE R15, `(.L_x_2716) ;  /* 0x000000000f087348 */ /* 0x000fea0003c00000 */
[----:B------:R0:W1:Y:S02]  /*2ddc0*/  SHFL.IDX P6, R14, R13, R12, R11 ;  /* 0x0000000c0d0e7389 */ /* 0x00006400000c000b */
[----:B01----:R-:W-:Y:S01]  /*2ddd0*/  ENDCOLLECTIVE ;  /* 0x000000000000791b */ /* 0x003fe20003800000 */
.L_x_2716:
[----:B------:R-:W-:Y:S02]  /*2dde0*/  IMAD.MOV.U32 R13, RZ, RZ, R4 ;  /* 0x000000ffff0d7224 */ /* 0x000fe400078e0004 */
[----:B------:R-:W-:-:S07]  /*2ddf0*/  IMAD.MOV.U32 R3, RZ, RZ, R14 ;  /* 0x000000ffff037224 */ /* 0x000fce00078e000e */
[----:B------:R-:W-:Y:S05]  /*2de00*/  WARPSYNC.COLLECTIVE R15, `(.L_x_2717) ;  /* 0x000000000f087348 */ /* 0x000fea0003c00000 */
[----:B------:R0:W1:Y:S02]  /*2de10*/  SHFL.IDX P6, R14, R13, R12, R11 ;  /* 0x0000000c0d0e7389 */ /* 0x00006400000c000b */
[----:B01----:R-:W-:Y:S01]  /*2de20*/  ENDCOLLECTIVE ;  /* 0x000000000000791b */ /* 0x003fe20003800000 */
.L_x_2717:
[----:B------:R-:W-:Y:S02]  /*2de30*/  IMAD.MOV.U32 R13, RZ, RZ, R5 ;  /* 0x000000ffff0d7224 */ /* 0x000fe400078e0005 */
[----:B------:R-:W-:-:S07]  /*2de40*/  IMAD.MOV.U32 R4, RZ, RZ, R14 ;  /* 0x000000ffff047224 */ /* 0x000fce00078e000e */
[----:B------:R-:W-:Y:S05]  /*2de50*/  WARPSYNC.COLLECTIVE R15, `(.L_x_2718) ;  /* 0x000000000f087348 */ /* 0x000fea0003c00000 */
[----:B------:R0:W1:Y:S02]  /*2de60*/  SHFL.IDX P6, R14, R13, R12, R11 ;  /* 0x0000000c0d0e7389 */ /* 0x00006400000c000b */
[----:B01----:R-:W-:Y:S01]  /*2de70*/  ENDCOLLECTIVE ;  /* 0x000000000000791b */ /* 0x003fe20003800000 */
.L_x_2718:
[----:B------:R-:W-:Y:S05]  /*2de80*/  BRA `(.L_x_2719) ;  /* 0xfffffe2c00147947 */ /* 0x000fea000383ffff */
.L_x_2488:
[----:B--2---:R2:W0:Y:S02]  /*2de90*/  SYNCS.PHASECHK.TRANS64.TRYWAIT P0, [R16+URZ+0x33400], R5 ;  /* 0x03340005100075a7 */ /* 0x004424000800017f */
[----:B0-----:R-:W-:Y:S05]  /*2dea0*/  @!P0 NANOSLEEP.SYNCS 0x989680 ;  /* 0x009896800000895d */ /* 0x001fea0003900000 */
[----:B------:R-:W0:Y:S02]  /*2deb0*/  @!P0 SYNCS.PHASECHK.TRANS64 P0, [R16+URZ+0x33400], R5 ;  /* 0x03340005100085a7 */ /* 0x000e24000800007f */
[----:B0-----:R-:W-:Y:S05]  /*2dec0*/  @!P0 BRA `(.L_x_2488) ;  /* 0xfffffffc00f08947 */ /* 0x001fea000383ffff */
[----:B------:R-:W-:Y:S05]  /*2ded0*/  BRA `(.L_x_2720) ;  /* 0xfffffe3000607947 */ /* 0x000fea000383ffff */
.L_x_2500:
[----:B------:R-:W-:Y:S01]  /*2dee0*/  BSSY B1, `(.L_x_2721) ;  /* 0x0000007000017945 */ /* 0x000fe20003800000 */
[----:B------:R-:W-:Y:S01]  /*2def0*/  MOV R12, RZ ;  /* 0x000000ff000c7202 */ /* 0x000fe20000000f00 */
[----:B------:R-:W-:Y:S02]  /*2df00*/  IMAD.MOV.U32 R11, RZ, RZ, 0x1e1f ;  /* 0x00001e1fff0b7424 */ /* 0x000fe400078e00ff */
[----:B------:R-:W-:-:S07]  /*2df10*/  IMAD.MOV.U32 R15, RZ, RZ, -0x1 ;  /* 0xffffffffff0f7424 */ /* 0x000fce00078e00ff */
[----:B------:R-:W-:Y:S05]  /*2df20*/  WARPSYNC.COLLECTIVE R15, `(.L_x_2722) ;  /* 0x000000000f087348 */ /* 0x000fea0003c00000 */
[----:B------:R0:W1:Y:S02]  /*2df30*/  SHFL.IDX P6, R14, R13, R12, R11 ;  /* 0x0000000c0d0e7389 */ /* 0x00006400000c000b */
[----:B01----:R-:W-:Y:S01]  /*2df40*/  ENDCOLLECTIVE ;  /* 0x000000000000791b */ /* 0x003fe20003800000 */
.L_x_2722:
[----:B------:R-:W-:Y:S05]  /*2df50*/  BSYNC B1 ;  /* 0x0000000000017941 */ /* 0x000fea0003800000 */
.L_x_2721:
        /* <DEDUP_REMOVED lines=8> */
.L_x_2723:
[----:B------:R-:W-:Y:S01]  /*2dfe0*/  IMAD.MOV.U32 R13, RZ, RZ, R20 ;  /* 0x000000ffff0d7224 */ /* 0x000fe200078e0014 */
[----:B------:R-:W-:-:S07]  /*2dff0*/  MOV R3, R14 ;  /* 0x0000000e00037202 */ /* 0x000fce0000000f00 */
[----:B------:R-:W-:Y:S05]  /*2e000*/  WARPSYNC.COLLECTIVE R15, `(.L_x_2724) ;  /* 0x000000000f087348 */ /* 0x000fea0003c00000 */
[----:B------:R0:W1:Y:S02]  /*2e010*/  SHFL.IDX P6, R14, R13, R12, R11 ;  /* 0x0000000c0d0e7389 */ /* 0x00006400000c000b */
[----:B01----:R-:W-:Y:S01]  /*2e020*/  ENDCOLLECTIVE ;  /* 0x000000000000791b */ /* 0x003fe20003800000 */
.L_x_2724:
[----:B------:R-:W-:Y:S02]  /*2e030*/  IMAD.MOV.U32 R13, RZ, RZ, R21 ;  /* 0x000000ffff0d7224 */ /* 0x000fe400078e0015 */
[----:B------:R-:W-:-:S07]  /*2e040*/  IMAD.MOV.U32 R20, RZ, RZ, R14 ;  /* 0x000000ffff147224 */ /* 0x000fce00078e000e */
[----:B------:R-:W-:Y:S05]  /*2e050*/  WARPSYNC.COLLECTIVE R15, `(.L_x_2725) ;  /* 0x000000000f087348 */ /* 0x000fea0003c00000 */
[----:B------:R0:W1:Y:S02]  /*2e060*/  SHFL.IDX P6, R14, R13, R12, R11 ;  /* 0x0000000c0d0e7389 */ /* 0x00006400000c000b */
[----:B01----:R-:W-:Y:S01]  /*2e070*/  ENDCOLLECTIVE ;  /* 0x000000000000791b */ /* 0x003fe20003800000 */
.L_x_2725:
[----:B------:R-:W-:Y:S01]  /*2e080*/  IMAD.MOV.U32 R21, RZ, RZ, R14 ;  /* 0x000000ffff157224 */ /* 0x000fe200078e000e */
[----:B------:R-:W-:Y:S06]  /*2e090*/  BRA `(.L_x_2726) ;  /* 0xfffffe6000307947 */ /* 0x000fec000383ffff */
.L_x_2504:
[----:B--2---:R2:W4:Y:S02]  /*2e0a0*/  SYNCS.PHASECHK.TRANS64.TRYWAIT P0, [R16+URZ+0x33400], R21 ;  /* 0x03340015100075a7 */ /* 0x004524000800017f */
[----:B----4-:R-:W-:Y:S05]  /*2e0b0*/  @!P0 NANOSLEEP.SYNCS 0x989680 ;  /* 0x009896800000895d */ /* 0x010fea0003900000 */
[----:B------:R-:W4:Y:S02]  /*2e0c0*/  @!P0 SYNCS.PHASECHK.TRANS64 P0, [R16+URZ+0x33400], R21 ;  /* 0x03340015100085a7 */ /* 0x000f24000800007f */
[----:B----4-:R-:W-:Y:S05]  /*2e0d0*/  @!P0 BRA `(.L_x_2504) ;  /* 0xfffffffc00f08947 */ /* 0x010fea000383ffff */
[----:B------:R-:W-:Y:S05]  /*2e0e0*/  BRA `(.L_x_2727) ;  /* 0xfffffe6400347947 */ /* 0x000fea000383ffff */
.L_x_2512:
[----:B-1----:R1:W2:Y:S02]  /*2e0f0*/  SYNCS.PHASECHK.TRANS64.TRYWAIT P0, [R3+URZ+0x33430], R0 ;  /* 0x03343000030075a7 */ /* 0x0022a4000800017f */
[----:B--2---:R-:W-:Y:S05]  /*2e100*/  @!P0 NANOSLEEP.SYNCS 0x989680 ;  /* 0x009896800000895d */ /* 0x004fea0003900000 */
[----:B------:R-:W2:Y:S02]  /*2e110*/  @!P0 SYNCS.PHASECHK.TRANS64 P0, [R3+URZ+0x33430], R0 ;  /* 0x03343000030085a7 */ /* 0x000ea4000800007f */
[----:B--2---:R-:W-:Y:S05]  /*2e120*/  @!P0 BRA `(.L_x_2512) ;  /* 0xfffffffc00f08947 */ /* 0x004fea000383ffff */
[----:B------:R-:W-:Y:S05]  /*2e130*/  BRA `(.L_x_2511) ;  /* 0xfffffe94008c7947 */ /* 0x000fea000383ffff */
.L_x_2518:
[----:B-1----:R1:W2:Y:S02]  /*2e140*/  SYNCS.PHASECHK.TRANS64.TRYWAIT P3, [R9+URZ+0x33430], R0 ;  /* 0x03343000090075a7 */ /* 0x0022a4000806017f */
[----:B--2---:R-:W-:Y:S05]  /*2e150*/  @!P3 NANOSLEEP.SYNCS 0x989680 ;  /* 0x009896800000b95d */ /* 0x004fea0003900000 */
[----:B------:R-:W2:Y:S02]  /*2e160*/  @!P3 SYNCS.PHASECHK.TRANS64 P3, [R9+URZ+0x33430], R0 ;  /* 0x033430000900b5a7 */ /* 0x000ea4000806007f */
[----:B--2---:R-:W-:Y:S05]  /*2e170*/  @!P3 BRA `(.L_x_2518) ;  /* 0xfffffffc00f0b947 */ /* 0x004fea000383ffff */
[----:B------:R-:W-:Y:S05]  /*2e180*/  BRA `(.L_x_2517) ;  /* 0xfffffecc00647947 */ /* 0x000fea000383ffff */
.L_x_2522:
[----:B-1----:R1:W2:Y:S02]  /*2e190*/  SYNCS.PHASECHK.TRANS64.TRYWAIT P2, [R8+URZ+0x33450], R0 ;  /* 0x03345000080075a7 */ /* 0x0022a4000804017f */
[----:B--2---:R-:W-:Y:S05]  /*2e1a0*/  @!P2 NANOSLEEP.SYNCS 0x989680 ;  /* 0x009896800000a95d */ /* 0x004fea0003900000 */
[----:B------:R-:W2:Y:S02]  /*2e1b0*/  @!P2 SYNCS.PHASECHK.TRANS64 P2, [R8+URZ+0x33450], R0 ;  /* 0x033450000800a5a7 */ /* 0x000ea4000804007f */
[----:B--2---:R-:W-:Y:S05]  /*2e1c0*/  @!P2 BRA `(.L_x_2522) ;  /* 0xfffffffc00f0a947 */ /* 0x004fea000383ffff */
[----:B------:R-:W-:Y:S05]  /*2e1d0*/  BRA `(.L_x_2519) ;  /* 0xfffffedc00a07947 */ /* 0x000fea000383ffff */
.L_x_2530:
[----:B-1----:R1:W2:Y:S02]  /*2e1e0*/  SYNCS.PHASECHK.TRANS64.TRYWAIT P0, [R0+URZ+0x33430], R11 ;  /* 0x0334300b000075a7 */ /* 0x0022a4000800017f */
[----:B--2---:R-:W-:Y:S05]  /*2e1f0*/  @!P0 NANOSLEEP.SYNCS 0x989680 ;  /* 0x009896800000895d */ /* 0x004fea0003900000 */
[----:B------:R-:W2:Y:S02]  /*2e200*/  @!P0 SYNCS.PHASECHK.TRANS64 P0, [R0+URZ+0x33430], R11 ;  /* 0x0334300b000085a7 */ /* 0x000ea4000800007f */
[----:B--2---:R-:W-:Y:S05]  /*2e210*/  @!P0 BRA `(.L_x_2530) ;  /* 0xfffffffc00f08947 */ /* 0x004fea000383ffff */
[----:B------:R-:W-:Y:S05]  /*2e220*/  BRA `(.L_x_2529) ;  /* 0xffffff0c00307947 */ /* 0x000fea000383ffff */
.L_x_2534:
[----:B-1----:R1:W2:Y:S02]  /*2e230*/  SYNCS.PHASECHK.TRANS64.TRYWAIT P0, [R8+URZ+0x33450], R0 ;  /* 0x03345000080075a7 */ /* 0x0022a4000800017f */
[----:B--2---:R-:W-:Y:S05]  /*2e240*/  @!P0 NANOSLEEP.SYNCS 0x989680 ;  /* 0x009896800000895d */ /* 0x004fea0003900000 */
[----:B------:R-:W2:Y:S02]  /*2e250*/  @!P0 SYNCS.PHASECHK.TRANS64 P0, [R8+URZ+0x33450], R0 ;  /* 0x03345000080085a7 */ /* 0x000ea4000800007f */
[----:B--2---:R-:W-:Y:S05]  /*2e260*/  @!P0 BRA `(.L_x_2534) ;  /* 0xfffffffc00f08947 */ /* 0x004fea000383ffff */
[----:B------:R-:W-:Y:S05]  /*2e270*/  BRA `(.L_x_2531) ;  /* 0xffffff1c00607947 */ /* 0x000fea000383ffff */
.L_x_2540:
[----:B-1----:R1:W2:Y:S02]  /*2e280*/  SYNCS.PHASECHK.TRANS64.TRYWAIT P0, [R20+URZ+0x33450], R5 ;  /* 0x03345005140075a7 */ /* 0x0022a4000800017f */
[----:B--2---:R-:W-:Y:S05]  /*2e290*/  @!P0 NANOSLEEP.SYNCS 0x989680 ;  /* 0x009896800000895d */ /* 0x004fea0003900000 */
[----:B------:R-:W2:Y:S02]  /*2e2a0*/  @!P0 SYNCS.PHASECHK.TRANS64 P0, [R20+URZ+0x33450], R5 ;  /* 0x03345005140085a7 */ /* 0x000ea4000800007f */
[----:B--2---:R-:W-:Y:S05]  /*2e2b0*/  @!P0 BRA `(.L_x_2540) ;  /* 0xfffffffc00f08947 */ /* 0x004fea000383ffff */
[----:B------:R-:W-:Y:S05]  /*2e2c0*/  BRA `(.L_x_2539) ;  /* 0xffffff3c00f07947 */ /* 0x000fea000383ffff */
.L_x_2544:
[----:B------:R-:W-:Y:S01]  /*2e2d0*/  IMAD.MOV.U32 R12, RZ, RZ, R0 ;  /* 0x000000ffff0c7224 */ /* 0x000fe200078e0000 */
[----:B------:R-:W-:Y:S01]  /*2e2e0*/  SEL R7, R27, R36, P0 ;  /* 0x000000241b077207 */ /* 0x000fe20000000000 */
[----:B------:R-:W-:Y:S01]  /*2e2f0*/  IMAD.MOV.U32 R11, RZ, RZ, 0x1c1f ;  /* 0x00001c1fff0b7424 */ /* 0x000fe200078e00ff */
[----:B------:R-:W-:Y:S01]  /*2e300*/  SEL R8, R36, R27, P0 ;  /* 0x0000001b24087207 */ /* 0x000fe20000000000 */
[----:B------:R-:W-:Y:S01]  /*2e310*/  IMAD.MOV.U32 R15, RZ, RZ, -0x1 ;  /* 0xffffffffff0f7424 */ /* 0x000fe200078e00ff */
[----:B------:R-:W-:Y:S02]  /*2e320*/  SEL R9, R40, R41, P0 ;  /* 0x0000002928097207 */ /* 0x000fe40000000000 */
[----:B------:R-:W-:-:S07]  /*2e330*/  SEL R20, R41, R40, P0 ;  /* 0x0000002829147207 */ /* 0x000fce0000000000 */
[----:B0----5:R-:W-:Y:S05]  /*2e340*/  WARPSYNC.COLLECTIVE R15, `(.L_x_2728) ;  /* 0x000000000f087348 */ /* 0x021fea0003c00000 */
[----:B------:R1:W2:Y:S02]  /*2e350*/  SHFL.IDX P6, R14, R13, R12, R11 ;  /* 0x0000000c0d0e7389 */ /* 0x0002a400000c000b */
[----:B012--5:R-:W-:Y:S01]  /*2e360*/  ENDCOLLECTIVE ;  /* 0x000000000000791b */ /* 0x027fe20003800000 */
.L_x_2728:
        /* <DEDUP_REMOVED lines=14> */
[----:B------:R-:W-:-:S02]  /*2e450*/  SEL R29, R72, R95, P0 ;  /* 0x0000005f481d7207 */ /* 0x000fc40000000000 */
[----:B------:R-:W-:-:S07]  /*2e460*/  MOV R6, R14 ;  /* 0x0000000e00067202 */ /* 0x000fce0000000f00 */
[----:B------:R-:W-:Y:S05]  /*2e470*/  WARPSYNC.COLLECTIVE R15, `(.L_x_2729) ;  /* 0x000000000f087348 */ /* 0x000fea0003c00000 */
[----:B------:R0:W1:Y:S02]  /*2e480*/  SHFL.IDX P6, R14, R13, R12, R11 ;  /* 0x0000000c0d0e7389 */ /* 0x00006400000c000b */
[----:B01----:R-:W-:Y:S01]  /*2e490*/  ENDCOLLECTIVE ;  /* 0x000000000000791b */ /* 0x003fe20003800000 */
.L_x_2729:
        /* <DEDUP_REMOVED lines=19> */
.L_x_2730:
        /* <DEDUP_REMOVED lines=18> */
.L_x_2731:
[----:B------:R-:W-:Y:S02]  /*2e6f0*/  SEL R74, R57, R74, P0 ;  /* 0x0000004a394a7207 */ /* 0x000fe40000000000 */
[----:B------:R-:W-:Y:S02]  /*2e700*/  SEL R57, R78, R63, P0 ;  /* 0x0000003f4e397207 */ /* 0x000fe40000000000 */
[----:B------:R-:W-:Y:S02]  /*2e710*/  SEL R78, R63, R78, P0 ;  /* 0x0000004e3f4e7207 */ /* 0x000fe40000000000 */
[----:B------:R-:W-:Y:S02]  /*2e720*/  SEL R63, R82, R89, P0 ;  /* 0x00000059523f7207 */ /* 0x000fe40000000000 */
[----:B------:R-:W-:Y:S02]  /*2e730*/  SEL R82, R89, R82, P0 ;  /* 0x0000005259527207 */ /* 0x000fe40000000000 */
[----:B------:R-:W-:-:S02]  /*2e740*/  SEL R4, R6, R5, P0 ;  /* 0x0000000506047207 */ /* 0x000fc40000000000 */
[----:B------:R-:W-:Y:S01]  /*2e750*/  SEL R6, R5, R6, P0 ;  /* 0x0000000605067207 */ /* 0x000fe20000000000 */
[----:B------:R-:W-:Y:S02]  /*2e760*/  IMAD.MOV.U32 R13, RZ, RZ, R9 ;  /* 0x000000ffff0d7224 */ /* 0x000fe400078e0009 */
[----:B------:R-:W-:Y:S02]  /*2e770*/  IMAD.MOV.U32 R12, RZ, RZ, R0 ;  /* 0x000000ffff0c7224 */ /* 0x000fe400078e0000 */
[----:B------:R-:W-:-:S07]  /*2e780*/  IMAD.MOV.U32 R7, RZ, RZ, R14 ;  /* 0x000000ffff077224 */ /* 0x000fce00078e000e */
[----:B------:R-:W-:Y:S05]  /*2e790*/  WARPSYNC.COLLECTIVE R15, `(.L_x_2732) ;  /* 0x000000000f087348 */ /* 0x000fea0003c00000 */
[----:B------:R0:W1:Y:S02]  /*2e7a0*/  SHFL.IDX P6, R14, R13, R12, R11 ;  /* 0x0000000c0d0e7389 */ /* 0x00006400000c000b */
[----:B01----:R-:W-:Y:S01]  /*2e7b0*/  ENDCOLLECTIVE ;  /* 0x000000000000791b */ /* 0x003fe20003800000 */
.L_x_2732:
        /* <DEDUP_REMOVED lines=8> */
.L_x_2733:
[----:B------:R-:W-:Y:S01]  /*2e840*/  MOV R13, R21 ;  /* 0x00000015000d7202 */ /* 0x000fe20000000f00 */
[----:B------:R-:W-:Y:S02]  /*2e850*/  IMAD.MOV.U32 R12, RZ, RZ, R0 ;  /* 0x000000ffff0c7224 */ /* 0x000fe400078e0000 */
[----:B------:R-:W-:-:S07]  /*2e860*/  IMAD.MOV.U32 R20, RZ, RZ, R14 ;  /* 0x000000ffff147224 */ /* 0x000fce00078e000e */
[----:B------:R-:W-:Y:S05]  /*2e870*/  WARPSYNC.COLLECTIVE R15, `(.L_x_2734) ;  /* 0x000000000f087348 */ /* 0x000fea0003c00000 */
[----:B------:R0:W1:Y:S02]  /*2e880*/  SHFL.IDX P6, R14, R13, R12, R11 ;  /* 0x0000000c0d0e7389 */ /* 0x00006400000c000b */
[----:B01----:R-:W-:Y:S01]  /*2e890*/  ENDCOLLECTIVE ;  /* 0x000000000000791b */ /* 0x003fe20003800000 */
.L_x_2734:
[----:B------:R-:W-:Y:S02]  /*2e8a0*/  IMAD.MOV.U32 R13, RZ, RZ, R24 ;  /* 0x000000ffff0d7224 */ /* 0x000fe400078e0018 */
[----:B------:R-:W-:Y:S02]  /*2e8b0*/  IMAD.MOV.U32 R12, RZ, RZ, R3 ;  /* 0x000000ffff0c7224 */ /* 0x000fe400078e0003 */
[----:B------:R-:W-:-:S07]  /*2e8c0*/  IMAD.MOV.U32 R26, RZ, RZ, R14 ;  /* 0x000000ffff1a7224 */ /* 0x000fce00078e000e */
[----:B------:R-:W-:Y:S05]  /*2e8d0*/  WARPSYNC.COLLECTIVE R15, `(.L_x_2735) ;  /* 0x000000000f087348 */ /* 0x000fea0003c00000 */
[----:B------:R0:W1:Y:S02]  /*2e8e0*/  SHFL.IDX P6, R14, R13, R12, R11 ;  /* 0x0000000c0d0e7389 */ /* 0x00006400000c000b */
[----:B01----:R-:W-:Y:S01]  /*2e8f0*/  ENDCOLLECTIVE ;  /* 0x000000000000791b */ /* 0x003fe20003800000 */
.L_x_2735:
[----:B------:R-:W-:Y:S02]  /*2e900*/  IMAD.MOV.U32 R13, RZ, RZ, R25 ;  /* 0x000000ffff0d7224 */ /* 0x000fe400078e0019 */
[----:B------:R-:W-:Y:S02]  /*2e910*/  IMAD.MOV.U32 R12, RZ, RZ, R0 ;  /* 0x000000ffff0c7224 */ /* 0x000fe400078e0000 */
[----:B------:R-:W-:-:S07]  /*2e920*/  IMAD.MOV.U32 R21, RZ, RZ, R14 ;  /* 0x000000ffff157224 */ /* 0x000fce00078e000e */
[----:B------:R-:W-:Y:S05]  /*2e930*/  WARPSYNC.COLLECTIVE R15, `(.L_x_2736) ;  /* 0x000000000f087348 */ /* 0x000fea0003c00000 */
[----:B------:R0:W1:Y:S02]  /*2e940*/  SHFL.IDX P6, R14, R13, R12, R11 ;  /* 0x0000000c0d0e7389 */ /* 0x00006400000c000b */
[----:B01----:R-:W-:Y:S01]  /*2e950*/  ENDCOLLECTIVE ;  /* 0x000000000000791b */ /* 0x003fe20003800000 */
.L_x_2736:
        /* <DEDUP_REMOVED lines=8> */
.L_x_2737:
[----:B------:R-:W-:Y:S02]  /*2e9e0*/  IMAD.MOV.U32 R13, RZ, RZ, R27 ;  /* 0x000000ffff0d7224 */ /* 0x000fe400078e001b */
[----:B------:R-:W-:Y:S02]  /*2e9f0*/  IMAD.MOV.U32 R12, RZ, RZ, R0 ;  /* 0x000000ffff0c7224 */ /* 0x000fe400078e0000 */
[----:B------:R-:W-:-:S07]  /*2ea00*/  IMAD.MOV.U32 R25, RZ, RZ, R14 ;  /* 0x000000ffff197224 */ /* 0x000fce00078e000e */
[----:B------:R-:W-:Y:S05]  /*2ea10*/  WARPSYNC.COLLECTIVE R15, `(.L_x_2738) ;  /* 0x000000000f087348 */ /* 0x000fea0003c00000 */
[----:B------:R0:W1:Y:S02]  /*2ea20*/  SHFL.IDX P6, R14, R13, R12, R11 ;  /* 0x0000000c0d0e7389 */ /* 0x00006400000c000b */
[----:B01----:R-:W-:Y:S01]  /*2ea30*/  ENDCOLLECTIVE ;  /* 0x000000000000791b */ /* 0x003fe20003800000 */
.L_x_2738:
        /* <DEDUP_REMOVED lines=8> */
.L_x_2739:
[----:B------:R-:W-:Y:S02]  /*2eac0*/  IMAD.MOV.U32 R13, RZ, RZ, R29 ;  /* 0x000000ffff0d7224 */ /* 0x000fe400078e001d */
[----:B------:R-:W-:Y:S02]  /*2ead0*/  IMAD.MOV.U32 R12, RZ, RZ, R0 ;  /* 0x000000ffff0c7224 */ /* 0x000fe400078e0000 */
[----:B------:R-:W-:-:S07]  /*2eae0*/  IMAD.MOV.U32 R27, RZ, RZ, R14 ;  /* 0x000000ffff1b7224 */ /* 0x000fce00078e000e */
[----:B------:R-:W-:Y:S05]  /*2eaf0*/  WARPSYNC.COLLECTIVE R15, `(.L_x_2740) ;  /* 0x000000000f087348 */ /* 0x000fea0003c00000 */
[----:B------:R0:W1:Y:S02]  /*2eb00*/  SHFL.IDX P6, R14, R13, R12, R11 ;  /* 0x0000000c0d0e7389 */ /* 0x00006400000c000b */
[----:B01----:R-:W-:Y:S01]  /*2eb10*/  ENDCOLLECTIVE ;  /* 0x000000000000791b */ /* 0x003fe20003800000 */
.L_x_2740:
        /* <DEDUP_REMOVED lines=8> */
.L_x_2741:
[----:B------:R-:W-:Y:S01]  /*2eba0*/  MOV R13, R31 ;  /* 0x0000001f000d7202 */ /* 0x000fe20000000f00 */
[----:B------:R-:W-:Y:S02]  /*2ebb0*/  IMAD.MOV.U32 R12, RZ, RZ, R0 ;  /* 0x000000ffff0c7224 */ /* 0x000fe400078e0000 */
[----:B------:R-:W-:-:S07]  /*2ebc0*/  IMAD.MOV.U32 R29, RZ, RZ, R14 ;  /* 0x000000ffff1d7224 */ /* 0x000fce00078e000e */
[----:B------:R-:W-:Y:S05]  /*2ebd0*/  WARPSYNC.COLLECTIVE R15, `(.L_x_2742) ;  /* 0x000000000f087348 */ /* 0x000fea0003c00000 */
[----:B------:R0:W1:Y:S02]  /*2ebe0*/  SHFL.IDX P6, R14, R13, R12, R11 ;  /* 0x0000000c0d0e7389 */ /* 0x00006400000c000b */
[----:B01----:R-:W-:Y:S01]  /*2ebf0*/  ENDCOLLECTIVE ;  /* 0x000000000000791b */ /* 0x003fe20003800000 */
.L_x_2742:
        /* <DEDUP_REMOVED lines=8> */
.L_x_2743:
[----:B------:R-:W-:Y:S02]  /*2ec80*/  IMAD.MOV.U32 R13, RZ, RZ, R33 ;  /* 0x000000ffff0d7224 */ /* 0x000fe400078e0021 */
[----:B------:R-:W-:Y:S02]  /*2ec90*/  IMAD.MOV.U32 R12, RZ, RZ, R0 ;  /* 0x000000ffff0c7224 */ /* 0x000fe400078e0000 */
[----:B------:R-:W-:-:S07]  /*2eca0*/  IMAD.MOV.U32 R31, RZ, RZ, R14 ;  /* 0x000000ffff1f7224 */ /* 0x000fce00078e000e */
[----:B------:R-:W-:Y:S05]  /*2ecb0*/  WARPSYNC.COLLECTIVE R15, `(.L_x_2744) ;  /* 0x000000000f087348 */ /* 0x000fea0003c00000 */
[----:B------:R0:W1:Y:S02]  /*2ecc0*/  SHFL.IDX P6, R14, R13, R12, R11 ;  /* 0x0000000c0d0e7389 */ /* 0x00006400000c000b */
[----:B01----:R-:W-:Y:S01]  /*2ecd0*/  ENDCOLLECTIVE ;  /* 0x000000000000791b */ /* 0x003fe20003800000 */
.L_x_2744:
        /* <DEDUP_REMOVED lines=8> */
.L_x_2745:
[----:B------:R-:W-:Y:S02]  /*2ed60*/  IMAD.MOV.U32 R13, RZ, RZ, R35 ;  /* 0x000000ffff0d7224 */ /* 0x000fe400078e0023 */
[----:B------:R-:W-:Y:S02]  /*2ed70*/  IMAD.MOV.U32 R12, RZ, RZ, R0 ;  /* 0x000000ffff0c7224 */ /* 0x000fe400078e0000 */
[----:B------:R-:W-:-:S07]  /*2ed80*/  IMAD.MOV.U32 R33, RZ, RZ, R14 ;  /* 0x000000ffff217224 */ /* 0x000fce00078e000e */
[----:B------:R-:W-:Y:S05]  /*2ed90*/  WARPSYNC.COLLECTIVE R15, `(.L_x_2746) ;  /* 0x000000000f087348 */ /* 0x000fea0003c00000 */
[----:B------:R0:W1:Y:S02]  /*2eda0*/  SHFL.IDX P6, R14, R13, R12, R11 ;  /* 0x0000000c0d0e7389 */ /* 0x00006400000c000b */
[----:B01----:R-:W-:Y:S01]  /*2edb0*/  ENDCOLLECTIVE ;  /* 0x000000000000791b */ /* 0x003fe20003800000 */
.L_x_2746:
        /* <DEDUP_REMOVED lines=8> */
.L_x_2747:
[----:B------:R-:W-:Y:S02]  /*2ee40*/  IMAD.MOV.U32 R13, RZ, RZ, R37 ;  /* 0x000000ffff0d7224 */ /* 0x000fe400078e0025 */
[----:B------:R-:W-:Y:S02]  /*2ee50*/  IMAD.MOV.U32 R12, RZ, RZ, R0 ;  /* 0x000000ffff0c7224 */ /* 0x000fe400078e0000 */
[----:B------:R-:W-:-:S07]  /*2ee60*/  IMAD.MOV.U32 R35, RZ, RZ, R14 ;  /* 0x000000ffff237224 */ /* 0x000fce00078e000e */
[----:B------:R-:W-:Y:S05]  /*2ee70*/  WARPSYNC.COLLECTIVE R15, `(.L_x_2748) ;  /* 0x000000000f087348 */ /* 0x000fea0003c00000 */
[----:B------:R0:W1:Y:S02]  /*2ee80*/  SHFL.IDX P6, R14, R13, R12, R11 ;  /* 0x0000000c0d0e7389 */ /* 0x00006400000c000b */
[----:B01----:R-:W-:Y:S01]  /*2ee90*/  ENDCOLLECTIVE ;  /* 0x000000000000791b */ /* 0x003fe20003800000 */
.L_x_2748:
        /* <DEDUP_REMOVED lines=8> */
.L_x_2749:
[----:B------:R-:W-:Y:S01]  /*2ef20*/  MOV R13, R39 ;  /* 0x00000027000d7202 */ /* 0x000fe20000000f00 */
[----:B------:R-:W-:Y:S02]  /*2ef30*/  IMAD.MOV.U32 R12, RZ, RZ, R0 ;  /* 0x000000ffff0c7224 */ /* 0x000fe400078e0000 */
[----:B------:R-:W-:-:S07]  /*2ef40*/  IMAD.MOV.U32 R37, RZ, RZ, R14 ;  /* 0x000000ffff257224 */ /* 0x000fce00078e000e */
[----:B------:R-:W-:Y:S05]  /*2ef50*/  WARPSYNC.COLLECTIVE R15, `(.L_x_2750) ;  /* 0x000000000f087348 */ /* 0x000fea0003c00000 */
[----:B------:R0:W1:Y:S02]  /*2ef60*/  SHFL.IDX P6, R14, R13, R12, R11 ;  /* 0x0000000c0d0e7389 */ /* 0x00006400000c000b */
[----:B01----:R-:W-:Y:S01]  /*2ef70*/  ENDCOLLECTIVE ;  /* 0x000000000000791b */ /* 0x003fe20003800000 */
.L_x_2750:
        /* <DEDUP_REMOVED lines=8> */
.L_x_2751:
[----:B------:R-:W-:Y:S02]  /*2f000*/  IMAD.MOV.U32 R13, RZ, RZ, R41 ;  /* 0x000000ffff0d7224 */ /* 0x000fe400078e0029 */
[----:B------:R-:W-:Y:S02]  /*2f010*/  IMAD.MOV.U32 R12, RZ, RZ, R0 ;  /* 0x000000ffff0c7224 */ /* 0x000fe400078e0000 */
[----:B------:R-:W-:-:S07]  /*2f020*/  IMAD.MOV.U32 R39, RZ, RZ, R14 ;  /* 0x000000ffff277224 */ /* 0x000fce00078e000e */
[----:B------:R-:W-:Y:S05]  /*2f030*/  WARPSYNC.COLLECTIVE R15, `(.L_x_2752) ;  /* 0x000000000f087348 */ /* 0x000fea0003c00000 */
[----:B------:R0:W1:Y:S02]  /*2f040*/  SHFL.IDX P6, R14, R13, R12, R11 ;  /* 0x0000000c0d0e7389 */ /* 0x00006400000c000b */
[----:B01----:R-:W-:Y:S01]  /*2f050*/  ENDCOLLECTIVE ;  /* 0x000000000000791b */ /* 0x003fe20003800000 */
.L_x_2752:
        /* <DEDUP_REMOVED lines=8> */
.L_x_2753:
[----:B------:R-:W-:Y:S02]  /*2f0e0*/  IMAD.MOV.U32 R13, RZ, RZ, R43 ;  /* 0x000000ffff0d7224 */ /* 0x000fe400078e002b */
[----:B------:R-:W-:Y:S02]  /*2f0f0*/  IMAD.MOV.U32 R12, RZ, RZ, R0 ;  /* 0x000000ffff0c7224 */ /* 0x000fe400078e0000 */
[----:B------:R-:W-:-:S07]  /*2f100*/  IMAD.MOV.U32 R62, RZ, RZ, R14 ;  /* 0x000000ffff3e7224 */ /* 0x000fce00078e000e */
[----:B------:R-:W-:Y:S05]  /*2f110*/  WARPSYNC.COLLECTIVE R15, `(.L_x_2754) ;  /* 0x000000000f087348 */ /* 0x000fea0003c00000 */
[----:B------:R0:W1:Y:S02]  /*2f120*/  SHFL.IDX P6, R14, R13, R12, R11 ;  /* 0x0000000c0d0e7389 */ /* 0x00006400000c000b */
[----:B01----:R-:W-:Y:S01]  /*2f130*/  ENDCOLLECTIVE ;  /* 0x000000000000791b */ /* 0x003fe20003800000 */
.L_x_2754:
        /* <DEDUP_REMOVED lines=8> */
.L_x_2755:
[----:B------:R-:W-:Y:S02]  /*2f1c0*/  IMAD.MOV.U32 R13, RZ, RZ, R45 ;  /* 0x000000ffff0d7224 */ /* 0x000fe400078e002d */
[----:B------:R-:W-:Y:S02]  /*2f1d0*/  IMAD.MOV.U32 R12, RZ, RZ, R0 ;  /* 0x000000ffff0c7224 */ /* 0x000fe400078e0000 */
[----:B------:R-:W-:-:S07]  /*2f1e0*/  IMAD.MOV.U32 R64, RZ, RZ, R14 ;  /* 0x000000ffff407224 */ /* 0x000fce00078e000e */
[----:B------:R-:W-:Y:S05]  /*2f1f0*/  WARPSYNC.COLLECTIVE R15, `(.L_x_2756) ;  /* 0x000000000f087348 */ /* 0x000fea0003c00000 */
[----:B------:R0:W1:Y:S02]  /*2f200*/  SHFL.IDX P6, R14, R13, R12, R11 ;  /* 0x0000000c0d0e7389 */ /* 0x00006400000c000b */
[----:B01----:R-:W-:Y:S01]  /*2f210*/  ENDCOLLECTIVE ;  /* 0x000000000000791b */ /* 0x003fe20003800000 */
.L_x_2756:
[----:B------:R-:W-:Y:S02]  /*2f220*/  IMAD.MOV.U32 R13, RZ, RZ, R66 ;  /* 0x000000ffff0d7224 */ /* 0x000fe400078e0042 */
[----:B------:R-:W-:Y:S02]  /*2f230*/  IMAD.MOV.U32 R12, RZ, RZ, R3 ;  /* 0x000000ffff0c7224 */ /* 0x000fe400078e0003 */
[----:B------:R-:W-:-:S07]  /*2f240*/  IMAD.MOV.U32 R45, RZ, RZ, R14 ;  /* 0x000000ffff2d7224 */ /* 0x000fce00078e000e */
[----:B------:R-:W-:Y:S05]  /*2f250*/  WARPSYNC.COLLECTIVE R15, `(.L_x_2757) ;  /* 0x000000000f087348 */ /* 0x000fea0003c00000 */
[----:B------:R0:W1:Y:S02]  /*2f260*/  SHFL.IDX P6, R14, R13, R12, R11 ;  /* 0x0000000c0d0e7389 */ /* 0x00006400000c000b */
[----:B01----:R-:W-:Y:S01]  /*2f270*/  ENDCOLLECTIVE ;  /* 0x000000000000791b */ /* 0x003fe20003800000 */
.L_x_2757:
[----:B------:R-:W-:Y:S01]  /*2f280*/  MOV R13, R47 ;  /* 0x0000002f000d7202 */ /* 0x000fe20000000f00 */
[----:B------:R-:W-:Y:S02]  /*2f290*/  IMAD.MOV.U32 R12, RZ, RZ, R0 ;  /* 0x000000ffff0c7224 */ /* 0x000fe400078e0000 */
[----:B------:R-:W-:-:S07]  /*2f2a0*/  IMAD.MOV.U32 R66, RZ, RZ, R14 ;  /* 0x000000ffff427224 */ /* 0x000fce00078e000e */
[----:B------:R-:W-:Y:S05]  /*2f2b0*/  WARPSYNC.COLLECTIVE R15, `(.L_x_2758) ;  /* 0x000000000f087348 */ /* 0x000fea0003c00000 */
[----:B------:R0:W1:Y:S02]  /*2f2c0*/  SHFL.IDX P6, R14, R13, R12, R11 ;  /* 0x0000000c0d0e7389 */ /* 0x00006400000c000b */
[----:B01----:R-:W-:Y:S01]  /*2f2d0*/  ENDCOLLECTIVE ;  /* 0x000000000000791b */ /* 0x003fe20003800000 */
.L_x_2758:
[----:B------:R-:W-:Y:S02]  /*2f2e0*/  IMAD.MOV.U32 R13, RZ, RZ, R68 ;  /* 0x000000ffff0d7224 */ /* 0x000fe400078e0044 */
[----:B------:R-:W-:Y:S02]  /*2f2f0*/  IMAD.MOV.U32 R12, RZ, RZ, R3 ;  /* 0x000000ffff0c7224 */ /* 0x000fe400078e0003 */
[----:B------:R-:W-:-:S07]  /*2f300*/  IMAD.MOV.U32 R47, RZ, RZ, R14 ;  /* 0x000000ffff2f7224 */ /* 0x000fce00078e000e */
[----:B------:R-:W-:Y:S05]  /*2f310*/  WARPSYNC.COLLECTIVE R15, `(.L_x_2759) ;  /* 0x000000000f087348 */ /* 0x000fea0003c00000 */
[----:B------:R0:W1:Y:S02]  /*2f320*/  SHFL.IDX P6, R14, R13, R12, R11 ;  /* 0x0000000c0d0e7389 */ /* 0x00006400000c000b */
[----:B01----:R-:W-:Y:S01]  /*2f330*/  ENDCOLLECTIVE ;  /* 0x000000000000791b */ /* 0x003fe20003800000 */
.L_x_2759:
[----:B------:R-:W-:Y:S02]  /*2f340*/  IMAD.MOV.U32 R13, RZ, RZ, R49 ;  /* 0x000000ffff0d7224 */ /* 0x000fe400078e0031 */
[----:B------:R-:W-:Y:S02]  /*2f350*/  IMAD.MOV.U32 R12, RZ, RZ, R0 ;  /* 0x000000ffff0c7224 */ /* 0x000fe400078e0000 */
[----:B------:R-:W-:-:S07]  /*2f360*/  IMAD.MOV.U32 R68, RZ, RZ, R14 ;  /* 0x000000ffff447224 */ /* 0x000fce00078e000e */
[----:B------:R-:W-:Y:S05]  /*2f370*/  WARPSYNC.COLLECTIVE R15, `(.L_x_2760) ;  /* 0x000000000f087348 */ /* 0x000fea0003c00000 */
[----:B------:R0:W1:Y:S02]  /*2f380*/  SHFL.IDX P6, R14, R13, R12, R11 ;  /* 0x0000000c0d0e7389 */ /* 0x00006400000c000b */
[----:B01----:R-:W-:Y:S01]  /*2f390*/  ENDCOLLECTIVE ;  /* 0x000000000000791b */ /* 0x003fe20003800000 */
.L_x_2760:
        /* <DEDUP_REMOVED lines=8> */
.L_x_2761:
[----:B------:R-:W-:Y:S02]  /*2f420*/  IMAD.MOV.U32 R13, RZ, RZ, R51 ;  /* 0x000000ffff0d7224 */ /* 0x000fe400078e0033 */
[----:B------:R-:W-:Y:S02]  /*2f430*/  IMAD.MOV.U32 R12, RZ, RZ, R0 ;  /* 0x000000ffff0c7224 */ /* 0x000fe400078e0000 */
[----:B------:R-:W-:-:S07]  /*2f440*/  IMAD.MOV.U32 R70, RZ, RZ, R14 ;  /* 0x000000ffff467224 */ /* 0x000fce00078e000e */
[----:B------:R-:W-:Y:S05]  /*2f450*/  WARPSYNC.COLLECTIVE R15, `(.L_x_2762) ;  /* 0x000000000f087348 */ /* 0x000fea0003c00000 */
[----:B------:R0:W1:Y:S02]  /*2f460*/  SHFL.IDX P6, R14, R13, R12, R11 ;  /* 0x0000000c0d0e7389 */ /* 0x00006400000c000b */
[----:B01----:R-:W-:Y:S01]  /*2f470*/  ENDCOLLECTIVE ;  /* 0x000000000000791b */ /* 0x003fe20003800000 */
.L_x_2762:
        /* <DEDUP_REMOVED lines=8> */
.L_x_2763:
[----:B------:R-:W-:Y:S02]  /*2f500*/  IMAD.MOV.U32 R13, RZ, RZ, R53 ;  /* 0x000000ffff0d7224 */ /* 0x000fe400078e0035 */
[----:B------:R-:W-:Y:S02]  /*2f510*/  IMAD.MOV.U32 R12, RZ, RZ, R0 ;  /* 0x000000ffff0c7224 */ /* 0x000fe400078e0000 */
[----:B------:R-:W-:-:S07]  /*2f520*/  IMAD.MOV.U32 R72, RZ, RZ, R14 ;  /* 0x000000ffff487224 */ /* 0x000fce00078e000e */
[----:B------:R-:W-:Y:S05]  /*2f530*/  WARPSYNC.COLLECTIVE R15, `(.L_x_2764) ;  /* 0x000000000f087348 */ /* 0x000fea0003c00000 */
[----:B------:R0:W1:Y:S02]  /*2f540*/  SHFL.IDX P6, R14, R13, R12, R11 ;  /* 0x0000000c0d0e7389 */ /* 0x00006400000c000b */
[----:B01----:R-:W-:Y:S01]  /*2f550*/  ENDCOLLECTIVE ;  /* 0x000000000000791b */ /* 0x003fe20003800000 */
.L_x_2764:
        /* <DEDUP_REMOVED lines=8> */
.L_x_2765:
[----:B------:R-:W-:Y:S01]  /*2f5e0*/  MOV R13, R55 ;  /* 0x00000037000d7202 */ /* 0x000fe20000000f00 */
[----:B------:R-:W-:Y:S02]  /*2f5f0*/  IMAD.MOV.U32 R12, RZ, RZ, R0 ;  /* 0x000000ffff0c7224 */ /* 0x000fe400078e0000 */
[----:B------:R-:W-:-:S07]  /*2f600*/  IMAD.MOV.U32 R74, RZ, RZ, R14 ;  /* 0x000000ffff4a7224 */ /* 0x000fce00078e000e */
[----:B------:R-:W-:Y:S05]  /*2f610*/  WARPSYNC.COLLECTIVE R15, `(.L_x_2766) ;  /* 0x000000000f087348 */ /* 0x000fea0003c00000 */
[----:B------:R0:W1:Y:S02]  /*2f620*/  SHFL.IDX P6, R14, R13, R12, R11 ;  /* 0x0000000c0d0e7389 */ /* 0x00006400000c000b */
[----:B01----:R-:W-:Y:S01]  /*2f630*/  ENDCOLLECTIVE ;  /* 0x000000000000791b */ /* 0x003fe20003800000 */
.L_x_2766:
        /* <DEDUP_REMOVED lines=8> */
.L_x_2767:
[----:B------:R-:W-:Y:S02]  /*2f6c0*/  IMAD.MOV.U32 R13, RZ, RZ, R57 ;  /* 0x000000ffff0d7224 */ /* 0x000fe400078e0039 */
[----:B------:R-:W-:Y:S02]  /*2f6d0*/  IMAD.MOV.U32 R12, RZ, RZ, R0 ;  /* 0x000000ffff0c7224 */ /* 0x000fe400078e0000 */
[----:B------:R-:W-:-:S07]  /*2f6e0*/  IMAD.MOV.U32 R76, RZ, RZ, R14 ;  /* 0x000000ffff4c7224 */ /* 0x000fce00078e000e */
[----:B------:R-:W-:Y:S05]  /*2f6f0*/  WARPSYNC.COLLECTIVE R15, `(.L_x_2768) ;  /* 0x000000000f087348 */ /* 0x000fea0003c00000 */
[----:B------:R0:W1:Y:S02]  /*2f700*/  SHFL.IDX P6, R14, R13, R12, R11 ;  /* 0x0000000c0d0e7389 */ /* 0x00006400000c000b */
[----:B01----:R-:W-:Y:S01]  /*2f710*/  ENDCOLLECTIVE ;  /* 0x000000000000791b */ /* 0x003fe20003800000 */
.L_x_2768:
[----:B------:R-:W-:Y:S01]  /*2f720*/  SEL R41, R55, R76, P0 ;  /* 0x0000004c37297207 */ /* 0x000fe20000000000 */
[----:B------:R-:W-:Y:S02]  /*2f730*/  IMAD.MOV.U32 R13, RZ, RZ, R78 ;  /* 0x000000ffff0d7224 */ /* 0x000fe400078e004e */
[----:B------:R-:W-:Y:S01]  /*2f740*/  IMAD.MOV.U32 R12, RZ, RZ, R3 ;  /* 0x000000ffff0c7224 */ /* 0x000fe200078e0003 */
[----:B------:R-:W-:-:S07]  /*2f750*/  MOV R57, R14 ;  /* 0x0000000e00397202 */ /* 0x000fce0000000f00 */
[----:B------:R-:W-:Y:S05]  /*2f760*/  WARPSYNC.COLLECTIVE R15, `(.L_x_2769) ;  /* 0x000000000f087348 */ /* 0x000fea0003c00000 */
[----:B------:R0:W1:Y:S02]  /*2f770*/  SHFL.IDX P6, R14, R13, R12, R11 ;  /* 0x0000000c0d0e7389 */ /* 0x00006400000c000b */
[----:B01----:R-:W-:Y:S01]  /*2f780*/  ENDCOLLECTIVE ;  /* 0x000000000000791b */ /* 0x003fe20003800000 */
.L_x_2769:
[----:B------:R-:W-:Y:S02]  /*2f790*/  IMAD.MOV.U32 R13, RZ, RZ, R59 ;  /* 0x000000ffff0d7224 */ /* 0x000fe400078e003b */
[----:B------:R-:W-:Y:S02]  /*2f7a0*/  IMAD.MOV.U32 R12, RZ, RZ, R0 ;  /* 0x000000ffff0c7224 */ /* 0x000fe400078e0000 */
[----:B------:R-:W-:-:S07]  /*2f7b0*/  IMAD.MOV.U32 R78, RZ, RZ, R14 ;  /* 0x000000ffff4e7224 */ /* 0x000fce00078e000e */
[----:B------:R-:W-:Y:S05]  /*2f7c0*/  WARPSYNC.COLLECTIVE R15, `(.L_x_2770) ;  /* 0x000000000f087348 */ /* 0x000fea0003c00000 */
[----:B------:R0:W1:Y:S02]  /*2f7d0*/  SHFL.IDX P6, R14, R13, R12, R11 ;  /* 0x0000000c0d0e7389 */ /* 0x00006400000c000b */
[----:B01----:R-:W-:Y:S01]  /*2f7e0*/  ENDCOLLECTIVE ;  /* 0x000000000000791b */ /* 0x003fe20003800000 */
.L_x_2770:
[----:B------:R-:W-:Y:S01]  /*2f7f0*/  SEL R47, R78, R57, P0 ;  /* 0x000000394e2f7207 */ /* 0x000fe20000000000 */
[----:B------:R-:W-:Y:S01]  /*2f800*/  IMAD.MOV.U32 R13, RZ, RZ, R80 ;  /* 0x000000ffff0d7224 */ /* 0x000fe200078e0050 */
[----:B------:R-:W-:Y:S01]  /*2f810*/  MOV R12, R3 ;  /* 0x00000003000c7202 */ /* 0x000fe20000000f00 */
[----:B------:R-:W-:-:S07]  /*2f820*/  IMAD.MOV.U32 R59, RZ, RZ, R14 ;  /* 0x000000ffff3b7224 */ /* 0x000fce00078e000e */
[----:B------:R-:W-:Y:S05]  /*2f830*/  WARPSYNC.COLLECTIVE R15, `(.L_x_2771) ;  /* 0x000000000f087348 */ /* 0x000fea0003c00000 */
[----:B------:R0:W1:Y:S02]  /*2f840*/  SHFL.IDX P6, R14, R13, R12, R11 ;  /* 0x0000000c0d0e7389 */ /* 0x00006400000c000b */
[----:B01----:R-:W-:Y:S01]  /*2f850*/  ENDCOLLECTIVE ;  /* 0x000000000000791b */ /* 0x003fe20003800000 */
.L_x_2771:
[----:B------:R-:W-:Y:S02]  /*2f860*/  IMAD.MOV.U32 R13, RZ, RZ, R63 ;  /* 0x000000ffff0d7224 */ /* 0x000fe400078e003f */
[----:B------:R-:W-:Y:S02]  /*2f870*/  IMAD.MOV.U32 R12, RZ, RZ, R0 ;  /* 0x000000ffff0c7224 */ /* 0x000fe400078e0000 */
[----:B------:R-:W-:-:S07]  /*2f880*/  IMAD.MOV.U32 R80, RZ, RZ, R14 ;  /* 0x000000ffff507224 */ /* 0x000fce00078e000e */
[----:B------:R-:W-:Y:S05]  /*2f890*/  WARPSYNC.COLLECTIVE R15, `(.L_x_2772) ;  /* 0x000000000f087348 */ /* 0x000fea0003c00000 */
[----:B------:R0:W1:Y:S02]  /*2f8a0*/  SHFL.IDX P6, R14, R13, R12, R11 ;  /* 0x0000000c0d0e7389 */ /* 0x00006400000c000b */
[----:B01----:R-:W-:Y:S01]  /*2f8b0*/  ENDCOLLECTIVE ;  /* 0x000000000000791b */ /* 0x003fe20003800000 */
.L_x_2772:
        /* <DEDUP_REMOVED lines=8> */
.L_x_2773:
[----:B------:R-:W-:Y:S01]  /*2f940*/  MOV R13, R65 ;  /* 0x00000041000d7202 */ /* 0x000fe20000000f00 */
[----:B------:R-:W-:Y:S02]  /*2f950*/  IMAD.MOV.U32 R12, RZ, RZ, R0 ;  /* 0x000000ffff0c7224 */ /* 0x000fe400078e0000 */
[----:B------:R-:W-:-:S07]  /*2f960*/  IMAD.MOV.U32 R82, RZ, RZ, R14 ;  /* 0x000000ffff527224 */ /* 0x000fce00078e000e */
[----:B------:R-:W-:Y:S05]  /*2f970*/  WARPSYNC.COLLECTIVE R15, `(.L_x_2774) ;  /* 0x000000000f087348 */ /* 0x000fea0003c00000 */
[----:B------:R0:W1:Y:S02]  /*2f980*/  SHFL.IDX P6, R14, R13, R12, R11 ;  /* 0x0000000c0d0e7389 */ /* 0x00006400000c000b */
[----:B01----:R-:W-:Y:S01]  /*2f990*/  ENDCOLLECTIVE ;  /* 0x000000000000791b */ /* 0x003fe20003800000 */
.L_x_2774:
[----:B------:R-:W-:Y:S01]  /*2f9a0*/  SEL R53, R63, R82, P0 ;  /* 0x000000523f357207 */ /* 0x000fe20000000000 */
[----:B------:R-:W-:Y:S02]  /*2f9b0*/  IMAD.MOV.U32 R13, RZ, RZ, R84 ;  /* 0x000000ffff0d7224 */ /* 0x000fe400078e0054 */
[----:B------:R-:W-:Y:S02]  /*2f9c0*/  IMAD.MOV.U32 R12, RZ, RZ, R3 ;  /* 0x000000ffff0c7224 */ /* 0x000fe400078e0003 */
[----:B------:R-:W-:-:S07]  /*2f9d0*/  IMAD.MOV.U32 R65, RZ, RZ, R14 ;  /* 0x000000ffff417224 */ /* 0x000fce00078e000e */
[----:B------:R-:W-:Y:S05]  /*2f9e0*/  WARPSYNC.COLLECTIVE R15, `(.L_x_2775) ;  /* 0x000000000f087348 */ /* 0x000fea0003c00000 */
[----:B------:R0:W1:Y:S02]  /*2f9f0*/  SHFL.IDX P6, R14, R13, R12, R11 ;  /* 0x0000000c0d0e7389 */ /* 0x00006400000c000b */
[----:B01----:R-:W-:Y:S01]  /*2fa00*/  ENDCOLLECTIVE ;  /* 0x000000000000791b */ /* 0x003fe20003800000 */
.L_x_2775:
        /* <DEDUP_REMOVED lines=11> */
.L_x_2556:
[----:B------:R-:W-:Y:S01]  /*2fac0*/  IMAD.MOV.U32 R13, RZ, RZ, R2 ;  /* 0x000000ffff0d7224 */ /* 0x000fe200078e0002 */
[----:B------:R-:W-:Y:S01]  /*2fad0*/  MOV R12, RZ ;  /* 0x000000ff000c7202 */ /* 0x000fe20000000f00 */
[----:B------:R-:W-:Y:S02]  /*2fae0*/  IMAD.MOV.U32 R11, RZ, RZ, 0x181f ;  /* 0x0000181fff0b7424 */ /* 0x000fe400078e00ff */
[----:B------:R-:W-:-:S07]  /*2faf0*/  IMAD.MOV.U32 R15, RZ, RZ, -0x1 ;  /* 0xffffffffff0f7424 */ /* 0x000fce00078e00ff */
[----:B0-----:R-:W-:Y:S05]  /*2fb00*/  WARPSYNC.COLLECTIVE R15, `(.L_x_2777) ;  /* 0x000000000f087348 */ /* 0x001fea0003c00000 */
[----:B------:R1:W2:Y:S02]  /*2fb10*/  SHFL.IDX P6, R14, R13, R12, R11 ;  /* 0x0000000c0d0e7389 */ /* 0x0002a400000c000b */
[----:B012---:R-:W-:Y:S01]  /*2fb20*/  ENDCOLLECTIVE ;  /* 0x000000000000791b */ /* 0x007fe20003800000 */
.L_x_2777:
[----:B------:R-:W-:Y:S02]  /*2fb30*/  IMAD.MOV.U32 R13, RZ, RZ, R0 ;  /* 0x000000ffff0d7224 */ /* 0x000fe400078e0000 */
[----:B------:R-:W-:-:S07]  /*2fb40*/  IMAD.MOV.U32 R3, RZ, RZ, R14 ;  /* 0x000000ffff037224 */ /* 0x000fce00078e000e */
[----:B------:R-:W-:Y:S05]  /*2fb50*/  WARPSYNC.COLLECTIVE R15, `(.L_x_2778) ;  /* 0x000000000f087348 */ /* 0x000fea0003c00000 */
[----:B------:R0:W1:Y:S02]  /*2fb60*/  SHFL.IDX P6, R14, R13, R12, R11 ;  /* 0x0000000c0d0e7389 */ /* 0x00006400000c000b */
[----:B01----:R-:W-:Y:S01]  /*2fb70*/  ENDCOLLECTIVE ;  /* 0x000000000000791b */ /* 0x003fe20003800000 */
.L_x_2778:
[----:B------:R-:W-:Y:S05]  /*2fb80*/  BRA `(.L_x_2779) ;  /* 0xffffff60002c7947 */ /* 0x000fea000383ffff */
.L_x_2559:
[----:B------:R-:W-:Y:S01]  /*2fb90*/  BSSY B1, `(.L_x_2780) ;  /* 0x0000008000017945 */ /* 0x000fe20003800000 */
[----:B------:R-:W-:Y:S01]  /*2fba0*/  IMAD.MOV.U32 R13, RZ, RZ, R2 ;  /* 0x000000ffff0d7224 */ /* 0x000fe200078e0002 */
[----:B----4-:R-:W-:Y:S01]  /*2fbb0*/  MOV R15, 0xffffffff ;  /* 0xffffffff000f7802 */ /* 0x010fe20000000f00 */
[----:B------:R-:W-:Y:S02]  /*2fbc0*/  IMAD.MOV.U32 R12, RZ, RZ, 0x1 ;  /* 0x00000001ff0c7424 */ /* 0x000fe400078e00ff */
[----:B------:R-:W-:-:S07]  /*2fbd0*/  IMAD.MOV.U32 R11, RZ, RZ, 0x181f ;  /* 0x0000181fff0b7424 */ /* 0x000fce00078e00ff */
[----:B0123--:R-:W-:Y:S05]  /*2fbe0*/  WARPSYNC.COLLECTIVE R15, `(.L_x_2781) ;  /* 0x000000000f087348 */ /* 0x00ffea0003c00000 */
[----:B---3--:R3:W4:Y:S02]  /*2fbf0*/  SHFL.IDX P6, R14, R13, R12, R11 ;  /* 0x0000000c0d0e7389 */ /* 0x00872400000c000b */
[----:B01234-:R-:W-:Y:S01]  /*2fc00*/  ENDCOLLECTIVE ;  /* 0x000000000000791b */ /* 0x01ffe20003800000 */
.L_x_2781:
[----:B------:R-:W-:Y:S05]  /*2fc10*/  BSYNC B1 ;  /* 0x0000000000017941 */ /* 0x000fea0003800000 */
.L_x_2780:
[----:B------:R-:W-:Y:S02]  /*2fc20*/  IMAD.MOV.U32 R13, RZ, RZ, R0 ;  /* 0x000000ffff0d7224 */ /* 0x000fe400078e0000 */
[----:B------:R-:W-:Y:S02]  /*2fc30*/  IMAD.MOV.U32 R12, RZ, RZ, 0x1 ;  /* 0x00000001ff0c7424 */ /* 0x000fe400078e00ff */
[----:B------:R-:W-:Y:S02]  /*2fc40*/  IMAD.MOV.U32 R11, RZ, RZ, 0x181f ;  /* 0x0000181fff0b7424 */ /* 0x000fe400078e00ff */
[----:B------:R-:W-:Y:S02]  /*2fc50*/  IMAD.MOV.U32 R15, RZ, RZ, -0x1 ;  /* 0xffffffffff0f7424 */ /* 0x000fe400078e00ff */
[----:B------:R-:W-:-:S07]  /*2fc60*/  IMAD.MOV.U32 R3, RZ, RZ, R14 ;  /* 0x000000ffff037224 */ /* 0x000fce00078e000e */
[----:B------:R-:W-:Y:S05]  /*2fc70*/  WARPSYNC.COLLECTIVE R15, `(.L_x_2782) ;  /* 0x000000000f087348 */ /* 0x000fea0003c00000 */
[----:B------:R0:W1:Y:S02]  /*2fc80*/  SHFL.IDX P6, R14, R13, R12, R11 ;  /* 0x0000000c0d0e7389 */ /* 0x00006400000c000b */
[----:B01----:R-:W-:Y:S01]  /*2fc90*/  ENDCOLLECTIVE ;  /* 0x000000000000791b */ /* 0x003fe20003800000 */
.L_x_2782:
[----:B------:R-:W-:Y:S05]  /*2fca0*/  BRA `(.L_x_2783) ;  /* 0xffffff6000587947 */ /* 0x000fea000383ffff */
.L_x_2562:
[----:B------:R-:W-:Y:S01]  /*2fcb0*/  BSSY B1, `(.L_x_2784) ;  /* 0x0000008000017945 */ /* 0x000fe20003800000 */
[----:B------:R-:W-:Y:S01]  /*2fcc0*/  IMAD.MOV.U32 R13, RZ, RZ, R2 ;  /* 0x000000ffff0d7224 */ /* 0x000fe200078e0002 */
[----:B----4-:R-:W-:Y:S01]  /*2fcd0*/  MOV R11, 0x181f ;  /* 0x0000181f000b7802 */ /* 0x010fe20000000f00 */
[----:B------:R-:W-:Y:S02]  /*2fce0*/  IMAD.MOV.U32 R12, RZ, RZ, 0x2 ;  /* 0x00000002ff0c7424 */ /* 0x000fe400078e00ff */
[----:B------:R-:W-:-:S07]  /*2fcf0*/  IMAD.MOV.U32 R15, RZ, RZ, -0x1 ;  /* 0xffffffffff0f7424 */ /* 0x000fce00078e00ff */
[----:B0123--:R-:W-:Y:S05]  /*2fd00*/  WARPSYNC.COLLECTIVE R15, `(.L_x_2785) ;  /* 0x000000000f087348 */ /* 0x00ffea0003c00000 */
[----:B---3--:R3:W4:Y:S02]  /*2fd10*/  SHFL.IDX P6, R14, R13, R12, R11 ;  /* 0x0000000c0d0e7389 */ /* 0x00872400000c000b */
[----:B01234-:R-:W-:Y:S01]  /*2fd20*/  ENDCOLLECTIVE ;  /* 0x000000000000791b */ /* 0x01ffe20003800000 */
.L_x_2785:
[----:B------:R-:W-:Y:S05]  /*2fd30*/  BSYNC B1 ;  /* 0x0000000000017941 */ /* 0x000fea0003800000 */
.L_x_2784:
        /* <DEDUP_REMOVED lines=8> */
.L_x_2786:
[----:B------:R-:W-:Y:S05]  /*2fdc0*/  BRA `(.L_x_2787) ;  /* 0xffffff6000807947 */ /* 0x000fea000383ffff */
.L_x_2565:
[----:B------:R-:W-:Y:S01]  /*2fdd0*/  BSSY B1, `(.L_x_2788) ;  /* 0x0000008000017945 */ /* 0x000fe20003800000 */
[----:B------:R-:W-:Y:S01]  /*2fde0*/  IMAD.MOV.U32 R13, RZ, RZ, R2 ;  /* 0x000000ffff0d7224 */ /* 0x000fe200078e0002 */
[----:B------:R-:W-:Y:S01]  /*2fdf0*/  MOV R12, 0x3 ;  /* 0x00000003000c7802 */ /* 0x000fe20000000f00 */
[----:B0-----:R-:W-:Y:S02]  /*2fe00*/  IMAD.MOV.U32 R11, RZ, RZ, 0x181f ;  /* 0x0000181fff0b7424 */ /* 0x001fe400078e00ff */
[----:B------:R-:W-:-:S07]  /*2fe10*/  IMAD.MOV.U32 R15, RZ, RZ, -0x1 ;  /* 0xffffffffff0f7424 */ /* 0x000fce00078e00ff */
[----:B-1234-:R-:W-:Y:S05]  /*2fe20*/  WARPSYNC.COLLECTIVE R15, `(.L_x_2789) ;  /* 0x000000000f087348 */ /* 0x01efea0003c00000 */
[----:B----4-:R0:W4:Y:S02]  /*2fe30*/  SHFL.IDX P6, R14, R13, R12, R11 ;  /* 0x0000000c0d0e7389 */ /* 0x01012400000c000b */
[----:B01234-:R-:W-:Y:S01]  /*2fe40*/  ENDCOLLECTIVE ;  /* 0x000000000000791b */ /* 0x01ffe20003800000 */
.L_x_2789:
[----:B------:R-:W-:Y:S05]  /*2fe50*/  BSYNC B1 ;  /* 0x0000000000017941 */ /* 0x000fea0003800000 */
.L_x_2788:
        /* <DEDUP_REMOVED lines=8> */
.L_x_2790:
[----:B------:R-:W-:Y:S05]  /*2fee0*/  BRA `(.L_x_2791) ;  /* 0xffffff6000a87947 */ /* 0x000fea000383ffff */
.L_x_2582:
[----:B------:R-:W2:Y:S01]  /*2fef0*/  S2R R8, SR_TID.X ;  /* 0x0000000000087919 */ /* 0x000ea20000002100 */
[----:B------:R-:W-:Y:S01]  /*2ff00*/  BSSY B1, `(.L_x_2792) ;  /* 0x000000a000017945 */ /* 0x000fe20003800000 */
[----:B------:R-:W-:Y:S02]  /*2ff10*/  IMAD.MOV.U32 R12, RZ, RZ, RZ ;  /* 0x000000ffff0c7224 */ /* 0x000fe400078e00ff */
[----:B-1----:R-:W-:Y:S02]  /*2ff20*/  IMAD.MOV.U32 R11, RZ, RZ, 0x1f ;  /* 0x0000001fff0b7424 */ /* 0x002fe400078e00ff */
[----:B------:R-:W-:Y:S01]  /*2ff30*/  IMAD.MOV.U32 R15, RZ, RZ, -0x1 ;  /* 0xffffffffff0f7424 */ /* 0x000fe200078e00ff */
[----:B--2---:R-:W-:-:S04]  /*2ff40*/  SHF.R.U32.HI R8, RZ, 0x5, R8 ;  /* 0x00000005ff087819 */ /* 0x004fc80000011608 */
[----:B------:R-:W-:-:S04]  /*2ff50*/  LOP3.LUT R8, R8, 0x3, RZ, 0xc0, !PT ;  /* 0x0000000308087812 */ /* 0x000fc800078ec0ff */
[----:B------:R-:W-:-:S07]  /*2ff60*/  MOV R13, R8 ;  /* 0x00000008000d7202 */ /* 0x000fce0000000f00 */
[----:B0-----:R-:W-:Y:S05]  /*2ff70*/  WARPSYNC.COLLECTIVE R15, `(.L_x_2793) ;  /* 0x000000000f087348 */ /* 0x001fea0003c00000 */
[----:B0-----:R0:W1:Y:S02]  /*2ff80*/  SHFL.IDX P6, R14, R13, R12, R11 ;  /* 0x0000000c0d0e7389 */ /* 0x00106400000c000b */
[----:B01----:R-:W-:Y:S01]  /*2ff90*/  ENDCOLLECTIVE ;  /* 0x000000000000791b */ /* 0x003fe20003800000 */
.L_x_2793:
[----:B------:R-:W-:Y:S05]  /*2ffa0*/  BSYNC B1 ;  /* 0x0000000000017941 */ /* 0x000fea0003800000 */
.L_x_2792:
[----:B------:R-:W-:Y:S05]  /*2ffb0*/  BRA `(.L_x_2794) ;  /* 0xffffff7800987947 */ /* 0x000fea000383ffff */
.L_x_2584:
[----:B------:R-:W-:Y:S01]  /*2ffc0*/  BSSY B1, `(.L_x_2795) ;  /* 0x0000006000017945 */ /* 0x000fe20003800000 */
[----:B------:R-:W-:-:S07]  /*2ffd0*/  IMAD.MOV.U32 R15, RZ, RZ, -0x1 ;  /* 0xffffffffff0f7424 */ /* 0x000fce00078e00ff */
[----:B01----:R-:W-:Y:S05]  /*2ffe0*/  WARPSYNC.COLLECTIVE R15, `(.L_x_2796) ;  /* 0x000000000f0c7348 */ /* 0x003fea0003c00000 */
[----:B------:R-:W-:Y:S02]  /*2fff0*/  ELECT P6, UR62, PT ;  /* 0x00000000003e782f */ /* 0x000fe400038c0000 */
[----:B------:R-:W-:Y:S01]  /*30000*/  MOV R14, UR62 ;  /* 0x0000003e000e7c02 */ /* 0x000fe20008000f00 */
[----:B01----:R-:W-:Y:S10]  /*30010*/  ENDCOLLECTIVE ;  /* 0x000000000000791b */ /* 0x003ff40003800000 */
.L_x_2796:
[----:B------:R-:W-:Y:S05]  /*30020*/  BSYNC B1 ;  /* 0x0000000000017941 */ /* 0x000fea0003800000 */
.L_x_2795:
[----:B------:R-:W-:Y:S05]  /*30030*/  BRA `(.L_x_2583) ;  /* 0xffffff7800907947 */ /* 0x000fea000383ffff */
.L_x_2586:
[----:B0-----:R-:W2:Y:S02]  /*30040*/  LDL R5, [R1+0x4] ;  /* 0x0000040001057983 */ /* 0x001ea40000100800 */
[----:B--2---:R0:W2:Y:S02]  /*30050*/  SYNCS.PHASECHK.TRANS64.TRYWAIT P0, [R5+URZ+0x33420], R4 ;  /* 0x03342004050075a7 */ /* 0x0040a4000800017f */
[----:B--2---:R-:W-:Y:S05]  /*30060*/  @!P0 NANOSLEEP.SYNCS 0x989680 ;  /* 0x009896800000895d */ /* 0x004fea0003900000 */
[----:B------:R-:W2:Y:S02]  /*30070*/  @!P0 SYNCS.PHASECHK.TRANS64 P0, [R5+URZ+0x33420], R4 ;  /* 0x03342004050085a7 */ /* 0x000ea4000800007f */
[----:B--2---:R-:W-:Y:S05]  /*30080*/  @!P0 BRA `(.L_x_2586) ;  /* 0xfffffffc00ec8947 */ /* 0x004fea000383ffff */
[----:B------:R-:W-:Y:S05]  /*30090*/  BRA `(.L_x_2797) ;  /* 0xffffff7800a07947 */ /* 0x000fea000383ffff */
.L_x_2590:
[----:B0-----:R0:W2:Y:S02]  /*300a0*/  SYNCS.PHASECHK.TRANS64.TRYWAIT P0, [R6+URZ+0x334a0], R10 ;  /* 0x0334a00a060075a7 */ /* 0x0010a4000800017f */
[----:B--2---:R-:W-:Y:S05]  /*300b0*/  @!P0 NANOSLEEP.SYNCS 0x989680 ;  /* 0x009896800000895d */ /* 0x004fea0003900000 */
[----:B------:R-:W2:Y:S02]  /*300c0*/  @!P0 SYNCS.PHASECHK.TRANS64 P0, [R6+URZ+0x334a0], R10 ;  /* 0x0334a00a060085a7 */ /* 0x000ea4000800007f */
[----:B--2---:R-:W-:Y:S05]  /*300d0*/  @!P0 BRA `(.L_x_2590) ;  /* 0xfffffffc00f08947 */ /* 0x004fea000383ffff */
[----:B------:R-:W-:Y:S05]  /*300e0*/  BRA `(.L_x_2798) ;  /* 0xffffff7800c87947 */ /* 0x000fea000383ffff */
.L_x_2597:
[----:B--2---:R2:W3:Y:S02]  /*300f0*/  SYNCS.PHASECHK.TRANS64.TRYWAIT P0, [R6+URZ+0x334c0], R10 ;  /* 0x0334c00a060075a7 */ /* 0x0044e4000800017f */
[----:B---3--:R-:W-:Y:S05]  /*30100*/  @!P0 NANOSLEEP.SYNCS 0x989680 ;  /* 0x009896800000895d */ /* 0x008fea0003900000 */
[----:B------:R-:W3:Y:S02]  /*30110*/  @!P0 SYNCS.PHASECHK.TRANS64 P0, [R6+URZ+0x334c0], R10 ;  /* 0x0334c00a060085a7 */ /* 0x000ee4000800007f */
[----:B---3--:R-:W-:Y:S05]  /*30120*/  @!P0 BRA `(.L_x_2597) ;  /* 0xfffffffc00f08947 */ /* 0x008fea000383ffff */
[----:B------:R-:W-:Y:S05]  /*30130*/  BRA `(.L_x_2799) ;  /* 0xffffff7c00cc7947 */ /* 0x000fea000383ffff */
.L_x_2606:
[----:B0-----:R0:W2:Y:S02]  /*30140*/  SYNCS.PHASECHK.TRANS64.TRYWAIT P1, [R8+URZ+0x334a0], R7 ;  /* 0x0334a007080075a7 */ /* 0x0010a4000802017f */
[----:B--2---:R-:W-:Y:S05]  /*30150*/  @!P1 NANOSLEEP.SYNCS 0x989680 ;  /* 0x009896800000995d */ /* 0x004fea0003900000 */
[----:B------:R-:W2:Y:S02]  /*30160*/  @!P1 SYNCS.PHASECHK.TRANS64 P1, [R8+URZ+0x334a0], R7 ;  /* 0x0334a007080095a7 */ /* 0x000ea4000802007f */
[----:B--2---:R-:W-:Y:S05]  /*30170*/  @!P1 BRA `(.L_x_2606) ;  /* 0xfffffffc00f09947 */ /* 0x004fea000383ffff */
[----:B------:R-:W-:Y:S05]  /*30180*/  BRA `(.L_x_2800) ;  /* 0xffffff84001c7947 */ /* 0x000fea000383ffff */
.L_x_2613:
[----:B--2---:R2:W3:Y:S02]  /*30190*/  SYNCS.PHASECHK.TRANS64.TRYWAIT P1, [R8+URZ+0x334c0], R7 ;  /* 0x0334c007080075a7 */ /* 0x0044e4000802017f */
[----:B---3--:R-:W-:Y:S05]  /*301a0*/  @!P1 NANOSLEEP.SYNCS 0x989680 ;  /* 0x009896800000995d */ /* 0x008fea0003900000 */
[----:B------:R-:W3:Y:S02]  /*301b0*/  @!P1 SYNCS.PHASECHK.TRANS64 P1, [R8+URZ+0x334c0], R7 ;  /* 0x0334c007080095a7 */ /* 0x000ee4000802007f */
[----:B---3--:R-:W-:Y:S05]  /*301c0*/  @!P1 BRA `(.L_x_2613) ;  /* 0xfffffffc00f09947 */ /* 0x008fea000383ffff */
[----:B------:R-:W-:Y:S05]  /*301d0*/  BRA `(.L_x_2801) ;  /* 0xffffff88001c7947 */ /* 0x000fea000383ffff */
.L_x_2630:
[----:B------:R-:W2:Y:S01]  /*301e0*/  S2R R4, SR_TID.X ;  /* 0x0000000000047919 */ /* 0x000ea20000002100 */
[----:B------:R-:W-:Y:S01]  /*301f0*/  BSSY B0, `(.L_x_2802) ;  /* 0x000000a000007945 */ /* 0x000fe20003800000 */
[----:B------:R-:W-:Y:S01]  /*30200*/  IMAD.MOV.U32 R12, RZ, RZ, RZ ;  /* 0x000000ffff0c7224 */ /* 0x000fe200078e00ff */
[----:B------:R-:W-:Y:S01]  /*30210*/  MOV R15, 0xffffffff ;  /* 0xffffffff000f7802 */ /* 0x000fe20000000f00 */
[----:B-1----:R-:W-:Y:S01]  /*30220*/  IMAD.MOV.U32 R11, RZ, RZ, 0x1f ;  /* 0x0000001fff0b7424 */ /* 0x002fe200078e00ff */
[----:B--2---:R-:W-:-:S04]  /*30230*/  SHF.R.U32.HI R4, RZ, 0x5, R4 ;  /* 0x00000005ff047819 */ /* 0x004fc80000011604 */
[----:B------:R-:W-:-:S05]  /*30240*/  LOP3.LUT R4, R4, 0x3, RZ, 0xc0, !PT ;  /* 0x0000000304047812 */ /* 0x000fca00078ec0ff */
[----:B------:R-:W-:-:S07]  /*30250*/  IMAD.MOV.U32 R13, RZ, RZ, R4 ;  /* 0x000000ffff0d7224 */ /* 0x000fce00078e0004 */
[----:B0--3--:R-:W-:Y:S05]  /*30260*/  WARPSYNC.COLLECTIVE R15, `(.L_x_2803) ;  /* 0x000000000f087348 */ /* 0x009fea0003c00000 */
[----:B0-----:R0:W1:Y:S02]  /*30270*/  SHFL.IDX P6, R14, R13, R12, R11 ;  /* 0x0000000c0d0e7389 */ /* 0x00106400000c000b */
[----:B01-3--:R-:W-:Y:S01]  /*30280*/  ENDCOLLECTIVE ;  /* 0x000000000000791b */ /* 0x00bfe20003800000 */
.L_x_2803:
[----:B------:R-:W-:Y:S05]  /*30290*/  BSYNC B0 ;  /* 0x0000000000007941 */ /* 0x000fea0003800000 */
.L_x_2802:
[----:B------:R-:W-:Y:S05]  /*302a0*/  BRA `(.L_x_2804) ;  /* 0xffffff9400647947 */ /* 0x000fea000383ffff */
.L_x_2632:
[----:B------:R-:W-:Y:S01]  /*302b0*/  BSSY B0, `(.L_x_2805) ;  /* 0x0000006000007945 */ /* 0x000fe20003800000 */
[----:B------:R-:W-:-:S07]  /*302c0*/  IMAD.MOV.U32 R15, RZ, RZ, -0x1 ;  /* 0xffffffffff0f7424 */ /* 0x000fce00078e00ff */
[----:B01-3--:R-:W-:Y:S05]  /*302d0*/  WARPSYNC.COLLECTIVE R15, `(.L_x_2806) ;  /* 0x000000000f0c7348 */ /* 0x00bfea0003c00000 */
[----:B------:R-:W-:Y:S02]  /*302e0*/  ELECT P6, UR62, PT ;  /* 0x00000000003e782f */ /* 0x000fe400038c0000 */
[----:B------:R-:W-:Y:S01]  /*302f0*/  MOV R14, UR62 ;  /* 0x0000003e000e7c02 */ /* 0x000fe20008000f00 */
[----:B01-3--:R-:W-:Y:S10]  /*30300*/  ENDCOLLECTIVE ;  /* 0x000000000000791b */ /* 0x00bff40003800000 */
.L_x_2806:
[----:B------:R-:W-:Y:S05]  /*30310*/  BSYNC B0 ;  /* 0x0000000000007941 */ /* 0x000fea0003800000 */
.L_x_2805:
[----:B------:R-:W-:Y:S05]  /*30320*/  BRA `(.L_x_2807) ;  /* 0xffffff9400707947 */ /* 0x000fea000383ffff */
.L_x_2634:
[----:B0-----:R0:W2:Y:S02]  /*30330*/  SYNCS.PHASECHK.TRANS64.TRYWAIT P0, [R2+URZ+0x33480], R4 ;  /* 0x03348004020075a7 */ /* 0x0010a4000800017f */
[----:B--2---:R-:W-:Y:S05]  /*30340*/  @!P0 NANOSLEEP.SYNCS 0x989680 ;  /* 0x009896800000895d */ /* 0x004fea0003900000 */
[----:B------:R-:W2:Y:S02]  /*30350*/  @!P0 SYNCS.PHASECHK.TRANS64 P0, [R2+URZ+0x33480], R4 ;  /* 0x03348004020085a7 */ /* 0x000ea4000800007f */
[----:B--2---:R-:W-:Y:S05]  /*30360*/  @!P0 BRA `(.L_x_2634) ;  /* 0xfffffffc00f08947 */ /* 0x004fea000383ffff */
[----:B------:R-:W-:Y:S05]  /*30370*/  BRA `(.L_x_2808) ;  /* 0xffffff9400e47947 */ /* 0x000fea000383ffff */
.L_x_2636:
[----:B--2---:R2:W3:Y:S02]  /*30380*/  SYNCS.PHASECHK.TRANS64.TRYWAIT P0, [R2+URZ+0x33440], R4 ;  /* 0x03344004020075a7 */ /* 0x0044e4000800017f */
[----:B---3--:R-:W-:Y:S05]  /*30390*/  @!P0 NANOSLEEP.SYNCS 0x989680 ;  /* 0x009896800000895d */ /* 0x008fea0003900000 */
[----:B------:R-:W3:Y:S02]  /*303a0*/  @!P0 SYNCS.PHASECHK.TRANS64 P0, [R2+URZ+0x33440], R4 ;  /* 0x03344004020085a7 */ /* 0x000ee4000800007f */
[----:B---3--:R-:W-:Y:S05]  /*303b0*/  @!P0 BRA `(.L_x_2636) ;  /* 0xfffffffc00f08947 */ /* 0x008fea000383ffff */
[----:B------:R-:W-:Y:S05]  /*303c0*/  BRA `(.L_x_2809) ;  /* 0xffffff98006c7947 */ /* 0x000fea000383ffff */
.L_x_2640:
[----:B------:R-:W2:Y:S01]  /*303d0*/  LDL.LU R11, [R1+0x40] ;  /* 0x00004000010b7983 */ /* 0x000ea20000300800 */
[----:B------:R-:W-:Y:S01]  /*303e0*/  IMAD.MOV.U32 R13, RZ, RZ, R2 ;  /* 0x000000ffff0d7224 */ /* 0x000fe200078e0002 */
[----:B------:R-:W-:Y:S01]  /*303f0*/  LOP3.LUT R5, R5, 0x7f, RZ, 0xc0, !PT ;  /* 0x0000007f05057812 */ /* 0x000fe200078ec0ff */
[----:B------:R-:W-:Y:S02]  /*30400*/  IMAD.MOV.U32 R12, RZ, RZ, RZ ;  /* 0x000000ffff0c7224 */ /* 0x000fe400078e00ff */
[----:B------:R-:W-:Y:S01]  /*30410*/  IMAD.MOV.U32 R15, RZ, RZ, -0x1 ;  /* 0xffffffffff0f7424 */ /* 0x000fe200078e00ff */
[----:B------:R-:W-:-:S05]  /*30420*/  SHF.R.U32.HI R7, RZ, 0x2, R5 ;  /* 0x00000002ff077819 */ /* 0x000fca0000011605 */
[----:B------:R-:W-:-:S04]  /*30430*/  IMAD R17, R17, 0x80, R7 ;  /* 0x0000008011117824 */ /* 0x000fc800078e0207 */
[----:B------:R-:W-:Y:S02]  /*30440*/  VIADD R7, R17, 0x20 ;  /* 0x0000002011077836 */ /* 0x000fe40000000000 */
[----:B--2---:R-:W-:Y:S02]  /*30450*/  IMAD R0, R11, R8, RZ ;  /* 0x000000080b007224 */ /* 0x004fe400078e02ff */
[----:B------:R-:W-:-:S03]  /*30460*/  IMAD.MOV.U32 R11, RZ, RZ, 0x1c1f ;  /* 0x00001c1fff0b7424 */ /* 0x000fc600078e00ff */
[----:B------:R-:W-:-:S13]  /*30470*/  ISETP.GE.AND P4, PT, R17, R0, PT ;  /* 0x000000001100720c */ /* 0x000fda0003f86270 */
[----:B-----5:R-:W-:Y:S05]  /*30480*/  WARPSYNC.COLLECTIVE R15, `(.L_x_2810) ;  /* 0x000000000f087348 */ /* 0x020fea0003c00000 */
[----:B------:R0:W1:Y:S02]  /*30490*/  SHFL.IDX P6, R14, R13, R12, R11 ;  /* 0x0000000c0d0e7389 */ /* 0x00006400000c000b */
[----:B01---5:R-:W-:Y:S01]  /*304a0*/  ENDCOLLECTIVE ;  /* 0x000000000000791b */ /* 0x023fe20003800000 */
.L_x_2810:
[----:B------:R-:W-:Y:S02]  /*304b0*/  IMAD.MOV.U32 R13, RZ, RZ, R3 ;  /* 0x000000ffff0d7224 */ /* 0x000fe400078e0003 */
[----:B------:R-:W-:-:S07]  /*304c0*/  IMAD.MOV.U32 R4, RZ, RZ, R14 ;  /* 0x000000ffff047224 */ /* 0x000fce00078e000e */
[----:B------:R-:W-:Y:S05]  /*304d0*/  WARPSYNC.COLLECTIVE R15, `(.L_x_2811) ;  /* 0x000000000f087348 */ /* 0x000fea0003c00000 */
[----:B------:R0:W1:Y:S02]  /*304e0*/  SHFL.IDX P6, R14, R13, R12, R11 ;  /* 0x0000000c0d0e7389 */ /* 0x00006400000c000b */
[----:B01----:R-:W-:Y:S01]  /*304f0*/  ENDCOLLECTIVE ;  /* 0x000000000000791b */ /* 0x003fe20003800000 */
.L_x_2811:
[----:B------:R-:W-:Y:S02]  /*30500*/  IMAD.MOV.U32 R13, RZ, RZ, R2 ;  /* 0x000000ffff0d7224 */ /* 0x000fe400078e0002 */
[----:B------:R-:W-:Y:S01]  /*30510*/  IMAD.MOV.U32 R12, RZ, RZ, 0x1 ;  /* 0x00000001ff0c7424 */ /* 0x000fe200078e00ff */
[----:B------:R-:W-:-:S07]  /*30520*/  MOV R5, R14 ;  /* 0x0000000e00057202 */ /* 0x000fce0000000f00 */
[----:B------:R-:W-:Y:S05]  /*30530*/  WARPSYNC.COLLECTIVE R15, `(.L_x_2812) ;  /* 0x000000000f087348 */ /* 0x000fea0003c00000 */
[----:B------:R0:W1:Y:S02]  /*30540*/  SHFL.IDX P6, R14, R13, R12, R11 ;  /* 0x0000000c0d0e7389 */ /* 0x00006400000c000b */
[----:B01----:R-:W-:Y:S01]  /*30550*/  ENDCOLLECTIVE ;  /* 0x000000000000791b */ /* 0x003fe20003800000 */
.L_x_2812:
[----:B------:R-:W-:-:S05]  /*30560*/  @!P4 IADD3 R5, P3, R10, R5, RZ ;  /* 0x000000050a05c210 */ /* 0x000fca0007f7e0ff */
[----:B------:R-:W-:Y:S01]  /*30570*/  @!P4 IMAD.X R4, RZ, RZ, R4, P3 ;  /* 0x000000ffff04c224 */ /* 0x000fe200018e0604 */
[----:B------:R-:W-:-:S04]  /*30580*/  ISETP.GE.AND P3, PT, R7, R0, PT ;  /* 0x000000000700720c */ /* 0x000fc80003f66270 */
[----:B------:R-:W-:Y:S01]  /*30590*/  @!P4 LOP3.LUT R5, R5, R4, RZ, 0x3c, !PT ;  /* 0x000000040505c212 */ /* 0x000fe200078e3cff */
[----:B------:R-:W-:-:S03]  /*305a0*/  IMAD.MOV.U32 R13, RZ, RZ, R3 ;  /* 0x000000ffff0d7224 */ /* 0x000fc600078e0003 */
[----:B------:R-:W-:-:S04]  /*305b0*/  @!P4 LOP3.LUT R4, R5, R4, RZ, 0x3c, !PT ;  /* 0x000000040504c212 */ /* 0x000fc800078e3cff */
[----:B------:R-:W-:Y:S01]  /*305c0*/  @!P4 LOP3.LUT R5, R5, R4, RZ, 0x3c, !PT ;  /* 0x000000040505c212 */ /* 0x000fe200078e3cff */
[----:B------:R-:W-:-:S04]  /*305d0*/  IMAD.MOV.U32 R6, RZ, RZ, R14 ;  /* 0x000000ffff067224 */ /* 0x000fc800078e000e */
[----:B------:R-:W-:Y:S01]  /*305e0*/  @!PT LDS RZ, [RZ] ;  /* 0x00000000fffff984 */ /* 0x000fe20000000800 */
[----:B------:R-:W-:Y:S01]  /*305f0*/  @!PT LDS RZ, [RZ] ;  /* 0x00000000fffff984 */ /* 0x000fe20000000800 */
[----:B------:R-:W-:Y:S01]  /*30600*/  @!PT LDS RZ, [RZ] ;  /* 0x00000000fffff984 */ /* 0x000fe20000000800 */
[----:B------:R0:W-:Y:S03]  /*30610*/  @!P4 LDGSTS.E.BYPASS.LTC128B.128 [R9+0x1e200], desc[UR54][R4.64], !P0 ;  /* 0x1e2000000409cfae */ /* 0x0001e6000c101d76 */
[----:B0-----:R-:W-:Y:S05]  /*30620*/  WARPSYNC.COLLECTIVE R15, `(.L_x_2813) ;  /* 0x000000000f087348 */ /* 0x001fea0003c00000 */
[----:B------:R1:W2:Y:S02]  /*30630*/  SHFL.IDX P6, R14, R13, R12, R11 ;  /* 0x0000000c0d0e7389 */ /* 0x0002a400000c000b */
[----:B012---:R-:W-:Y:S01]  /*30640*/  ENDCOLLECTIVE ;  /* 0x000000000000791b */ /* 0x007fe20003800000 */
.L_x_2813:
[----:B------:R-:W-:Y:S01]  /*30650*/  @!PT LDS RZ, [RZ] ;  /* 0x00000000fffff984 */ /* 0x000fe20000000800 */
[----:B------:R-:W-:Y:S01]  /*30660*/  @!PT LDS RZ, [RZ] ;  /* 0x00000000fffff984 */ /* 0x000fe20000000800 */
[----:B------:R-:W-:Y:S01]  /*30670*/  @!PT LDS RZ, [RZ] ;  /* 0x00000000fffff984 */ /* 0x000fe20000000800 */
[----:B------:R-:W-:Y:S04]  /*30680*/  @!P4 LDGSTS.E.BYPASS.LTC128B.128 [R9+0x20200], desc[UR54][R4.64+0x40], !P1 ;  /* 0x202000400409cfae */ /* 0x000fe8000c901d76 */
[----:B------:R0:W-:Y:S01]  /*30690*/  @!P4 LDGSTS.E.BYPASS.LTC128B.128 [R9+0x22200], desc[UR54][R4.64+0x80], !P2 ;  /* 0x222000800409cfae */ /* 0x0001e2000d101d76 */
[----:B------:R-:W-:Y:S02]  /*306a0*/  IMAD.MOV.U32 R13, RZ, RZ, R2 ;  /* 0x000000ffff0d7224 */ /* 0x000fe400078e0002 */
[----:B------:R-:W-:Y:S01]  /*306b0*/  IMAD.MOV.U32 R12, RZ, RZ, 0x2 ;  /* 0x00000002ff0c7424 */ /* 0x000fe200078e00ff */
[----:B0-----:R-:W-:-:S07]  /*306c0*/  MOV R4, R14 ;  /* 0x0000000e00047202 */ /* 0x001fce0000000f00 */
[----:B------:R-:W-:Y:S05]  /*306d0*/  WARPSYNC.COLLECTIVE R15, `(.L_x_2814) ;  /* 0x000000000f087348 */ /* 0x000fea0003c00000 */
[----:B------:R0:W1:Y:S02]  /*306e0*/  SHFL.IDX P6, R14, R13, R12, R11 ;  /* 0x0000000c0d0e7389 */ /* 0x00006400000c000b */
[----:B01----:R-:W-:Y:S01]  /*306f0*/  ENDCOLLECTIVE ;  /* 0x000000000000791b */ /* 0x003fe20003800000 */
.L_x_2814:
[----:B------:R-:W-:-:S05]  /*30700*/  @!P3 IADD3 R5, P4, R10, R4, RZ ;  /* 0x000000040a05b210 */ /* 0x000fca0007f9e0ff */
[----:B------:R-:W-:-:S05]  /*30710*/  @!P3 IMAD.X R4, RZ, RZ, R6, P4 ;  /* 0x000000ffff04b224 */ /* 0x000fca00020e0606 */
        /* <DEDUP_REMOVED lines=12> */
.L_x_2815:
[----:B------:R-:W-:Y:S01]  /*307e0*/  @!PT LDS RZ, [RZ] ;  /* 0x00000000fffff984 */ /* 0x000fe20000000800 */
[----:B------:R-:W-:Y:S01]  /*307f0*/  @!PT LDS RZ, [RZ] ;  /* 0x00000000fffff984 */ /* 0x000fe20000000800 */
[----:B------:R-:W-:Y:S01]  /*30800*/  @!PT LDS RZ, [RZ] ;  /* 0x00000000fffff984 */ /* 0x000fe20000000800 */
[----:B------:R-:W-:Y:S04]  /*30810*/  @!P3 LDGSTS.E.BYPASS.LTC128B.128 [R9+0x20a00], desc[UR54][R4.64+0x40], !P1 ;  /* 0x20a000400409bfae */ /* 0x000fe8000c901d76 */
[----:B------:R0:W-:Y:S01]  /*30820*/  @!P3 LDGSTS.E.BYPASS.LTC128B.128 [R9+0x22a00], desc[UR54][R4.64+0x80], !P2 ;  /* 0x22a000800409bfae */ /* 0x0001e2000d101d76 */
[----:B------:R-:W-:Y:S02]  /*30830*/  IMAD.MOV.U32 R13, RZ, RZ, R2 ;  /* 0x000000ffff0d7224 */ /* 0x000fe400078e0002 */
[----:B------:R-:W-:Y:S02]  /*30840*/  IMAD.MOV.U32 R12, RZ, RZ, 0x3 ;  /* 0x00000003ff0c7424 */ /* 0x000fe400078e00ff */
[----:B0-----:R-:W-:-:S05]  /*30850*/  VIADD R4, R17, 0x40 ;  /* 0x0000004011047836 */ /* 0x001fca0000000000 */
[----:B------:R-:W-:Y:S01]  /*30860*/  ISETP.GE.AND P3, PT, R4, R0, PT ;  /* 0x000000000400720c */ /* 0x000fe20003f66270 */
[----:B------:R-:W-:-:S12]  /*30870*/  IMAD.MOV.U32 R4, RZ, RZ, R14 ;  /* 0x000000ffff047224 */ /* 0x000fd800078e000e */
[----:B------:R-:W-:Y:S05]  /*30880*/  WARPSYNC.COLLECTIVE R15, `(.L_x_2816) ;  /* 0x000000000f087348 */ /* 0x000fea0003c00000 */
[----:B------:R0:W1:Y:S02]  /*30890*/  SHFL.IDX P6, R14, R13, R12, R11 ;  /* 0x0000000c0d0e7389 */ /* 0x00006400000c000b */
[----:B01----:R-:W-:Y:S01]  /*308a0*/  ENDCOLLECTIVE ;  /* 0x000000000000791b */ /* 0x003fe20003800000 */
.L_x_2816:
[----:B------:R-:W-:-:S04]  /*308b0*/  @!P3 IADD3 R5, P4, R10, R4, RZ ;  /* 0x000000040a05b210 */ /* 0x000fc80007f9e0ff */
[----:B------:R-:W-:Y:S01]  /*308c0*/  @!P3 IADD3.X R4, RZ, R6, RZ, P4, !PT ;  /* 0x00000006ff04b210 */ /* 0x000fe200027fe4ff */
[----:B------:R-:W-:-:S03]  /*308d0*/  IMAD.MOV.U32 R13, RZ, RZ, R3 ;  /* 0x000000ffff0d7224 */ /* 0x000fc600078e0003 */
[----:B------:R-:W-:-:S04]  /*308e0*/  @!P3 LOP3.LUT R5, R5, R4, RZ, 0x3c, !PT ;  /* 0x000000040505b212 */ /* 0x000fc800078e3cff */
        /* <DEDUP_REMOVED lines=12> */
.L_x_2817:
[----:B------:R-:W-:Y:S01]  /*309b0*/  IMAD.MOV.U32 R3, RZ, RZ, R14 ;  /* 0x000000ffff037224 */ /* 0x000fe200078e000e */
[----:B------:R-:W-:Y:S06]  /*309c0*/  BRA `(.L_x_2818) ;  /* 0xffffff9c00d47947 */ /* 0x000fec000383ffff */
.L_x_2645:
[----:B0-----:R-:W3:Y:S02]  /*309d0*/  LDL R2, [R1+0x4] ;  /* 0x0000040001027983 */ /* 0x001ee40000100800 */
[----:B---3--:R0:W3:Y:S02]  /*309e0*/  SYNCS.PHASECHK.TRANS64.TRYWAIT P0, [R2+URZ+0x33420], R0 ;  /* 0x03342000020075a7 */ /* 0x0080e4000800017f */
[----:B---3--:R-:W-:Y:S05]  /*309f0*/  @!P0 NANOSLEEP.SYNCS 0x989680 ;  /* 0x009896800000895d */ /* 0x008fea0003900000 */
[----:B------:R-:W3:Y:S02]  /*30a00*/  @!P0 SYNCS.PHASECHK.TRANS64 P0, [R2+URZ+0x33420], R0 ;  /* 0x03342000020085a7 */ /* 0x000ee4000800007f */
[----:B---3--:R-:W-:Y:S05]  /*30a10*/  @!P0 BRA `(.L_x_2645) ;  /* 0xfffffffc00ec8947 */ /* 0x008fea000383ffff */
[----:B------:R-:W-:Y:S05]  /*30a20*/  BRA `(.L_x_2819) ;  /* 0xffffffa000487947 */ /* 0x000fea000383ffff */
.L_x_2651:
[----:B---3--:R3:W4:Y:S02]  /*30a30*/  SYNCS.PHASECHK.TRANS64.TRYWAIT P0, [R6+URZ+0x33480], R5 ;  /* 0x03348005060075a7 */ /* 0x008724000800017f */
[----:B----4-:R-:W-:Y:S05]  /*30a40*/  @!P0 NANOSLEEP.SYNCS 0x989680 ;  /* 0x009896800000895d */ /* 0x010fea0003900000 */
[----:B------:R-:W4:Y:S02]  /*30a50*/  @!P0 SYNCS.PHASECHK.TRANS64 P0, [R6+URZ+0x33480], R5 ;  /* 0x03348005060085a7 */ /* 0x000f24000800007f */
[----:B----4-:R-:W-:Y:S05]  /*30a60*/  @!P0 BRA `(.L_x_2651) ;  /* 0xfffffffc00f08947 */ /* 0x010fea000383ffff */
[----:B------:R-:W-:Y:S05]  /*30a70*/  BRA `(.L_x_2820) ;  /* 0xffffffa400087947 */ /* 0x000fea000383ffff */
.L_x_2658:
[----:B--2---:R2:W4:Y:S02]  /*30a80*/  SYNCS.PHASECHK.TRANS64.TRYWAIT P0, [R6+URZ+0x33440], R5 ;  /* 0x03344005060075a7 */ /* 0x004524000800017f */
[----:B----4-:R-:W-:Y:S05]  /*30a90*/  @!P0 NANOSLEEP.SYNCS 0x989680 ;  /* 0x009896800000895d */ /* 0x010fea0003900000 */
[----:B------:R-:W4:Y:S02]  /*30aa0*/  @!P0 SYNCS.PHASECHK.TRANS64 P0, [R6+URZ+0x33440], R5 ;  /* 0x03344005060085a7 */ /* 0x000f24000800007f */
[----:B----4-:R-:W-:Y:S05]  /*30ab0*/  @!P0 BRA `(.L_x_2658) ;  /* 0xfffffffc00f08947 */ /* 0x010fea000383ffff */
[----:B------:R-:W-:Y:S05]  /*30ac0*/  BRA `(.L_x_2821) ;  /* 0xffffffa800187947 */ /* 0x000fea000383ffff */
.L_x_2666:
[----:B---3--:R3:W4:Y:S02]  /*30ad0*/  SYNCS.PHASECHK.TRANS64.TRYWAIT P0, [R3+URZ+0x33470], R4 ;  /* 0x03347004030075a7 */ /* 0x008724000800017f */
[----:B----4-:R-:W-:Y:S05]  /*30ae0*/  @!P0 NANOSLEEP.SYNCS 0x989680 ;  /* 0x009896800000895d */ /* 0x010fea0003900000 */
[----:B------:R-:W4:Y:S02]  /*30af0*/  @!P0 SYNCS.PHASECHK.TRANS64 P0, [R3+URZ+0x33470], R4 ;  /* 0x03347004030085a7 */ /* 0x000f24000800007f */
[----:B----4-:R-:W-:Y:S05]  /*30b00*/  @!P0 BRA `(.L_x_2666) ;  /* 0xfffffffc00f08947 */ /* 0x010fea000383ffff */
[----:B------:R-:W-:Y:S05]  /*30b10*/  BRA `(.L_x_2822) ;  /* 0xffffffac003c7947 */ /* 0x000fea000383ffff */
.L_x_2668:
[----:B--2---:R2:W3:Y:S02]  /*30b20*/  SYNCS.PHASECHK.TRANS64.TRYWAIT P0, [R3+URZ+0x33460], R4 ;  /* 0x03346004030075a7 */ /* 0x0044e4000800017f */
[----:B---3--:R-:W-:Y:S05]  /*30b30*/  @!P0 NANOSLEEP.SYNCS 0x989680 ;  /* 0x009896800000895d */ /* 0x008fea0003900000 */
[----:B------:R-:W3:Y:S02]  /*30b40*/  @!P0 SYNCS.PHASECHK.TRANS64 P0, [R3+URZ+0x33460], R4 ;  /* 0x03346004030085a7 */ /* 0x000ee4000800007f */
[----:B---3--:R-:W-:Y:S05]  /*30b50*/  @!P0 BRA `(.L_x_2668) ;  /* 0xfffffffc00f08947 */ /* 0x008fea000383ffff */
[----:B------:R-:W-:Y:S05]  /*30b60*/  BRA `(.L_x_2823) ;  /* 0xffffffac00447947 */ /* 0x000fea000383ffff */
.L_x_2675:
[----:B--2---:R2:W3:Y:S02]  /*30b70*/  SYNCS.PHASECHK.TRANS64.TRYWAIT P1, [R3+URZ+0x33470], R0 ;  /* 0x03347000030075a7 */ /* 0x0044e4000802017f */
[----:B---3--:R-:W-:Y:S05]  /*30b80*/  @!P1 NANOSLEEP.SYNCS 0x989680 ;  /* 0x009896800000995d */ /* 0x008fea0003900000 */
[----:B------:R-:W3:Y:S02]  /*30b90*/  @!P1 SYNCS.PHASECHK.TRANS64 P1, [R3+URZ+0x33470], R0 ;  /* 0x03347000030095a7 */ /* 0x000ee4000802007f */
[----:B---3--:R-:W-:Y:S05]  /*30ba0*/  @!P1 BRA `(.L_x_2675) ;  /* 0xfffffffc00f09947 */ /* 0x008fea000383ffff */
[----:B------:R-:W-:Y:S05]  /*30bb0*/  BRA `(.L_x_2824) ;  /* 0xffffffb400907947 */ /* 0x000fea000383ffff */
.L_x_2677:
[----:B--2---:R2:W3:Y:S02]  /*30bc0*/  SYNCS.PHASECHK.TRANS64.TRYWAIT P1, [R3+URZ+0x33460], R0 ;  /* 0x03346000030075a7 */ /* 0x0044e4000802017f */
[----:B---3--:R-:W-:Y:S05]  /*30bd0*/  @!P1 NANOSLEEP.SYNCS 0x989680 ;  /* 0x009896800000995d */ /* 0x008fea0003900000 */
[----:B------:R-:W3:Y:S02]  /*30be0*/  @!P1 SYNCS.PHASECHK.TRANS64 P1, [R3+URZ+0x33460], R0 ;  /* 0x03346000030095a7 */ /* 0x000ee4000802007f */
[----:B---3--:R-:W-:Y:S05]  /*30bf0*/  @!P1 BRA `(.L_x_2677) ;  /* 0xfffffffc00f09947 */ /* 0x008fea000383ffff */
[----:B------:R-:W-:Y:S05]  /*30c00*/  BRA `(.L_x_2825) ;  /* 0xffffffb400987947 */ /* 0x000fea000383ffff */
.L_x_2681:
[----:B------:R-:W-:Y:S01]  /*30c10*/  BSSY B0, `(.L_x_2826) ;  /* 0x0000008000007945 */ /* 0x000fe20003800000 */
[----:B------:R-:W-:Y:S01]  /*30c20*/  IMAD.MOV.U32 R13, RZ, RZ, R16 ;  /* 0x000000ffff0d7224 */ /* 0x000fe200078e0010 */
[----:B-1----:R-:W-:Y:S01]  /*30c30*/  MOV R11, 0x1f ;  /* 0x0000001f000b7802 */ /* 0x002fe20000000f00 */
[----:B------:R-:W-:Y:S02]  /*30c40*/  IMAD.MOV.U32 R12, RZ, RZ, RZ ;  /* 0x000000ffff0c7224 */ /* 0x000fe400078e00ff */
[----:B------:R-:W-:-:S07]  /*30c50*/  IMAD.MOV.U32 R15, RZ, RZ, -0x1 ;  /* 0xffffffffff0f7424 */ /* 0x000fce00078e00ff */
[----:B0-----:R-:W-:Y:S05]  /*30c60*/  WARPSYNC.COLLECTIVE R15, `(.L_x_2827) ;  /* 0x000000000f087348 */ /* 0x001fea0003c00000 */
[----:B0-----:R0:W1:Y:S02]  /*30c70*/  SHFL.IDX P6, R14, R13, R12, R11 ;  /* 0x0000000c0d0e7389 */ /* 0x00106400000c000b */
[----:B01----:R-:W-:Y:S01]  /*30c80*/  ENDCOLLECTIVE ;  /* 0x000000000000791b */ /* 0x003fe20003800000 */
.L_x_2827:
[----:B------:R-:W-:Y:S05]  /*30c90*/  BSYNC B0 ;  /* 0x0000000000007941 */ /* 0x000fea0003800000 */
.L_x_2826:
[----:B------:R-:W-:Y:S01]  /*30ca0*/  IMAD.MOV.U32 R13, RZ, RZ, R16 ;  /* 0x000000ffff0d7224 */ /* 0x000fe200078e0010 */
[----:B------:R-:W-:Y:S01]  /*30cb0*/  IADD3 R4, R19, R6, RZ ;  /* 0x0000000613047210 */ /* 0x000fe20007ffe0ff */
[----:B------:R-:W-:Y:S02]  /*30cc0*/  IMAD.MOV.U32 R12, RZ, RZ, 0x1 ;  /* 0x00000001ff0c7424 */ /* 0x000fe400078e00ff */
[----:B------:R-:W-:Y:S02]  /*30cd0*/  IMAD.MOV.U32 R11, RZ, RZ, 0x1f ;  /* 0x0000001fff0b7424 */ /* 0x000fe400078e00ff */
[----:B------:R-:W-:Y:S02]  /*30ce0*/  IMAD.MOV.U32 R15, RZ, RZ, -0x1 ;  /* 0xffffffffff0f7424 */ /* 0x000fe400078e00ff */
[----:B------:R-:W-:-:S07]  /*30cf0*/  IMAD.MOV.U32 R0, RZ, RZ, R14 ;  /* 0x000000ffff007224 */ /* 0x000fce00078e000e */
[----:B------:R-:W-:Y:S05]  /*30d00*/  WARPSYNC.COLLECTIVE R15, `(.L_x_2828) ;  /* 0x000000000f087348 */ /* 0x000fea0003c00000 */
[----:B------:R0:W1:Y:S02]  /*30d10*/  SHFL.IDX P6, R14, R13, R12, R11 ;  /* 0x0000000c0d0e7389 */ /* 0x00006400000c000b */
[----:B01----:R-:W-:Y:S01]  /*30d20*/  ENDCOLLECTIVE ;  /* 0x000000000000791b */ /* 0x003fe20003800000 */
.L_x_2828:
        /* <DEDUP_REMOVED lines=18> */
.L_x_2829:
        /* <DEDUP_REMOVED lines=8> */
.L_x_2830:
        /* <DEDUP_REMOVED lines=8> */
.L_x_2831:
        /* <DEDUP_REMOVED lines=8> */
.L_x_2832:
        /* <DEDUP_REMOVED lines=8> */
.L_x_2833:
        /* <DEDUP_REMOVED lines=9> */
.L_x_2834:
[----:B------:R-:W-:Y:S01]  /*310e0*/  IMAD.MOV.U32 R16, RZ, RZ, R14 ;  /* 0x000000ffff107224 */ /* 0x000fe200078e000e */
[----:B------:R-:W-:Y:S06]  /*310f0*/  BRA `(.L_x_2835) ;  /* 0xffffffbc00047947 */ /* 0x000fec000383ffff */
.L_x_2686:
[----:B------:R-:W-:Y:S01]  /*31100*/  BSSY B0, `(.L_x_2836) ;  /* 0x0000008000007945 */ /* 0x000fe20003800000 */
[----:B-----5:R-:W-:Y:S02]  /*31110*/  IMAD.MOV.U32 R13, RZ, RZ, R2 ;  /* 0x000000ffff0d7224 */ /* 0x020fe400078e0002 */
[----:B------:R-:W-:Y:S02]  /*31120*/  IMAD.MOV.U32 R12, RZ, RZ, 0x1 ;  /* 0x00000001ff0c7424 */ /* 0x000fe400078e00ff */
[----:B-1----:R-:W-:Y:S02]  /*31130*/  IMAD.MOV.U32 R11, RZ, RZ, RZ ;  /* 0x000000ffff0b7224 */ /* 0x002fe400078e00ff */
[----:B------:R-:W-:-:S07]  /*31140*/  IMAD.MOV.U32 R15, RZ, RZ, -0x1 ;  /* 0xffffffffff0f7424 */ /* 0x000fce00078e00ff */
[----:B0-2---:R-:W-:Y:S05]  /*31150*/  WARPSYNC.COLLECTIVE R15, `(.L_x_2837) ;  /* 0x000000000f087348 */ /* 0x005fea0003c00000 */
[----:B0-----:R0:W1:Y:S02]  /*31160*/  SHFL.UP P6, R14, R13, R12, R11 ;  /* 0x0400000c0d0e7389 */ /* 0x00106400000c000b */
[----:B012---:R-:W-:Y:S01]  /*31170*/  ENDCOLLECTIVE ;  /* 0x000000000000791b */ /* 0x007fe20003800000 */
.L_x_2837:
[----:B------:R-:W-:Y:S05]  /*31180*/  BSYNC B0 ;  /* 0x0000000000007941 */ /* 0x000fea0003800000 */
.L_x_2836:
        /* <DEDUP_REMOVED lines=10> */
.L_x_2838:
        /* <DEDUP_REMOVED lines=8> */
.L_x_2839:
        /* <DEDUP_REMOVED lines=8> */
.L_x_2840:
        /* <DEDUP_REMOVED lines=8> */
.L_x_2841:
        /* <DEDUP_REMOVED lines=9> */
.L_x_2842:
[----:B------:R-:W-:Y:S01]  /*31440*/  IMAD.MOV.U32 R16, RZ, RZ, R14 ;  /* 0x000000ffff107224 */ /* 0x000fe200078e000e */
[----:B------:R-:W-:Y:S06]  /*31450*/  BRA `(.L_x_2843) ;  /* 0xffffffb800c87947 */ /* 0x000fec000383ffff */
.L_x_2688:
[----:B------:R-:W-:Y:S01]  /*31460*/  BSSY B0, `(.L_x_2844) ;  /* 0x0000006000007945 */ /* 0x000fe20003800000 */
[----:B------:R-:W-:Y:S01]  /*31470*/  PLOP3.LUT P6, PT, P6, PT, PT, 0x8, 0x0 ;  /* 0x000000000000781c */ /* 0x000fe200037ce170 */
[----:B------:R-:W-:-:S12]  /*31480*/  IMAD.MOV.U32 R15, RZ, RZ, -0x1 ;  /* 0xffffffffff0f7424 */ /* 0x000fd800078e00ff */
[----:B012---:R-:W-:Y:S05]  /*31490*/  WARPSYNC.COLLECTIVE R15, `(.L_x_2845) ;  /* 0x000000000f087348 */ /* 0x007fea0003c00000 */
[----:B0-----:R-:W-:Y:S01]  /*314a0*/  VOTE.ANY R14, PT, P6 ;  /* 0x00000000000e7806 */ /* 0x001fe200030e0100 */
[----:B-12---:R-:W-:Y:S06]  /*314b0*/  ENDCOLLECTIVE ;  /* 0x000000000000791b */ /* 0x006fec0003800000 */
.L_x_2845:
[----:B------:R-:W-:Y:S05]  /*314c0*/  BSYNC B0 ;  /* 0x0000000000007941 */ /* 0x000fea0003800000 */
.L_x_2844:
[----:B------:R-:W-:Y:S01]  /*314d0*/  MOV R6, R14 ;  /* 0x0000000e00067202 */ /* 0x000fe20000000f00 */
[----:B------:R-:W-:Y:S02]  /*314e0*/  IMAD.MOV.U32 R13, RZ, RZ, R2 ;  /* 0x000000ffff0d7224 */ /* 0x000fe400078e0002 */
[----:B------:R-:W-:Y:S01]  /*314f0*/  IMAD.MOV.U32 R11, RZ, RZ, 0x1f ;  /* 0x0000001fff0b7424 */ /* 0x000fe200078e00ff */
[----:B------:R-:W0:Y:S01]  /*31500*/  POPC R5, R6 ;  /* 0x0000000600057309 */ /* 0x000e220000000000 */
[----:B------:R-:W-:Y:S02]  /*31510*/  IMAD.MOV.U32 R15, RZ, RZ, -0x1 ;  /* 0xffffffffff0f7424 */ /* 0x000fe400078e00ff */
[----:B0-----:R-:W-:-:S07]  /*31520*/  IMAD.MOV.U32 R12, RZ, RZ, R5 ;  /* 0x000000ffff0c7224 */ /* 0x001fce00078e0005 */
[----:B------:R-:W-:Y:S05]  /*31530*/  WARPSYNC.COLLECTIVE R15, `(.L_x_2846) ;  /* 0x000000000f087348 */ /* 0x000fea0003c00000 */
[----:B------:R0:W1:Y:S02]  /*31540*/  SHFL.IDX P6, R14, R13, R12, R11 ;  /* 0x0000000c0d0e7389 */ /* 0x00006400000c000b */
[----:B01----:R-:W-:Y:S01]  /*31550*/  ENDCOLLECTIVE ;  /* 0x000000000000791b */ /* 0x003fe20003800000 */
.L_x_2846:
[----:B------:R-:W-:Y:S01]  /*31560*/  IMAD.MOV.U32 R17, RZ, RZ, R14 ;  /* 0x000000ffff117224 */ /* 0x000fe200078e000e */
[----:B------:R-:W-:Y:S06]  /*31570*/  BRA `(.L_x_2847) ;  /* 0xffffffb800b87947 */ /* 0x000fec000383ffff */
.L_x_2690:
[----:B------:R-:W-:Y:S01]  /*31580*/  BSSY B0, `(.L_x_2848) ;  /* 0x0000007000007945 */ /* 0x000fe20003800000 */
[----:B------:R-:W-:Y:S01]  /*31590*/  IMAD.MOV.U32 R13, RZ, RZ, R3 ;  /* 0x000000ffff0d7224 */ /* 0x000fe200078e0003 */
[----:B------:R-:W-:Y:S01]  /*315a0*/  MOV R15, 0xffffffff ;  /* 0xffffffff000f7802 */ /* 0x000fe20000000f00 */
[----:B-1----:R-:W-:-:S07]  /*315b0*/  IMAD.MOV.U32 R11, RZ, RZ, 0x1f ;  /* 0x0000001fff0b7424 */ /* 0x002fce00078e00ff */
[----:B0-2-4-:R-:W-:Y:S05]  /*315c0*/  WARPSYNC.COLLECTIVE R15, `(.L_x_2849) ;  /* 0x000000000f087348 */ /* 0x015fea0003c00000 */
[----:B0-----:R0:W1:Y:S02]  /*315d0*/  SHFL.IDX P6, R14, R13, R12, R11 ;  /* 0x0000000c0d0e7389 */ /* 0x00106400000c000b */
[----:B012-4-:R-:W-:Y:S01]  /*315e0*/  ENDCOLLECTIVE ;  /* 0x000000000000791b */ /* 0x017fe20003800000 */
.L_x_2849:
[----:B------:R-:W-:Y:S05]  /*315f0*/  BSYNC B0 ;  /* 0x0000000000007941 */ /* 0x000fea0003800000 */
.L_x_2848:
[----:B------:R-:W-:Y:S01]  /*31600*/  IMAD.MOV.U32 R2, RZ, RZ, R14 ;  /* 0x000000ffff027224 */ /* 0x000fe200078e000e */
[----:B------:R-:W-:Y:S06]  /*31610*/  BRA `(.L_x_2689) ;  /* 0xffffffb800ac7947 */ /* 0x000fec000383ffff */
.L_x_2694:
[----:B0-----:R0:W2:Y:S02]  /*31620*/  SYNCS.PHASECHK.TRANS64.TRYWAIT P0, [R0+URZ+0x33420], R3 ;  /* 0x03342003000075a7 */ /* 0x0010a4000800017f */
[----:B--2---:R-:W-:Y:S05]  /*31630*/  @!P0 NANOSLEEP.SYNCS 0x989680 ;  /* 0x009896800000895d */ /* 0x004fea0003900000 */
[----:B------:R-:W2:Y:S02]  /*31640*/  @!P0 SYNCS.PHASECHK.TRANS64 P0, [R0+URZ+0x33420], R3 ;  /* 0x03342003000085a7 */ /* 0x000ea4000800007f */
[----:B--2---:R-:W-:Y:S05]  /*31650*/  @!P0 BRA `(.L_x_2694) ;  /* 0xfffffffc00f08947 */ /* 0x004fea000383ffff */
[----:B------:R-:W-:Y:S05]  /*31660*/  BRA `(.L_x_2850) ;  /* 0xffffffc000307947 */ /* 0x000fea000383ffff */
.L_x_2695:
[----:B------:R-:W2:Y:S01]  /*31670*/  S2R R2, SR_TID.X ;  /* 0x0000000000027919 */ /* 0x000ea20000002100 */
[----:B------:R-:W-:Y:S01]  /*31680*/  BSSY B0, `(.L_x_2851) ;  /* 0x000000a000007945 */ /* 0x000fe20003800000 */
[----:B------:R-:W-:Y:S02]  /*31690*/  IMAD.MOV.U32 R12, RZ, RZ, RZ ;  /* 0x000000ffff0c7224 */ /* 0x000fe400078e00ff */
[----:B-1----:R-:W-:Y:S02]  /*316a0*/  IMAD.MOV.U32 R11, RZ, RZ, 0x1f ;  /* 0x0000001fff0b7424 */ /* 0x002fe400078e00ff */
[----:B------:R-:W-:Y:S01]  /*316b0*/  IMAD.MOV.U32 R15, RZ, RZ, -0x1 ;  /* 0xffffffffff0f7424 */ /* 0x000fe200078e00ff */
[----:B--2---:R-:W-:-:S04]  /*316c0*/  SHF.R.U32.HI R2, RZ, 0x5, R2 ;  /* 0x00000005ff027819 */ /* 0x004fc80000011602 */
[----:B------:R-:W-:-:S05]  /*316d0*/  LOP3.LUT R2, R2, 0x3, RZ, 0xc0, !PT ;  /* 0x0000000302027812 */ /* 0x000fca00078ec0ff */
[----:B------:R-:W-:-:S07]  /*316e0*/  IMAD.MOV.U32 R13, RZ, RZ, R2 ;  /* 0x000000ffff0d7224 */ /* 0x000fce00078e0002 */
[----:B0-----:R-:W-:Y:S05]  /*316f0*/  WARPSYNC.COLLECTIVE R15, `(.L_x_2852) ;  /* 0x000000000f087348 */ /* 0x001fea0003c00000 */
[----:B------:R1:W2:Y:S02]  /*31700*/  SHFL.IDX P6, R14, R13, R12, R11 ;  /* 0x0000000c0d0e7389 */ /* 0x0002a400000c000b */
[----:B012---:R-:W-:Y:S01]  /*31710*/  ENDCOLLECTIVE ;  /* 0x000000000000791b */ /* 0x007fe20003800000 */
.L_x_2852:
[----:B------:R-:W-:Y:S05]  /*31720*/  BSYNC B0 ;  /* 0x0000000000007941 */ /* 0x000fea0003800000 */
.L_x_2851:
[----:B------:R-:W-:Y:S05]  /*31730*/  BRA `(.L_x_2853) ;  /* 0xffffffc000187947 */ /* 0x000fea000383ffff */
.L_x_2696:
[----:B------:R-:W-:Y:S01]  /*31740*/  BSSY B0, `(.L_x_2854) ;  /* 0x0000006000007945 */ /* 0x000fe20003800000 */
[----:B------:R-:W-:-:S07]  /*31750*/  IMAD.MOV.U32 R15, RZ, RZ, -0x1 ;  /* 0xffffffffff0f7424 */ /* 0x000fce00078e00ff */
[----:B012---:R-:W-:Y:S05]  /*31760*/  WARPSYNC.COLLECTIVE R15, `(.L_x_2855) ;  /* 0x000000000f0c7348 */ /* 0x007fea0003c00000 */
[----:B------:R-:W-:Y:S02]  /*31770*/  ELECT P6, UR62, PT ;  /* 0x00000000003e782f */ /* 0x000fe400038c0000 */
[----:B------:R-:W-:Y:S01]  /*31780*/  MOV R14, UR62 ;  /* 0x0000003e000e7c02 */ /* 0x000fe20008000f00 */
[----:B012---:R-:W-:Y:S10]  /*31790*/  ENDCOLLECTIVE ;  /* 0x000000000000791b */ /* 0x007ff40003800000 */
.L_x_2855:
[----:B------:R-:W-:Y:S05]  /*317a0*/  BSYNC B0 ;  /* 0x0000000000007941 */ /* 0x000fea0003800000 */
.L_x_2854:
[----:B------:R-:W-:Y:S05]  /*317b0*/  BRA `(.L_x_2856) ;  /* 0xffffffc0000c7947 */ /* 0x000fea000383ffff */
.L_x_2698:
[----:B0-----:R0:W2:Y:S02]  /*317c0*/  SYNCS.PHASECHK.TRANS64.TRYWAIT P1, [R6+URZ], R5 ;  /* 0x00000005060075a7 */ /* 0x0010a4000802017f */
[----:B--2---:R-:W-:Y:S05]  /*317d0*/  @!P1 NANOSLEEP.SYNCS 0x989680 ;  /* 0x009896800000995d */ /* 0x004fea0003900000 */
[----:B------:R-:W2:Y:S02]  /*317e0*/  @!P1 SYNCS.PHASECHK.TRANS64 P1, [R6+URZ], R5 ;  /* 0x00000005060095a7 */ /* 0x000ea4000802007f */
[----:B--2---:R-:W-:Y:S05]  /*317f0*/  @!P1 BRA `(.L_x_2698) ;  /* 0xfffffffc00f09947 */ /* 0x004fea000383ffff */
[----:B------:R-:W-:Y:S05]  /*31800*/  BRA `(.L_x_2857) ;  /* 0xffffffc000487947 */ /* 0x000fea000383ffff */
.L_x_2699:
[----:B--2---:R2:W3:Y:S02]  /*31810*/  SYNCS.PHASECHK.TRANS64.TRYWAIT P1, [R7+URZ], R2 ;  /* 0x00000002070075a7 */ /* 0x0044e4000802017f */
[----:B---3--:R-:W-:Y:S05]  /*31820*/  @!P1 NANOSLEEP.SYNCS 0x989680 ;  /* 0x009896800000995d */ /* 0x008fea0003900000 */
[----:B------:R-:W3:Y:S02]  /*31830*/  @!P1 SYNCS.PHASECHK.TRANS64 P1, [R7+URZ], R2 ;  /* 0x00000002070095a7 */ /* 0x000ee4000802007f */
[----:B---3--:R-:W-:Y:S05]  /*31840*/  @!P1 BRA `(.L_x_2699) ;  /* 0xfffffffc00f09947 */ /* 0x008fea000383ffff */
[----:B------:R-:W-:Y:S05]  /*31850*/  BRA `(.L_x_2858) ;  /* 0xffffffc0003c7947 */ /* 0x000fea000383ffff */
.L_x_2701:
[----:B---3--:R3:W4:Y:S02]  /*31860*/  SYNCS.PHASECHK.TRANS64.TRYWAIT P1, [R4+URZ+0x33460], R5 ;  /* 0x03346005040075a7 */ /* 0x008724000802017f */
[----:B----4-:R-:W-:Y:S05]  /*31870*/  @!P1 NANOSLEEP.SYNCS 0x989680 ;  /* 0x009896800000995d */ /* 0x010fea0003900000 */
[----:B------:R-:W4:Y:S02]  /*31880*/  @!P1 SYNCS.PHASECHK.TRANS64 P1, [R4+URZ+0x33460], R5 ;  /* 0x03346005040095a7 */ /* 0x000f24000802007f */
[----:B----4-:R-:W-:Y:S05]  /*31890*/  @!P1 BRA `(.L_x_2701) ;  /* 0xfffffffc00f09947 */ /* 0x010fea000383ffff */
[----:B------:R-:W-:Y:S05]  /*318a0*/  BRA `(.L_x_2859) ;  /* 0xffffffc000407947 */ /* 0x000fea000383ffff */
.L_x_2703:
[----:B----4-:R4:W0:Y:S02]  /*318b0*/  SYNCS.PHASECHK.TRANS64.TRYWAIT P1, [R3+URZ+0x33460], R2 ;  /* 0x03346002030075a7 */ /* 0x010824000802017f */
[----:B0-----:R-:W-:Y:S05]  /*318c0*/  @!P1 NANOSLEEP.SYNCS 0x989680 ;  /* 0x009896800000995d */ /* 0x001fea0003900000 */
[----:B------:R-:W0:Y:S02]  /*318d0*/  @!P1 SYNCS.PHASECHK.TRANS64 P1, [R3+URZ+0x33460], R2 ;  /* 0x03346002030095a7 */ /* 0x000e24000802007f */
[----:B0-----:R-:W-:Y:S05]  /*318e0*/  @!P1 BRA `(.L_x_2703) ;  /* 0xfffffffc00f09947 */ /* 0x001fea000383ffff */
[----:B------:R-:W-:Y:S05]  /*318f0*/  BRA `(.L_x_2860) ;  /* 0xffffffc000407947 */ /* 0x000fea000383ffff */
.L_x_2705:
[----:B------:R0:W0:Y:S02]  /*31900*/  SYNCS.PHASECHK.TRANS64.TRYWAIT P0, [R4+URZ+0x33480], R5 ;  /* 0x03348005040075a7 */ /* 0x000024000800017f */
[----:B0-----:R-:W-:Y:S05]  /*31910*/  @!P0 NANOSLEEP.SYNCS 0x989680 ;  /* 0x009896800000895d */ /* 0x001fea0003900000 */
[----:B------:R-:W0:Y:S02]  /*31920*/  @!P0 SYNCS.PHASECHK.TRANS64 P0, [R4+URZ+0x33480], R5 ;  /* 0x03348005040085a7 */ /* 0x000e24000800007f */
[----:B0-----:R-:W-:Y:S05]  /*31930*/  @!P0 BRA `(.L_x_2705) ;  /* 0xfffffffc00f08947 */ /* 0x001fea000383ffff */
[----:B------:R-:W-:Y:S05]  /*31940*/  BRA `(.L_x_2706) ;  /* 0xffffffc0003c7947 */ /* 0x000fea000383ffff */
.L_x_2861:
        /* <DEDUP_REMOVED lines=11> */
.L_x_2872:


//--------------------- .nv.global.init           --------------------------
	.section	.nv.global.init,"aw",@progbits
	.align	4
.nv.global.init:
	.type		_ZZN5flash28permute_output_fp8_VcolmajorIN4cute6TensorINS1_11ArrayEngineIN7cutlass10bfloat16_tELm96EEENS1_6LayoutINS1_5tupleIJNS8_IJNS1_1CILi2EEESA_NS9_ILi24EEEEEENS9_ILi1EEESD_EEENS8_IJNS8_IJSD_SA_NS9_ILi4EEEEEENS9_ILi0EEESH_EEEEEEEEEvRT_E9upper_map,@object
	.size		_ZZN5flash28permute_output_fp8_VcolmajorIN4cute6TensorINS1_11ArrayEngineIN7cutlass10bfloat16_tELm96EEENS1_6LayoutINS1_5tupleIJNS8_IJNS1_1CILi2EEESA_NS9_ILi24EEEEEENS9_ILi1EEESD_EEENS8_IJNS8_IJSD_SA_NS9_ILi4EEEEEENS9_ILi0EEESH_EEEEEEEEEvRT_E9upper_map,($str$25 - _ZZN5flash28permute_output_fp8_VcolmajorIN4cute6TensorINS1_11ArrayEngineIN7cutlass10bfloat16_tELm96EEENS1_6LayoutINS1_5tupleIJNS8_IJNS1_1CILi2EEESA_NS9_ILi24EEEEEENS9_ILi1EEESD_EEENS8_IJNS8_IJSD_SA_NS9_ILi4EEEEEENS9_ILi0EEESH_EEEEEEEEEvRT_E9upper_map)
_ZZN5flash28permute_output_fp8_VcolmajorIN4cute6TensorINS1_11ArrayEngineIN7cutlass10bfloat16_tELm96EEENS1_6LayoutINS1_5tupleIJNS8_IJNS1_1CILi2EEESA_NS9_ILi24EEEEEENS9_ILi1EEESD_EEENS8_IJNS8_IJSD_SA_NS9_ILi4EEEEEENS9_ILi0EEESH_EEEEEEEEEvRT_E9upper_map:
        /*0000*/ 	.byte	0x00, 0x00, 0x00, 0x00, 0x02, 0x00, 0x00, 0x00, 0x03, 0x00, 0x00, 0x00, 0x01, 0x00, 0x00, 0x00
	.type		$str$25,@object
	.size		$str$25,($str$26 - $str$25)
$str$25:
        /*0010*/ 	.byte	0x28, 0x61, 0x64, 0x64, 0x72, 0x65, 0x73, 0x73, 0x20, 0x26, 0x20, 0x6d, 0x61, 0x73, 0x6b, 0x29
        /*0020*/ 	.byte	0x20, 0x3d, 0x3d, 0x20, 0x30, 0x00
	.type		$str$26,@object
	.size		$str$26,(__unnamed_5 - $str$26)
$str$26:
        /*0026*/ 	.byte	0x2f, 0x74, 0x6d, 0x70, 0x2f, 0x6f, 0x73, 0x73, 0x5f, 0x6b, 0x65, 0x72, 0x6e, 0x65, 0x6c, 0x73
        /*0036*/ 	.byte	0x5f, 0x73, 0x72, 0x63, 0x2f, 0x66, 0x6c, 0x61, 0x73, 0x68, 0x5f, 0x61, 0x74, 0x74, 0x65, 0x6e
        /*0046*/ 	.byte	0x74, 0x69, 0x6f, 0x6e, 0x2f, 0x63, 0x73, 0x72, 0x63, 0x2f, 0x63, 0x75, 0x74, 0x6c, 0x61, 0x73
        /*0056*/ 	.byte	0x73, 0x2f, 0x69, 0x6e, 0x63, 0x6c, 0x75, 0x64, 0x65, 0x2f, 0x63, 0x75, 0x74, 0x65, 0x2f, 0x70
        /*0066*/ 	.byte	0x6f, 0x69, 0x6e, 0x74, 0x65, 0x72, 0x5f, 0x66, 0x6c, 0x61, 0x67, 0x67, 0x65, 0x64, 0x2e, 0x68
        /*0076*/ 	.byte	0x70, 0x70, 0x00
	.type		__unnamed_5,@object
	.size		__unnamed_5,(__unnamed_6 - __unnamed_5)
__unnamed_5:
        /* <DEDUP_REMOVED lines=24> */
        /*01f9*/ 	.byte	0x3e, 0x3e, 0x20, 0x26, 0x5d, 0x00
	.type		__unnamed_6,@object
	.size		__unnamed_6,(__unnamed_3 - __unnamed_6)
__unnamed_6:
        /* <DEDUP_REMOVED lines=25> */
	.type		__unnamed_3,@object
	.size		__unnamed_3,(__unnamed_4 - __unnamed_3)
__unnamed_3:
        /* <DEDUP_REMOVED lines=29> */
        /*0555*/ 	.byte	0x5d, 0x00
	.type		__unnamed_4,@object
	.size		__unnamed_4,(__unnamed_2 - __unnamed_4)
__unnamed_4:
        /* <DEDUP_REMOVED lines=29> */
        /*0727*/ 	.byte	0x3e, 0x5d, 0x00
	.type		__unnamed_2,@object
	.size		__unnamed_2,(__unnamed_1 - __unnamed_2)
__unnamed_2:
        /* <DEDUP_REMOVED lines=30> */
	.type		__unnamed_1,@object
	.size		__unnamed_1,(.L_0 - __unnamed_1)
__unnamed_1:
        /* <DEDUP_REMOVED lines=29> */
        /*0acd*/ 	.byte	0x3e, 0x20, 0x26, 0x5d, 0x00
.L_0:


//--------------------- .nv.shared._ZN7cutlass13device_kernelIN5flash11enable_sm90INS1_16FlashAttnFwdSm90INS1_25CollectiveMainloopFwdSm90ILi2EN4cute5tupleIJNS5_1CILi1EEES8_S8_EEENS6_IJNS7_ILi128EEENS7_ILi160EEENS7_ILi192EEEEEELi192ENS_12float_e4m3_tEfNS_4arch4Sm90ELb0ELb0ELb0ELb0ELb0ELb0ELb0ELb1ELb1ELb1ELb0ELb0EEENS1_21CollectiveEpilogueFwdINS6_IJSA_SC_SB_EEES9_NS_10bfloat16_tESG_Li256ELb0ELb1ELb0ELb1EEENS1_29StaticPersistentTileSchedulerILb0EEEEEEEEEvNT_6ParamsE --------------------------
	.section	.nv.shared._ZN7cutlass13device_kernelIN5flash11enable_sm90INS1_16FlashAttnFwdSm90INS1_25CollectiveMainloopFwdSm90ILi2EN4cute5tupleIJNS5_1CILi1EEES8_S8_EEENS6_IJNS7_ILi128EEENS7_ILi160EEENS7_ILi192EEEEEELi192ENS_12float_e4m3_tEfNS_4arch4Sm90ELb0ELb0ELb0ELb0ELb0ELb0ELb0ELb1ELb1ELb1ELb0ELb0EEENS1_21CollectiveEpilogueFwdINS6_IJSA_SC_SB_EEES9_NS_10bfloat16_tESG_Li256ELb0ELb1ELb0ELb1EEENS1_29StaticPersistentTileSchedulerILb0EEEEEEEEEvNT_6ParamsE,"aw",@nobits
	.sectionflags	@""
	.align	16
	.zero		1024


//--------------------- .nv.shared.reserved.0     --------------------------
	.section	.nv.shared.reserved.0,"aw",@nobits
	.weak		__nv_reservedSMEM_offset_0_alias
	.size		__nv_reservedSMEM_offset_0_alias, 0, 0
	.other		__nv_reservedSMEM_offset_0_alias,@"STO_CUDA_RESERVED_SHARED STV_DEFAULT"
__nv_reservedSMEM_offset_0_alias:
	.zero		0


//--------------------- .nv.global                --------------------------
	.section	.nv.global,"aw",@nobits
.nv.global:
	.type		_ZN74_INTERNAL_ed5ebc88_38_flash_fwd_hdim192_e4m3_packgqa_sm90_cu_c0233546_31304cute1_E,@object
	.size		_ZN74_INTERNAL_ed5ebc88_38_flash_fwd_hdim192_e4m3_packgqa_sm90_cu_c0233546_31304cute1_E,(_ZN74_INTERNAL_ed5ebc88_38_flash_fwd_hdim192_e4m3_packgqa_sm90_cu_c0233546_31304cuda3std3__45__cpo6cbeginE - _ZN74_INTERNAL_ed5ebc88_38_flash_fwd_hdim192_e4m3_packgqa_sm90_cu_c0233546_31304cute1_E)
_ZN74_INTERNAL_ed5ebc88_38_flash_fwd_hdim192_e4m3_packgqa_sm90_cu_c0233546_31304cute1_E:
	.zero		1
	.type		_ZN74_INTERNAL_ed5ebc88_38_flash_fwd_hdim192_e4m3_packgqa_sm90_cu_c0233546_31304cuda3std3__45__cpo6cbeginE,@object
	.size		_ZN74_INTERNAL_ed5ebc88_38_flash_fwd_hdim192_e4m3_packgqa_sm90_cu_c0233546_31304cuda3std3__45__cpo6cbeginE,(_ZN74_INTERNAL_ed5ebc88_38_flash_fwd_hdim192_e4m3_packgqa_sm90_cu_c0233546_31304cuda3std3__48in_placeE - _ZN74_INTERNAL_ed5ebc88_38_flash_fwd_hdim192_e4m3_packgqa_sm90_cu_c0233546_31304cuda3std3__45__cpo6cbeginE)
_ZN74_INTERNAL_ed5ebc88_38_flash_fwd_hdim192_e4m3_packgqa_sm90_cu_c0233546_31304cuda3std3__45__cpo6cbeginE:
	.zero		1
	.type		_ZN74_INTERNAL_ed5ebc88_38_flash_fwd_hdim192_e4m3_packgqa_sm90_cu_c0233546_31304cuda3std3__48in_placeE,@object
	.size		_ZN74_INTERNAL_ed5ebc88_38_flash_fwd_hdim192_e4m3_packgqa_sm90_cu_c0233546_31304cuda3std3__48in_placeE,(_ZN74_INTERNAL_ed5ebc88_38_flash_fwd_hdim192_e4m3_packgqa_sm90_cu_c0233546_31304cuda3std6ranges3__45__cpo9iter_moveE - _ZN74_INTERNAL_ed5ebc88_38_flash_fwd_hdim192_e4m3_packgqa_sm90_cu_c0233546_31304cuda3std3__48in_placeE)
_ZN74_INTERNAL_ed5ebc88_38_flash_fwd_hdim192_e4m3_packgqa_sm90_cu_c0233546_31304cuda3std3__48in_placeE:
	.zero		1
	.type		_ZN74_INTERNAL_ed5ebc88_38_flash_fwd_hdim192_e4m3_packgqa_sm90_cu_c0233546_31304cuda3std6ranges3__45__cpo9iter_moveE,@object
	.size		_ZN74_INTERNAL_ed5ebc88_38_flash_fwd_hdim192_e4m3_packgqa_sm90_cu_c0233546_31304cuda3std6ranges3__45__cpo9iter_moveE,(_ZN74_INTERNAL_ed5ebc88_38_flash_fwd_hdim192_e4m3_packgqa_sm90_cu_c0233546_31304cuda3std3__45__cpo5beginE - _ZN74_INTERNAL_ed5ebc88_38_flash_fwd_hdim192_e4m3_packgqa_sm90_cu_c0233546_31304cuda3std6ranges3__45__cpo9iter_moveE)
_ZN74_INTERNAL_ed5ebc88_38_flash_fwd_hdim192_e4m3_packgqa_sm90_cu_c0233546_31304cuda3std6ranges3__45__cpo9iter_moveE:
	.zero		1
	.type		_ZN74_INTERNAL_ed5ebc88_38_flash_fwd_hdim192_e4m3_packgqa_sm90_cu_c0233546_31304cuda3std3__45__cpo5beginE,@object
	.size		_ZN74_INTERNAL_ed5ebc88_38_flash_fwd_hdim192_e4m3_packgqa_sm90_cu_c0233546_31304cuda3std3__45__cpo5beginE,(_ZN74_INTERNAL_ed5ebc88_38_flash_fwd_hdim192_e4m3_packgqa_sm90_cu_c0233546_31304cuda3std3__476_GLOBAL__N__ed5ebc88_38_flash_fwd_hdim192_e4m3_packgqa_sm90_cu_c0233546_31306ignoreE - _ZN74_INTERNAL_ed5ebc88_38_flash_fwd_hdim192_e4m3_packgqa_sm90_cu_c0233546_31304cuda3std3__45__cpo5beginE)
_ZN74_INTERNAL_ed5ebc88_38_flash_fwd_hdim192_e4m3_packgqa_sm90_cu_c0233546_31304cuda3std3__45__cpo5beginE:
	.zero		1
	.type		_ZN74_INTERNAL_ed5ebc88_38_flash_fwd_hdim192_e4m3_packgqa_sm90_cu_c0233546_31304cuda3std3__476_GLOBAL__N__ed5ebc88_38_flash_fwd_hdim192_e4m3_packgqa_sm90_cu_c0233546_31306ignoreE,@object
	.size		_ZN74_INTERNAL_ed5ebc88_38_flash_fwd_hdim192_e4m3_packgqa_sm90_cu_c0233546_31304cuda3std3__476_GLOBAL__N__ed5ebc88_38_flash_fwd_hdim192_e4m3_packgqa_sm90_cu_c0233546_31306ignoreE,(_ZN74_INTERNAL_ed5ebc88_38_flash_fwd_hdim192_e4m3_packgqa_sm90_cu_c0233546_31304cute7productE - _ZN74_INTERNAL_ed5ebc88_38_flash_fwd_hdim192_e4m3_packgqa_sm90_cu_c0233546_31304cuda3std3__476_GLOBAL__N__ed5ebc88_38_flash_fwd_hdim192_e4m3_packgqa_sm90_cu_c0233546_31306ignoreE)
_ZN74_INTERNAL_ed5ebc88_38_flash_fwd_hdim192_e4m3_packgqa_sm90_cu_c0233546_31304cuda3std3__476_GLOBAL__N__ed5ebc88_38_flash_fwd_hdim192_e4m3_packgqa_sm90_cu_c0233546_31306ignoreE:
	.zero		1
	.type		_ZN74_INTERNAL_ed5ebc88_38_flash_fwd_hdim192_e4m3_packgqa_sm90_cu_c0233546_31304cute7productE,@object
	.size		_ZN74_INTERNAL_ed5ebc88_38_flash_fwd_hdim192_e4m3_packgqa_sm90_cu_c0233546_31304cute7productE,(_ZN74_INTERNAL_ed5ebc88_38_flash_fwd_hdim192_e4m3_packgqa_sm90_cu_c0233546_31304cuda3std3__45__cpo3endE - _ZN74_INTERNAL_ed5ebc88_38_flash_fwd_hdim192_e4m3_packgqa_sm90_cu_c0233546_31304cute7productE)
_ZN74_INTERNAL_ed5ebc88_38_flash_fwd_hdim192_e4m3_packgqa_sm90_cu_c0233546_31304cute7productE:
	.zero		1
	.type		_ZN74_INTERNAL_ed5ebc88_38_flash_fwd_hdim192_e4m3_packgqa_sm90_cu_c0233546_31304cuda3std3__45__cpo3endE,@object
	.size		_ZN74_INTERNAL_ed5ebc88_38_flash_fwd_hdim192_e4m3_packgqa_sm90_cu_c0233546_31304cuda3std3__45__cpo3endE,(_ZN74_INTERNAL_ed5ebc88_38_flash_fwd_hdim192_e4m3_packgqa_sm90_cu_c0233546_31304cuda3std3__419piecewise_constructE - _ZN74_INTERNAL_ed5ebc88_38_flash_fwd_hdim192_e4m3_packgqa_sm90_cu_c0233546_31304cuda3std3__45__cpo3endE)
_ZN74_INTERNAL_ed5ebc88_38_flash_fwd_hdim192_e4m3_packgqa_sm90_cu_c0233546_31304cuda3std3__45__cpo3endE:
	.zero		1
	.type		_ZN74_INTERNAL_ed5ebc88_38_flash_fwd_hdim192_e4m3_packgqa_sm90_cu_c0233546_31304cuda3std3__419piecewise_constructE,@object
	.size		_ZN74_INTERNAL_ed5ebc88_38_flash_fwd_hdim192_e4m3_packgqa_sm90_cu_c0233546_31304cuda3std3__419piecewise_constructE,(_ZN74_INTERNAL_ed5ebc88_38_flash_fwd_hdim192_e4m3_packgqa_sm90_cu_c0233546_31304cuda3std3__45__cpo4cendE - _ZN74_INTERNAL_ed5ebc88_38_flash_fwd_hdim192_e4m3_packgqa_sm90_cu_c0233546_31304cuda3std3__419piecewise_constructE)
_ZN74_INTERNAL_ed5ebc88_38_flash_fwd_hdim192_e4m3_packgqa_sm90_cu_c0233546_31304cuda3std3__419piecewise_constructE:
	.zero		1
	.type		_ZN74_INTERNAL_ed5ebc88_38_flash_fwd_hdim192_e4m3_packgqa_sm90_cu_c0233546_31304cuda3std3__45__cpo4cendE,@object
	.size		_ZN74_INTERNAL_ed5ebc88_38_flash_fwd_hdim192_e4m3_packgqa_sm90_cu_c0233546_31304cuda3std3__45__cpo4cendE,(_ZN74_INTERNAL_ed5ebc88_38_flash_fwd_hdim192_e4m3_packgqa_sm90_cu_c0233546_31304cuda3std6ranges3__45__cpo4swapE - _ZN74_INTERNAL_ed5ebc88_38_flash_fwd_hdim192_e4m3_packgqa_sm90_cu_c0233546_31304cuda3std3__45__cpo4cendE)
_ZN74_INTERNAL_ed5ebc88_38_flash_fwd_hdim192_e4m3_packgqa_sm90_cu_c0233546_31304cuda3std3__45__cpo4cendE:
	.zero		1
	.type		_ZN74_INTERNAL_ed5ebc88_38_flash_fwd_hdim192_e4m3_packgqa_sm90_cu_c0233546_31304cuda3std6ranges3__45__cpo4swapE,@object
	.size		_ZN74_INTERNAL_ed5ebc88_38_flash_fwd_hdim192_e4m3_packgqa_sm90_cu_c0233546_31304cuda3std6ranges3__45__cpo4swapE,(.L_14 - _ZN74_INTERNAL_ed5ebc88_38_flash_fwd_hdim192_e4m3_packgqa_sm90_cu_c0233546_31304cuda3std6ranges3__45__cpo4swapE)
_ZN74_INTERNAL_ed5ebc88_38_flash_fwd_hdim192_e4m3_packgqa_sm90_cu_c0233546_31304cuda3std6ranges3__45__cpo4swapE:
	.zero		1
.L_14:


//--------------------- .nv.shared._ZN7cutlass13device_kernelIN5flash11enable_sm90INS1_16FlashAttnFwdSm90INS1_25CollectiveMainloopFwdSm90ILi2EN4cute5tupleIJNS5_1CILi2EEENS7_ILi1EEES9_EEENS6_IJNS7_ILi128EEENS7_ILi160EEENS7_ILi192EEEEEELi192ENS_12float_e4m3_tEfNS_4arch4Sm90ELb0ELb0ELb0ELb0ELb0ELb0ELb0ELb1ELb1ELb1ELb0ELb0EEENS1_21CollectiveEpilogueFwdINS6_IJSB_SD_SC_EEESA_NS_10bfloat16_tESH_Li256ELb0ELb1ELb0ELb1EEENS1_29StaticPersistentTileSchedulerILb0EEEEEEEEEvNT_6ParamsE --------------------------
	.section	.nv.shared._ZN7cutlass13device_kernelIN5flash11enable_sm90INS1_16FlashAttnFwdSm90INS1_25CollectiveMainloopFwdSm90ILi2EN4cute5tupleIJNS5_1CILi2EEENS7_ILi1EEES9_EEENS6_IJNS7_ILi128EEENS7_ILi160EEENS7_ILi192EEEEEELi192ENS_12float_e4m3_tEfNS_4arch4Sm90ELb0ELb0ELb0ELb0ELb0ELb0ELb0ELb1ELb1ELb1ELb0ELb0EEENS1_21CollectiveEpilogueFwdINS6_IJSB_SD_SC_EEESA_NS_10bfloat16_tESH_Li256ELb0ELb1ELb0ELb1EEENS1_29StaticPersistentTileSchedulerILb0EEEEEEEEEvNT_6ParamsE,"aw",@nobits
	.sectionflags	@""
	.align	16
	.zero		1024


//--------------------- .nv.shared._ZN7cutlass13device_kernelIN5flash11enable_sm90INS1_16FlashAttnFwdSm90INS1_25CollectiveMainloopFwdSm90ILi2EN4cute5tupleIJNS5_1CILi1EEES8_S8_EEENS6_IJNS7_ILi128EEENS7_ILi160EEENS7_ILi192EEEEEELi192ENS_12float_e4m3_tEfNS_4arch4Sm90ELb0ELb0ELb0ELb1ELb0ELb0ELb0ELb1ELb1ELb1ELb0ELb0EEENS1_21CollectiveEpilogueFwdINS6_IJSA_SC_SB_EEES9_NS_10bfloat16_tESG_Li256ELb1ELb1ELb0ELb1EEENS1_36VarlenDynamicPersistentTileSchedulerILi128ELi160ELi256ELi128ELb0ELb1ELb1ELb0ELb1ELb1EEEEEEEEEvNT_6ParamsE --------------------------
	.section	.nv.shared._ZN7cutlass13device_kernelIN5flash11enable_sm90INS1_16FlashAttnFwdSm90INS1_25CollectiveMainloopFwdSm90ILi2EN4cute5tupleIJNS5_1CILi1EEES8_S8_EEENS6_IJNS7_ILi128EEENS7_ILi160EEENS7_ILi192EEEEEELi192ENS_12float_e4m3_tEfNS_4arch4Sm90ELb0ELb0ELb0ELb1ELb0ELb0ELb0ELb1ELb1ELb1ELb0ELb0EEENS1_21CollectiveEpilogueFwdINS6_IJSA_SC_SB_EEES9_NS_10bfloat16_tESG_Li256ELb1ELb1ELb0ELb1EEENS1_36VarlenDynamicPersistentTileSchedulerILi128ELi160ELi256ELi128ELb0ELb1ELb1ELb0ELb1ELb1EEEEEEEEEvNT_6ParamsE,"aw",@nobits
	.sectionflags	@""
	.align	16
	.zero		1024


//--------------------- .nv.shared._ZN7cutlass13device_kernelIN5flash11enable_sm90INS1_16FlashAttnFwdSm90INS1_25CollectiveMainloopFwdSm90ILi2EN4cute5tupleIJNS5_1CILi1EEES8_S8_EEENS6_IJNS7_ILi128EEENS7_ILi160EEENS7_ILi192EEEEEELi192ENS_12float_e4m3_tEfNS_4arch4Sm90ELb0ELb0ELb0ELb1ELb0ELb1ELb0ELb1ELb1ELb1ELb0ELb0EEENS1_21CollectiveEpilogueFwdINS6_IJSA_SC_SB_EEES9_NS_10bfloat16_tESG_Li256ELb1ELb1ELb0ELb1EEENS1_36VarlenDynamicPersistentTileSchedulerILi128ELi160ELi256ELi128ELb0ELb1ELb1ELb0ELb1ELb1EEEEEEEEEvNT_6ParamsE --------------------------
	.section	.nv.shared._ZN7cutlass13device_kernelIN5flash11enable_sm90INS1_16FlashAttnFwdSm90INS1_25CollectiveMainloopFwdSm90ILi2EN4cute5tupleIJNS5_1CILi1EEES8_S8_EEENS6_IJNS7_ILi128EEENS7_ILi160EEENS7_ILi192EEEEEELi192ENS_12float_e4m3_tEfNS_4arch4Sm90ELb0ELb0ELb0ELb1ELb0ELb1ELb0ELb1ELb1ELb1ELb0ELb0EEENS1_21CollectiveEpilogueFwdINS6_IJSA_SC_SB_EEES9_NS_10bfloat16_tESG_Li256ELb1ELb1ELb0ELb1EEENS1_36VarlenDynamicPersistentTileSchedulerILi128ELi160ELi256ELi128ELb0ELb1ELb1ELb0ELb1ELb1EEEEEEEEEvNT_6ParamsE,"aw",@nobits
	.sectionflags	@""
	.align	16
	.zero		1024


//--------------------- .nv.shared._ZN7cutlass13device_kernelIN5flash11enable_sm90INS1_16FlashAttnFwdSm90INS1_25CollectiveMainloopFwdSm90ILi2EN4cute5tupleIJNS5_1CILi1EEES8_S8_EEENS6_IJNS7_ILi128EEENS7_ILi160EEENS7_ILi192EEEEEELi192ENS_12float_e4m3_tEfNS_4arch4Sm90ELb0ELb1ELb0ELb0ELb0ELb0ELb0ELb1ELb1ELb1ELb0ELb0EEENS1_21CollectiveEpilogueFwdINS6_IJSA_SC_SB_EEES9_NS_10bfloat16_tESG_Li256ELb0ELb1ELb0ELb1EEENS1_30DynamicPersistentTileSchedulerILi256ELi128ELb0ELb1ELb1EEEEEEEEEvNT_6ParamsE --------------------------
	.section	.nv.shared._ZN7cutlass13device_kernelIN5flash11enable_sm90INS1_16FlashAttnFwdSm90INS1_25CollectiveMainloopFwdSm90ILi2EN4cute5tupleIJNS5_1CILi1EEES8_S8_EEENS6_IJNS7_ILi128EEENS7_ILi160EEENS7_ILi192EEEEEELi192ENS_12float_e4m3_tEfNS_4arch4Sm90ELb0ELb1ELb0ELb0ELb0ELb0ELb0ELb1ELb1ELb1ELb0ELb0EEENS1_21CollectiveEpilogueFwdINS6_IJSA_SC_SB_EEES9_NS_10bfloat16_tESG_Li256ELb0ELb1ELb0ELb1EEENS1_30DynamicPersistentTileSchedulerILi256ELi128ELb0ELb1ELb1EEEEEEEEEvNT_6ParamsE,"aw",@nobits
	.sectionflags	@""
	.align	16
	.zero		1024


//--------------------- .nv.shared._ZN7cutlass13device_kernelIN5flash11enable_sm90INS1_16FlashAttnFwdSm90INS1_25CollectiveMainloopFwdSm90ILi2EN4cute5tupleIJNS5_1CILi1EEES8_S8_EEENS6_IJNS7_ILi128EEENS7_ILi160EEENS7_ILi192EEEEEELi192ENS_12float_e4m3_tEfNS_4arch4Sm90ELb0ELb1ELb0ELb1ELb0ELb0ELb0ELb1ELb1ELb1ELb0ELb0EEENS1_21CollectiveEpilogueFwdINS6_IJSA_SC_SB_EEES9_NS_10bfloat16_tESG_Li256ELb1ELb1ELb0ELb1EEENS1_36VarlenDynamicPersistentTileSchedulerILi128ELi160ELi256ELi128ELb0ELb1ELb1ELb1ELb0ELb1EEEEEEEEEvNT_6ParamsE --------------------------
	.section	.nv.shared._ZN7cutlass13device_kernelIN5flash11enable_sm90INS1_16FlashAttnFwdSm90INS1_25CollectiveMainloopFwdSm90ILi2EN4cute5tupleIJNS5_1CILi1EEES8_S8_EEENS6_IJNS7_ILi128EEENS7_ILi160EEENS7_ILi192EEEEEELi192ENS_12float_e4m3_tEfNS_4arch4Sm90ELb0ELb1ELb0ELb1ELb0ELb0ELb0ELb1ELb1ELb1ELb0ELb0EEENS1_21CollectiveEpilogueFwdINS6_IJSA_SC_SB_EEES9_NS_10bfloat16_tESG_Li256ELb1ELb1ELb0ELb1EEENS1_36VarlenDynamicPersistentTileSchedulerILi128ELi160ELi256ELi128ELb0ELb1ELb1ELb1ELb0ELb1EEEEEEEEEvNT_6ParamsE,"aw",@nobits
	.sectionflags	@""
	.align	16
	.zero		1024


//--------------------- .nv.shared._ZN7cutlass13device_kernelIN5flash11enable_sm90INS1_16FlashAttnFwdSm90INS1_25CollectiveMainloopFwdSm90ILi2EN4cute5tupleIJNS5_1CILi1EEES8_S8_EEENS6_IJNS7_ILi128EEENS7_ILi160EEENS7_ILi192EEEEEELi192ENS_12float_e4m3_tEfNS_4arch4Sm90ELb0ELb1ELb0ELb1ELb0ELb1ELb0ELb1ELb1ELb1ELb0ELb0EEENS1_21CollectiveEpilogueFwdINS6_IJSA_SC_SB_EEES9_NS_10bfloat16_tESG_Li256ELb1ELb1ELb0ELb1EEENS1_36VarlenDynamicPersistentTileSchedulerILi128ELi160ELi256ELi128ELb0ELb1ELb1ELb1ELb0ELb1EEEEEEEEEvNT_6ParamsE --------------------------
	.section	.nv.shared._ZN7cutlass13device_kernelIN5flash11enable_sm90INS1_16FlashAttnFwdSm90INS1_25CollectiveMainloopFwdSm90ILi2EN4cute5tupleIJNS5_1CILi1EEES8_S8_EEENS6_IJNS7_ILi128EEENS7_ILi160EEENS7_ILi192EEEEEELi192ENS_12float_e4m3_tEfNS_4arch4Sm90ELb0ELb1ELb0ELb1ELb0ELb1ELb0ELb1ELb1ELb1ELb0ELb0EEENS1_21CollectiveEpilogueFwdINS6_IJSA_SC_SB_EEES9_NS_10bfloat16_tESG_Li256ELb1ELb1ELb0ELb1EEENS1_36VarlenDynamicPersistentTileSchedulerILi128ELi160ELi256ELi128ELb0ELb1ELb1ELb1ELb0ELb1EEEEEEEEEvNT_6ParamsE,"aw",@nobits
	.sectionflags	@""
	.align	16
	.zero		1024


//--------------------- .nv.shared._ZN7cutlass13device_kernelIN5flash11enable_sm90INS1_16FlashAttnFwdSm90INS1_25CollectiveMainloopFwdSm90ILi2EN4cute5tupleIJNS5_1CILi1EEES8_S8_EEENS6_IJNS7_ILi128EEENS7_ILi160EEENS7_ILi192EEEEEELi192ENS_12float_e4m3_tEfNS_4arch4Sm90ELb1ELb0ELb0ELb0ELb0ELb0ELb0ELb1ELb1ELb1ELb0ELb0EEENS1_21CollectiveEpilogueFwdINS6_IJSA_SC_SB_EEES9_NS_10bfloat16_tESG_Li256ELb0ELb1ELb0ELb1EEENS1_30DynamicPersistentTileSchedulerILi256ELi128ELb0ELb1ELb1EEEEEEEEEvNT_6ParamsE --------------------------
	.section	.nv.shared._ZN7cutlass13device_kernelIN5flash11enable_sm90INS1_16FlashAttnFwdSm90INS1_25CollectiveMainloopFwdSm90ILi2EN4cute5tupleIJNS5_1CILi1EEES8_S8_EEENS6_IJNS7_ILi128EEENS7_ILi160EEENS7_ILi192EEEEEELi192ENS_12float_e4m3_tEfNS_4arch4Sm90ELb1ELb0ELb0ELb0ELb0ELb0ELb0ELb1ELb1ELb1ELb0ELb0EEENS1_21CollectiveEpilogueFwdINS6_IJSA_SC_SB_EEES9_NS_10bfloat16_tESG_Li256ELb0ELb1ELb0ELb1EEENS1_30DynamicPersistentTileSchedulerILi256ELi128ELb0ELb1ELb1EEEEEEEEEvNT_6ParamsE,"aw",@nobits
	.sectionflags	@""
	.align	16
	.zero		1024


//--------------------- .nv.shared._ZN7cutlass13device_kernelIN5flash11enable_sm90INS1_16FlashAttnFwdSm90INS1_25CollectiveMainloopFwdSm90ILi2EN4cute5tupleIJNS5_1CILi1EEES8_S8_EEENS6_IJNS7_ILi128EEENS7_ILi160EEENS7_ILi192EEEEEELi192ENS_12float_e4m3_tEfNS_4arch4Sm90ELb1ELb0ELb0ELb1ELb0ELb0ELb0ELb1ELb1ELb1ELb0ELb0EEENS1_21CollectiveEpilogueFwdINS6_IJSA_SC_SB_EEES9_NS_10bfloat16_tESG_Li256ELb1ELb1ELb0ELb1EEENS1_36VarlenDynamicPersistentTileSchedulerILi128ELi160ELi256ELi128ELb0ELb1ELb1ELb1ELb1ELb1EEEEEEEEEvNT_6ParamsE --------------------------
	.section	.nv.shared._ZN7cutlass13device_kernelIN5flash11enable_sm90INS1_16FlashAttnFwdSm90INS1_25CollectiveMainloopFwdSm90ILi2EN4cute5tupleIJNS5_1CILi1EEES8_S8_EEENS6_IJNS7_ILi128EEENS7_ILi160EEENS7_ILi192EEEEEELi192ENS_12float_e4m3_tEfNS_4arch4Sm90ELb1ELb0ELb0ELb1ELb0ELb0ELb0ELb1ELb1ELb1ELb0ELb0EEENS1_21CollectiveEpilogueFwdINS6_IJSA_SC_SB_EEES9_NS_10bfloat16_tESG_Li256ELb1ELb1ELb0ELb1EEENS1_36VarlenDynamicPersistentTileSchedulerILi128ELi160ELi256ELi128ELb0ELb1ELb1ELb1ELb1ELb1EEEEEEEEEvNT_6ParamsE,"aw",@nobits
	.sectionflags	@""
	.align	16
	.zero		1024


//--------------------- .nv.shared._ZN7cutlass13device_kernelIN5flash11enable_sm90INS1_16FlashAttnFwdSm90INS1_25CollectiveMainloopFwdSm90ILi2EN4cute5tupleIJNS5_1CILi1EEES8_S8_EEENS6_IJNS7_ILi128EEENS7_ILi160EEENS7_ILi192EEEEEELi192ENS_12float_e4m3_tEfNS_4arch4Sm90ELb1ELb0ELb0ELb1ELb0ELb1ELb0ELb1ELb1ELb1ELb0ELb0EEENS1_21CollectiveEpilogueFwdINS6_IJSA_SC_SB_EEES9_NS_10bfloat16_tESG_Li256ELb1ELb1ELb0ELb1EEENS1_36VarlenDynamicPersistentTileSchedulerILi128ELi160ELi256ELi128ELb0ELb1ELb1ELb1ELb1ELb1EEEEEEEEEvNT_6ParamsE --------------------------
	.section	.nv.shared._ZN7cutlass13device_kernelIN5flash11enable_sm90INS1_16FlashAttnFwdSm90INS1_25CollectiveMainloopFwdSm90ILi2EN4cute5tupleIJNS5_1CILi1EEES8_S8_EEENS6_IJNS7_ILi128EEENS7_ILi160EEENS7_ILi192EEEEEELi192ENS_12float_e4m3_tEfNS_4arch4Sm90ELb1ELb0ELb0ELb1ELb0ELb1ELb0ELb1ELb1ELb1ELb0ELb0EEENS1_21CollectiveEpilogueFwdINS6_IJSA_SC_SB_EEES9_NS_10bfloat16_tESG_Li256ELb1ELb1ELb0ELb1EEENS1_36VarlenDynamicPersistentTileSchedulerILi128ELi160ELi256ELi128ELb0ELb1ELb1ELb1ELb1ELb1EEEEEEEEEvNT_6ParamsE,"aw",@nobits
	.sectionflags	@""
	.align	16
	.zero		1024


//--------------------- .nv.constant0._ZN7cutlass13device_kernelIN5flash11enable_sm90INS1_16FlashAttnFwdSm90INS1_25CollectiveMainloopFwdSm90ILi2EN4cute5tupleIJNS5_1CILi1EEES8_S8_EEENS6_IJNS7_ILi128EEENS7_ILi160EEENS7_ILi192EEEEEELi192ENS_12float_e4m3_tEfNS_4arch4Sm90ELb0ELb0ELb0ELb0ELb0ELb0ELb0ELb1ELb1ELb1ELb0ELb0EEENS1_21CollectiveEpilogueFwdINS6_IJSA_SC_SB_EEES9_NS_10bfloat16_tESG_Li256ELb0ELb1ELb0ELb1EEENS1_29StaticPersistentTileSchedulerILb0EEEEEEEEEvNT_6ParamsE --------------------------
	.section	.nv.constant0._ZN7cutlass13device_kernelIN5flash11enable_sm90INS1_16FlashAttnFwdSm90INS1_25CollectiveMainloopFwdSm90ILi2EN4cute5tupleIJNS5_1CILi1EEES8_S8_EEENS6_IJNS7_ILi128EEENS7_ILi160EEENS7_ILi192EEEEEELi192ENS_12float_e4m3_tEfNS_4arch4Sm90ELb0ELb0ELb0ELb0ELb0ELb0ELb0ELb1ELb1ELb1ELb0ELb0EEENS1_21CollectiveEpilogueFwdINS6_IJSA_SC_SB_EEES9_NS_10bfloat16_tESG_Li256ELb0ELb1ELb0ELb1EEENS1_29StaticPersistentTileSchedulerILb0EEEEEEEEEvNT_6ParamsE,"a",@progbits
	.sectionflags	@""
	.align	4
.nv.constant0._ZN7cutlass13device_kernelIN5flash11enable_sm90INS1_16FlashAttnFwdSm90INS1_25CollectiveMainloopFwdSm90ILi2EN4cute5tupleIJNS5_1CILi1EEES8_S8_EEENS6_IJNS7_ILi128EEENS7_ILi160EEENS7_ILi192EEEEEELi192ENS_12float_e4m3_tEfNS_4arch4Sm90ELb0ELb0ELb0ELb0ELb0ELb0ELb0ELb1ELb1ELb1ELb0ELb0EEENS1_21CollectiveEpilogueFwdINS6_IJSA_SC_SB_EEES9_NS_10bfloat16_tESG_Li256ELb0ELb1ELb0ELb1EEENS1_29StaticPersistentTileSchedulerILb0EEEEEEEEEvNT_6ParamsE:
	.zero		3200


//--------------------- .nv.constant0._ZN7cutlass13device_kernelIN5flash11enable_sm90INS1_16FlashAttnFwdSm90INS1_25CollectiveMainloopFwdSm90ILi2EN4cute5tupleIJNS5_1CILi2EEENS7_ILi1EEES9_EEENS6_IJNS7_ILi128EEENS7_ILi160EEENS7_ILi192EEEEEELi192ENS_12float_e4m3_tEfNS_4arch4Sm90ELb0ELb0ELb0ELb0ELb0ELb0ELb0ELb1ELb1ELb1ELb0ELb0EEENS1_21CollectiveEpilogueFwdINS6_IJSB_SD_SC_EEESA_NS_10bfloat16_tESH_Li256ELb0ELb1ELb0ELb1EEENS1_29StaticPersistentTileSchedulerILb0EEEEEEEEEvNT_6ParamsE --------------------------
	.section	.nv.constant0._ZN7cutlass13device_kernelIN5flash11enable_sm90INS1_16FlashAttnFwdSm90INS1_25CollectiveMainloopFwdSm90ILi2EN4cute5tupleIJNS5_1CILi2EEENS7_ILi1EEES9_EEENS6_IJNS7_ILi128EEENS7_ILi160EEENS7_ILi192EEEEEELi192ENS_12float_e4m3_tEfNS_4arch4Sm90ELb0ELb0ELb0ELb0ELb0ELb0ELb0ELb1ELb1ELb1ELb0ELb0EEENS1_21CollectiveEpilogueFwdINS6_IJSB_SD_SC_EEESA_NS_10bfloat16_tESH_Li256ELb0ELb1ELb0ELb1EEENS1_29StaticPersistentTileSchedulerILb0EEEEEEEEEvNT_6ParamsE,"a",@progbits
	.sectionflags	@""
	.align	4
.nv.constant0._ZN7cutlass13device_kernelIN5flash11enable_sm90INS1_16FlashAttnFwdSm90INS1_25CollectiveMainloopFwdSm90ILi2EN4cute5tupleIJNS5_1CILi2EEENS7_ILi1EEES9_EEENS6_IJNS7_ILi128EEENS7_ILi160EEENS7_ILi192EEEEEELi192ENS_12float_e4m3_tEfNS_4arch4Sm90ELb0ELb0ELb0ELb0ELb0ELb0ELb0ELb1ELb1ELb1ELb0ELb0EEENS1_21CollectiveEpilogueFwdINS6_IJSB_SD_SC_EEESA_NS_10bfloat16_tESH_Li256ELb0ELb1ELb0ELb1EEENS1_29StaticPersistentTileSchedulerILb0EEEEEEEEEvNT_6ParamsE:
	.zero		3200


//--------------------- .nv.constant0._ZN7cutlass13device_kernelIN5flash11enable_sm90INS1_16FlashAttnFwdSm90INS1_25CollectiveMainloopFwdSm90ILi2EN4cute5tupleIJNS5_1CILi1EEES8_S8_EEENS6_IJNS7_ILi128EEENS7_ILi160EEENS7_ILi192EEEEEELi192ENS_12float_e4m3_tEfNS_4arch4Sm90ELb0ELb0ELb0ELb1ELb0ELb0ELb0ELb1ELb1ELb1ELb0ELb0EEENS1_21CollectiveEpilogueFwdINS6_IJSA_SC_SB_EEES9_NS_10bfloat16_tESG_Li256ELb1ELb1ELb0ELb1EEENS1_36VarlenDynamicPersistentTileSchedulerILi128ELi160ELi256ELi128ELb0ELb1ELb1ELb0ELb1ELb1EEEEEEEEEvNT_6ParamsE --------------------------
	.section	.nv.constant0._ZN7cutlass13device_kernelIN5flash11enable_sm90INS1_16FlashAttnFwdSm90INS1_25CollectiveMainloopFwdSm90ILi2EN4cute5tupleIJNS5_1CILi1EEES8_S8_EEENS6_IJNS7_ILi128EEENS7_ILi160EEENS7_ILi192EEEEEELi192ENS_12float_e4m3_tEfNS_4arch4Sm90ELb0ELb0ELb0ELb1ELb0ELb0ELb0ELb1ELb1ELb1ELb0ELb0EEENS1_21CollectiveEpilogueFwdINS6_IJSA_SC_SB_EEES9_NS_10bfloat16_tESG_Li256ELb1ELb1ELb0ELb1EEENS1_36VarlenDynamicPersistentTileSchedulerILi128ELi160ELi256ELi128ELb0ELb1ELb1ELb0ELb1ELb1EEEEEEEEEvNT_6ParamsE,"a",@progbits
	.sectionflags	@""
	.align	4
.nv.constant0._ZN7cutlass13device_kernelIN5flash11enable_sm90INS1_16FlashAttnFwdSm90INS1_25CollectiveMainloopFwdSm90ILi2EN4cute5tupleIJNS5_1CILi1EEES8_S8_EEENS6_IJNS7_ILi128EEENS7_ILi160EEENS7_ILi192EEEEEELi192ENS_12float_e4m3_tEfNS_4arch4Sm90ELb0ELb0ELb0ELb1ELb0ELb0ELb0ELb1ELb1ELb1ELb0ELb0EEENS1_21CollectiveEpilogueFwdINS6_IJSA_SC_SB_EEES9_NS_10bfloat16_tESG_Li256ELb1ELb1ELb0ELb1EEENS1_36VarlenDynamicPersistentTileSchedulerILi128ELi160ELi256ELi128ELb0ELb1ELb1ELb0ELb1ELb1EEEEEEEEEvNT_6ParamsE:
	.zero		3328


//--------------------- .nv.constant0._ZN7cutlass13device_kernelIN5flash11enable_sm90INS1_16FlashAttnFwdSm90INS1_25CollectiveMainloopFwdSm90ILi2EN4cute5tupleIJNS5_1CILi1EEES8_S8_EEENS6_IJNS7_ILi128EEENS7_ILi160EEENS7_ILi192EEEEEELi192ENS_12float_e4m3_tEfNS_4arch4Sm90ELb0ELb0ELb0ELb1ELb0ELb1ELb0ELb1ELb1ELb1ELb0ELb0EEENS1_21CollectiveEpilogueFwdINS6_IJSA_SC_SB_EEES9_NS_10bfloat16_tESG_Li256ELb1ELb1ELb0ELb1EEENS1_36VarlenDynamicPersistentTileSchedulerILi128ELi160ELi256ELi128ELb0ELb1ELb1ELb0ELb1ELb1EEEEEEEEEvNT_6ParamsE --------------------------
	.section	.nv.constant0._ZN7cutlass13device_kernelIN5flash11enable_sm90INS1_16FlashAttnFwdSm90INS1_25CollectiveMainloopFwdSm90ILi2EN4cute5tupleIJNS5_1CILi1EEES8_S8_EEENS6_IJNS7_ILi128EEENS7_ILi160EEENS7_ILi192EEEEEELi192ENS_12float_e4m3_tEfNS_4arch4Sm90ELb0ELb0ELb0ELb1ELb0ELb1ELb0ELb1ELb1ELb1ELb0ELb0EEENS1_21CollectiveEpilogueFwdINS6_IJSA_SC_SB_EEES9_NS_10bfloat16_tESG_Li256ELb1ELb1ELb0ELb1EEENS1_36VarlenDynamicPersistentTileSchedulerILi128ELi160ELi256ELi128ELb0ELb1ELb1ELb0ELb1ELb1EEEEEEEEEvNT_6ParamsE,"a",@progbits
	.sectionflags	@""
	.align	4
.nv.constant0._ZN7cutlass13device_kernelIN5flash11enable_sm90INS1_16FlashAttnFwdSm90INS1_25CollectiveMainloopFwdSm90ILi2EN4cute5tupleIJNS5_1CILi1EEES8_S8_EEENS6_IJNS7_ILi128EEENS7_ILi160EEENS7_ILi192EEEEEELi192ENS_12float_e4m3_tEfNS_4arch4Sm90ELb0ELb0ELb0ELb1ELb0ELb1ELb0ELb1ELb1ELb1ELb0ELb0EEENS1_21CollectiveEpilogueFwdINS6_IJSA_SC_SB_EEES9_NS_10bfloat16_tESG_Li256ELb1ELb1ELb0ELb1EEENS1_36VarlenDynamicPersistentTileSchedulerILi128ELi160ELi256ELi128ELb0ELb1ELb1ELb0ELb1ELb1EEEEEEEEEvNT_6ParamsE:
	.zero		3328


//--------------------- .nv.constant0._ZN7cutlass13device_kernelIN5flash11enable_sm90INS1_16FlashAttnFwdSm90INS1_25CollectiveMainloopFwdSm90ILi2EN4cute5tupleIJNS5_1CILi1EEES8_S8_EEENS6_IJNS7_ILi128EEENS7_ILi160EEENS7_ILi192EEEEEELi192ENS_12float_e4m3_tEfNS_4arch4Sm90ELb0ELb1ELb0ELb0ELb0ELb0ELb0ELb1ELb1ELb1ELb0ELb0EEENS1_21CollectiveEpilogueFwdINS6_IJSA_SC_SB_EEES9_NS_10bfloat16_tESG_Li256ELb0ELb1ELb0ELb1EEENS1_30DynamicPersistentTileSchedulerILi256ELi128ELb0ELb1ELb1EEEEEEEEEvNT_6ParamsE --------------------------
	.section	.nv.constant0._ZN7cutlass13device_kernelIN5flash11enable_sm90INS1_16FlashAttnFwdSm90INS1_25CollectiveMainloopFwdSm90ILi2EN4cute5tupleIJNS5_1CILi1EEES8_S8_EEENS6_IJNS7_ILi128EEENS7_ILi160EEENS7_ILi192EEEEEELi192ENS_12float_e4m3_tEfNS_4arch4Sm90ELb0ELb1ELb0ELb0ELb0ELb0ELb0ELb1ELb1ELb1ELb0ELb0EEENS1_21CollectiveEpilogueFwdINS6_IJSA_SC_SB_EEES9_NS_10bfloat16_tESG_Li256ELb0ELb1ELb0ELb1EEENS1_30DynamicPersistentTileSchedulerILi256ELi128ELb0ELb1ELb1EEEEEEEEEvNT_6ParamsE,"a",@progbits
	.sectionflags	@""
	.align	4
.nv.constant0._ZN7cutlass13device_kernelIN5flash11enable_sm90INS1_16FlashAttnFwdSm90INS1_25CollectiveMainloopFwdSm90ILi2EN4cute5tupleIJNS5_1CILi1EEES8_S8_EEENS6_IJNS7_ILi128EEENS7_ILi160EEENS7_ILi192EEEEEELi192ENS_12float_e4m3_tEfNS_4arch4Sm90ELb0ELb1ELb0ELb0ELb0ELb0ELb0ELb1ELb1ELb1ELb0ELb0EEENS1_21CollectiveEpilogueFwdINS6_IJSA_SC_SB_EEES9_NS_10bfloat16_tESG_Li256ELb0ELb1ELb0ELb1EEENS1_30DynamicPersistentTileSchedulerILi256ELi128ELb0ELb1ELb1EEEEEEEEEvNT_6ParamsE:
	.zero		3328


//--------------------- .nv.constant0._ZN7cutlass13device_kernelIN5flash11enable_sm90INS1_16FlashAttnFwdSm90INS1_25CollectiveMainloopFwdSm90ILi2EN4cute5tupleIJNS5_1CILi1EEES8_S8_EEENS6_IJNS7_ILi128EEENS7_ILi160EEENS7_ILi192EEEEEELi192ENS_12float_e4m3_tEfNS_4arch4Sm90ELb0ELb1ELb0ELb1ELb0ELb0ELb0ELb1ELb1ELb1ELb0ELb0EEENS1_21CollectiveEpilogueFwdINS6_IJSA_SC_SB_EEES9_NS_10bfloat16_tESG_Li256ELb1ELb1ELb0ELb1EEENS1_36VarlenDynamicPersistentTileSchedulerILi128ELi160ELi256ELi128ELb0ELb1ELb1ELb1ELb0ELb1EEEEEEEEEvNT_6ParamsE --------------------------
	.section	.nv.constant0._ZN7cutlass13device_kernelIN5flash11enable_sm90INS1_16FlashAttnFwdSm90INS1_25CollectiveMainloopFwdSm90ILi2EN4cute5tupleIJNS5_1CILi1EEES8_S8_EEENS6_IJNS7_ILi128EEENS7_ILi160EEENS7_ILi192EEEEEELi192ENS_12float_e4m3_tEfNS_4arch4Sm90ELb0ELb1ELb0ELb1ELb0ELb0ELb0ELb1ELb1ELb1ELb0ELb0EEENS1_21CollectiveEpilogueFwdINS6_IJSA_SC_SB_EEES9_NS_10bfloat16_tESG_Li256ELb1ELb1ELb0ELb1EEENS1_36VarlenDynamicPersistentTileSchedulerILi128ELi160ELi256ELi128ELb0ELb1ELb1ELb1ELb0ELb1EEEEEEEEEvNT_6ParamsE,"a",@progbits
	.sectionflags	@""
	.align	4
.nv.constant0._ZN7cutlass13device_kernelIN5flash11enable_sm90INS1_16FlashAttnFwdSm90INS1_25CollectiveMainloopFwdSm90ILi2EN4cute5tupleIJNS5_1CILi1EEES8_S8_EEENS6_IJNS7_ILi128EEENS7_ILi160EEENS7_ILi192EEEEEELi192ENS_12float_e4m3_tEfNS_4arch4Sm90ELb0ELb1ELb0ELb1ELb0ELb0ELb0ELb1ELb1ELb1ELb0ELb0EEENS1_21CollectiveEpilogueFwdINS6_IJSA_SC_SB_EEES9_NS_10bfloat16_tESG_Li256ELb1ELb1ELb0ELb1EEENS1_36VarlenDynamicPersistentTileSchedulerILi128ELi160ELi256ELi128ELb0ELb1ELb1ELb1ELb0ELb1EEEEEEEEEvNT_6ParamsE:
	.zero		3328


//--------------------- .nv.constant0._ZN7cutlass13device_kernelIN5flash11enable_sm90INS1_16FlashAttnFwdSm90INS1_25CollectiveMainloopFwdSm90ILi2EN4cute5tupleIJNS5_1CILi1EEES8_S8_EEENS6_IJNS7_ILi128EEENS7_ILi160EEENS7_ILi192EEEEEELi192ENS_12float_e4m3_tEfNS_4arch4Sm90ELb0ELb1ELb0ELb1ELb0ELb1ELb0ELb1ELb1ELb1ELb0ELb0EEENS1_21CollectiveEpilogueFwdINS6_IJSA_SC_SB_EEES9_NS_10bfloat16_tESG_Li256ELb1ELb1ELb0ELb1EEENS1_36VarlenDynamicPersistentTileSchedulerILi128ELi160ELi256ELi128ELb0ELb1ELb1ELb1ELb0ELb1EEEEEEEEEvNT_6ParamsE --------------------------
	.section	.nv.constant0._ZN7cutlass13device_kernelIN5flash11enable_sm90INS1_16FlashAttnFwdSm90INS1_25CollectiveMainloopFwdSm90ILi2EN4cute5tupleIJNS5_1CILi1EEES8_S8_EEENS6_IJNS7_ILi128EEENS7_ILi160EEENS7_ILi192EEEEEELi192ENS_12float_e4m3_tEfNS_4arch4Sm90ELb0ELb1ELb0ELb1ELb0ELb1ELb0ELb1ELb1ELb1ELb0ELb0EEENS1_21CollectiveEpilogueFwdINS6_IJSA_SC_SB_EEES9_NS_10bfloat16_tESG_Li256ELb1ELb1ELb0ELb1EEENS1_36VarlenDynamicPersistentTileSchedulerILi128ELi160ELi256ELi128ELb0ELb1ELb1ELb1ELb0ELb1EEEEEEEEEvNT_6ParamsE,"a",@progbits
	.sectionflags	@""
	.align	4
.nv.constant0._ZN7cutlass13device_kernelIN5flash11enable_sm90INS1_16FlashAttnFwdSm90INS1_25CollectiveMainloopFwdSm90ILi2EN4cute5tupleIJNS5_1CILi1EEES8_S8_EEENS6_IJNS7_ILi128EEENS7_ILi160EEENS7_ILi192EEEEEELi192ENS_12float_e4m3_tEfNS_4arch4Sm90ELb0ELb1ELb0ELb1ELb0ELb1ELb0ELb1ELb1ELb1ELb0ELb0EEENS1_21CollectiveEpilogueFwdINS6_IJSA_SC_SB_EEES9_NS_10bfloat16_tESG_Li256ELb1ELb1ELb0ELb1EEENS1_36VarlenDynamicPersistentTileSchedulerILi128ELi160ELi256ELi128ELb0ELb1ELb1ELb1ELb0ELb1EEEEEEEEEvNT_6ParamsE:
	.zero		3328


//--------------------- .nv.constant0._ZN7cutlass13device_kernelIN5flash11enable_sm90INS1_16FlashAttnFwdSm90INS1_25CollectiveMainloopFwdSm90ILi2EN4cute5tupleIJNS5_1CILi1EEES8_S8_EEENS6_IJNS7_ILi128EEENS7_ILi160EEENS7_ILi192EEEEEELi192ENS_12float_e4m3_tEfNS_4arch4Sm90ELb1ELb0ELb0ELb0ELb0ELb0ELb0ELb1ELb1ELb1ELb0ELb0EEENS1_21CollectiveEpilogueFwdINS6_IJSA_SC_SB_EEES9_NS_10bfloat16_tESG_Li256ELb0ELb1ELb0ELb1EEENS1_30DynamicPersistentTileSchedulerILi256ELi128ELb0ELb1ELb1EEEEEEEEEvNT_6ParamsE --------------------------
	.section	.nv.constant0._ZN7cutlass13device_kernelIN5flash11enable_sm90INS1_16FlashAttnFwdSm90INS1_25CollectiveMainloopFwdSm90ILi2EN4cute5tupleIJNS5_1CILi1EEES8_S8_EEENS6_IJNS7_ILi128EEENS7_ILi160EEENS7_ILi192EEEEEELi192ENS_12float_e4m3_tEfNS_4arch4Sm90ELb1ELb0ELb0ELb0ELb0ELb0ELb0ELb1ELb1ELb1ELb0ELb0EEENS1_21CollectiveEpilogueFwdINS6_IJSA_SC_SB_EEES9_NS_10bfloat16_tESG_Li256ELb0ELb1ELb0ELb1EEENS1_30DynamicPersistentTileSchedulerILi256ELi128ELb0ELb1ELb1EEEEEEEEEvNT_6ParamsE,"a",@progbits
	.sectionflags	@""
	.align	4
.nv.constant0._ZN7cutlass13device_kernelIN5flash11enable_sm90INS1_16FlashAttnFwdSm90INS1_25CollectiveMainloopFwdSm90ILi2EN4cute5tupleIJNS5_1CILi1EEES8_S8_EEENS6_IJNS7_ILi128EEENS7_ILi160EEENS7_ILi192EEEEEELi192ENS_12float_e4m3_tEfNS_4arch4Sm90ELb1ELb0ELb0ELb0ELb0ELb0ELb0ELb1ELb1ELb1ELb0ELb0EEENS1_21CollectiveEpilogueFwdINS6_IJSA_SC_SB_EEES9_NS_10bfloat16_tESG_Li256ELb0ELb1ELb0ELb1EEENS1_30DynamicPersistentTileSchedulerILi256ELi128ELb0ELb1ELb1EEEEEEEEEvNT_6ParamsE:
	.zero		3328


//--------------------- .nv.constant0._ZN7cutlass13device_kernelIN5flash11enable_sm90INS1_16FlashAttnFwdSm90INS1_25CollectiveMainloopFwdSm90ILi2EN4cute5tupleIJNS5_1CILi1EEES8_S8_EEENS6_IJNS7_ILi128EEENS7_ILi160EEENS7_ILi192EEEEEELi192ENS_12float_e4m3_tEfNS_4arch4Sm90ELb1ELb0ELb0ELb1ELb0ELb0ELb0ELb1ELb1ELb1ELb0ELb0EEENS1_21CollectiveEpilogueFwdINS6_IJSA_SC_SB_EEES9_NS_10bfloat16_tESG_Li256ELb1ELb1ELb0ELb1EEENS1_36VarlenDynamicPersistentTileSchedulerILi128ELi160ELi256ELi128ELb0ELb1ELb1ELb1ELb1ELb1EEEEEEEEEvNT_6ParamsE --------------------------
	.section	.nv.constant0._ZN7cutlass13device_kernelIN5flash11enable_sm90INS1_16FlashAttnFwdSm90INS1_25CollectiveMainloopFwdSm90ILi2EN4cute5tupleIJNS5_1CILi1EEES8_S8_EEENS6_IJNS7_ILi128EEENS7_ILi160EEENS7_ILi192EEEEEELi192ENS_12float_e4m3_tEfNS_4arch4Sm90ELb1ELb0ELb0ELb1ELb0ELb0ELb0ELb1ELb1ELb1ELb0ELb0EEENS1_21CollectiveEpilogueFwdINS6_IJSA_SC_SB_EEES9_NS_10bfloat16_tESG_Li256ELb1ELb1ELb0ELb1EEENS1_36VarlenDynamicPersistentTileSchedulerILi128ELi160ELi256ELi128ELb0ELb1ELb1ELb1ELb1ELb1EEEEEEEEEvNT_6ParamsE,"a",@progbits
	.sectionflags	@""
	.align	4
.nv.constant0._ZN7cutlass13device_kernelIN5flash11enable_sm90INS1_16FlashAttnFwdSm90INS1_25CollectiveMainloopFwdSm90ILi2EN4cute5tupleIJNS5_1CILi1EEES8_S8_EEENS6_IJNS7_ILi128EEENS7_ILi160EEENS7_ILi192EEEEEELi192ENS_12float_e4m3_tEfNS_4arch4Sm90ELb1ELb0ELb0ELb1ELb0ELb0ELb0ELb1ELb1ELb1ELb0ELb0EEENS1_21CollectiveEpilogueFwdINS6_IJSA_SC_SB_EEES9_NS_10bfloat16_tESG_Li256ELb1ELb1ELb0ELb1EEENS1_36VarlenDynamicPersistentTileSchedulerILi128ELi160ELi256ELi128ELb0ELb1ELb1ELb1ELb1ELb1EEEEEEEEEvNT_6ParamsE:
	.zero		3328


//--------------------- .nv.constant0._ZN7cutlass13device_kernelIN5flash11enable_sm90INS1_16FlashAttnFwdSm90INS1_25CollectiveMainloopFwdSm90ILi2EN4cute5tupleIJNS5_1CILi1EEES8_S8_EEENS6_IJNS7_ILi128EEENS7_ILi160EEENS7_ILi192EEEEEELi192ENS_12float_e4m3_tEfNS_4arch4Sm90ELb1ELb0ELb0ELb1ELb0ELb1ELb0ELb1ELb1ELb1ELb0ELb0EEENS1_21CollectiveEpilogueFwdINS6_IJSA_SC_SB_EEES9_NS_10bfloat16_tESG_Li256ELb1ELb1ELb0ELb1EEENS1_36VarlenDynamicPersistentTileSchedulerILi128ELi160ELi256ELi128ELb0ELb1ELb1ELb1ELb1ELb1EEEEEEEEEvNT_6ParamsE --------------------------
	.section	.nv.constant0._ZN7cutlass13device_kernelIN5flash11enable_sm90INS1_16FlashAttnFwdSm90INS1_25CollectiveMainloopFwdSm90ILi2EN4cute5tupleIJNS5_1CILi1EEES8_S8_EEENS6_IJNS7_ILi128EEENS7_ILi160EEENS7_ILi192EEEEEELi192ENS_12float_e4m3_tEfNS_4arch4Sm90ELb1ELb0ELb0ELb1ELb0ELb1ELb0ELb1ELb1ELb1ELb0ELb0EEENS1_21CollectiveEpilogueFwdINS6_IJSA_SC_SB_EEES9_NS_10bfloat16_tESG_Li256ELb1ELb1ELb0ELb1EEENS1_36VarlenDynamicPersistentTileSchedulerILi128ELi160ELi256ELi128ELb0ELb1ELb1ELb1ELb1ELb1EEEEEEEEEvNT_6ParamsE,"a",@progbits
	.sectionflags	@""
	.align	4
.nv.constant0._ZN7cutlass13device_kernelIN5flash11enable_sm90INS1_16FlashAttnFwdSm90INS1_25CollectiveMainloopFwdSm90ILi2EN4cute5tupleIJNS5_1CILi1EEES8_S8_EEENS6_IJNS7_ILi128EEENS7_ILi160EEENS7_ILi192EEEEEELi192ENS_12float_e4m3_tEfNS_4arch4Sm90ELb1ELb0ELb0ELb1ELb0ELb1ELb0ELb1ELb1ELb1ELb0ELb0EEENS1_21CollectiveEpilogueFwdINS6_IJSA_SC_SB_EEES9_NS_10bfloat16_tESG_Li256ELb1ELb1ELb0ELb1EEENS1_36VarlenDynamicPersistentTileSchedulerILi128ELi160ELi256ELi128ELb0ELb1ELb1ELb1ELb1ELb1EEEEEEEEEvNT_6ParamsE:
	.zero		3328


//--------------------- SYMBOLS --------------------------

	.type		.nv.reservedSmem.offset0,@object
	.size		.nv.reservedSmem.offset0,0x4
	.type		__assertfail,@function
